	.target	sm_90a

	.elftype	@"ET_EXEC"


//--------------------- .note.nv.tkinfo           --------------------------
	.section	.note.nv.tkinfo,"",@"SHT_NOTE"
	.sectionflags	@"SHF_NOTE_NV_TKINFO"
	.tkinfo
        /*0018*/ 	.word	0x00000002
        /*0030*/ 	.string	""
        /*0030*/ 	.string	"ptxas"
        /*0030*/ 	.string	"Cuda compilation tools, release 13.0, V13.0.88"
        /*0030*/ 	.string	"Build cuda_13.0.r13.0/compiler.36424714_0"
        /*0030*/ 	.string	"-arch sm_90a -m 64 "



//--------------------- .note.nv.cuinfo           --------------------------
	.section	.note.nv.cuinfo,"",@"SHT_NOTE"
	.sectionflags	@"SHF_NOTE_NV_CUINFO"
        /*0018*/ 	.short	0x0002
        /*001a*/ 	.short	0x005a
        /*001c*/ 	.short	0x0082
	.zero		2


//--------------------- .nv.info                  --------------------------
	.section	.nv.info,"",@"SHT_CUDA_INFO"
	.align	4


	//----- nvinfo : EIATTR_REGCOUNT
	.align		4
        /*0000*/ 	.byte	0x04, 0x2f
        /*0002*/ 	.short	(.L_86 - .L_85)
	.align		4
.L_85:
        /*0004*/ 	.word	index@(_Z49userbuffers_fp16_sum_inplace_gpu_rr_rs_oop_strideILi2EEviiiiiiiiiPPviS0_m)
        /*0008*/ 	.word	0x00000020


	//----- nvinfo : EIATTR_FRAME_SIZE
	.align		4
.L_86:
        /*000c*/ 	.byte	0x04, 0x11
        /*000e*/ 	.short	(.L_88 - .L_87)
	.align		4
.L_87:
        /*0010*/ 	.word	index@(_Z49userbuffers_fp16_sum_inplace_gpu_rr_rs_oop_strideILi2EEviiiiiiiiiPPviS0_m)
        /*0014*/ 	.word	0x00000028


	//----- nvinfo : EIATTR_REGCOUNT
	.align		4
.L_88:
        /*0018*/ 	.byte	0x04, 0x2f
        /*001a*/ 	.short	(.L_90 - .L_89)
	.align		4
.L_89:
        /*001c*/ 	.word	index@(_Z49userbuffers_fp16_sum_inplace_gpu_rr_rs_oop_strideILi4EEviiiiiiiiiPPviS0_m)
        /*0020*/ 	.word	0x00000020


	//----- nvinfo : EIATTR_FRAME_SIZE
	.align		4
.L_90:
        /*0024*/ 	.byte	0x04, 0x11
        /*0026*/ 	.short	(.L_92 - .L_91)
	.align		4
.L_91:
        /*0028*/ 	.word	index@(_Z49userbuffers_fp16_sum_inplace_gpu_rr_rs_oop_strideILi4EEviiiiiiiiiPPviS0_m)
        /*002c*/ 	.word	0x00000028


	//----- nvinfo : EIATTR_REGCOUNT
	.align		4
.L_92:
        /*0030*/ 	.byte	0x04, 0x2f
        /*0032*/ 	.short	(.L_94 - .L_93)
	.align		4
.L_93:
        /*0034*/ 	.word	index@(_Z49userbuffers_fp16_sum_inplace_gpu_rr_rs_oop_strideILi8EEviiiiiiiiiPPviS0_m)
        /*0038*/ 	.word	0x0000003e


	//----- nvinfo : EIATTR_FRAME_SIZE
	.align		4
.L_94:
        /*003c*/ 	.byte	0x04, 0x11
        /*003e*/ 	.short	(.L_96 - .L_95)
	.align		4
.L_95:
        /*0040*/ 	.word	index@(_Z49userbuffers_fp16_sum_inplace_gpu_rr_rs_oop_strideILi8EEviiiiiiiiiPPviS0_m)
        /*0044*/ 	.word	0x00000028


	//----- nvinfo : EIATTR_REGCOUNT
	.align		4
.L_96:
        /*0048*/ 	.byte	0x04, 0x2f
        /*004a*/ 	.short	(.L_98 - .L_97)
	.align		4
.L_97:
        /*004c*/ 	.word	index@(_Z49userbuffers_fp16_sum_inplace_gpu_rr_rs_oop_strideILi16EEviiiiiiiiiPPviS0_m)
        /*0050*/ 	.word	0x00000040


	//----- nvinfo : EIATTR_FRAME_SIZE
	.align		4
.L_98:
        /*0054*/ 	.byte	0x04, 0x11
        /*0056*/ 	.short	(.L_100 - .L_99)
	.align		4
.L_99:
        /*0058*/ 	.word	index@(_Z49userbuffers_fp16_sum_inplace_gpu_rr_rs_oop_strideILi16EEviiiiiiiiiPPviS0_m)
        /*005c*/ 	.word	0x00000028


	//----- nvinfo : EIATTR_REGCOUNT
	.align		4
.L_100:
        /*0060*/ 	.byte	0x04, 0x2f
        /*0062*/ 	.short	(.L_102 - .L_101)
	.align		4
.L_101:
        /*0064*/ 	.word	index@(_Z49userbuffers_fp16_sum_inplace_gpu_rr_rs_oop_strideILi32EEviiiiiiiiiPPviS0_m)
        /*0068*/ 	.word	0x00000020


	//----- nvinfo : EIATTR_FRAME_SIZE
	.align		4
.L_102:
        /*006c*/ 	.byte	0x04, 0x11
        /*006e*/ 	.short	(.L_104 - .L_103)
	.align		4
.L_103:
        /*0070*/ 	.word	index@(_Z49userbuffers_fp16_sum_inplace_gpu_rr_rs_oop_strideILi32EEviiiiiiiiiPPviS0_m)
        /*0074*/ 	.word	0x00000158


	//----- nvinfo : EIATTR_REGCOUNT
	.align		4
.L_104:
        /*0078*/ 	.byte	0x04, 0x2f
        /*007a*/ 	.short	(.L_106 - .L_105)
	.align		4
.L_105:
        /*007c*/ 	.word	index@(_Z56userbuffers_fp16_sum_inplace_gpu_rr_rs_oop_stride_atomicILi2EEviiiiiiiiiiPPviS0_S0_m)
        /*0080*/ 	.word	0x00000020


	//----- nvinfo : EIATTR_FRAME_SIZE
	.align		4
.L_106:
        /*0084*/ 	.byte	0x04, 0x11
        /*0086*/ 	.short	(.L_108 - .L_107)
	.align		4
.L_107:
        /*0088*/ 	.word	index@(_Z56userbuffers_fp16_sum_inplace_gpu_rr_rs_oop_stride_atomicILi2EEviiiiiiiiiiPPviS0_S0_m)
        /*008c*/ 	.word	0x00000028


	//----- nvinfo : EIATTR_REGCOUNT
	.align		4
.L_108:
        /*0090*/ 	.byte	0x04, 0x2f
        /*0092*/ 	.short	(.L_110 - .L_109)
	.align		4
.L_109:
        /*0094*/ 	.word	index@(_Z56userbuffers_fp16_sum_inplace_gpu_rr_rs_oop_stride_atomicILi4EEviiiiiiiiiiPPviS0_S0_m)
        /*0098*/ 	.word	0x00000020


	//----- nvinfo : EIATTR_FRAME_SIZE
	.align		4
.L_110:
        /*009c*/ 	.byte	0x04, 0x11
        /*009e*/ 	.short	(.L_112 - .L_111)
	.align		4
.L_111:
        /*00a0*/ 	.word	index@(_Z56userbuffers_fp16_sum_inplace_gpu_rr_rs_oop_stride_atomicILi4EEviiiiiiiiiiPPviS0_S0_m)
        /*00a4*/ 	.word	0x00000028


	//----- nvinfo : EIATTR_REGCOUNT
	.align		4
.L_112:
        /*00a8*/ 	.byte	0x04, 0x2f
        /*00aa*/ 	.short	(.L_114 - .L_113)
	.align		4
.L_113:
        /*00ac*/ 	.word	index@(_Z56userbuffers_fp16_sum_inplace_gpu_rr_rs_oop_stride_atomicILi8EEviiiiiiiiiiPPviS0_S0_m)
        /*00b0*/ 	.word	0x0000003e


	//----- nvinfo : EIATTR_FRAME_SIZE
	.align		4
.L_114:
        /*00b4*/ 	.byte	0x04, 0x11
        /*00b6*/ 	.short	(.L_116 - .L_115)
	.align		4
.L_115:
        /*00b8*/ 	.word	index@(_Z56userbuffers_fp16_sum_inplace_gpu_rr_rs_oop_stride_atomicILi8EEviiiiiiiiiiPPviS0_S0_m)
        /*00bc*/ 	.word	0x00000028


	//----- nvinfo : EIATTR_REGCOUNT
	.align		4
.L_116:
        /*00c0*/ 	.byte	0x04, 0x2f
        /*00c2*/ 	.short	(.L_118 - .L_117)
	.align		4
.L_117:
        /*00c4*/ 	.word	index@(_Z56userbuffers_fp16_sum_inplace_gpu_rr_rs_oop_stride_atomicILi16EEviiiiiiiiiiPPviS0_S0_m)
        /*00c8*/ 	.word	0x00000040


	//----- nvinfo : EIATTR_FRAME_SIZE
	.align		4
.L_118:
        /*00cc*/ 	.byte	0x04, 0x11
        /*00ce*/ 	.short	(.L_120 - .L_119)
	.align		4
.L_119:
        /*00d0*/ 	.word	index@(_Z56userbuffers_fp16_sum_inplace_gpu_rr_rs_oop_stride_atomicILi16EEviiiiiiiiiiPPviS0_S0_m)
        /*00d4*/ 	.word	0x00000028


	//----- nvinfo : EIATTR_REGCOUNT
	.align		4
.L_120:
        /*00d8*/ 	.byte	0x04, 0x2f
        /*00da*/ 	.short	(.L_122 - .L_121)
	.align		4
.L_121:
        /*00dc*/ 	.word	index@(_Z56userbuffers_fp16_sum_inplace_gpu_rr_rs_oop_stride_atomicILi32EEviiiiiiiiiiPPviS0_S0_m)
        /*00e0*/ 	.word	0x00000020


	//----- nvinfo : EIATTR_FRAME_SIZE
	.align		4
.L_122:
        /*00e4*/ 	.byte	0x04, 0x11
        /*00e6*/ 	.short	(.L_124 - .L_123)
	.align		4
.L_123:
        /*00e8*/ 	.word	index@(_Z56userbuffers_fp16_sum_inplace_gpu_rr_rs_oop_stride_atomicILi32EEviiiiiiiiiiPPviS0_S0_m)
        /*00ec*/ 	.word	0x00000158


	//----- nvinfo : EIATTR_REGCOUNT
	.align		4
.L_124:
        /*00f0*/ 	.byte	0x04, 0x2f
        /*00f2*/ 	.short	(.L_126 - .L_125)
	.align		4
.L_125:
        /*00f4*/ 	.word	index@(_Z61userbuffers_fp16_sum_inplace_gpu_rr_rs_oop_stride_multiatomicILi2EEviiiiiiiiiiPPviS0_S0_m)
        /*00f8*/ 	.word	0x00000020


	//----- nvinfo : EIATTR_FRAME_SIZE
	.align		4
.L_126:
        /*00fc*/ 	.byte	0x04, 0x11
        /*00fe*/ 	.short	(.L_128 - .L_127)
	.align		4
.L_127:
        /*0100*/ 	.word	index@(_Z61userbuffers_fp16_sum_inplace_gpu_rr_rs_oop_stride_multiatomicILi2EEviiiiiiiiiiPPviS0_S0_m)
        /*0104*/ 	.word	0x00000028


	//----- nvinfo : EIATTR_REGCOUNT
	.align		4
.L_128:
        /*0108*/ 	.byte	0x04, 0x2f
        /*010a*/ 	.short	(.L_130 - .L_129)
	.align		4
.L_129:
        /*010c*/ 	.word	index@(_Z61userbuffers_fp16_sum_inplace_gpu_rr_rs_oop_stride_multiatomicILi4EEviiiiiiiiiiPPviS0_S0_m)
        /*0110*/ 	.word	0x0000002c


	//----- nvinfo : EIATTR_FRAME_SIZE
	.align		4
.L_130:
        /*0114*/ 	.byte	0x04, 0x11
        /*0116*/ 	.short	(.L_132 - .L_131)
	.align		4
.L_131:
        /*0118*/ 	.word	index@(_Z61userbuffers_fp16_sum_inplace_gpu_rr_rs_oop_stride_multiatomicILi4EEviiiiiiiiiiPPviS0_S0_m)
        /*011c*/ 	.word	0x00000028


	//----- nvinfo : EIATTR_REGCOUNT
	.align		4
.L_132:
        /*0120*/ 	.byte	0x04, 0x2f
        /*0122*/ 	.short	(.L_134 - .L_133)
	.align		4
.L_133:
        /*0124*/ 	.word	index@(_Z61userbuffers_fp16_sum_inplace_gpu_rr_rs_oop_stride_multiatomicILi8EEviiiiiiiiiiPPviS0_S0_m)
        /*0128*/ 	.word	0x00000033


	//----- nvinfo : EIATTR_FRAME_SIZE
	.align		4
.L_134:
        /*012c*/ 	.byte	0x04, 0x11
        /*012e*/ 	.short	(.L_136 - .L_135)
	.align		4
.L_135:
        /*0130*/ 	.word	index@(_Z61userbuffers_fp16_sum_inplace_gpu_rr_rs_oop_stride_multiatomicILi8EEviiiiiiiiiiPPviS0_S0_m)
        /*0134*/ 	.word	0x00000028


	//----- nvinfo : EIATTR_REGCOUNT
	.align		4
.L_136:
        /*0138*/ 	.byte	0x04, 0x2f
        /*013a*/ 	.short	(.L_138 - .L_137)
	.align		4
.L_137:
        /*013c*/ 	.word	index@(_Z61userbuffers_fp16_sum_inplace_gpu_rr_rs_oop_stride_multiatomicILi16EEviiiiiiiiiiPPviS0_S0_m)
        /*0140*/ 	.word	0x00000040


	//----- nvinfo : EIATTR_FRAME_SIZE
	.align		4
.L_138:
        /*0144*/ 	.byte	0x04, 0x11
        /*0146*/ 	.short	(.L_140 - .L_139)
	.align		4
.L_139:
        /*0148*/ 	.word	index@(_Z61userbuffers_fp16_sum_inplace_gpu_rr_rs_oop_stride_multiatomicILi16EEviiiiiiiiiiPPviS0_S0_m)
        /*014c*/ 	.word	0x00000030


	//----- nvinfo : EIATTR_REGCOUNT
	.align		4
.L_140:
        /*0150*/ 	.byte	0x04, 0x2f
        /*0152*/ 	.short	(.L_142 - .L_141)
	.align		4
.L_141:
        /*0154*/ 	.word	index@(_Z61userbuffers_fp16_sum_inplace_gpu_rr_rs_oop_stride_multiatomicILi32EEviiiiiiiiiiPPviS0_S0_m)
        /*0158*/ 	.word	0x00000020


	//----- nvinfo : EIATTR_FRAME_SIZE
	.align		4
.L_142:
        /*015c*/ 	.byte	0x04, 0x11
        /*015e*/ 	.short	(.L_144 - .L_143)
	.align		4
.L_143:
        /*0160*/ 	.word	index@(_Z61userbuffers_fp16_sum_inplace_gpu_rr_rs_oop_stride_multiatomicILi32EEviiiiiiiiiiPPviS0_S0_m)
        /*0164*/ 	.word	0x00000168


	//----- nvinfo : EIATTR_REGCOUNT
	.align		4
.L_144:
        /*0168*/ 	.byte	0x04, 0x2f
        /*016a*/ 	.short	(.L_146 - .L_145)
	.align		4
.L_145:
        /*016c*/ 	.word	index@(_Z38userbuffers_fp16_sum_inplace_gpu_mc_agILi2EEviiiiiiiPPviP5uint4m)
        /*0170*/ 	.word	0x00000040


	//----- nvinfo : EIATTR_FRAME_SIZE
	.align		4
.L_146:
        /*0174*/ 	.byte	0x04, 0x11
        /*0176*/ 	.short	(.L_148 - .L_147)
	.align		4
.L_147:
        /*0178*/ 	.word	index@(_Z38userbuffers_fp16_sum_inplace_gpu_mc_agILi2EEviiiiiiiPPviP5uint4m)
        /*017c*/ 	.word	0x00000028


	//----- nvinfo : EIATTR_REGCOUNT
	.align		4
.L_148:
        /*0180*/ 	.byte	0x04, 0x2f
        /*0182*/ 	.short	(.L_150 - .L_149)
	.align		4
.L_149:
        /*0184*/ 	.word	index@(_Z38userbuffers_fp16_sum_inplace_gpu_mc_agILi4EEviiiiiiiPPviP5uint4m)
        /*0188*/ 	.word	0x00000040


	//----- nvinfo : EIATTR_FRAME_SIZE
	.align		4
.L_150:
        /*018c*/ 	.byte	0x04, 0x11
        /*018e*/ 	.short	(.L_152 - .L_151)
	.align		4
.L_151:
        /*0190*/ 	.word	index@(_Z38userbuffers_fp16_sum_inplace_gpu_mc_agILi4EEviiiiiiiPPviP5uint4m)
        /*0194*/ 	.word	0x00000028


	//----- nvinfo : EIATTR_REGCOUNT
	.align		4
.L_152:
        /*0198*/ 	.byte	0x04, 0x2f
        /*019a*/ 	.short	(.L_154 - .L_153)
	.align		4
.L_153:
        /*019c*/ 	.word	index@(_Z38userbuffers_fp16_sum_inplace_gpu_mc_agILi8EEviiiiiiiPPviP5uint4m)
        /*01a0*/ 	.word	0x00000040


	//----- nvinfo : EIATTR_FRAME_SIZE
	.align		4
.L_154:
        /*01a4*/ 	.byte	0x04, 0x11
        /*01a6*/ 	.short	(.L_156 - .L_155)
	.align		4
.L_155:
        /*01a8*/ 	.word	index@(_Z38userbuffers_fp16_sum_inplace_gpu_mc_agILi8EEviiiiiiiPPviP5uint4m)
        /*01ac*/ 	.word	0x00000028


	//----- nvinfo : EIATTR_REGCOUNT
	.align		4
.L_156:
        /*01b0*/ 	.byte	0x04, 0x2f
        /*01b2*/ 	.short	(.L_158 - .L_157)
	.align		4
.L_157:
        /*01b4*/ 	.word	index@(_Z38userbuffers_fp16_sum_inplace_gpu_mc_agILi16EEviiiiiiiPPviP5uint4m)
        /*01b8*/ 	.word	0x00000040


	//----- nvinfo : EIATTR_FRAME_SIZE
	.align		4
.L_158:
        /*01bc*/ 	.byte	0x04, 0x11
        /*01be*/ 	.short	(.L_160 - .L_159)
	.align		4
.L_159:
        /*01c0*/ 	.word	index@(_Z38userbuffers_fp16_sum_inplace_gpu_mc_agILi16EEviiiiiiiPPviP5uint4m)
        /*01c4*/ 	.word	0x00000028


	//----- nvinfo : EIATTR_REGCOUNT
	.align		4
.L_160:
        /*01c8*/ 	.byte	0x04, 0x2f
        /*01ca*/ 	.short	(.L_162 - .L_161)
	.align		4
.L_161:
        /*01cc*/ 	.word	index@(_Z38userbuffers_fp16_sum_inplace_gpu_mc_agILi32EEviiiiiiiPPviP5uint4m)
        /*01d0*/ 	.word	0x00000040


	//----- nvinfo : EIATTR_FRAME_SIZE
	.align		4
.L_162:
        /*01d4*/ 	.byte	0x04, 0x11
        /*01d6*/ 	.short	(.L_164 - .L_163)
	.align		4
.L_163:
        /*01d8*/ 	.word	index@(_Z38userbuffers_fp16_sum_inplace_gpu_mc_agILi32EEviiiiiiiPPviP5uint4m)
        /*01dc*/ 	.word	0x00000028


	//----- nvinfo : EIATTR_REGCOUNT
	.align		4
.L_164:
        /*01e0*/ 	.byte	0x04, 0x2f
        /*01e2*/ 	.short	(.L_166 - .L_165)
	.align		4
.L_165:
        /*01e4*/ 	.word	index@(_Z38userbuffers_fp16_sum_inplace_gpu_rr_agILi2EEviiiiiiiPPvim)
        /*01e8*/ 	.word	0x0000001a


	//----- nvinfo : EIATTR_FRAME_SIZE
	.align		4
.L_166:
        /*01ec*/ 	.byte	0x04, 0x11
        /*01ee*/ 	.short	(.L_168 - .L_167)
	.align		4
.L_167:
        /*01f0*/ 	.word	index@(_Z38userbuffers_fp16_sum_inplace_gpu_rr_agILi2EEviiiiiiiPPvim)
        /*01f4*/ 	.word	0x00000030


	//----- nvinfo : EIATTR_REGCOUNT
	.align		4
.L_168:
        /*01f8*/ 	.byte	0x04, 0x2f
        /*01fa*/ 	.short	(.L_170 - .L_169)
	.align		4
.L_169:
        /*01fc*/ 	.word	index@(_Z38userbuffers_fp16_sum_inplace_gpu_rw_agILi2EEviiiiiiiPPvim)
        /*0200*/ 	.word	0x0000003e


	//----- nvinfo : EIATTR_FRAME_SIZE
	.align		4
.L_170:
        /*0204*/ 	.byte	0x04, 0x11
        /*0206*/ 	.short	(.L_172 - .L_171)
	.align		4
.L_171:
        /*0208*/ 	.word	index@(_Z38userbuffers_fp16_sum_inplace_gpu_rw_agILi2EEviiiiiiiPPvim)
        /*020c*/ 	.word	0x00000028


	//----- nvinfo : EIATTR_REGCOUNT
	.align		4
.L_172:
        /*0210*/ 	.byte	0x04, 0x2f
        /*0212*/ 	.short	(.L_174 - .L_173)
	.align		4
.L_173:
        /*0214*/ 	.word	index@(_Z38userbuffers_fp16_sum_inplace_gpu_rr_agILi4EEviiiiiiiPPvim)
        /*0218*/ 	.word	0x0000002a


	//----- nvinfo : EIATTR_FRAME_SIZE
	.align		4
.L_174:
        /*021c*/ 	.byte	0x04, 0x11
        /*021e*/ 	.short	(.L_176 - .L_175)
	.align		4
.L_175:
        /*0220*/ 	.word	index@(_Z38userbuffers_fp16_sum_inplace_gpu_rr_agILi4EEviiiiiiiPPvim)
        /*0224*/ 	.word	0x00000040


	//----- nvinfo : EIATTR_REGCOUNT
	.align		4
.L_176:
        /*0228*/ 	.byte	0x04, 0x2f
        /*022a*/ 	.short	(.L_178 - .L_177)
	.align		4
.L_177:
        /*022c*/ 	.word	index@(_Z38userbuffers_fp16_sum_inplace_gpu_rw_agILi4EEviiiiiiiPPvim)
        /*0230*/ 	.word	0x0000003e


	//----- nvinfo : EIATTR_FRAME_SIZE
	.align		4
.L_178:
        /*0234*/ 	.byte	0x04, 0x11
        /*0236*/ 	.short	(.L_180 - .L_179)
	.align		4
.L_179:
        /*0238*/ 	.word	index@(_Z38userbuffers_fp16_sum_inplace_gpu_rw_agILi4EEviiiiiiiPPvim)
        /*023c*/ 	.word	0x00000038


	//----- nvinfo : EIATTR_REGCOUNT
	.align		4
.L_180:
        /*0240*/ 	.byte	0x04, 0x2f
        /*0242*/ 	.short	(.L_182 - .L_181)
	.align		4
.L_181:
        /*0244*/ 	.word	index@(_Z38userbuffers_fp16_sum_inplace_gpu_rr_agILi8EEviiiiiiiPPvim)
        /*0248*/ 	.word	0x00000040


	//----- nvinfo : EIATTR_FRAME_SIZE
	.align		4
.L_182:
        /*024c*/ 	.byte	0x04, 0x11
        /*024e*/ 	.short	(.L_184 - .L_183)
	.align		4
.L_183:
        /*0250*/ 	.word	index@(_Z38userbuffers_fp16_sum_inplace_gpu_rr_agILi8EEviiiiiiiPPvim)
        /*0254*/ 	.word	0x00000060


	//----- nvinfo : EIATTR_REGCOUNT
	.align		4
.L_184:
        /*0258*/ 	.byte	0x04, 0x2f
        /*025a*/ 	.short	(.L_186 - .L_185)
	.align		4
.L_185:
        /*025c*/ 	.word	index@(_Z38userbuffers_fp16_sum_inplace_gpu_rw_agILi8EEviiiiiiiPPvim)
        /*0260*/ 	.word	0x0000003f


	//----- nvinfo : EIATTR_FRAME_SIZE
	.align		4
.L_186:
        /*0264*/ 	.byte	0x04, 0x11
        /*0266*/ 	.short	(.L_188 - .L_187)
	.align		4
.L_187:
        /*0268*/ 	.word	index@(_Z38userbuffers_fp16_sum_inplace_gpu_rw_agILi8EEviiiiiiiPPvim)
        /*026c*/ 	.word	0x00000048


	//----- nvinfo : EIATTR_REGCOUNT
	.align		4
.L_188:
        /*0270*/ 	.byte	0x04, 0x2f
        /*0272*/ 	.short	(.L_190 - .L_189)
	.align		4
.L_189:
        /*0274*/ 	.word	index@(_Z38userbuffers_fp16_sum_inplace_gpu_rr_agILi16EEviiiiiiiPPvim)
        /*0278*/ 	.word	0x00000020


	//----- nvinfo : EIATTR_FRAME_SIZE
	.align		4
.L_190:
        /*027c*/ 	.byte	0x04, 0x11
        /*027e*/ 	.short	(.L_192 - .L_191)
	.align		4
.L_191:
        /*0280*/ 	.word	index@(_Z38userbuffers_fp16_sum_inplace_gpu_rr_agILi16EEviiiiiiiPPvim)
        /*0284*/ 	.word	0x000002e0


	//----- nvinfo : EIATTR_REGCOUNT
	.align		4
.L_192:
        /*0288*/ 	.byte	0x04, 0x2f
        /*028a*/ 	.short	(.L_194 - .L_193)
	.align		4
.L_193:
        /*028c*/ 	.word	index@(_Z38userbuffers_fp16_sum_inplace_gpu_rw_agILi16EEviiiiiiiPPvim)
        /*0290*/ 	.word	0x00000040


	//----- nvinfo : EIATTR_FRAME_SIZE
	.align		4
.L_194:
        /*0294*/ 	.byte	0x04, 0x11
        /*0296*/ 	.short	(.L_196 - .L_195)
	.align		4
.L_195:
        /*0298*/ 	.word	index@(_Z38userbuffers_fp16_sum_inplace_gpu_rw_agILi16EEviiiiiiiPPvim)
        /*029c*/ 	.word	0x00000068


	//----- nvinfo : EIATTR_REGCOUNT
	.align		4
.L_196:
        /*02a0*/ 	.byte	0x04, 0x2f
        /*02a2*/ 	.short	(.L_198 - .L_197)
	.align		4
.L_197:
        /*02a4*/ 	.word	index@(_Z38userbuffers_fp16_sum_inplace_gpu_rr_agILi32EEviiiiiiiPPvim)
        /*02a8*/ 	.word	0x00000020


	//----- nvinfo : EIATTR_FRAME_SIZE
	.align		4
.L_198:
        /*02ac*/ 	.byte	0x04, 0x11
        /*02ae*/ 	.short	(.L_200 - .L_199)
	.align		4
.L_199:
        /*02b0*/ 	.word	index@(_Z38userbuffers_fp16_sum_inplace_gpu_rr_agILi32EEviiiiiiiPPvim)
        /*02b4*/ 	.word	0x00000680


	//----- nvinfo : EIATTR_REGCOUNT
	.align		4
.L_200:
        /*02b8*/ 	.byte	0x04, 0x2f
        /*02ba*/ 	.short	(.L_202 - .L_201)
	.align		4
.L_201:
        /*02bc*/ 	.word	index@(_Z38userbuffers_fp16_sum_inplace_gpu_rw_agILi32EEviiiiiiiPPvim)
        /*02c0*/ 	.word	0x00000040


	//----- nvinfo : EIATTR_FRAME_SIZE
	.align		4
.L_202:
        /*02c4*/ 	.byte	0x04, 0x11
        /*02c6*/ 	.short	(.L_204 - .L_203)
	.align		4
.L_203:
        /*02c8*/ 	.word	index@(_Z38userbuffers_fp16_sum_inplace_gpu_rw_agILi32EEviiiiiiiPPvim)
        /*02cc*/ 	.word	0x000000c0


	//----- nvinfo : EIATTR_REGCOUNT
	.align		4
.L_204:
        /*02d0*/ 	.byte	0x04, 0x2f
        /*02d2*/ 	.short	(.L_206 - .L_205)
	.align		4
.L_205:
        /*02d4*/ 	.word	index@(_Z38userbuffers_fp16_sum_inplace_gpu_mc_rsILi2EEviiiiiiiPPviP6float4m)
        /*02d8*/ 	.word	0x0000003e


	//----- nvinfo : EIATTR_FRAME_SIZE
	.align		4
.L_206:
        /*02dc*/ 	.byte	0x04, 0x11
        /*02de*/ 	.short	(.L_208 - .L_207)
	.align		4
.L_207:
        /*02e0*/ 	.word	index@(_Z38userbuffers_fp16_sum_inplace_gpu_mc_rsILi2EEviiiiiiiPPviP6float4m)
        /*02e4*/ 	.word	0x00000028


	//----- nvinfo : EIATTR_REGCOUNT
	.align		4
.L_208:
        /*02e8*/ 	.byte	0x04, 0x2f
        /*02ea*/ 	.short	(.L_210 - .L_209)
	.align		4
.L_209:
        /*02ec*/ 	.word	index@(_Z38userbuffers_fp16_sum_inplace_gpu_mc_rsILi4EEviiiiiiiPPviP6float4m)
        /*02f0*/ 	.word	0x0000003e


	//----- nvinfo : EIATTR_FRAME_SIZE
	.align		4
.L_210:
        /*02f4*/ 	.byte	0x04, 0x11
        /*02f6*/ 	.short	(.L_212 - .L_211)
	.align		4
.L_211:
        /*02f8*/ 	.word	index@(_Z38userbuffers_fp16_sum_inplace_gpu_mc_rsILi4EEviiiiiiiPPviP6float4m)
        /*02fc*/ 	.word	0x00000028


	//----- nvinfo : EIATTR_REGCOUNT
	.align		4
.L_212:
        /*0300*/ 	.byte	0x04, 0x2f
        /*0302*/ 	.short	(.L_214 - .L_213)
	.align		4
.L_213:
        /*0304*/ 	.word	index@(_Z38userbuffers_fp16_sum_inplace_gpu_mc_rsILi8EEviiiiiiiPPviP6float4m)
        /*0308*/ 	.word	0x0000003e


	//----- nvinfo : EIATTR_FRAME_SIZE
	.align		4
.L_214:
        /*030c*/ 	.byte	0x04, 0x11
        /*030e*/ 	.short	(.L_216 - .L_215)
	.align		4
.L_215:
        /*0310*/ 	.word	index@(_Z38userbuffers_fp16_sum_inplace_gpu_mc_rsILi8EEviiiiiiiPPviP6float4m)
        /*0314*/ 	.word	0x00000028


	//----- nvinfo : EIATTR_REGCOUNT
	.align		4
.L_216:
        /*0318*/ 	.byte	0x04, 0x2f
        /*031a*/ 	.short	(.L_218 - .L_217)
	.align		4
.L_217:
        /*031c*/ 	.word	index@(_Z38userbuffers_fp16_sum_inplace_gpu_mc_rsILi16EEviiiiiiiPPviP6float4m)
        /*0320*/ 	.word	0x0000003e


	//----- nvinfo : EIATTR_FRAME_SIZE
	.align		4
.L_218:
        /*0324*/ 	.byte	0x04, 0x11
        /*0326*/ 	.short	(.L_220 - .L_219)
	.align		4
.L_219:
        /*0328*/ 	.word	index@(_Z38userbuffers_fp16_sum_inplace_gpu_mc_rsILi16EEviiiiiiiPPviP6float4m)
        /*032c*/ 	.word	0x00000028


	//----- nvinfo : EIATTR_REGCOUNT
	.align		4
.L_220:
        /*0330*/ 	.byte	0x04, 0x2f
        /*0332*/ 	.short	(.L_222 - .L_221)
	.align		4
.L_221:
        /*0334*/ 	.word	index@(_Z38userbuffers_fp16_sum_inplace_gpu_mc_rsILi32EEviiiiiiiPPviP6float4m)
        /*0338*/ 	.word	0x0000003e


	//----- nvinfo : EIATTR_FRAME_SIZE
	.align		4
.L_222:
        /*033c*/ 	.byte	0x04, 0x11
        /*033e*/ 	.short	(.L_224 - .L_223)
	.align		4
.L_223:
        /*0340*/ 	.word	index@(_Z38userbuffers_fp16_sum_inplace_gpu_mc_rsILi32EEviiiiiiiPPviP6float4m)
        /*0344*/ 	.word	0x00000028


	//----- nvinfo : EIATTR_REGCOUNT
	.align		4
.L_224:
        /*0348*/ 	.byte	0x04, 0x2f
        /*034a*/ 	.short	(.L_226 - .L_225)
	.align		4
.L_225:
        /*034c*/ 	.word	index@(_Z38userbuffers_fp16_sum_inplace_gpu_rr_rsILi2EEviiiiiiiPPvim)
        /*0350*/ 	.word	0x0000001a


	//----- nvinfo : EIATTR_FRAME_SIZE
	.align		4
.L_226:
        /*0354*/ 	.byte	0x04, 0x11
        /*0356*/ 	.short	(.L_228 - .L_227)
	.align		4
.L_227:
        /*0358*/ 	.word	index@(_Z38userbuffers_fp16_sum_inplace_gpu_rr_rsILi2EEviiiiiiiPPvim)
        /*035c*/ 	.word	0x00000028


	//----- nvinfo : EIATTR_REGCOUNT
	.align		4
.L_228:
        /*0360*/ 	.byte	0x04, 0x2f
        /*0362*/ 	.short	(.L_230 - .L_229)
	.align		4
.L_229:
        /*0364*/ 	.word	index@(_Z38userbuffers_fp16_sum_inplace_gpu_rr_rsILi4EEviiiiiiiPPvim)
        /*0368*/ 	.word	0x00000020


	//----- nvinfo : EIATTR_FRAME_SIZE
	.align		4
.L_230:
        /*036c*/ 	.byte	0x04, 0x11
        /*036e*/ 	.short	(.L_232 - .L_231)
	.align		4
.L_231:
        /*0370*/ 	.word	index@(_Z38userbuffers_fp16_sum_inplace_gpu_rr_rsILi4EEviiiiiiiPPvim)
        /*0374*/ 	.word	0x00000028


	//----- nvinfo : EIATTR_REGCOUNT
	.align		4
.L_232:
        /*0378*/ 	.byte	0x04, 0x2f
        /*037a*/ 	.short	(.L_234 - .L_233)
	.align		4
.L_233:
        /*037c*/ 	.word	index@(_Z38userbuffers_fp16_sum_inplace_gpu_rr_rsILi8EEviiiiiiiPPvim)
        /*0380*/ 	.word	0x00000020


	//----- nvinfo : EIATTR_FRAME_SIZE
	.align		4
.L_234:
        /*0384*/ 	.byte	0x04, 0x11
        /*0386*/ 	.short	(.L_236 - .L_235)
	.align		4
.L_235:
        /*0388*/ 	.word	index@(_Z38userbuffers_fp16_sum_inplace_gpu_rr_rsILi8EEviiiiiiiPPvim)
        /*038c*/ 	.word	0x00000028


	//----- nvinfo : EIATTR_REGCOUNT
	.align		4
.L_236:
        /*0390*/ 	.byte	0x04, 0x2f
        /*0392*/ 	.short	(.L_238 - .L_237)
	.align		4
.L_237:
        /*0394*/ 	.word	index@(_Z38userbuffers_fp16_sum_inplace_gpu_rr_rsILi16EEviiiiiiiPPvim)
        /*0398*/ 	.word	0x00000028


	//----- nvinfo : EIATTR_FRAME_SIZE
	.align		4
.L_238:
        /*039c*/ 	.byte	0x04, 0x11
        /*039e*/ 	.short	(.L_240 - .L_239)
	.align		4
.L_239:
        /*03a0*/ 	.word	index@(_Z38userbuffers_fp16_sum_inplace_gpu_rr_rsILi16EEviiiiiiiPPvim)
        /*03a4*/ 	.word	0x00000028


	//----- nvinfo : EIATTR_REGCOUNT
	.align		4
.L_240:
        /*03a8*/ 	.byte	0x04, 0x2f
        /*03aa*/ 	.short	(.L_242 - .L_241)
	.align		4
.L_241:
        /*03ac*/ 	.word	index@(_Z38userbuffers_fp16_sum_inplace_gpu_rr_rsILi32EEviiiiiiiPPvim)
        /*03b0*/ 	.word	0x00000040


	//----- nvinfo : EIATTR_FRAME_SIZE
	.align		4
.L_242:
        /*03b4*/ 	.byte	0x04, 0x11
        /*03b6*/ 	.short	(.L_244 - .L_243)
	.align		4
.L_243:
        /*03b8*/ 	.word	index@(_Z38userbuffers_fp16_sum_inplace_gpu_rr_rsILi32EEviiiiiiiPPvim)
        /*03bc*/ 	.word	0x00000028


	//----- nvinfo : EIATTR_REGCOUNT
	.align		4
.L_244:
        /*03c0*/ 	.byte	0x04, 0x2f
        /*03c2*/ 	.short	(.L_246 - .L_245)
	.align		4
.L_245:
        /*03c4*/ 	.word	index@(_Z42userbuffers_fp16_sum_inplace_gpu_mc_rs_oopILi2EEviiiiiiiiiPPviS0_P6float4m)
        /*03c8*/ 	.word	0x00000038


	//----- nvinfo : EIATTR_FRAME_SIZE
	.align		4
.L_246:
        /*03cc*/ 	.byte	0x04, 0x11
        /*03ce*/ 	.short	(.L_248 - .L_247)
	.align		4
.L_247:
        /*03d0*/ 	.word	index@(_Z42userbuffers_fp16_sum_inplace_gpu_mc_rs_oopILi2EEviiiiiiiiiPPviS0_P6float4m)
        /*03d4*/ 	.word	0x00000028


	//----- nvinfo : EIATTR_REGCOUNT
	.align		4
.L_248:
        /*03d8*/ 	.byte	0x04, 0x2f
        /*03da*/ 	.short	(.L_250 - .L_249)
	.align		4
.L_249:
        /*03dc*/ 	.word	index@(_Z42userbuffers_fp16_sum_inplace_gpu_mc_rs_oopILi4EEviiiiiiiiiPPviS0_P6float4m)
        /*03e0*/ 	.word	0x00000038


	//----- nvinfo : EIATTR_FRAME_SIZE
	.align		4
.L_250:
        /*03e4*/ 	.byte	0x04, 0x11
        /*03e6*/ 	.short	(.L_252 - .L_251)
	.align		4
.L_251:
        /*03e8*/ 	.word	index@(_Z42userbuffers_fp16_sum_inplace_gpu_mc_rs_oopILi4EEviiiiiiiiiPPviS0_P6float4m)
        /*03ec*/ 	.word	0x00000028


	//----- nvinfo : EIATTR_REGCOUNT
	.align		4
.L_252:
        /*03f0*/ 	.byte	0x04, 0x2f
        /*03f2*/ 	.short	(.L_254 - .L_253)
	.align		4
.L_253:
        /*03f4*/ 	.word	index@(_Z42userbuffers_fp16_sum_inplace_gpu_mc_rs_oopILi8EEviiiiiiiiiPPviS0_P6float4m)
        /*03f8*/ 	.word	0x00000038


	//----- nvinfo : EIATTR_FRAME_SIZE
	.align		4
.L_254:
        /*03fc*/ 	.byte	0x04, 0x11
        /*03fe*/ 	.short	(.L_256 - .L_255)
	.align		4
.L_255:
        /*0400*/ 	.word	index@(_Z42userbuffers_fp16_sum_inplace_gpu_mc_rs_oopILi8EEviiiiiiiiiPPviS0_P6float4m)
        /*0404*/ 	.word	0x00000028


	//----- nvinfo : EIATTR_REGCOUNT
	.align		4
.L_256:
        /*0408*/ 	.byte	0x04, 0x2f
        /*040a*/ 	.short	(.L_258 - .L_257)
	.align		4
.L_257:
        /*040c*/ 	.word	index@(_Z42userbuffers_fp16_sum_inplace_gpu_mc_rs_oopILi16EEviiiiiiiiiPPviS0_P6float4m)
        /*0410*/ 	.word	0x00000038


	//----- nvinfo : EIATTR_FRAME_SIZE
	.align		4
.L_258:
        /*0414*/ 	.byte	0x04, 0x11
        /*0416*/ 	.short	(.L_260 - .L_259)
	.align		4
.L_259:
        /*0418*/ 	.word	index@(_Z42userbuffers_fp16_sum_inplace_gpu_mc_rs_oopILi16EEviiiiiiiiiPPviS0_P6float4m)
        /*041c*/ 	.word	0x00000028


	//----- nvinfo : EIATTR_REGCOUNT
	.align		4
.L_260:
        /*0420*/ 	.byte	0x04, 0x2f
        /*0422*/ 	.short	(.L_262 - .L_261)
	.align		4
.L_261:
        /*0424*/ 	.word	index@(_Z42userbuffers_fp16_sum_inplace_gpu_mc_rs_oopILi32EEviiiiiiiiiPPviS0_P6float4m)
        /*0428*/ 	.word	0x00000038


	//----- nvinfo : EIATTR_FRAME_SIZE
	.align		4
.L_262:
        /*042c*/ 	.byte	0x04, 0x11
        /*042e*/ 	.short	(.L_264 - .L_263)
	.align		4
.L_263:
        /*0430*/ 	.word	index@(_Z42userbuffers_fp16_sum_inplace_gpu_mc_rs_oopILi32EEviiiiiiiiiPPviS0_P6float4m)
        /*0434*/ 	.word	0x00000028


	//----- nvinfo : EIATTR_REGCOUNT
	.align		4
.L_264:
        /*0438*/ 	.byte	0x04, 0x2f
        /*043a*/ 	.short	(.L_266 - .L_265)
	.align		4
.L_265:
        /*043c*/ 	.word	index@(_Z42userbuffers_fp16_sum_inplace_gpu_rr_rs_oopILi2EEviiiiiiiiiPPviS0_m)
        /*0440*/ 	.word	0x0000001f


	//----- nvinfo : EIATTR_FRAME_SIZE
	.align		4
.L_266:
        /*0444*/ 	.byte	0x04, 0x11
        /*0446*/ 	.short	(.L_268 - .L_267)
	.align		4
.L_267:
        /*0448*/ 	.word	index@(_Z42userbuffers_fp16_sum_inplace_gpu_rr_rs_oopILi2EEviiiiiiiiiPPviS0_m)
        /*044c*/ 	.word	0x00000028


	//----- nvinfo : EIATTR_REGCOUNT
	.align		4
.L_268:
        /*0450*/ 	.byte	0x04, 0x2f
        /*0452*/ 	.short	(.L_270 - .L_269)
	.align		4
.L_269:
        /*0454*/ 	.word	index@(_Z42userbuffers_fp16_sum_inplace_gpu_rr_rs_oopILi4EEviiiiiiiiiPPviS0_m)
        /*0458*/ 	.word	0x00000020


	//----- nvinfo : EIATTR_FRAME_SIZE
	.align		4
.L_270:
        /*045c*/ 	.byte	0x04, 0x11
        /*045e*/ 	.short	(.L_272 - .L_271)
	.align		4
.L_271:
        /*0460*/ 	.word	index@(_Z42userbuffers_fp16_sum_inplace_gpu_rr_rs_oopILi4EEviiiiiiiiiPPviS0_m)
        /*0464*/ 	.word	0x00000028


	//----- nvinfo : EIATTR_REGCOUNT
	.align		4
.L_272:
        /*0468*/ 	.byte	0x04, 0x2f
        /*046a*/ 	.short	(.L_274 - .L_273)
	.align		4
.L_273:
        /*046c*/ 	.word	index@(_Z42userbuffers_fp16_sum_inplace_gpu_rr_rs_oopILi8EEviiiiiiiiiPPviS0_m)
        /*0470*/ 	.word	0x0000002c


	//----- nvinfo : EIATTR_FRAME_SIZE
	.align		4
.L_274:
        /*0474*/ 	.byte	0x04, 0x11
        /*0476*/ 	.short	(.L_276 - .L_275)
	.align		4
.L_275:
        /*0478*/ 	.word	index@(_Z42userbuffers_fp16_sum_inplace_gpu_rr_rs_oopILi8EEviiiiiiiiiPPviS0_m)
        /*047c*/ 	.word	0x00000028


	//----- nvinfo : EIATTR_REGCOUNT
	.align		4
.L_276:
        /*0480*/ 	.byte	0x04, 0x2f
        /*0482*/ 	.short	(.L_278 - .L_277)
	.align		4
.L_277:
        /*0484*/ 	.word	index@(_Z42userbuffers_fp16_sum_inplace_gpu_rr_rs_oopILi16EEviiiiiiiiiPPviS0_m)
        /*0488*/ 	.word	0x00000040


	//----- nvinfo : EIATTR_FRAME_SIZE
	.align		4
.L_278:
        /*048c*/ 	.byte	0x04, 0x11
        /*048e*/ 	.short	(.L_280 - .L_279)
	.align		4
.L_279:
        /*0490*/ 	.word	index@(_Z42userbuffers_fp16_sum_inplace_gpu_rr_rs_oopILi16EEviiiiiiiiiPPviS0_m)
        /*0494*/ 	.word	0x00000028


	//----- nvinfo : EIATTR_REGCOUNT
	.align		4
.L_280:
        /*0498*/ 	.byte	0x04, 0x2f
        /*049a*/ 	.short	(.L_282 - .L_281)
	.align		4
.L_281:
        /*049c*/ 	.word	index@(_Z42userbuffers_fp16_sum_inplace_gpu_rr_rs_oopILi32EEviiiiiiiiiPPviS0_m)
        /*04a0*/ 	.word	0x00000040


	//----- nvinfo : EIATTR_FRAME_SIZE
	.align		4
.L_282:
        /*04a4*/ 	.byte	0x04, 0x11
        /*04a6*/ 	.short	(.L_284 - .L_283)
	.align		4
.L_283:
        /*04a8*/ 	.word	index@(_Z42userbuffers_fp16_sum_inplace_gpu_rr_rs_oopILi32EEviiiiiiiiiPPviS0_m)
        /*04ac*/ 	.word	0x00000098


	//----- nvinfo : EIATTR_REGCOUNT
	.align		4
.L_284:
        /*04b0*/ 	.byte	0x04, 0x2f
        /*04b2*/ 	.short	(.L_286 - .L_285)
	.align		4
.L_285:
        /*04b4*/ 	.word	index@(_Z21kuserbuffers_pullsendiiPiS_)
        /*04b8*/ 	.word	0x00000008


	//----- nvinfo : EIATTR_FRAME_SIZE
	.align		4
.L_286:
        /*04bc*/ 	.byte	0x04, 0x11
        /*04be*/ 	.short	(.L_288 - .L_287)
	.align		4
.L_287:
        /*04c0*/ 	.word	index@(_Z21kuserbuffers_pullsendiiPiS_)
        /*04c4*/ 	.word	0x00000000


	//----- nvinfo : EIATTR_REGCOUNT
	.align		4
.L_288:
        /*04c8*/ 	.byte	0x04, 0x2f
        /*04ca*/ 	.short	(.L_290 - .L_289)
	.align		4
.L_289:
        /*04cc*/ 	.word	index@(_Z16kuserbuffers_incPi)
        /*04d0*/ 	.word	0x00000008


	//----- nvinfo : EIATTR_FRAME_SIZE
	.align		4
.L_290:
        /*04d4*/ 	.byte	0x04, 0x11
        /*04d6*/ 	.short	(.L_292 - .L_291)
	.align		4
.L_291:
        /*04d8*/ 	.word	index@(_Z16kuserbuffers_incPi)
        /*04dc*/ 	.word	0x00000000


	//----- nvinfo : EIATTR_REGCOUNT
	.align		4
.L_292:
        /*04e0*/ 	.byte	0x04, 0x2f
        /*04e2*/ 	.short	(.L_294 - .L_293)
	.align		4
.L_293:
        /*04e4*/ 	.word	index@(_Z18kuserbuffers_dummyv)
        /*04e8*/ 	.word	0x00000004


	//----- nvinfo : EIATTR_FRAME_SIZE
	.align		4
.L_294:
        /*04ec*/ 	.byte	0x04, 0x11
        /*04ee*/ 	.short	(.L_296 - .L_295)
	.align		4
.L_295:
        /*04f0*/ 	.word	index@(_Z18kuserbuffers_dummyv)
        /*04f4*/ 	.word	0x00000000


	//----- nvinfo : EIATTR_REGCOUNT
	.align		4
.L_296:
        /*04f8*/ 	.byte	0x04, 0x2f
        /*04fa*/ 	.short	(.L_298 - .L_297)
	.align		4
.L_297:
        /*04fc*/ 	.word	index@(_Z21kuserbuffers_pullrecviiiiPiS_P4int4S1_im)
        /*0500*/ 	.word	0x0000003a


	//----- nvinfo : EIATTR_FRAME_SIZE
	.align		4
.L_298:
        /*0504*/ 	.byte	0x04, 0x11
        /*0506*/ 	.short	(.L_300 - .L_299)
	.align		4
.L_299:
        /*0508*/ 	.word	index@(_Z21kuserbuffers_pullrecviiiiPiS_P4int4S1_im)
        /*050c*/ 	.word	0x00000030


	//----- nvinfo : EIATTR_REGCOUNT
	.align		4
.L_300:
        /*0510*/ 	.byte	0x04, 0x2f
        /*0512*/ 	.short	(.L_302 - .L_301)
	.align		4
.L_301:
        /*0514*/ 	.word	index@(_Z21kuserbuffers_pushsendPiS_P4int4S1_i)
        /*0518*/ 	.word	0x00000038


	//----- nvinfo : EIATTR_FRAME_SIZE
	.align		4
.L_302:
        /*051c*/ 	.byte	0x04, 0x11
        /*051e*/ 	.short	(.L_304 - .L_303)
	.align		4
.L_303:
        /*0520*/ 	.word	index@(_Z21kuserbuffers_pushsendPiS_P4int4S1_i)
        /*0524*/ 	.word	0x00000000


	//----- nvinfo : EIATTR_REGCOUNT
	.align		4
.L_304:
        /*0528*/ 	.byte	0x04, 0x2f
        /*052a*/ 	.short	(.L_306 - .L_305)
	.align		4
.L_305:
        /*052c*/ 	.word	index@(_Z21kuserbuffers_pushrecviiiiPiS_imS_S_)
        /*0530*/ 	.word	0x00000018


	//----- nvinfo : EIATTR_FRAME_SIZE
	.align		4
.L_306:
        /*0534*/ 	.byte	0x04, 0x11
        /*0536*/ 	.short	(.L_308 - .L_307)
	.align		4
.L_307:
        /*0538*/ 	.word	index@(_Z21kuserbuffers_pushrecviiiiPiS_imS_S_)
        /*053c*/ 	.word	0x00000030


	//----- nvinfo : EIATTR_REGCOUNT
	.align		4
.L_308:
        /*0540*/ 	.byte	0x04, 0x2f
        /*0542*/ 	.short	(.L_310 - .L_309)
	.align		4
.L_309:
        /*0544*/ 	.word	index@(_Z25kuserbuffers_pushsendrecvPiS_P4int4S1_iiiS_S_imiiS_S_)
        /*0548*/ 	.word	0x0000003e


	//----- nvinfo : EIATTR_FRAME_SIZE
	.align		4
.L_310:
        /*054c*/ 	.byte	0x04, 0x11
        /*054e*/ 	.short	(.L_312 - .L_311)
	.align		4
.L_311:
        /*0550*/ 	.word	index@(_Z25kuserbuffers_pushsendrecvPiS_P4int4S1_iiiS_S_imiiS_S_)
        /*0554*/ 	.word	0x00000030


	//----- nvinfo : EIATTR_REGCOUNT
	.align		4
.L_312:
        /*0558*/ 	.byte	0x04, 0x2f
        /*055a*/ 	.short	(.L_314 - .L_313)
	.align		4
.L_313:
        /*055c*/ 	.word	index@(_Z32kuserbuffers_pushsendrecv_atomicPiS_P4int4S1_iiiS_S_iPvmiiS_S_)
        /*0560*/ 	.word	0x0000003e


	//----- nvinfo : EIATTR_FRAME_SIZE
	.align		4
.L_314:
        /*0564*/ 	.byte	0x04, 0x11
        /*0566*/ 	.short	(.L_316 - .L_315)
	.align		4
.L_315:
        /*0568*/ 	.word	index@(_Z32kuserbuffers_pushsendrecv_atomicPiS_P4int4S1_iiiS_S_iPvmiiS_S_)
        /*056c*/ 	.word	0x00000030


	//----- nvinfo : EIATTR_REGCOUNT
	.align		4
.L_316:
        /*0570*/ 	.byte	0x04, 0x2f
        /*0572*/ 	.short	(.L_318 - .L_317)
	.align		4
.L_317:
        /*0574*/ 	.word	index@(_Z37kuserbuffers_pushsendrecv_multiatomicPiS_P4int4S1_iiiS_S_iPviiibmii)
        /*0578*/ 	.word	0x00000040


	//----- nvinfo : EIATTR_FRAME_SIZE
	.align		4
.L_318:
        /*057c*/ 	.byte	0x04, 0x11
        /*057e*/ 	.short	(.L_320 - .L_319)
	.align		4
.L_319:
        /*0580*/ 	.word	index@(_Z37kuserbuffers_pushsendrecv_multiatomicPiS_P4int4S1_iiiS_S_iPviiibmii)
        /*0584*/ 	.word	0x00000030


	//----- nvinfo : EIATTR_REGCOUNT
	.align		4
.L_320:
        /*0588*/ 	.byte	0x04, 0x2f
        /*058a*/ 	.short	(.L_322 - .L_321)
	.align		4
.L_321:
        /*058c*/ 	.word	index@(_Z15producer_kernelPvi)
        /*0590*/ 	.word	0x00000008


	//----- nvinfo : EIATTR_FRAME_SIZE
	.align		4
.L_322:
        /*0594*/ 	.byte	0x04, 0x11
        /*0596*/ 	.short	(.L_324 - .L_323)
	.align		4
.L_323:
        /*0598*/ 	.word	index@(_Z15producer_kernelPvi)
        /*059c*/ 	.word	0x00000000


	//----- nvinfo : EIATTR_REGCOUNT
	.align		4
.L_324:
        /*05a0*/ 	.byte	0x04, 0x2f
        /*05a2*/ 	.short	(.L_326 - .L_325)
	.align		4
.L_325:
        /*05a4*/ 	.word	index@(_Z15consumer_kernelPvi)
        /*05a8*/ 	.word	0x00000008


	//----- nvinfo : EIATTR_FRAME_SIZE
	.align		4
.L_326:
        /*05ac*/ 	.byte	0x04, 0x11
        /*05ae*/ 	.short	(.L_328 - .L_327)
	.align		4
.L_327:
        /*05b0*/ 	.word	index@(_Z15consumer_kernelPvi)
        /*05b4*/ 	.word	0x00000000


	//----- nvinfo : EIATTR_REGCOUNT
	.align		4
.L_328:
        /*05b8*/ 	.byte	0x04, 0x2f
        /*05ba*/ 	.short	(.L_330 - .L_329)
	.align		4
.L_329:
        /*05bc*/ 	.word	index@(_Z21consumer_batch_kernelPvii)
        /*05c0*/ 	.word	0x0000000c


	//----- nvinfo : EIATTR_FRAME_SIZE
	.align		4
.L_330:
        /*05c4*/ 	.byte	0x04, 0x11
        /*05c6*/ 	.short	(.L_332 - .L_331)
	.align		4
.L_331:
        /*05c8*/ 	.word	index@(_Z21consumer_batch_kernelPvii)
        /*05cc*/ 	.word	0x00000000


	//----- nvinfo : EIATTR_REGCOUNT
	.align		4
.L_332:
        /*05d0*/ 	.byte	0x04, 0x2f
        /*05d2*/ 	.short	(.L_334 - .L_333)
	.align		4
.L_333:
        /*05d4*/ 	.word	index@(_Z21reset_counters_kernelPvib)
        /*05d8*/ 	.word	0x00000012


	//----- nvinfo : EIATTR_FRAME_SIZE
	.align		4
.L_334:
        /*05dc*/ 	.byte	0x04, 0x11
        /*05de*/ 	.short	(.L_336 - .L_335)
	.align		4
.L_335:
        /*05e0*/ 	.word	index@(_Z21reset_counters_kernelPvib)
        /*05e4*/ 	.word	0x00000000


	//----- nvinfo : EIATTR_REGCOUNT
	.align		4
.L_336:
        /*05e8*/ 	.byte	0x04, 0x2f
        /*05ea*/ 	.short	(.L_338 - .L_337)
	.align		4
.L_337:
        /*05ec*/ 	.word	index@(_Z16reduce_bf16_cudaILi32EEvPvS0_iiii)
        /*05f0*/ 	.word	0x00000046


	//----- nvinfo : EIATTR_FRAME_SIZE
	.align		4
.L_338:
        /*05f4*/ 	.byte	0x04, 0x11
        /*05f6*/ 	.short	(.L_340 - .L_339)
	.align		4
.L_339:
        /*05f8*/ 	.word	index@(_Z16reduce_bf16_cudaILi32EEvPvS0_iiii)
        /*05fc*/ 	.word	0x00000000


	//----- nvinfo : EIATTR_REGCOUNT
	.align		4
.L_340:
        /*0600*/ 	.byte	0x04, 0x2f
        /*0602*/ 	.short	(.L_342 - .L_341)
	.align		4
.L_341:
        /*0604*/ 	.word	index@(_Z46userbuffers_fp16_sum_inplace_gpu_rr_rs_oop_fp8ILi2E13__nv_fp8_e5m2EviiiiiiiiiPPviS1_Pfm)
        /*0608*/ 	.word	0x00000024


	//----- nvinfo : EIATTR_FRAME_SIZE
	.align		4
.L_342:
        /*060c*/ 	.byte	0x04, 0x11
        /*060e*/ 	.short	(.L_344 - .L_343)
	.align		4
.L_343:
        /*0610*/ 	.word	index@(_Z46userbuffers_fp16_sum_inplace_gpu_rr_rs_oop_fp8ILi2E13__nv_fp8_e5m2EviiiiiiiiiPPviS1_Pfm)
        /*0614*/ 	.word	0x00000028


	//----- nvinfo : EIATTR_REGCOUNT
	.align		4
.L_344:
        /*0618*/ 	.byte	0x04, 0x2f
        /*061a*/ 	.short	(.L_346 - .L_345)
	.align		4
.L_345:
        /*061c*/ 	.word	index@(_Z46userbuffers_fp16_sum_inplace_gpu_rr_rs_oop_fp8ILi4E13__nv_fp8_e5m2EviiiiiiiiiPPviS1_Pfm)
        /*0620*/ 	.word	0x0000002c


	//----- nvinfo : EIATTR_FRAME_SIZE
	.align		4
.L_346:
        /*0624*/ 	.byte	0x04, 0x11
        /*0626*/ 	.short	(.L_348 - .L_347)
	.align		4
.L_347:
        /*0628*/ 	.word	index@(_Z46userbuffers_fp16_sum_inplace_gpu_rr_rs_oop_fp8ILi4E13__nv_fp8_e5m2EviiiiiiiiiPPviS1_Pfm)
        /*062c*/ 	.word	0x00000028


	//----- nvinfo : EIATTR_REGCOUNT
	.align		4
.L_348:
        /*0630*/ 	.byte	0x04, 0x2f
        /*0632*/ 	.short	(.L_350 - .L_349)
	.align		4
.L_349:
        /*0634*/ 	.word	index@(_Z46userbuffers_fp16_sum_inplace_gpu_rr_rs_oop_fp8ILi8E13__nv_fp8_e5m2EviiiiiiiiiPPviS1_Pfm)
        /*0638*/ 	.word	0x0000003d


	//----- nvinfo : EIATTR_FRAME_SIZE
	.align		4
.L_350:
        /*063c*/ 	.byte	0x04, 0x11
        /*063e*/ 	.short	(.L_352 - .L_351)
	.align		4
.L_351:
        /*0640*/ 	.word	index@(_Z46userbuffers_fp16_sum_inplace_gpu_rr_rs_oop_fp8ILi8E13__nv_fp8_e5m2EviiiiiiiiiPPviS1_Pfm)
        /*0644*/ 	.word	0x00000028


	//----- nvinfo : EIATTR_REGCOUNT
	.align		4
.L_352:
        /*0648*/ 	.byte	0x04, 0x2f
        /*064a*/ 	.short	(.L_354 - .L_353)
	.align		4
.L_353:
        /*064c*/ 	.word	index@(_Z46userbuffers_fp16_sum_inplace_gpu_rr_rs_oop_fp8ILi16E13__nv_fp8_e5m2EviiiiiiiiiPPviS1_Pfm)
        /*0650*/ 	.word	0x00000040


	//----- nvinfo : EIATTR_FRAME_SIZE
	.align		4
.L_354:
        /*0654*/ 	.byte	0x04, 0x11
        /*0656*/ 	.short	(.L_356 - .L_355)
	.align		4
.L_355:
        /*0658*/ 	.word	index@(_Z46userbuffers_fp16_sum_inplace_gpu_rr_rs_oop_fp8ILi16E13__nv_fp8_e5m2EviiiiiiiiiPPviS1_Pfm)
        /*065c*/ 	.word	0x00000098


	//----- nvinfo : EIATTR_REGCOUNT
	.align		4
.L_356:
        /*0660*/ 	.byte	0x04, 0x2f
        /*0662*/ 	.short	(.L_358 - .L_357)
	.align		4
.L_357:
        /*0664*/ 	.word	index@(_Z46userbuffers_fp16_sum_inplace_gpu_rr_rs_oop_fp8ILi32E13__nv_fp8_e5m2EviiiiiiiiiPPviS1_Pfm)
        /*0668*/ 	.word	0x00000032


	//----- nvinfo : EIATTR_FRAME_SIZE
	.align		4
.L_358:
        /*066c*/ 	.byte	0x04, 0x11
        /*066e*/ 	.short	(.L_360 - .L_359)
	.align		4
.L_359:
        /*0670*/ 	.word	index@(_Z46userbuffers_fp16_sum_inplace_gpu_rr_rs_oop_fp8ILi32E13__nv_fp8_e5m2EviiiiiiiiiPPviS1_Pfm)
        /*0674*/ 	.word	0x00000028


	//----- nvinfo : EIATTR_REGCOUNT
	.align		4
.L_360:
        /*0678*/ 	.byte	0x04, 0x2f
        /*067a*/ 	.short	(.L_362 - .L_361)
	.align		4
.L_361:
        /*067c*/ 	.word	index@(_Z46userbuffers_fp16_sum_inplace_gpu_rr_rs_oop_fp8ILi2E13__nv_fp8_e4m3EviiiiiiiiiPPviS1_Pfm)
        /*0680*/ 	.word	0x00000024


	//----- nvinfo : EIATTR_FRAME_SIZE
	.align		4
.L_362:
        /*0684*/ 	.byte	0x04, 0x11
        /*0686*/ 	.short	(.L_364 - .L_363)
	.align		4
.L_363:
        /*0688*/ 	.word	index@(_Z46userbuffers_fp16_sum_inplace_gpu_rr_rs_oop_fp8ILi2E13__nv_fp8_e4m3EviiiiiiiiiPPviS1_Pfm)
        /*068c*/ 	.word	0x00000028


	//----- nvinfo : EIATTR_REGCOUNT
	.align		4
.L_364:
        /*0690*/ 	.byte	0x04, 0x2f
        /*0692*/ 	.short	(.L_366 - .L_365)
	.align		4
.L_365:
        /*0694*/ 	.word	index@(_Z46userbuffers_fp16_sum_inplace_gpu_rr_rs_oop_fp8ILi4E13__nv_fp8_e4m3EviiiiiiiiiPPviS1_Pfm)
        /*0698*/ 	.word	0x0000002c


	//----- nvinfo : EIATTR_FRAME_SIZE
	.align		4
.L_366:
        /*069c*/ 	.byte	0x04, 0x11
        /*069e*/ 	.short	(.L_368 - .L_367)
	.align		4
.L_367:
        /*06a0*/ 	.word	index@(_Z46userbuffers_fp16_sum_inplace_gpu_rr_rs_oop_fp8ILi4E13__nv_fp8_e4m3EviiiiiiiiiPPviS1_Pfm)
        /*06a4*/ 	.word	0x00000028


	//----- nvinfo : EIATTR_REGCOUNT
	.align		4
.L_368:
        /*06a8*/ 	.byte	0x04, 0x2f
        /*06aa*/ 	.short	(.L_370 - .L_369)
	.align		4
.L_369:
        /*06ac*/ 	.word	index@(_Z46userbuffers_fp16_sum_inplace_gpu_rr_rs_oop_fp8ILi8E13__nv_fp8_e4m3EviiiiiiiiiPPviS1_Pfm)
        /*06b0*/ 	.word	0x0000003d


	//----- nvinfo : EIATTR_FRAME_SIZE
	.align		4
.L_370:
        /*06b4*/ 	.byte	0x04, 0x11
        /*06b6*/ 	.short	(.L_372 - .L_371)
	.align		4
.L_371:
        /*06b8*/ 	.word	index@(_Z46userbuffers_fp16_sum_inplace_gpu_rr_rs_oop_fp8ILi8E13__nv_fp8_e4m3EviiiiiiiiiPPviS1_Pfm)
        /*06bc*/ 	.word	0x00000028


	//----- nvinfo : EIATTR_REGCOUNT
	.align		4
.L_372:
        /*06c0*/ 	.byte	0x04, 0x2f
        /*06c2*/ 	.short	(.L_374 - .L_373)
	.align		4
.L_373:
        /*06c4*/ 	.word	index@(_Z46userbuffers_fp16_sum_inplace_gpu_rr_rs_oop_fp8ILi16E13__nv_fp8_e4m3EviiiiiiiiiPPviS1_Pfm)
        /*06c8*/ 	.word	0x00000040


	//----- nvinfo : EIATTR_FRAME_SIZE
	.align		4
.L_374:
        /*06cc*/ 	.byte	0x04, 0x11
        /*06ce*/ 	.short	(.L_376 - .L_375)
	.align		4
.L_375:
        /*06d0*/ 	.word	index@(_Z46userbuffers_fp16_sum_inplace_gpu_rr_rs_oop_fp8ILi16E13__nv_fp8_e4m3EviiiiiiiiiPPviS1_Pfm)
        /*06d4*/ 	.word	0x00000098


	//----- nvinfo : EIATTR_REGCOUNT
	.align		4
.L_376:
        /*06d8*/ 	.byte	0x04, 0x2f
        /*06da*/ 	.short	(.L_378 - .L_377)
	.align		4
.L_377:
        /*06dc*/ 	.word	index@(_Z46userbuffers_fp16_sum_inplace_gpu_rr_rs_oop_fp8ILi32E13__nv_fp8_e4m3EviiiiiiiiiPPviS1_Pfm)
        /*06e0*/ 	.word	0x00000032


	//----- nvinfo : EIATTR_FRAME_SIZE
	.align		4
.L_378:
        /*06e4*/ 	.byte	0x04, 0x11
        /*06e6*/ 	.short	(.L_380 - .L_379)
	.align		4
.L_379:
        /*06e8*/ 	.word	index@(_Z46userbuffers_fp16_sum_inplace_gpu_rr_rs_oop_fp8ILi32E13__nv_fp8_e4m3EviiiiiiiiiPPviS1_Pfm)
        /*06ec*/ 	.word	0x00000028


	//----- nvinfo : EIATTR_REGCOUNT
	.align		4
.L_380:
        /*06f0*/ 	.byte	0x04, 0x2f
        /*06f2*/ 	.short	(.L_382 - .L_381)
	.align		4
.L_381:
        /*06f4*/ 	.word	index@(_Z53userbuffers_fp16_sum_inplace_gpu_rr_rs_oop_atomic_fp8ILi2E13__nv_fp8_e4m3EviiiiiiiiiiPPviS1_PfS1_iim)
        /*06f8*/ 	.word	0x00000037


	//----- nvinfo : EIATTR_FRAME_SIZE
	.align		4
.L_382:
        /*06fc*/ 	.byte	0x04, 0x11
        /*06fe*/ 	.short	(.L_384 - .L_383)
	.align		4
.L_383:
        /*0700*/ 	.word	index@(_Z53userbuffers_fp16_sum_inplace_gpu_rr_rs_oop_atomic_fp8ILi2E13__nv_fp8_e4m3EviiiiiiiiiiPPviS1_PfS1_iim)
        /*0704*/ 	.word	0x00000028


	//----- nvinfo : EIATTR_REGCOUNT
	.align		4
.L_384:
        /*0708*/ 	.byte	0x04, 0x2f
        /*070a*/ 	.short	(.L_386 - .L_385)
	.align		4
.L_385:
        /*070c*/ 	.word	index@(_Z53userbuffers_fp16_sum_inplace_gpu_rr_rs_oop_atomic_fp8ILi4E13__nv_fp8_e4m3EviiiiiiiiiiPPviS1_PfS1_iim)
        /*0710*/ 	.word	0x00000037


	//----- nvinfo : EIATTR_FRAME_SIZE
	.align		4
.L_386:
        /*0714*/ 	.byte	0x04, 0x11
        /*0716*/ 	.short	(.L_388 - .L_387)
	.align		4
.L_387:
        /*0718*/ 	.word	index@(_Z53userbuffers_fp16_sum_inplace_gpu_rr_rs_oop_atomic_fp8ILi4E13__nv_fp8_e4m3EviiiiiiiiiiPPviS1_PfS1_iim)
        /*071c*/ 	.word	0x00000028


	//----- nvinfo : EIATTR_REGCOUNT
	.align		4
.L_388:
        /*0720*/ 	.byte	0x04, 0x2f
        /*0722*/ 	.short	(.L_390 - .L_389)
	.align		4
.L_389:
        /*0724*/ 	.word	index@(_Z53userbuffers_fp16_sum_inplace_gpu_rr_rs_oop_atomic_fp8ILi8E13__nv_fp8_e4m3EviiiiiiiiiiPPviS1_PfS1_iim)
        /*0728*/ 	.word	0x00000040


	//----- nvinfo : EIATTR_FRAME_SIZE
	.align		4
.L_390:
        /*072c*/ 	.byte	0x04, 0x11
        /*072e*/ 	.short	(.L_392 - .L_391)
	.align		4
.L_391:
        /*0730*/ 	.word	index@(_Z53userbuffers_fp16_sum_inplace_gpu_rr_rs_oop_atomic_fp8ILi8E13__nv_fp8_e4m3EviiiiiiiiiiPPviS1_PfS1_iim)
        /*0734*/ 	.word	0x00000048


	//----- nvinfo : EIATTR_REGCOUNT
	.align		4
.L_392:
        /*0738*/ 	.byte	0x04, 0x2f
        /*073a*/ 	.short	(.L_394 - .L_393)
	.align		4
.L_393:
        /*073c*/ 	.word	index@(_Z53userbuffers_fp16_sum_inplace_gpu_rr_rs_oop_atomic_fp8ILi16E13__nv_fp8_e4m3EviiiiiiiiiiPPviS1_PfS1_iim)
        /*0740*/ 	.word	0x00000040


	//----- nvinfo : EIATTR_FRAME_SIZE
	.align		4
.L_394:
        /*0744*/ 	.byte	0x04, 0x11
        /*0746*/ 	.short	(.L_396 - .L_395)
	.align		4
.L_395:
        /*0748*/ 	.word	index@(_Z53userbuffers_fp16_sum_inplace_gpu_rr_rs_oop_atomic_fp8ILi16E13__nv_fp8_e4m3EviiiiiiiiiiPPviS1_PfS1_iim)
        /*074c*/ 	.word	0x000000b0


	//----- nvinfo : EIATTR_REGCOUNT
	.align		4
.L_396:
        /*0750*/ 	.byte	0x04, 0x2f
        /*0752*/ 	.short	(.L_398 - .L_397)
	.align		4
.L_397:
        /*0754*/ 	.word	index@(_Z53userbuffers_fp16_sum_inplace_gpu_rr_rs_oop_atomic_fp8ILi32E13__nv_fp8_e4m3EviiiiiiiiiiPPviS1_PfS1_iim)
        /*0758*/ 	.word	0x00000036


	//----- nvinfo : EIATTR_FRAME_SIZE
	.align		4
.L_398:
        /*075c*/ 	.byte	0x04, 0x11
        /*075e*/ 	.short	(.L_400 - .L_399)
	.align		4
.L_399:
        /*0760*/ 	.word	index@(_Z53userbuffers_fp16_sum_inplace_gpu_rr_rs_oop_atomic_fp8ILi32E13__nv_fp8_e4m3EviiiiiiiiiiPPviS1_PfS1_iim)
        /*0764*/ 	.word	0x00000028


	//----- nvinfo : EIATTR_REGCOUNT
	.align		4
.L_400:
        /*0768*/ 	.byte	0x04, 0x2f
        /*076a*/ 	.short	(.L_402 - .L_401)
	.align		4
.L_401:
        /*076c*/ 	.word	index@(_Z53userbuffers_fp16_sum_inplace_gpu_rr_rs_oop_atomic_fp8ILi2E13__nv_fp8_e5m2EviiiiiiiiiiPPviS1_PfS1_iim)
        /*0770*/ 	.word	0x00000037


	//----- nvinfo : EIATTR_FRAME_SIZE
	.align		4
.L_402:
        /*0774*/ 	.byte	0x04, 0x11
        /*0776*/ 	.short	(.L_404 - .L_403)
	.align		4
.L_403:
        /*0778*/ 	.word	index@(_Z53userbuffers_fp16_sum_inplace_gpu_rr_rs_oop_atomic_fp8ILi2E13__nv_fp8_e5m2EviiiiiiiiiiPPviS1_PfS1_iim)
        /*077c*/ 	.word	0x00000028


	//----- nvinfo : EIATTR_REGCOUNT
	.align		4
.L_404:
        /*0780*/ 	.byte	0x04, 0x2f
        /*0782*/ 	.short	(.L_406 - .L_405)
	.align		4
.L_405:
        /*0784*/ 	.word	index@(_Z53userbuffers_fp16_sum_inplace_gpu_rr_rs_oop_atomic_fp8ILi4E13__nv_fp8_e5m2EviiiiiiiiiiPPviS1_PfS1_iim)
        /*0788*/ 	.word	0x00000037


	//----- nvinfo : EIATTR_FRAME_SIZE
	.align		4
.L_406:
        /*078c*/ 	.byte	0x04, 0x11
        /*078e*/ 	.short	(.L_408 - .L_407)
	.align		4
.L_407:
        /*0790*/ 	.word	index@(_Z53userbuffers_fp16_sum_inplace_gpu_rr_rs_oop_atomic_fp8ILi4E13__nv_fp8_e5m2EviiiiiiiiiiPPviS1_PfS1_iim)
        /*0794*/ 	.word	0x00000028


	//----- nvinfo : EIATTR_REGCOUNT
	.align		4
.L_408:
        /*0798*/ 	.byte	0x04, 0x2f
        /*079a*/ 	.short	(.L_410 - .L_409)
	.align		4
.L_409:
        /*079c*/ 	.word	index@(_Z53userbuffers_fp16_sum_inplace_gpu_rr_rs_oop_atomic_fp8ILi8E13__nv_fp8_e5m2EviiiiiiiiiiPPviS1_PfS1_iim)
        /*07a0*/ 	.word	0x00000040


	//----- nvinfo : EIATTR_FRAME_SIZE
	.align		4
.L_410:
        /*07a4*/ 	.byte	0x04, 0x11
        /*07a6*/ 	.short	(.L_412 - .L_411)
	.align		4
.L_411:
        /*07a8*/ 	.word	index@(_Z53userbuffers_fp16_sum_inplace_gpu_rr_rs_oop_atomic_fp8ILi8E13__nv_fp8_e5m2EviiiiiiiiiiPPviS1_PfS1_iim)
        /*07ac*/ 	.word	0x00000048


	//----- nvinfo : EIATTR_REGCOUNT
	.align		4
.L_412:
        /*07b0*/ 	.byte	0x04, 0x2f
        /*07b2*/ 	.short	(.L_414 - .L_413)
	.align		4
.L_413:
        /*07b4*/ 	.word	index@(_Z53userbuffers_fp16_sum_inplace_gpu_rr_rs_oop_atomic_fp8ILi16E13__nv_fp8_e5m2EviiiiiiiiiiPPviS1_PfS1_iim)
        /*07b8*/ 	.word	0x00000040


	//----- nvinfo : EIATTR_FRAME_SIZE
	.align		4
.L_414:
        /*07bc*/ 	.byte	0x04, 0x11
        /*07be*/ 	.short	(.L_416 - .L_415)
	.align		4
.L_415:
        /*07c0*/ 	.word	index@(_Z53userbuffers_fp16_sum_inplace_gpu_rr_rs_oop_atomic_fp8ILi16E13__nv_fp8_e5m2EviiiiiiiiiiPPviS1_PfS1_iim)
        /*07c4*/ 	.word	0x000000b0


	//----- nvinfo : EIATTR_REGCOUNT
	.align		4
.L_416:
        /*07c8*/ 	.byte	0x04, 0x2f
        /*07ca*/ 	.short	(.L_418 - .L_417)
	.align		4
.L_417:
        /*07cc*/ 	.word	index@(_Z53userbuffers_fp16_sum_inplace_gpu_rr_rs_oop_atomic_fp8ILi32E13__nv_fp8_e5m2EviiiiiiiiiiPPviS1_PfS1_iim)
        /*07d0*/ 	.word	0x00000036


	//----- nvinfo : EIATTR_FRAME_SIZE
	.align		4
.L_418:
        /*07d4*/ 	.byte	0x04, 0x11
        /*07d6*/ 	.short	(.L_420 - .L_419)
	.align		4
.L_419:
        /*07d8*/ 	.word	index@(_Z53userbuffers_fp16_sum_inplace_gpu_rr_rs_oop_atomic_fp8ILi32E13__nv_fp8_e5m2EviiiiiiiiiiPPviS1_PfS1_iim)
        /*07dc*/ 	.word	0x00000028


	//----- nvinfo : EIATTR_REGCOUNT
	.align		4
.L_420:
        /*07e0*/ 	.byte	0x04, 0x2f
        /*07e2*/ 	.short	(.L_422 - .L_421)
	.align		4
.L_421:
        /*07e4*/ 	.word	index@(_Z27reduce_fp8_in_bf16_out_cudaI13__nv_fp8_e4m3Li32EEvPvS1_PKfiiii)
        /*07e8*/ 	.word	0x0000003b


	//----- nvinfo : EIATTR_FRAME_SIZE
	.align		4
.L_422:
        /*07ec*/ 	.byte	0x04, 0x11
        /*07ee*/ 	.short	(.L_424 - .L_423)
	.align		4
.L_423:
        /*07f0*/ 	.word	index@(_Z27reduce_fp8_in_bf16_out_cudaI13__nv_fp8_e4m3Li32EEvPvS1_PKfiiii)
        /*07f4*/ 	.word	0x00000000


	//----- nvinfo : EIATTR_REGCOUNT
	.align		4
.L_424:
        /*07f8*/ 	.byte	0x04, 0x2f
        /*07fa*/ 	.short	(.L_426 - .L_425)
	.align		4
.L_425:
        /*07fc*/ 	.word	index@(_Z27reduce_fp8_in_bf16_out_cudaI13__nv_fp8_e5m2Li32EEvPvS1_PKfiiii)
        /*0800*/ 	.word	0x0000003b


	//----- nvinfo : EIATTR_FRAME_SIZE
	.align		4
.L_426:
        /*0804*/ 	.byte	0x04, 0x11
        /*0806*/ 	.short	(.L_428 - .L_427)
	.align		4
.L_427:
        /*0808*/ 	.word	index@(_Z27reduce_fp8_in_bf16_out_cudaI13__nv_fp8_e5m2Li32EEvPvS1_PKfiiii)
        /*080c*/ 	.word	0x00000000


	//----- nvinfo : EIATTR_MIN_STACK_SIZE
	.align		4
.L_428:
        /*0810*/ 	.byte	0x04, 0x12
        /*0812*/ 	.short	(.L_430 - .L_429)
	.align		4
.L_429:
        /*0814*/ 	.word	index@(_Z21reset_counters_kernelPvib)
        /*0818*/ 	.word	0x00000000


	//----- nvinfo : EIATTR_MIN_STACK_SIZE
	.align		4
.L_430:
        /*081c*/ 	.byte	0x04, 0x12
        /*081e*/ 	.short	(.L_432 - .L_431)
	.align		4
.L_431:
        /*0820*/ 	.word	index@(_Z21consumer_batch_kernelPvii)
        /*0824*/ 	.word	0x00000000


	//----- nvinfo : EIATTR_MIN_STACK_SIZE
	.align		4
.L_432:
        /*0828*/ 	.byte	0x04, 0x12
        /*082a*/ 	.short	(.L_434 - .L_433)
	.align		4
.L_433:
        /*082c*/ 	.word	index@(_Z15consumer_kernelPvi)
        /*0830*/ 	.word	0x00000000


	//----- nvinfo : EIATTR_MIN_STACK_SIZE
	.align		4
.L_434:
        /*0834*/ 	.byte	0x04, 0x12
        /*0836*/ 	.short	(.L_436 - .L_435)
	.align		4
.L_435:
        /*0838*/ 	.word	index@(_Z15producer_kernelPvi)
        /*083c*/ 	.word	0x00000000


	//----- nvinfo : EIATTR_MIN_STACK_SIZE
	.align		4
.L_436:
        /*0840*/ 	.byte	0x04, 0x12
        /*0842*/ 	.short	(.L_438 - .L_437)
	.align		4
.L_437:
        /*0844*/ 	.word	index@(_Z27reduce_fp8_in_bf16_out_cudaI13__nv_fp8_e5m2Li32EEvPvS1_PKfiiii)
        /*0848*/ 	.word	0x00000000


	//----- nvinfo : EIATTR_MIN_STACK_SIZE
	.align		4
.L_438:
        /*084c*/ 	.byte	0x04, 0x12
        /*084e*/ 	.short	(.L_440 - .L_439)
	.align		4
.L_439:
        /*0850*/ 	.word	index@(_Z27reduce_fp8_in_bf16_out_cudaI13__nv_fp8_e4m3Li32EEvPvS1_PKfiiii)
        /*0854*/ 	.word	0x00000000


	//----- nvinfo : EIATTR_MIN_STACK_SIZE
	.align		4
.L_440:
        /*0858*/ 	.byte	0x04, 0x12
        /*085a*/ 	.short	(.L_442 - .L_441)
	.align		4
.L_441:
        /*085c*/ 	.word	index@(_Z53userbuffers_fp16_sum_inplace_gpu_rr_rs_oop_atomic_fp8ILi32E13__nv_fp8_e5m2EviiiiiiiiiiPPviS1_PfS1_iim)
        /*0860*/ 	.word	0x00000028


	//----- nvinfo : EIATTR_MIN_STACK_SIZE
	.align		4
.L_442:
        /*0864*/ 	.byte	0x04, 0x12
        /*0866*/ 	.short	(.L_444 - .L_443)
	.align		4
.L_443:
        /*0868*/ 	.word	index@(_Z53userbuffers_fp16_sum_inplace_gpu_rr_rs_oop_atomic_fp8ILi16E13__nv_fp8_e5m2EviiiiiiiiiiPPviS1_PfS1_iim)
        /*086c*/ 	.word	0x000000b0


	//----- nvinfo : EIATTR_MIN_STACK_SIZE
	.align		4
.L_444:
        /*0870*/ 	.byte	0x04, 0x12
        /*0872*/ 	.short	(.L_446 - .L_445)
	.align		4
.L_445:
        /*0874*/ 	.word	index@(_Z53userbuffers_fp16_sum_inplace_gpu_rr_rs_oop_atomic_fp8ILi8E13__nv_fp8_e5m2EviiiiiiiiiiPPviS1_PfS1_iim)
        /*0878*/ 	.word	0x00000048


	//----- nvinfo : EIATTR_MIN_STACK_SIZE
	.align		4
.L_446:
        /*087c*/ 	.byte	0x04, 0x12
        /*087e*/ 	.short	(.L_448 - .L_447)
	.align		4
.L_447:
        /*0880*/ 	.word	index@(_Z53userbuffers_fp16_sum_inplace_gpu_rr_rs_oop_atomic_fp8ILi4E13__nv_fp8_e5m2EviiiiiiiiiiPPviS1_PfS1_iim)
        /*0884*/ 	.word	0x00000028


	//----- nvinfo : EIATTR_MIN_STACK_SIZE
	.align		4
.L_448:
        /*0888*/ 	.byte	0x04, 0x12
        /*088a*/ 	.short	(.L_450 - .L_449)
	.align		4
.L_449:
        /*088c*/ 	.word	index@(_Z53userbuffers_fp16_sum_inplace_gpu_rr_rs_oop_atomic_fp8ILi2E13__nv_fp8_e5m2EviiiiiiiiiiPPviS1_PfS1_iim)
        /*0890*/ 	.word	0x00000028


	//----- nvinfo : EIATTR_MIN_STACK_SIZE
	.align		4
.L_450:
        /*0894*/ 	.byte	0x04, 0x12
        /*0896*/ 	.short	(.L_452 - .L_451)
	.align		4
.L_451:
        /*0898*/ 	.word	index@(_Z53userbuffers_fp16_sum_inplace_gpu_rr_rs_oop_atomic_fp8ILi32E13__nv_fp8_e4m3EviiiiiiiiiiPPviS1_PfS1_iim)
        /*089c*/ 	.word	0x00000028


	//----- nvinfo : EIATTR_MIN_STACK_SIZE
	.align		4
.L_452:
        /*08a0*/ 	.byte	0x04, 0x12
        /*08a2*/ 	.short	(.L_454 - .L_453)
	.align		4
.L_453:
        /*08a4*/ 	.word	index@(_Z53userbuffers_fp16_sum_inplace_gpu_rr_rs_oop_atomic_fp8ILi16E13__nv_fp8_e4m3EviiiiiiiiiiPPviS1_PfS1_iim)
        /*08a8*/ 	.word	0x000000b0


	//----- nvinfo : EIATTR_MIN_STACK_SIZE
	.align		4
.L_454:
        /*08ac*/ 	.byte	0x04, 0x12
        /*08ae*/ 	.short	(.L_456 - .L_455)
	.align		4
.L_455:
        /*08b0*/ 	.word	index@(_Z53userbuffers_fp16_sum_inplace_gpu_rr_rs_oop_atomic_fp8ILi8E13__nv_fp8_e4m3EviiiiiiiiiiPPviS1_PfS1_iim)
        /*08b4*/ 	.word	0x00000048


	//----- nvinfo : EIATTR_MIN_STACK_SIZE
	.align		4
.L_456:
        /*08b8*/ 	.byte	0x04, 0x12
        /*08ba*/ 	.short	(.L_458 - .L_457)
	.align		4
.L_457:
        /*08bc*/ 	.word	index@(_Z53userbuffers_fp16_sum_inplace_gpu_rr_rs_oop_atomic_fp8ILi4E13__nv_fp8_e4m3EviiiiiiiiiiPPviS1_PfS1_iim)
        /*08c0*/ 	.word	0x00000028


	//----- nvinfo : EIATTR_MIN_STACK_SIZE
	.align		4
.L_458:
        /*08c4*/ 	.byte	0x04, 0x12
        /*08c6*/ 	.short	(.L_460 - .L_459)
	.align		4
.L_459:
        /*08c8*/ 	.word	index@(_Z53userbuffers_fp16_sum_inplace_gpu_rr_rs_oop_atomic_fp8ILi2E13__nv_fp8_e4m3EviiiiiiiiiiPPviS1_PfS1_iim)
        /*08cc*/ 	.word	0x00000028


	//----- nvinfo : EIATTR_MIN_STACK_SIZE
	.align		4
.L_460:
        /*08d0*/ 	.byte	0x04, 0x12
        /*08d2*/ 	.short	(.L_462 - .L_461)
	.align		4
.L_461:
        /*08d4*/ 	.word	index@(_Z46userbuffers_fp16_sum_inplace_gpu_rr_rs_oop_fp8ILi32E13__nv_fp8_e4m3EviiiiiiiiiPPviS1_Pfm)
        /*08d8*/ 	.word	0x00000028


	//----- nvinfo : EIATTR_MIN_STACK_SIZE
	.align		4
.L_462:
        /*08dc*/ 	.byte	0x04, 0x12
        /*08de*/ 	.short	(.L_464 - .L_463)
	.align		4
.L_463:
        /*08e0*/ 	.word	index@(_Z46userbuffers_fp16_sum_inplace_gpu_rr_rs_oop_fp8ILi16E13__nv_fp8_e4m3EviiiiiiiiiPPviS1_Pfm)
        /*08e4*/ 	.word	0x00000098


	//----- nvinfo : EIATTR_MIN_STACK_SIZE
	.align		4
.L_464:
        /*08e8*/ 	.byte	0x04, 0x12
        /*08ea*/ 	.short	(.L_466 - .L_465)
	.align		4
.L_465:
        /*08ec*/ 	.word	index@(_Z46userbuffers_fp16_sum_inplace_gpu_rr_rs_oop_fp8ILi8E13__nv_fp8_e4m3EviiiiiiiiiPPviS1_Pfm)
        /*08f0*/ 	.word	0x00000028


	//----- nvinfo : EIATTR_MIN_STACK_SIZE
	.align		4
.L_466:
        /*08f4*/ 	.byte	0x04, 0x12
        /*08f6*/ 	.short	(.L_468 - .L_467)
	.align		4
.L_467:
        /*08f8*/ 	.word	index@(_Z46userbuffers_fp16_sum_inplace_gpu_rr_rs_oop_fp8ILi4E13__nv_fp8_e4m3EviiiiiiiiiPPviS1_Pfm)
        /*08fc*/ 	.word	0x00000028


	//----- nvinfo : EIATTR_MIN_STACK_SIZE
	.align		4
.L_468:
        /*0900*/ 	.byte	0x04, 0x12
        /*0902*/ 	.short	(.L_470 - .L_469)
	.align		4
.L_469:
        /*0904*/ 	.word	index@(_Z46userbuffers_fp16_sum_inplace_gpu_rr_rs_oop_fp8ILi2E13__nv_fp8_e4m3EviiiiiiiiiPPviS1_Pfm)
        /*0908*/ 	.word	0x00000028


	//----- nvinfo : EIATTR_MIN_STACK_SIZE
	.align		4
.L_470:
        /*090c*/ 	.byte	0x04, 0x12
        /*090e*/ 	.short	(.L_472 - .L_471)
	.align		4
.L_471:
        /*0910*/ 	.word	index@(_Z46userbuffers_fp16_sum_inplace_gpu_rr_rs_oop_fp8ILi32E13__nv_fp8_e5m2EviiiiiiiiiPPviS1_Pfm)
        /*0914*/ 	.word	0x00000028


	//----- nvinfo : EIATTR_MIN_STACK_SIZE
	.align		4
.L_472:
        /*0918*/ 	.byte	0x04, 0x12
        /*091a*/ 	.short	(.L_474 - .L_473)
	.align		4
.L_473:
        /*091c*/ 	.word	index@(_Z46userbuffers_fp16_sum_inplace_gpu_rr_rs_oop_fp8ILi16E13__nv_fp8_e5m2EviiiiiiiiiPPviS1_Pfm)
        /*0920*/ 	.word	0x00000098


	//----- nvinfo : EIATTR_MIN_STACK_SIZE
	.align		4
.L_474:
        /*0924*/ 	.byte	0x04, 0x12
        /*0926*/ 	.short	(.L_476 - .L_475)
	.align		4
.L_475:
        /*0928*/ 	.word	index@(_Z46userbuffers_fp16_sum_inplace_gpu_rr_rs_oop_fp8ILi8E13__nv_fp8_e5m2EviiiiiiiiiPPviS1_Pfm)
        /*092c*/ 	.word	0x00000028


	//----- nvinfo : EIATTR_MIN_STACK_SIZE
	.align		4
.L_476:
        /*0930*/ 	.byte	0x04, 0x12
        /*0932*/ 	.short	(.L_478 - .L_477)
	.align		4
.L_477:
        /*0934*/ 	.word	index@(_Z46userbuffers_fp16_sum_inplace_gpu_rr_rs_oop_fp8ILi4E13__nv_fp8_e5m2EviiiiiiiiiPPviS1_Pfm)
        /*0938*/ 	.word	0x00000028


	//----- nvinfo : EIATTR_MIN_STACK_SIZE
	.align		4
.L_478:
        /*093c*/ 	.byte	0x04, 0x12
        /*093e*/ 	.short	(.L_480 - .L_479)
	.align		4
.L_479:
        /*0940*/ 	.word	index@(_Z46userbuffers_fp16_sum_inplace_gpu_rr_rs_oop_fp8ILi2E13__nv_fp8_e5m2EviiiiiiiiiPPviS1_Pfm)
        /*0944*/ 	.word	0x00000028


	//----- nvinfo : EIATTR_MIN_STACK_SIZE
	.align		4
.L_480:
        /*0948*/ 	.byte	0x04, 0x12
        /*094a*/ 	.short	(.L_482 - .L_481)
	.align		4
.L_481:
        /*094c*/ 	.word	index@(_Z16reduce_bf16_cudaILi32EEvPvS0_iiii)
        /*0950*/ 	.word	0x00000000


	//----- nvinfo : EIATTR_MIN_STACK_SIZE
	.align		4
.L_482:
        /*0954*/ 	.byte	0x04, 0x12
        /*0956*/ 	.short	(.L_484 - .L_483)
	.align		4
.L_483:
        /*0958*/ 	.word	index@(_Z37kuserbuffers_pushsendrecv_multiatomicPiS_P4int4S1_iiiS_S_iPviiibmii)
        /*095c*/ 	.word	0x00000030


	//----- nvinfo : EIATTR_MIN_STACK_SIZE
	.align		4
.L_484:
        /*0960*/ 	.byte	0x04, 0x12
        /*0962*/ 	.short	(.L_486 - .L_485)
	.align		4
.L_485:
        /*0964*/ 	.word	index@(_Z32kuserbuffers_pushsendrecv_atomicPiS_P4int4S1_iiiS_S_iPvmiiS_S_)
        /*0968*/ 	.word	0x00000030


	//----- nvinfo : EIATTR_MIN_STACK_SIZE
	.align		4
.L_486:
        /*096c*/ 	.byte	0x04, 0x12
        /*096e*/ 	.short	(.L_488 - .L_487)
	.align		4
.L_487:
        /*0970*/ 	.word	index@(_Z25kuserbuffers_pushsendrecvPiS_P4int4S1_iiiS_S_imiiS_S_)
        /*0974*/ 	.word	0x00000030


	//----- nvinfo : EIATTR_MIN_STACK_SIZE
	.align		4
.L_488:
        /*0978*/ 	.byte	0x04, 0x12
        /*097a*/ 	.short	(.L_490 - .L_489)
	.align		4
.L_489:
        /*097c*/ 	.word	index@(_Z21kuserbuffers_pushrecviiiiPiS_imS_S_)
        /*0980*/ 	.word	0x00000030


	//----- nvinfo : EIATTR_MIN_STACK_SIZE
	.align		4
.L_490:
        /*0984*/ 	.byte	0x04, 0x12
        /*0986*/ 	.short	(.L_492 - .L_491)
	.align		4
.L_491:
        /*0988*/ 	.word	index@(_Z21kuserbuffers_pushsendPiS_P4int4S1_i)
        /*098c*/ 	.word	0x00000000


	//----- nvinfo : EIATTR_MIN_STACK_SIZE
	.align		4
.L_492:
        /*0990*/ 	.byte	0x04, 0x12
        /*0992*/ 	.short	(.L_494 - .L_493)
	.align		4
.L_493:
        /*0994*/ 	.word	index@(_Z21kuserbuffers_pullrecviiiiPiS_P4int4S1_im)
        /*0998*/ 	.word	0x00000030


	//----- nvinfo : EIATTR_MIN_STACK_SIZE
	.align		4
.L_494:
        /*099c*/ 	.byte	0x04, 0x12
        /*099e*/ 	.short	(.L_496 - .L_495)
	.align		4
.L_495:
        /*09a0*/ 	.word	index@(_Z18kuserbuffers_dummyv)
        /*09a4*/ 	.word	0x00000000


	//----- nvinfo : EIATTR_MIN_STACK_SIZE
	.align		4
.L_496:
        /*09a8*/ 	.byte	0x04, 0x12
        /*09aa*/ 	.short	(.L_498 - .L_497)
	.align		4
.L_497:
        /*09ac*/ 	.word	index@(_Z16kuserbuffers_incPi)
        /*09b0*/ 	.word	0x00000000


	//----- nvinfo : EIATTR_MIN_STACK_SIZE
	.align		4
.L_498:
        /*09b4*/ 	.byte	0x04, 0x12
        /*09b6*/ 	.short	(.L_500 - .L_499)
	.align		4
.L_499:
        /*09b8*/ 	.word	index@(_Z21kuserbuffers_pullsendiiPiS_)
        /*09bc*/ 	.word	0x00000000


	//----- nvinfo : EIATTR_MIN_STACK_SIZE
	.align		4
.L_500:
        /*09c0*/ 	.byte	0x04, 0x12
        /*09c2*/ 	.short	(.L_502 - .L_501)
	.align		4
.L_501:
        /*09c4*/ 	.word	index@(_Z42userbuffers_fp16_sum_inplace_gpu_rr_rs_oopILi32EEviiiiiiiiiPPviS0_m)
        /*09c8*/ 	.word	0x00000098


	//----- nvinfo : EIATTR_MIN_STACK_SIZE
	.align		4
.L_502:
        /*09cc*/ 	.byte	0x04, 0x12
        /*09ce*/ 	.short	(.L_504 - .L_503)
	.align		4
.L_503:
        /*09d0*/ 	.word	index@(_Z42userbuffers_fp16_sum_inplace_gpu_rr_rs_oopILi16EEviiiiiiiiiPPviS0_m)
        /*09d4*/ 	.word	0x00000028


	//----- nvinfo : EIATTR_MIN_STACK_SIZE
	.align		4
.L_504:
        /*09d8*/ 	.byte	0x04, 0x12
        /*09da*/ 	.short	(.L_506 - .L_505)
	.align		4
.L_505:
        /*09dc*/ 	.word	index@(_Z42userbuffers_fp16_sum_inplace_gpu_rr_rs_oopILi8EEviiiiiiiiiPPviS0_m)
        /*09e0*/ 	.word	0x00000028


	//----- nvinfo : EIATTR_MIN_STACK_SIZE
	.align		4
.L_506:
        /*09e4*/ 	.byte	0x04, 0x12
        /*09e6*/ 	.short	(.L_508 - .L_507)
	.align		4
.L_507:
        /*09e8*/ 	.word	index@(_Z42userbuffers_fp16_sum_inplace_gpu_rr_rs_oopILi4EEviiiiiiiiiPPviS0_m)
        /*09ec*/ 	.word	0x00000028


	//----- nvinfo : EIATTR_MIN_STACK_SIZE
	.align		4
.L_508:
        /*09f0*/ 	.byte	0x04, 0x12
        /*09f2*/ 	.short	(.L_510 - .L_509)
	.align		4
.L_509:
        /*09f4*/ 	.word	index@(_Z42userbuffers_fp16_sum_inplace_gpu_rr_rs_oopILi2EEviiiiiiiiiPPviS0_m)
        /*09f8*/ 	.word	0x00000028


	//----- nvinfo : EIATTR_MIN_STACK_SIZE
	.align		4
.L_510:
        /*09fc*/ 	.byte	0x04, 0x12
        /*09fe*/ 	.short	(.L_512 - .L_511)
	.align		4
.L_511:
        /*0a00*/ 	.word	index@(_Z42userbuffers_fp16_sum_inplace_gpu_mc_rs_oopILi32EEviiiiiiiiiPPviS0_P6float4m)
        /*0a04*/ 	.word	0x00000028


	//----- nvinfo : EIATTR_MIN_STACK_SIZE
	.align		4
.L_512:
        /*0a08*/ 	.byte	0x04, 0x12
        /*0a0a*/ 	.short	(.L_514 - .L_513)
	.align		4
.L_513:
        /*0a0c*/ 	.word	index@(_Z42userbuffers_fp16_sum_inplace_gpu_mc_rs_oopILi16EEviiiiiiiiiPPviS0_P6float4m)
        /*0a10*/ 	.word	0x00000028


	//----- nvinfo : EIATTR_MIN_STACK_SIZE
	.align		4
.L_514:
        /*0a14*/ 	.byte	0x04, 0x12
        /*0a16*/ 	.short	(.L_516 - .L_515)
	.align		4
.L_515:
        /*0a18*/ 	.word	index@(_Z42userbuffers_fp16_sum_inplace_gpu_mc_rs_oopILi8EEviiiiiiiiiPPviS0_P6float4m)
        /*0a1c*/ 	.word	0x00000028


	//----- nvinfo : EIATTR_MIN_STACK_SIZE
	.align		4
.L_516:
        /*0a20*/ 	.byte	0x04, 0x12
        /*0a22*/ 	.short	(.L_518 - .L_517)
	.align		4
.L_517:
        /*0a24*/ 	.word	index@(_Z42userbuffers_fp16_sum_inplace_gpu_mc_rs_oopILi4EEviiiiiiiiiPPviS0_P6float4m)
        /*0a28*/ 	.word	0x00000028


	//----- nvinfo : EIATTR_MIN_STACK_SIZE
	.align		4
.L_518:
        /*0a2c*/ 	.byte	0x04, 0x12
        /*0a2e*/ 	.short	(.L_520 - .L_519)
	.align		4
.L_519:
        /*0a30*/ 	.word	index@(_Z42userbuffers_fp16_sum_inplace_gpu_mc_rs_oopILi2EEviiiiiiiiiPPviS0_P6float4m)
        /*0a34*/ 	.word	0x00000028


	//----- nvinfo : EIATTR_MIN_STACK_SIZE
	.align		4
.L_520:
        /*0a38*/ 	.byte	0x04, 0x12
        /*0a3a*/ 	.short	(.L_522 - .L_521)
	.align		4
.L_521:
        /*0a3c*/ 	.word	index@(_Z38userbuffers_fp16_sum_inplace_gpu_rr_rsILi32EEviiiiiiiPPvim)
        /*0a40*/ 	.word	0x00000028


	//----- nvinfo : EIATTR_MIN_STACK_SIZE
	.align		4
.L_522:
        /*0a44*/ 	.byte	0x04, 0x12
        /*0a46*/ 	.short	(.L_524 - .L_523)
	.align		4
.L_523:
        /*0a48*/ 	.word	index@(_Z38userbuffers_fp16_sum_inplace_gpu_rr_rsILi16EEviiiiiiiPPvim)
        /*0a4c*/ 	.word	0x00000028


	//----- nvinfo : EIATTR_MIN_STACK_SIZE
	.align		4
.L_524:
        /*0a50*/ 	.byte	0x04, 0x12
        /*0a52*/ 	.short	(.L_526 - .L_525)
	.align		4
.L_525:
        /*0a54*/ 	.word	index@(_Z38userbuffers_fp16_sum_inplace_gpu_rr_rsILi8EEviiiiiiiPPvim)
        /*0a58*/ 	.word	0x00000028


	//----- nvinfo : EIATTR_MIN_STACK_SIZE
	.align		4
.L_526:
        /*0a5c*/ 	.byte	0x04, 0x12
        /*0a5e*/ 	.short	(.L_528 - .L_527)
	.align		4
.L_527:
        /*0a60*/ 	.word	index@(_Z38userbuffers_fp16_sum_inplace_gpu_rr_rsILi4EEviiiiiiiPPvim)
        /*0a64*/ 	.word	0x00000028


	//----- nvinfo : EIATTR_MIN_STACK_SIZE
	.align		4
.L_528:
        /*0a68*/ 	.byte	0x04, 0x12
        /*0a6a*/ 	.short	(.L_530 - .L_529)
	.align		4
.L_529:
        /*0a6c*/ 	.word	index@(_Z38userbuffers_fp16_sum_inplace_gpu_rr_rsILi2EEviiiiiiiPPvim)
        /*0a70*/ 	.word	0x00000028


	//----- nvinfo : EIATTR_MIN_STACK_SIZE
	.align		4
.L_530:
        /*0a74*/ 	.byte	0x04, 0x12
        /*0a76*/ 	.short	(.L_532 - .L_531)
	.align		4
.L_531:
        /*0a78*/ 	.word	index@(_Z38userbuffers_fp16_sum_inplace_gpu_mc_rsILi32EEviiiiiiiPPviP6float4m)
        /*0a7c*/ 	.word	0x00000028


	//----- nvinfo : EIATTR_MIN_STACK_SIZE
	.align		4
.L_532:
        /*0a80*/ 	.byte	0x04, 0x12
        /*0a82*/ 	.short	(.L_534 - .L_533)
	.align		4
.L_533:
        /*0a84*/ 	.word	index@(_Z38userbuffers_fp16_sum_inplace_gpu_mc_rsILi16EEviiiiiiiPPviP6float4m)
        /*0a88*/ 	.word	0x00000028


	//----- nvinfo : EIATTR_MIN_STACK_SIZE
	.align		4
.L_534:
        /*0a8c*/ 	.byte	0x04, 0x12
        /*0a8e*/ 	.short	(.L_536 - .L_535)
	.align		4
.L_535:
        /*0a90*/ 	.word	index@(_Z38userbuffers_fp16_sum_inplace_gpu_mc_rsILi8EEviiiiiiiPPviP6float4m)
        /*0a94*/ 	.word	0x00000028


	//----- nvinfo : EIATTR_MIN_STACK_SIZE
	.align		4
.L_536:
        /*0a98*/ 	.byte	0x04, 0x12
        /*0a9a*/ 	.short	(.L_538 - .L_537)
	.align		4
.L_537:
        /*0a9c*/ 	.word	index@(_Z38userbuffers_fp16_sum_inplace_gpu_mc_rsILi4EEviiiiiiiPPviP6float4m)
        /*0aa0*/ 	.word	0x00000028


	//----- nvinfo : EIATTR_MIN_STACK_SIZE
	.align		4
.L_538:
        /*0aa4*/ 	.byte	0x04, 0x12
        /*0aa6*/ 	.short	(.L_540 - .L_539)
	.align		4
.L_539:
        /*0aa8*/ 	.word	index@(_Z38userbuffers_fp16_sum_inplace_gpu_mc_rsILi2EEviiiiiiiPPviP6float4m)
        /*0aac*/ 	.word	0x00000028


	//----- nvinfo : EIATTR_MIN_STACK_SIZE
	.align		4
.L_540:
        /*0ab0*/ 	.byte	0x04, 0x12
        /*0ab2*/ 	.short	(.L_542 - .L_541)
	.align		4
.L_541:
        /*0ab4*/ 	.word	index@(_Z38userbuffers_fp16_sum_inplace_gpu_rw_agILi32EEviiiiiiiPPvim)
        /*0ab8*/ 	.word	0x000000c0


	//----- nvinfo : EIATTR_MIN_STACK_SIZE
	.align		4
.L_542:
        /*0abc*/ 	.byte	0x04, 0x12
        /*0abe*/ 	.short	(.L_544 - .L_543)
	.align		4
.L_543:
        /*0ac0*/ 	.word	index@(_Z38userbuffers_fp16_sum_inplace_gpu_rr_agILi32EEviiiiiiiPPvim)
        /*0ac4*/ 	.word	0x00000680


	//----- nvinfo : EIATTR_MIN_STACK_SIZE
	.align		4
.L_544:
        /*0ac8*/ 	.byte	0x04, 0x12
        /*0aca*/ 	.short	(.L_546 - .L_545)
	.align		4
.L_545:
        /*0acc*/ 	.word	index@(_Z38userbuffers_fp16_sum_inplace_gpu_rw_agILi16EEviiiiiiiPPvim)
        /*0ad0*/ 	.word	0x00000068


	//----- nvinfo : EIATTR_MIN_STACK_SIZE
	.align		4
.L_546:
        /*0ad4*/ 	.byte	0x04, 0x12
        /*0ad6*/ 	.short	(.L_548 - .L_547)
	.align		4
.L_547:
        /*0ad8*/ 	.word	index@(_Z38userbuffers_fp16_sum_inplace_gpu_rr_agILi16EEviiiiiiiPPvim)
        /*0adc*/ 	.word	0x000002e0


	//----- nvinfo : EIATTR_MIN_STACK_SIZE
	.align		4
.L_548:
        /*0ae0*/ 	.byte	0x04, 0x12
        /*0ae2*/ 	.short	(.L_550 - .L_549)
	.align		4
.L_549:
        /*0ae4*/ 	.word	index@(_Z38userbuffers_fp16_sum_inplace_gpu_rw_agILi8EEviiiiiiiPPvim)
        /*0ae8*/ 	.word	0x00000048


	//----- nvinfo : EIATTR_MIN_STACK_SIZE
	.align		4
.L_550:
        /*0aec*/ 	.byte	0x04, 0x12
        /*0aee*/ 	.short	(.L_552 - .L_551)
	.align		4
.L_551:
        /*0af0*/ 	.word	index@(_Z38userbuffers_fp16_sum_inplace_gpu_rr_agILi8EEviiiiiiiPPvim)
        /*0af4*/ 	.word	0x00000060


	//----- nvinfo : EIATTR_MIN_STACK_SIZE
	.align		4
.L_552:
        /*0af8*/ 	.byte	0x04, 0x12
        /*0afa*/ 	.short	(.L_554 - .L_553)
	.align		4
.L_553:
        /*0afc*/ 	.word	index@(_Z38userbuffers_fp16_sum_inplace_gpu_rw_agILi4EEviiiiiiiPPvim)
        /*0b00*/ 	.word	0x00000038


	//----- nvinfo : EIATTR_MIN_STACK_SIZE
	.align		4
.L_554:
        /*0b04*/ 	.byte	0x04, 0x12
        /*0b06*/ 	.short	(.L_556 - .L_555)
	.align		4
.L_555:
        /*0b08*/ 	.word	index@(_Z38userbuffers_fp16_sum_inplace_gpu_rr_agILi4EEviiiiiiiPPvim)
        /*0b0c*/ 	.word	0x00000040


	//----- nvinfo : EIATTR_MIN_STACK_SIZE
	.align		4
.L_556:
        /*0b10*/ 	.byte	0x04, 0x12
        /*0b12*/ 	.short	(.L_558 - .L_557)
	.align		4
.L_557:
        /*0b14*/ 	.word	index@(_Z38userbuffers_fp16_sum_inplace_gpu_rw_agILi2EEviiiiiiiPPvim)
        /*0b18*/ 	.word	0x00000028


	//----- nvinfo : EIATTR_MIN_STACK_SIZE
	.align		4
.L_558:
        /*0b1c*/ 	.byte	0x04, 0x12
        /*0b1e*/ 	.short	(.L_560 - .L_559)
	.align		4
.L_559:
        /*0b20*/ 	.word	index@(_Z38userbuffers_fp16_sum_inplace_gpu_rr_agILi2EEviiiiiiiPPvim)
        /*0b24*/ 	.word	0x00000030


	//----- nvinfo : EIATTR_MIN_STACK_SIZE
	.align		4
.L_560:
        /*0b28*/ 	.byte	0x04, 0x12
        /*0b2a*/ 	.short	(.L_562 - .L_561)
	.align		4
.L_561:
        /*0b2c*/ 	.word	index@(_Z38userbuffers_fp16_sum_inplace_gpu_mc_agILi32EEviiiiiiiPPviP5uint4m)
        /*0b30*/ 	.word	0x00000028


	//----- nvinfo : EIATTR_MIN_STACK_SIZE
	.align		4
.L_562:
        /*0b34*/ 	.byte	0x04, 0x12
        /*0b36*/ 	.short	(.L_564 - .L_563)
	.align		4
.L_563:
        /*0b38*/ 	.word	index@(_Z38userbuffers_fp16_sum_inplace_gpu_mc_agILi16EEviiiiiiiPPviP5uint4m)
        /*0b3c*/ 	.word	0x00000028


	//----- nvinfo : EIATTR_MIN_STACK_SIZE
	.align		4
.L_564:
        /*0b40*/ 	.byte	0x04, 0x12
        /*0b42*/ 	.short	(.L_566 - .L_565)
	.align		4
.L_565:
        /*0b44*/ 	.word	index@(_Z38userbuffers_fp16_sum_inplace_gpu_mc_agILi8EEviiiiiiiPPviP5uint4m)
        /*0b48*/ 	.word	0x00000028


	//----- nvinfo : EIATTR_MIN_STACK_SIZE
	.align		4
.L_566:
        /*0b4c*/ 	.byte	0x04, 0x12
        /*0b4e*/ 	.short	(.L_568 - .L_567)
	.align		4
.L_567:
        /*0b50*/ 	.word	index@(_Z38userbuffers_fp16_sum_inplace_gpu_mc_agILi4EEviiiiiiiPPviP5uint4m)
        /*0b54*/ 	.word	0x00000028


	//----- nvinfo : EIATTR_MIN_STACK_SIZE
	.align		4
.L_568:
        /*0b58*/ 	.byte	0x04, 0x12
        /*0b5a*/ 	.short	(.L_570 - .L_569)
	.align		4
.L_569:
        /*0b5c*/ 	.word	index@(_Z38userbuffers_fp16_sum_inplace_gpu_mc_agILi2EEviiiiiiiPPviP5uint4m)
        /*0b60*/ 	.word	0x00000028


	//----- nvinfo : EIATTR_MIN_STACK_SIZE
	.align		4
.L_570:
        /*0b64*/ 	.byte	0x04, 0x12
        /*0b66*/ 	.short	(.L_572 - .L_571)
	.align		4
.L_571:
        /*0b68*/ 	.word	index@(_Z61userbuffers_fp16_sum_inplace_gpu_rr_rs_oop_stride_multiatomicILi32EEviiiiiiiiiiPPviS0_S0_m)
        /*0b6c*/ 	.word	0x00000168


	//----- nvinfo : EIATTR_MIN_STACK_SIZE
	.align		4
.L_572:
        /*0b70*/ 	.byte	0x04, 0x12
        /*0b72*/ 	.short	(.L_574 - .L_573)
	.align		4
.L_573:
        /*0b74*/ 	.word	index@(_Z61userbuffers_fp16_sum_inplace_gpu_rr_rs_oop_stride_multiatomicILi16EEviiiiiiiiiiPPviS0_S0_m)
        /*0b78*/ 	.word	0x00000030


	//----- nvinfo : EIATTR_MIN_STACK_SIZE
	.align		4
.L_574:
        /*0b7c*/ 	.byte	0x04, 0x12
        /*0b7e*/ 	.short	(.L_576 - .L_575)
	.align		4
.L_575:
        /*0b80*/ 	.word	index@(_Z61userbuffers_fp16_sum_inplace_gpu_rr_rs_oop_stride_multiatomicILi8EEviiiiiiiiiiPPviS0_S0_m)
        /*0b84*/ 	.word	0x00000028


	//----- nvinfo : EIATTR_MIN_STACK_SIZE
	.align		4
.L_576:
        /*0b88*/ 	.byte	0x04, 0x12
        /*0b8a*/ 	.short	(.L_578 - .L_577)
	.align		4
.L_577:
        /*0b8c*/ 	.word	index@(_Z61userbuffers_fp16_sum_inplace_gpu_rr_rs_oop_stride_multiatomicILi4EEviiiiiiiiiiPPviS0_S0_m)
        /*0b90*/ 	.word	0x00000028


	//----- nvinfo : EIATTR_MIN_STACK_SIZE
	.align		4
.L_578:
        /*0b94*/ 	.byte	0x04, 0x12
        /*0b96*/ 	.short	(.L_580 - .L_579)
	.align		4
.L_579:
        /*0b98*/ 	.word	index@(_Z61userbuffers_fp16_sum_inplace_gpu_rr_rs_oop_stride_multiatomicILi2EEviiiiiiiiiiPPviS0_S0_m)
        /*0b9c*/ 	.word	0x00000028


	//----- nvinfo : EIATTR_MIN_STACK_SIZE
	.align		4
.L_580:
        /*0ba0*/ 	.byte	0x04, 0x12
        /*0ba2*/ 	.short	(.L_582 - .L_581)
	.align		4
.L_581:
        /*0ba4*/ 	.word	index@(_Z56userbuffers_fp16_sum_inplace_gpu_rr_rs_oop_stride_atomicILi32EEviiiiiiiiiiPPviS0_S0_m)
        /*0ba8*/ 	.word	0x00000158


	//----- nvinfo : EIATTR_MIN_STACK_SIZE
	.align		4
.L_582:
        /*0bac*/ 	.byte	0x04, 0x12
        /*0bae*/ 	.short	(.L_584 - .L_583)
	.align		4
.L_583:
        /*0bb0*/ 	.word	index@(_Z56userbuffers_fp16_sum_inplace_gpu_rr_rs_oop_stride_atomicILi16EEviiiiiiiiiiPPviS0_S0_m)
        /*0bb4*/ 	.word	0x00000028


	//----- nvinfo : EIATTR_MIN_STACK_SIZE
	.align		4
.L_584:
        /*0bb8*/ 	.byte	0x04, 0x12
        /*0bba*/ 	.short	(.L_586 - .L_585)
	.align		4
.L_585:
        /*0bbc*/ 	.word	index@(_Z56userbuffers_fp16_sum_inplace_gpu_rr_rs_oop_stride_atomicILi8EEviiiiiiiiiiPPviS0_S0_m)
        /*0bc0*/ 	.word	0x00000028


	//----- nvinfo : EIATTR_MIN_STACK_SIZE
	.align		4
.L_586:
        /*0bc4*/ 	.byte	0x04, 0x12
        /*0bc6*/ 	.short	(.L_588 - .L_587)
	.align		4
.L_587:
        /*0bc8*/ 	.word	index@(_Z56userbuffers_fp16_sum_inplace_gpu_rr_rs_oop_stride_atomicILi4EEviiiiiiiiiiPPviS0_S0_m)
        /*0bcc*/ 	.word	0x00000028


	//----- nvinfo : EIATTR_MIN_STACK_SIZE
	.align		4
.L_588:
        /*0bd0*/ 	.byte	0x04, 0x12
        /*0bd2*/ 	.short	(.L_590 - .L_589)
	.align		4
.L_589:
        /*0bd4*/ 	.word	index@(_Z56userbuffers_fp16_sum_inplace_gpu_rr_rs_oop_stride_atomicILi2EEviiiiiiiiiiPPviS0_S0_m)
        /*0bd8*/ 	.word	0x00000028


	//----- nvinfo : EIATTR_MIN_STACK_SIZE
	.align		4
.L_590:
        /*0bdc*/ 	.byte	0x04, 0x12
        /*0bde*/ 	.short	(.L_592 - .L_591)
	.align		4
.L_591:
        /*0be0*/ 	.word	index@(_Z49userbuffers_fp16_sum_inplace_gpu_rr_rs_oop_strideILi32EEviiiiiiiiiPPviS0_m)
        /*0be4*/ 	.word	0x00000158


	//----- nvinfo : EIATTR_MIN_STACK_SIZE
	.align		4
.L_592:
        /*0be8*/ 	.byte	0x04, 0x12
        /*0bea*/ 	.short	(.L_594 - .L_593)
	.align		4
.L_593:
        /*0bec*/ 	.word	index@(_Z49userbuffers_fp16_sum_inplace_gpu_rr_rs_oop_strideILi16EEviiiiiiiiiPPviS0_m)
        /*0bf0*/ 	.word	0x00000028


	//----- nvinfo : EIATTR_MIN_STACK_SIZE
	.align		4
.L_594:
        /*0bf4*/ 	.byte	0x04, 0x12
        /*0bf6*/ 	.short	(.L_596 - .L_595)
	.align		4
.L_595:
        /*0bf8*/ 	.word	index@(_Z49userbuffers_fp16_sum_inplace_gpu_rr_rs_oop_strideILi8EEviiiiiiiiiPPviS0_m)
        /*0bfc*/ 	.word	0x00000028


	//----- nvinfo : EIATTR_MIN_STACK_SIZE
	.align		4
.L_596:
        /*0c00*/ 	.byte	0x04, 0x12
        /*0c02*/ 	.short	(.L_598 - .L_597)
	.align		4
.L_597:
        /*0c04*/ 	.word	index@(_Z49userbuffers_fp16_sum_inplace_gpu_rr_rs_oop_strideILi4EEviiiiiiiiiPPviS0_m)
        /*0c08*/ 	.word	0x00000028


	//----- nvinfo : EIATTR_MIN_STACK_SIZE
	.align		4
.L_598:
        /*0c0c*/ 	.byte	0x04, 0x12
        /*0c0e*/ 	.short	(.L_600 - .L_599)
	.align		4
.L_599:
        /*0c10*/ 	.word	index@(_Z49userbuffers_fp16_sum_inplace_gpu_rr_rs_oop_strideILi2EEviiiiiiiiiPPviS0_m)
        /*0c14*/ 	.word	0x00000028
.L_600:


//--------------------- .nv.compat                --------------------------
	.section	.nv.compat,"",@"SHT_CUDA_COMPAT_INFO"
	.align	4
        /*0000*/ 	.byte	0x02, 0x09, 0x01, 0x00, 0x02, 0x02, 0x02, 0x00, 0x02, 0x05, 0x05, 0x00, 0x03, 0x07, 0x01, 0x01
        /*0010*/ 	.byte	0x02, 0x03, 0x00, 0x00, 0x02, 0x06, 0x01, 0x00, 0x04, 0x0b, 0x08, 0x00, 0x00, 0x00, 0x00, 0x00
        /*0020*/ 	.byte	0x00, 0x00, 0x00, 0x00


//--------------------- .nv.info._Z27reduce_fp8_in_bf16_out_cudaI13__nv_fp8_e5m2Li32EEvPvS1_PKfiiii --------------------------
	.section	.nv.info._Z27reduce_fp8_in_bf16_out_cudaI13__nv_fp8_e5m2Li32EEvPvS1_PKfiiii,"",@"SHT_CUDA_INFO"
	.sectionflags	@""
	.align	4


	//----- nvinfo : EIATTR_CUDA_API_VERSION
	.align		4
        /*0000*/ 	.byte	0x04, 0x37
        /*0002*/ 	.short	(.L_602 - .L_601)
.L_601:
        /*0004*/ 	.word	0x00000082


	//----- nvinfo : EIATTR_KPARAM_INFO
	.align		4
.L_602:
        /*0008*/ 	.byte	0x04, 0x17
        /*000a*/ 	.short	(.L_604 - .L_603)
.L_603:
        /*000c*/ 	.word	0x00000000
        /*0010*/ 	.short	0x0006
        /*0012*/ 	.short	0x0024
        /*0014*/ 	.byte	0x00, 0xf0, 0x11, 0x00


	//----- nvinfo : EIATTR_KPARAM_INFO
	.align		4
.L_604:
        /*0018*/ 	.byte	0x04, 0x17
        /*001a*/ 	.short	(.L_606 - .L_605)
.L_605:
        /*001c*/ 	.word	0x00000000
        /*0020*/ 	.short	0x0005
        /*0022*/ 	.short	0x0020
        /*0024*/ 	.byte	0x00, 0xf0, 0x11, 0x00


	//----- nvinfo : EIATTR_KPARAM_INFO
	.align		4
.L_606:
        /*0028*/ 	.byte	0x04, 0x17
        /*002a*/ 	.short	(.L_608 - .L_607)
.L_607:
        /*002c*/ 	.word	0x00000000
        /*0030*/ 	.short	0x0004
        /*0032*/ 	.short	0x001c
        /*0034*/ 	.byte	0x00, 0xf0, 0x11, 0x00


	//----- nvinfo : EIATTR_KPARAM_INFO
	.align		4
.L_608:
        /*0038*/ 	.byte	0x04, 0x17
        /*003a*/ 	.short	(.L_610 - .L_609)
.L_609:
        /*003c*/ 	.word	0x00000000
        /*0040*/ 	.short	0x0003
        /*0042*/ 	.short	0x0018
        /*0044*/ 	.byte	0x00, 0xf0, 0x11, 0x00


	//----- nvinfo : EIATTR_KPARAM_INFO
	.align		4
.L_610:
        /*0048*/ 	.byte	0x04, 0x17
        /*004a*/ 	.short	(.L_612 - .L_611)
.L_611:
        /*004c*/ 	.word	0x00000000
        /*0050*/ 	.short	0x0002
        /*0052*/ 	.short	0x0010
        /*0054*/ 	.byte	0x00, 0xf0, 0x21, 0x00


	//----- nvinfo : EIATTR_KPARAM_INFO
	.align		4
.L_612:
        /*0058*/ 	.byte	0x04, 0x17
        /*005a*/ 	.short	(.L_614 - .L_613)
.L_613:
        /*005c*/ 	.word	0x00000000
        /*0060*/ 	.short	0x0001
        /*0062*/ 	.short	0x0008
        /*0064*/ 	.byte	0x00, 0xf0, 0x21, 0x00


	//----- nvinfo : EIATTR_KPARAM_INFO
	.align		4
.L_614:
        /*0068*/ 	.byte	0x04, 0x17
        /*006a*/ 	.short	(.L_616 - .L_615)
.L_615:
        /*006c*/ 	.word	0x00000000
        /*0070*/ 	.short	0x0000
        /*0072*/ 	.short	0x0000
        /*0074*/ 	.byte	0x00, 0xf0, 0x21, 0x00


	//----- nvinfo : EIATTR_SPARSE_MMA_MASK
	.align		4
.L_616:
        /*0078*/ 	.byte	0x03, 0x50
        /*007a*/ 	.short	0x0000


	//----- nvinfo : EIATTR_MAXREG_COUNT
	.align		4
        /*007c*/ 	.byte	0x03, 0x1b
        /*007e*/ 	.short	0x00ff


	//----- nvinfo : EIATTR_MERCURY_ISA_VERSION
	.align		4
        /*0080*/ 	.byte	0x03, 0x5f
        /*0082*/ 	.short	0x0101


	//----- nvinfo : EIATTR_EXIT_INSTR_OFFSETS
	.align		4
        /*0084*/ 	.byte	0x04, 0x1c
        /*0086*/ 	.short	(.L_618 - .L_617)


	//   ....[0]....
.L_617:
        /*0088*/ 	.word	0x00000090


	//   ....[1]....
        /*008c*/ 	.word	0x000015e0


	//----- nvinfo : EIATTR_MAX_THREADS
	.align		4
.L_618:
        /*0090*/ 	.byte	0x04, 0x05
        /*0092*/ 	.short	(.L_620 - .L_619)
.L_619:
        /*0094*/ 	.word	0x00000100
        /*0098*/ 	.word	0x00000001
        /*009c*/ 	.word	0x00000001


	//----- nvinfo : EIATTR_CBANK_PARAM_SIZE
	.align		4
.L_620:
        /*00a0*/ 	.byte	0x03, 0x19
        /*00a2*/ 	.short	0x0028


	//----- nvinfo : EIATTR_PARAM_CBANK
	.align		4
        /*00a4*/ 	.byte	0x04, 0x0a
        /*00a6*/ 	.short	(.L_622 - .L_621)
	.align		4
.L_621:
        /*00a8*/ 	.word	index@(.nv.constant0._Z27reduce_fp8_in_bf16_out_cudaI13__nv_fp8_e5m2Li32EEvPvS1_PKfiiii)
        /*00ac*/ 	.short	0x0210
        /*00ae*/ 	.short	0x0028


	//----- nvinfo : EIATTR_SW_WAR
	.align		4
.L_622:
        /*00b0*/ 	.byte	0x04, 0x36
        /*00b2*/ 	.short	(.L_624 - .L_623)
.L_623:
        /*00b4*/ 	.word	0x00000008
.L_624:


//--------------------- .nv.info._Z27reduce_fp8_in_bf16_out_cudaI13__nv_fp8_e4m3Li32EEvPvS1_PKfiiii --------------------------
	.section	.nv.info._Z27reduce_fp8_in_bf16_out_cudaI13__nv_fp8_e4m3Li32EEvPvS1_PKfiiii,"",@"SHT_CUDA_INFO"
	.sectionflags	@""
	.align	4


	//----- nvinfo : EIATTR_CUDA_API_VERSION
	.align		4
        /*0000*/ 	.byte	0x04, 0x37
        /*0002*/ 	.short	(.L_626 - .L_625)
.L_625:
        /*0004*/ 	.word	0x00000082


	//----- nvinfo : EIATTR_KPARAM_INFO
	.align		4
.L_626:
        /*0008*/ 	.byte	0x04, 0x17
        /*000a*/ 	.short	(.L_628 - .L_627)
.L_627:
        /*000c*/ 	.word	0x00000000
        /*0010*/ 	.short	0x0006
        /*0012*/ 	.short	0x0024
        /*0014*/ 	.byte	0x00, 0xf0, 0x11, 0x00


	//----- nvinfo : EIATTR_KPARAM_INFO
	.align		4
.L_628:
        /*0018*/ 	.byte	0x04, 0x17
        /*001a*/ 	.short	(.L_630 - .L_629)
.L_629:
        /*001c*/ 	.word	0x00000000
        /*0020*/ 	.short	0x0005
        /*0022*/ 	.short	0x0020
        /*0024*/ 	.byte	0x00, 0xf0, 0x11, 0x00


	//----- nvinfo : EIATTR_KPARAM_INFO
	.align		4
.L_630:
        /*0028*/ 	.byte	0x04, 0x17
        /*002a*/ 	.short	(.L_632 - .L_631)
.L_631:
        /*002c*/ 	.word	0x00000000
        /*0030*/ 	.short	0x0004
        /*0032*/ 	.short	0x001c
        /*0034*/ 	.byte	0x00, 0xf0, 0x11, 0x00


	//----- nvinfo : EIATTR_KPARAM_INFO
	.align		4
.L_632:
        /*0038*/ 	.byte	0x04, 0x17
        /*003a*/ 	.short	(.L_634 - .L_633)
.L_633:
        /*003c*/ 	.word	0x00000000
        /*0040*/ 	.short	0x0003
        /*0042*/ 	.short	0x0018
        /*0044*/ 	.byte	0x00, 0xf0, 0x11, 0x00


	//----- nvinfo : EIATTR_KPARAM_INFO
	.align		4
.L_634:
        /*0048*/ 	.byte	0x04, 0x17
        /*004a*/ 	.short	(.L_636 - .L_635)
.L_635:
        /*004c*/ 	.word	0x00000000
        /*0050*/ 	.short	0x0002
        /*0052*/ 	.short	0x0010
        /*0054*/ 	.byte	0x00, 0xf0, 0x21, 0x00


	//----- nvinfo : EIATTR_KPARAM_INFO
	.align		4
.L_636:
        /*0058*/ 	.byte	0x04, 0x17
        /*005a*/ 	.short	(.L_638 - .L_637)
.L_637:
        /*005c*/ 	.word	0x00000000
        /*0060*/ 	.short	0x0001
        /*0062*/ 	.short	0x0008
        /*0064*/ 	.byte	0x00, 0xf0, 0x21, 0x00


	//----- nvinfo : EIATTR_KPARAM_INFO
	.align		4
.L_638:
        /*0068*/ 	.byte	0x04, 0x17
        /*006a*/ 	.short	(.L_640 - .L_639)
.L_639:
        /*006c*/ 	.word	0x00000000
        /*0070*/ 	.short	0x0000
        /*0072*/ 	.short	0x0000
        /*0074*/ 	.byte	0x00, 0xf0, 0x21, 0x00


	//----- nvinfo : EIATTR_SPARSE_MMA_MASK
	.align		4
.L_640:
        /*0078*/ 	.byte	0x03, 0x50
        /*007a*/ 	.short	0x0000


	//----- nvinfo : EIATTR_MAXREG_COUNT
	.align		4
        /*007c*/ 	.byte	0x03, 0x1b
        /*007e*/ 	.short	0x00ff


	//----- nvinfo : EIATTR_MERCURY_ISA_VERSION
	.align		4
        /*0080*/ 	.byte	0x03, 0x5f
        /*0082*/ 	.short	0x0101


	//----- nvinfo : EIATTR_EXIT_INSTR_OFFSETS
	.align		4
        /*0084*/ 	.byte	0x04, 0x1c
        /*0086*/ 	.short	(.L_642 - .L_641)


	//   ....[0]....
.L_641:
        /*0088*/ 	.word	0x00000090


	//   ....[1]....
        /*008c*/ 	.word	0x000015e0


	//----- nvinfo : EIATTR_MAX_THREADS
	.align		4
.L_642:
        /*0090*/ 	.byte	0x04, 0x05
        /*0092*/ 	.short	(.L_644 - .L_643)
.L_643:
        /*0094*/ 	.word	0x00000100
        /*0098*/ 	.word	0x00000001
        /*009c*/ 	.word	0x00000001


	//----- nvinfo : EIATTR_CBANK_PARAM_SIZE
	.align		4
.L_644:
        /*00a0*/ 	.byte	0x03, 0x19
        /*00a2*/ 	.short	0x0028


	//----- nvinfo : EIATTR_PARAM_CBANK
	.align		4
        /*00a4*/ 	.byte	0x04, 0x0a
        /*00a6*/ 	.short	(.L_646 - .L_645)
	.align		4
.L_645:
        /*00a8*/ 	.word	index@(.nv.constant0._Z27reduce_fp8_in_bf16_out_cudaI13__nv_fp8_e4m3Li32EEvPvS1_PKfiiii)
        /*00ac*/ 	.short	0x0210
        /*00ae*/ 	.short	0x0028


	//----- nvinfo : EIATTR_SW_WAR
	.align		4
.L_646:
        /*00b0*/ 	.byte	0x04, 0x36
        /*00b2*/ 	.short	(.L_648 - .L_647)
.L_647:
        /*00b4*/ 	.word	0x00000008
.L_648:


//--------------------- .nv.info._Z53userbuffers_fp16_sum_inplace_gpu_rr_rs_oop_atomic_fp8ILi32E13__nv_fp8_e5m2EviiiiiiiiiiPPviS1_PfS1_iim --------------------------
	.section	.nv.info._Z53userbuffers_fp16_sum_inplace_gpu_rr_rs_oop_atomic_fp8ILi32E13__nv_fp8_e5m2EviiiiiiiiiiPPviS1_PfS1_iim,"",@"SHT_CUDA_INFO"
	.sectionflags	@""
	.align	4


	//----- nvinfo : EIATTR_CUDA_API_VERSION
	.align		4
        /*0000*/ 	.byte	0x04, 0x37
        /*0002*/ 	.short	(.L_650 - .L_649)
.L_649:
        /*0004*/ 	.word	0x00000082


	//----- nvinfo : EIATTR_KPARAM_INFO
	.align		4
.L_650:
        /*0008*/ 	.byte	0x04, 0x17
        /*000a*/ 	.short	(.L_652 - .L_651)
.L_651:
        /*000c*/ 	.word	0x00000000
        /*0010*/ 	.short	0x0011
        /*0012*/ 	.short	0x0058
        /*0014*/ 	.byte	0x00, 0xf0, 0x21, 0x00


	//----- nvinfo : EIATTR_KPARAM_INFO
	.align		4
.L_652:
        /*0018*/ 	.byte	0x04, 0x17
        /*001a*/ 	.short	(.L_654 - .L_653)
.L_653:
        /*001c*/ 	.word	0x00000000
        /*0020*/ 	.short	0x0010
        /*0022*/ 	.short	0x0054
        /*0024*/ 	.byte	0x00, 0xf0, 0x11, 0x00


	//----- nvinfo : EIATTR_KPARAM_INFO
	.align		4
.L_654:
        /*0028*/ 	.byte	0x04, 0x17
        /*002a*/ 	.short	(.L_656 - .L_655)
.L_655:
        /*002c*/ 	.word	0x00000000
        /*0030*/ 	.short	0x000f
        /*0032*/ 	.short	0x0050
        /*0034*/ 	.byte	0x00, 0xf0, 0x11, 0x00


	//----- nvinfo : EIATTR_KPARAM_INFO
	.align		4
.L_656:
        /*0038*/ 	.byte	0x04, 0x17
        /*003a*/ 	.short	(.L_658 - .L_657)
.L_657:
        /*003c*/ 	.word	0x00000000
        /*0040*/ 	.short	0x000e
        /*0042*/ 	.short	0x0048
        /*0044*/ 	.byte	0x00, 0xf0, 0x21, 0x00


	//----- nvinfo : EIATTR_KPARAM_INFO
	.align		4
.L_658:
        /*0048*/ 	.byte	0x04, 0x17
        /*004a*/ 	.short	(.L_660 - .L_659)
.L_659:
        /*004c*/ 	.word	0x00000000
        /*0050*/ 	.short	0x000d
        /*0052*/ 	.short	0x0040
        /*0054*/ 	.byte	0x00, 0xf0, 0x21, 0x00


	//----- nvinfo : EIATTR_KPARAM_INFO
	.align		4
.L_660:
        /*0058*/ 	.byte	0x04, 0x17
        /*005a*/ 	.short	(.L_662 - .L_661)
.L_661:
        /*005c*/ 	.word	0x00000000
        /*0060*/ 	.short	0x000c
        /*0062*/ 	.short	0x0038
        /*0064*/ 	.byte	0x00, 0xf0, 0x21, 0x00


	//----- nvinfo : EIATTR_KPARAM_INFO
	.align		4
.L_662:
        /*0068*/ 	.byte	0x04, 0x17
        /*006a*/ 	.short	(.L_664 - .L_663)
.L_663:
        /*006c*/ 	.word	0x00000000
        /*0070*/ 	.short	0x000b
        /*0072*/ 	.short	0x0030
        /*0074*/ 	.byte	0x00, 0xf0, 0x11, 0x00


	//----- nvinfo : EIATTR_KPARAM_INFO
	.align		4
.L_664:
        /*0078*/ 	.byte	0x04, 0x17
        /*007a*/ 	.short	(.L_666 - .L_665)
.L_665:
        /*007c*/ 	.word	0x00000000
        /*0080*/ 	.short	0x000a
        /*0082*/ 	.short	0x0028
        /*0084*/ 	.byte	0x00, 0xf0, 0x21, 0x00


	//----- nvinfo : EIATTR_KPARAM_INFO
	.align		4
.L_666:
        /*0088*/ 	.byte	0x04, 0x17
        /*008a*/ 	.short	(.L_668 - .L_667)
.L_667:
        /*008c*/ 	.word	0x00000000
        /*0090*/ 	.short	0x0009
        /*0092*/ 	.short	0x0024
        /*0094*/ 	.byte	0x00, 0xf0, 0x11, 0x00


	//----- nvinfo : EIATTR_KPARAM_INFO
	.align		4
.L_668:
        /*0098*/ 	.byte	0x04, 0x17
        /*009a*/ 	.short	(.L_670 - .L_669)
.L_669:
        /*009c*/ 	.word	0x00000000
        /*00a0*/ 	.short	0x0008
        /*00a2*/ 	.short	0x0020
        /*00a4*/ 	.byte	0x00, 0xf0, 0x11, 0x00


	//----- nvinfo : EIATTR_KPARAM_INFO
	.align		4
.L_670:
        /*00a8*/ 	.byte	0x04, 0x17
        /*00aa*/ 	.short	(.L_672 - .L_671)
.L_671:
        /*00ac*/ 	.word	0x00000000
        /*00b0*/ 	.short	0x0007
        /*00b2*/ 	.short	0x001c
        /*00b4*/ 	.byte	0x00, 0xf0, 0x11, 0x00


	//----- nvinfo : EIATTR_KPARAM_INFO
	.align		4
.L_672:
        /*00b8*/ 	.byte	0x04, 0x17
        /*00ba*/ 	.short	(.L_674 - .L_673)
.L_673:
        /*00bc*/ 	.word	0x00000000
        /*00c0*/ 	.short	0x0006
        /*00c2*/ 	.short	0x0018
        /*00c4*/ 	.byte	0x00, 0xf0, 0x11, 0x00


	//----- nvinfo : EIATTR_KPARAM_INFO
	.align		4
.L_674:
        /*00c8*/ 	.byte	0x04, 0x17
        /*00ca*/ 	.short	(.L_676 - .L_675)
.L_675:
        /*00cc*/ 	.word	0x00000000
        /*00d0*/ 	.short	0x0005
        /*00d2*/ 	.short	0x0014
        /*00d4*/ 	.byte	0x00, 0xf0, 0x11, 0x00


	//----- nvinfo : EIATTR_KPARAM_INFO
	.align		4
.L_676:
        /*00d8*/ 	.byte	0x04, 0x17
        /*00da*/ 	.short	(.L_678 - .L_677)
.L_677:
        /*00dc*/ 	.word	0x00000000
        /*00e0*/ 	.short	0x0004
        /*00e2*/ 	.short	0x0010
        /*00e4*/ 	.byte	0x00, 0xf0, 0x11, 0x00


	//----- nvinfo : EIATTR_KPARAM_INFO
	.align		4
.L_678:
        /*00e8*/ 	.byte	0x04, 0x17
        /*00ea*/ 	.short	(.L_680 - .L_679)
.L_679:
        /*00ec*/ 	.word	0x00000000
        /*00f0*/ 	.short	0x0003
        /*00f2*/ 	.short	0x000c
        /*00f4*/ 	.byte	0x00, 0xf0, 0x11, 0x00


	//----- nvinfo : EIATTR_KPARAM_INFO
	.align		4
.L_680:
        /*00f8*/ 	.byte	0x04, 0x17
        /*00fa*/ 	.short	(.L_682 - .L_681)
.L_681:
        /*00fc*/ 	.word	0x00000000
        /*0100*/ 	.short	0x0002
        /*0102*/ 	.short	0x0008
        /*0104*/ 	.byte	0x00, 0xf0, 0x11, 0x00


	//----- nvinfo : EIATTR_KPARAM_INFO
	.align		4
.L_682:
        /*0108*/ 	.byte	0x04, 0x17
        /*010a*/ 	.short	(.L_684 - .L_683)
.L_683:
        /*010c*/ 	.word	0x00000000
        /*0110*/ 	.short	0x0001
        /*0112*/ 	.short	0x0004
        /*0114*/ 	.byte	0x00, 0xf0, 0x11, 0x00


	//----- nvinfo : EIATTR_KPARAM_INFO
	.align		4
.L_684:
        /*0118*/ 	.byte	0x04, 0x17
        /*011a*/ 	.short	(.L_686 - .L_685)
.L_685:
        /*011c*/ 	.word	0x00000000
        /*0120*/ 	.short	0x0000
        /*0122*/ 	.short	0x0000
        /*0124*/ 	.byte	0x00, 0xf0, 0x11, 0x00


	//----- nvinfo : EIATTR_SPARSE_MMA_MASK
	.align		4
.L_686:
        /*0128*/ 	.byte	0x03, 0x50
        /*012a*/ 	.short	0x0000


	//----- nvinfo : EIATTR_MAXREG_COUNT
	.align		4
        /*012c*/ 	.byte	0x03, 0x1b
        /*012e*/ 	.short	0x0040


	//----- nvinfo : EIATTR_NUM_BARRIERS
	.align		4
        /*0130*/ 	.byte	0x02, 0x4c
        /*0132*/ 	.byte	0x01
	.zero		1


	//----- nvinfo : EIATTR_EXTERNS
	.align		4
        /*0134*/ 	.byte	0x04, 0x0f
        /*0136*/ 	.short	(.L_688 - .L_687)


	//   ....[0]....
	.align		4
.L_687:
        /*0138*/ 	.word	index@(vprintf)


	//----- nvinfo : EIATTR_MERCURY_ISA_VERSION
	.align		4
.L_688:
        /*013c*/ 	.byte	0x03, 0x5f
        /*013e*/ 	.short	0x0101


	//----- nvinfo : EIATTR_SYSCALL_OFFSETS
	.align		4
        /*0140*/ 	.byte	0x04, 0x46
        /*0142*/ 	.short	(.L_690 - .L_689)


	//   ....[0]....
.L_689:
        /*0144*/ 	.word	0x000007c0


	//----- nvinfo : EIATTR_EXIT_INSTR_OFFSETS
	.align		4
.L_690:
        /*0148*/ 	.byte	0x04, 0x1c
        /*014a*/ 	.short	(.L_692 - .L_691)


	//   ....[0]....
.L_691:
        /*014c*/ 	.word	0x00018990


	//   ....[1]....
        /*0150*/ 	.word	0x000189b0


	//----- nvinfo : EIATTR_MAX_THREADS
	.align		4
.L_692:
        /*0154*/ 	.byte	0x04, 0x05
        /*0156*/ 	.short	(.L_694 - .L_693)
.L_693:
        /*0158*/ 	.word	0x00000400
        /*015c*/ 	.word	0x00000001
        /*0160*/ 	.word	0x00000001


	//----- nvinfo : EIATTR_CRS_STACK_SIZE
	.align		4
.L_694:
        /*0164*/ 	.byte	0x04, 0x1e
        /*0166*/ 	.short	(.L_696 - .L_695)
.L_695:
        /*0168*/ 	.word	0x00000000


	//----- nvinfo : EIATTR_CBANK_PARAM_SIZE
	.align		4
.L_696:
        /*016c*/ 	.byte	0x03, 0x19
        /*016e*/ 	.short	0x0060


	//----- nvinfo : EIATTR_PARAM_CBANK
	.align		4
        /*0170*/ 	.byte	0x04, 0x0a
        /*0172*/ 	.short	(.L_698 - .L_697)
	.align		4
.L_697:
        /*0174*/ 	.word	index@(.nv.constant0._Z53userbuffers_fp16_sum_inplace_gpu_rr_rs_oop_atomic_fp8ILi32E13__nv_fp8_e5m2EviiiiiiiiiiPPviS1_PfS1_iim)
        /*0178*/ 	.short	0x0210
        /*017a*/ 	.short	0x0060


	//----- nvinfo : EIATTR_SW_WAR
	.align		4
.L_698:
        /*017c*/ 	.byte	0x04, 0x36
        /*017e*/ 	.short	(.L_700 - .L_699)
.L_699:
        /*0180*/ 	.word	0x00000008
.L_700:


//--------------------- .nv.info._Z53userbuffers_fp16_sum_inplace_gpu_rr_rs_oop_atomic_fp8ILi16E13__nv_fp8_e5m2EviiiiiiiiiiPPviS1_PfS1_iim --------------------------
	.section	.nv.info._Z53userbuffers_fp16_sum_inplace_gpu_rr_rs_oop_atomic_fp8ILi16E13__nv_fp8_e5m2EviiiiiiiiiiPPviS1_PfS1_iim,"",@"SHT_CUDA_INFO"
	.sectionflags	@""
	.align	4


	//----- nvinfo : EIATTR_CUDA_API_VERSION
	.align		4
        /*0000*/ 	.byte	0x04, 0x37
        /*0002*/ 	.short	(.L_702 - .L_701)
.L_701:
        /*0004*/ 	.word	0x00000082


	//----- nvinfo : EIATTR_KPARAM_INFO
	.align		4
.L_702:
        /*0008*/ 	.byte	0x04, 0x17
        /*000a*/ 	.short	(.L_704 - .L_703)
.L_703:
        /*000c*/ 	.word	0x00000000
        /*0010*/ 	.short	0x0011
        /*0012*/ 	.short	0x0058
        /*0014*/ 	.byte	0x00, 0xf0, 0x21, 0x00


	//----- nvinfo : EIATTR_KPARAM_INFO
	.align		4
.L_704:
        /*0018*/ 	.byte	0x04, 0x17
        /*001a*/ 	.short	(.L_706 - .L_705)
.L_705:
        /*001c*/ 	.word	0x00000000
        /*0020*/ 	.short	0x0010
        /*0022*/ 	.short	0x0054
        /*0024*/ 	.byte	0x00, 0xf0, 0x11, 0x00


	//----- nvinfo : EIATTR_KPARAM_INFO
	.align		4
.L_706:
        /*0028*/ 	.byte	0x04, 0x17
        /*002a*/ 	.short	(.L_708 - .L_707)
.L_707:
        /*002c*/ 	.word	0x00000000
        /*0030*/ 	.short	0x000f
        /*0032*/ 	.short	0x0050
        /*0034*/ 	.byte	0x00, 0xf0, 0x11, 0x00


	//----- nvinfo : EIATTR_KPARAM_INFO
	.align		4
.L_708:
        /*0038*/ 	.byte	0x04, 0x17
        /*003a*/ 	.short	(.L_710 - .L_709)
.L_709:
        /*003c*/ 	.word	0x00000000
        /*0040*/ 	.short	0x000e
        /*0042*/ 	.short	0x0048
        /*0044*/ 	.byte	0x00, 0xf0, 0x21, 0x00


	//----- nvinfo : EIATTR_KPARAM_INFO
	.align		4
.L_710:
        /*0048*/ 	.byte	0x04, 0x17
        /*004a*/ 	.short	(.L_712 - .L_711)
.L_711:
        /*004c*/ 	.word	0x00000000
        /*0050*/ 	.short	0x000d
        /*0052*/ 	.short	0x0040
        /*0054*/ 	.byte	0x00, 0xf0, 0x21, 0x00


	//----- nvinfo : EIATTR_KPARAM_INFO
	.align		4
.L_712:
        /*0058*/ 	.byte	0x04, 0x17
        /*005a*/ 	.short	(.L_714 - .L_713)
.L_713:
        /*005c*/ 	.word	0x00000000
        /*0060*/ 	.short	0x000c
        /*0062*/ 	.short	0x0038
        /*0064*/ 	.byte	0x00, 0xf0, 0x21, 0x00


	//----- nvinfo : EIATTR_KPARAM_INFO
	.align		4
.L_714:
        /*0068*/ 	.byte	0x04, 0x17
        /*006a*/ 	.short	(.L_716 - .L_715)
.L_715:
        /*006c*/ 	.word	0x00000000
        /*0070*/ 	.short	0x000b
        /*0072*/ 	.short	0x0030
        /*0074*/ 	.byte	0x00, 0xf0, 0x11, 0x00


	//----- nvinfo : EIATTR_KPARAM_INFO
	.align		4
.L_716:
        /*0078*/ 	.byte	0x04, 0x17
        /*007a*/ 	.short	(.L_718 - .L_717)
.L_717:
        /*007c*/ 	.word	0x00000000
        /*0080*/ 	.short	0x000a
        /*0082*/ 	.short	0x0028
        /*0084*/ 	.byte	0x00, 0xf0, 0x21, 0x00


	//----- nvinfo : EIATTR_KPARAM_INFO
	.align		4
.L_718:
        /*0088*/ 	.byte	0x04, 0x17
        /*008a*/ 	.short	(.L_720 - .L_719)
.L_719:
        /*008c*/ 	.word	0x00000000
        /*0090*/ 	.short	0x0009
        /*0092*/ 	.short	0x0024
        /*0094*/ 	.byte	0x00, 0xf0, 0x11, 0x00


	//----- nvinfo : EIATTR_KPARAM_INFO
	.align		4
.L_720:
        /*0098*/ 	.byte	0x04, 0x17
        /*009a*/ 	.short	(.L_722 - .L_721)
.L_721:
        /*009c*/ 	.word	0x00000000
        /*00a0*/ 	.short	0x0008
        /*00a2*/ 	.short	0x0020
        /*00a4*/ 	.byte	0x00, 0xf0, 0x11, 0x00


	//----- nvinfo : EIATTR_KPARAM_INFO
	.align		4
.L_722:
        /*00a8*/ 	.byte	0x04, 0x17
        /*00aa*/ 	.short	(.L_724 - .L_723)
.L_723:
        /*00ac*/ 	.word	0x00000000
        /*00b0*/ 	.short	0x0007
        /*00b2*/ 	.short	0x001c
        /*00b4*/ 	.byte	0x00, 0xf0, 0x11, 0x00


	//----- nvinfo : EIATTR_KPARAM_INFO
	.align		4
.L_724:
        /*00b8*/ 	.byte	0x04, 0x17
        /*00ba*/ 	.short	(.L_726 - .L_725)
.L_725:
        /*00bc*/ 	.word	0x00000000
        /*00c0*/ 	.short	0x0006
        /*00c2*/ 	.short	0x0018
        /*00c4*/ 	.byte	0x00, 0xf0, 0x11, 0x00


	//----- nvinfo : EIATTR_KPARAM_INFO
	.align		4
.L_726:
        /*00c8*/ 	.byte	0x04, 0x17
        /*00ca*/ 	.short	(.L_728 - .L_727)
.L_727:
        /*00cc*/ 	.word	0x00000000
        /*00d0*/ 	.short	0x0005
        /*00d2*/ 	.short	0x0014
        /*00d4*/ 	.byte	0x00, 0xf0, 0x11, 0x00


	//----- nvinfo : EIATTR_KPARAM_INFO
	.align		4
.L_728:
        /*00d8*/ 	.byte	0x04, 0x17
        /*00da*/ 	.short	(.L_730 - .L_729)
.L_729:
        /*00dc*/ 	.word	0x00000000
        /*00e0*/ 	.short	0x0004
        /*00e2*/ 	.short	0x0010
        /*00e4*/ 	.byte	0x00, 0xf0, 0x11, 0x00


	//----- nvinfo : EIATTR_KPARAM_INFO
	.align		4
.L_730:
        /*00e8*/ 	.byte	0x04, 0x17
        /*00ea*/ 	.short	(.L_732 - .L_731)
.L_731:
        /*00ec*/ 	.word	0x00000000
        /*00f0*/ 	.short	0x0003
        /*00f2*/ 	.short	0x000c
        /*00f4*/ 	.byte	0x00, 0xf0, 0x11, 0x00


	//----- nvinfo : EIATTR_KPARAM_INFO
	.align		4
.L_732:
        /*00f8*/ 	.byte	0x04, 0x17
        /*00fa*/ 	.short	(.L_734 - .L_733)
.L_733:
        /*00fc*/ 	.word	0x00000000
        /*0100*/ 	.short	0x0002
        /*0102*/ 	.short	0x0008
        /*0104*/ 	.byte	0x00, 0xf0, 0x11, 0x00


	//----- nvinfo : EIATTR_KPARAM_INFO
	.align		4
.L_734:
        /*0108*/ 	.byte	0x04, 0x17
        /*010a*/ 	.short	(.L_736 - .L_735)
.L_735:
        /*010c*/ 	.word	0x00000000
        /*0110*/ 	.short	0x0001
        /*0112*/ 	.short	0x0004
        /*0114*/ 	.byte	0x00, 0xf0, 0x11, 0x00


	//----- nvinfo : EIATTR_KPARAM_INFO
	.align		4
.L_736:
        /*0118*/ 	.byte	0x04, 0x17
        /*011a*/ 	.short	(.L_738 - .L_737)
.L_737:
        /*011c*/ 	.word	0x00000000
        /*0120*/ 	.short	0x0000
        /*0122*/ 	.short	0x0000
        /*0124*/ 	.byte	0x00, 0xf0, 0x11, 0x00


	//----- nvinfo : EIATTR_SPARSE_MMA_MASK
	.align		4
.L_738:
        /*0128*/ 	.byte	0x03, 0x50
        /*012a*/ 	.short	0x0000


	//----- nvinfo : EIATTR_MAXREG_COUNT
	.align		4
        /*012c*/ 	.byte	0x03, 0x1b
        /*012e*/ 	.short	0x0040


	//----- nvinfo : EIATTR_NUM_BARRIERS
	.align		4
        /*0130*/ 	.byte	0x02, 0x4c
        /*0132*/ 	.byte	0x01
	.zero		1


	//----- nvinfo : EIATTR_EXTERNS
	.align		4
        /*0134*/ 	.byte	0x04, 0x0f
        /*0136*/ 	.short	(.L_740 - .L_739)


	//   ....[0]....
	.align		4
.L_739:
        /*0138*/ 	.word	index@(vprintf)


	//----- nvinfo : EIATTR_ANNOTATIONS
	.align		4
.L_740:
        /*013c*/ 	.byte	0x04, 0x55
        /*013e*/ 	.short	(.L_742 - .L_741)


	//   ....[0]....
.L_741:
        /*0140*/ 	.word	0x00000001
        /*0144*/ 	.byte	0x50, 0x00, 0x00, 0x00, 0x01, 0x00, 0x00, 0x00, 0x60, 0x00, 0x00, 0x00, 0x01, 0x00, 0x00, 0x00
        /* <DEDUP_REMOVED lines=35> */
        /*0384*/ 	.byte	0x80, 0xd4, 0x00, 0x00, 0x01, 0x00, 0x00, 0x00, 0x90, 0xd4, 0x00, 0x00


	//----- nvinfo : EIATTR_MERCURY_ISA_VERSION
	.align		4
.L_742:
        /*0390*/ 	.byte	0x03, 0x5f
        /*0392*/ 	.short	0x0101


	//----- nvinfo : EIATTR_SYSCALL_OFFSETS
	.align		4
        /*0394*/ 	.byte	0x04, 0x46
        /*0396*/ 	.short	(.L_744 - .L_743)


	//   ....[0]....
.L_743:
        /*0398*/ 	.word	0x000008f0


	//----- nvinfo : EIATTR_EXIT_INSTR_OFFSETS
	.align		4
.L_744:
        /*039c*/ 	.byte	0x04, 0x1c
        /*039e*/ 	.short	(.L_746 - .L_745)


	//   ....[0]....
.L_745:
        /*03a0*/ 	.word	0x0000d470


	//   ....[1]....
        /*03a4*/ 	.word	0x0000d4b0


	//----- nvinfo : EIATTR_MAX_THREADS
	.align		4
.L_746:
        /*03a8*/ 	.byte	0x04, 0x05
        /*03aa*/ 	.short	(.L_748 - .L_747)
.L_747:
        /*03ac*/ 	.word	0x00000400
        /*03b0*/ 	.word	0x00000001
        /*03b4*/ 	.word	0x00000001


	//----- nvinfo : EIATTR_CRS_STACK_SIZE
	.align		4
.L_748:
        /*03b8*/ 	.byte	0x04, 0x1e
        /*03ba*/ 	.short	(.L_750 - .L_749)
.L_749:
        /*03bc*/ 	.word	0x00000000


	//----- nvinfo : EIATTR_CBANK_PARAM_SIZE
	.align		4
.L_750:
        /*03c0*/ 	.byte	0x03, 0x19
        /*03c2*/ 	.short	0x0060


	//----- nvinfo : EIATTR_PARAM_CBANK
	.align		4
        /*03c4*/ 	.byte	0x04, 0x0a
        /*03c6*/ 	.short	(.L_752 - .L_751)
	.align		4
.L_751:
        /*03c8*/ 	.word	index@(.nv.constant0._Z53userbuffers_fp16_sum_inplace_gpu_rr_rs_oop_atomic_fp8ILi16E13__nv_fp8_e5m2EviiiiiiiiiiPPviS1_PfS1_iim)
        /*03cc*/ 	.short	0x0210
        /*03ce*/ 	.short	0x0060


	//----- nvinfo : EIATTR_SW_WAR
	.align		4
.L_752:
        /*03d0*/ 	.byte	0x04, 0x36
        /*03d2*/ 	.short	(.L_754 - .L_753)
.L_753:
        /*03d4*/ 	.word	0x00000008
.L_754:


//--------------------- .nv.info._Z53userbuffers_fp16_sum_inplace_gpu_rr_rs_oop_atomic_fp8ILi8E13__nv_fp8_e5m2EviiiiiiiiiiPPviS1_PfS1_iim --------------------------
	.section	.nv.info._Z53userbuffers_fp16_sum_inplace_gpu_rr_rs_oop_atomic_fp8ILi8E13__nv_fp8_e5m2EviiiiiiiiiiPPviS1_PfS1_iim,"",@"SHT_CUDA_INFO"
	.sectionflags	@""
	.align	4


	//----- nvinfo : EIATTR_CUDA_API_VERSION
	.align		4
        /*0000*/ 	.byte	0x04, 0x37
        /*0002*/ 	.short	(.L_756 - .L_755)
.L_755:
        /*0004*/ 	.word	0x00000082


	//----- nvinfo : EIATTR_KPARAM_INFO
	.align		4
.L_756:
        /*0008*/ 	.byte	0x04, 0x17
        /*000a*/ 	.short	(.L_758 - .L_757)
.L_757:
        /*000c*/ 	.word	0x00000000
        /*0010*/ 	.short	0x0011
        /*0012*/ 	.short	0x0058
        /*0014*/ 	.byte	0x00, 0xf0, 0x21, 0x00


	//----- nvinfo : EIATTR_KPARAM_INFO
	.align		4
.L_758:
        /*0018*/ 	.byte	0x04, 0x17
        /*001a*/ 	.short	(.L_760 - .L_759)
.L_759:
        /*001c*/ 	.word	0x00000000
        /*0020*/ 	.short	0x0010
        /*0022*/ 	.short	0x0054
        /*0024*/ 	.byte	0x00, 0xf0, 0x11, 0x00


	//----- nvinfo : EIATTR_KPARAM_INFO
	.align		4
.L_760:
        /*0028*/ 	.byte	0x04, 0x17
        /*002a*/ 	.short	(.L_762 - .L_761)
.L_761:
        /*002c*/ 	.word	0x00000000
        /*0030*/ 	.short	0x000f
        /*0032*/ 	.short	0x0050
        /*0034*/ 	.byte	0x00, 0xf0, 0x11, 0x00


	//----- nvinfo : EIATTR_KPARAM_INFO
	.align		4
.L_762:
        /*0038*/ 	.byte	0x04, 0x17
        /*003a*/ 	.short	(.L_764 - .L_763)
.L_763:
        /*003c*/ 	.word	0x00000000
        /*0040*/ 	.short	0x000e
        /*0042*/ 	.short	0x0048
        /*0044*/ 	.byte	0x00, 0xf0, 0x21, 0x00


	//----- nvinfo : EIATTR_KPARAM_INFO
	.align		4
.L_764:
        /*0048*/ 	.byte	0x04, 0x17
        /*004a*/ 	.short	(.L_766 - .L_765)
.L_765:
        /*004c*/ 	.word	0x00000000
        /*0050*/ 	.short	0x000d
        /*0052*/ 	.short	0x0040
        /*0054*/ 	.byte	0x00, 0xf0, 0x21, 0x00


	//----- nvinfo : EIATTR_KPARAM_INFO
	.align		4
.L_766:
        /*0058*/ 	.byte	0x04, 0x17
        /*005a*/ 	.short	(.L_768 - .L_767)
.L_767:
        /*005c*/ 	.word	0x00000000
        /*0060*/ 	.short	0x000c
        /*0062*/ 	.short	0x0038
        /*0064*/ 	.byte	0x00, 0xf0, 0x21, 0x00


	//----- nvinfo : EIATTR_KPARAM_INFO
	.align		4
.L_768:
        /*0068*/ 	.byte	0x04, 0x17
        /*006a*/ 	.short	(.L_770 - .L_769)
.L_769:
        /*006c*/ 	.word	0x00000000
        /*0070*/ 	.short	0x000b
        /*0072*/ 	.short	0x0030
        /*0074*/ 	.byte	0x00, 0xf0, 0x11, 0x00


	//----- nvinfo : EIATTR_KPARAM_INFO
	.align		4
.L_770:
        /*0078*/ 	.byte	0x04, 0x17
        /*007a*/ 	.short	(.L_772 - .L_771)
.L_771:
        /*007c*/ 	.word	0x00000000
        /*0080*/ 	.short	0x000a
        /*0082*/ 	.short	0x0028
        /*0084*/ 	.byte	0x00, 0xf0, 0x21, 0x00


	//----- nvinfo : EIATTR_KPARAM_INFO
	.align		4
.L_772:
        /*0088*/ 	.byte	0x04, 0x17
        /*008a*/ 	.short	(.L_774 - .L_773)
.L_773:
        /*008c*/ 	.word	0x00000000
        /*0090*/ 	.short	0x0009
        /*0092*/ 	.short	0x0024
        /*0094*/ 	.byte	0x00, 0xf0, 0x11, 0x00


	//----- nvinfo : EIATTR_KPARAM_INFO
	.align		4
.L_774:
        /*0098*/ 	.byte	0x04, 0x17
        /*009a*/ 	.short	(.L_776 - .L_775)
.L_775:
        /*009c*/ 	.word	0x00000000
        /*00a0*/ 	.short	0x0008
        /*00a2*/ 	.short	0x0020
        /*00a4*/ 	.byte	0x00, 0xf0, 0x11, 0x00


	//----- nvinfo : EIATTR_KPARAM_INFO
	.align		4
.L_776:
        /*00a8*/ 	.byte	0x04, 0x17
        /*00aa*/ 	.short	(.L_778 - .L_777)
.L_777:
        /*00ac*/ 	.word	0x00000000
        /*00b0*/ 	.short	0x0007
        /*00b2*/ 	.short	0x001c
        /*00b4*/ 	.byte	0x00, 0xf0, 0x11, 0x00


	//----- nvinfo : EIATTR_KPARAM_INFO
	.align		4
.L_778:
        /*00b8*/ 	.byte	0x04, 0x17
        /*00ba*/ 	.short	(.L_780 - .L_779)
.L_779:
        /*00bc*/ 	.word	0x00000000
        /*00c0*/ 	.short	0x0006
        /*00c2*/ 	.short	0x0018
        /*00c4*/ 	.byte	0x00, 0xf0, 0x11, 0x00


	//----- nvinfo : EIATTR_KPARAM_INFO
	.align		4
.L_780:
        /*00c8*/ 	.byte	0x04, 0x17
        /*00ca*/ 	.short	(.L_782 - .L_781)
.L_781:
        /*00cc*/ 	.word	0x00000000
        /*00d0*/ 	.short	0x0005
        /*00d2*/ 	.short	0x0014
        /*00d4*/ 	.byte	0x00, 0xf0, 0x11, 0x00


	//----- nvinfo : EIATTR_KPARAM_INFO
	.align		4
.L_782:
        /*00d8*/ 	.byte	0x04, 0x17
        /*00da*/ 	.short	(.L_784 - .L_783)
.L_783:
        /*00dc*/ 	.word	0x00000000
        /*00e0*/ 	.short	0x0004
        /*00e2*/ 	.short	0x0010
        /*00e4*/ 	.byte	0x00, 0xf0, 0x11, 0x00


	//----- nvinfo : EIATTR_KPARAM_INFO
	.align		4
.L_784:
        /*00e8*/ 	.byte	0x04, 0x17
        /*00ea*/ 	.short	(.L_786 - .L_785)
.L_785:
        /*00ec*/ 	.word	0x00000000
        /*00f0*/ 	.short	0x0003
        /*00f2*/ 	.short	0x000c
        /*00f4*/ 	.byte	0x00, 0xf0, 0x11, 0x00


	//----- nvinfo : EIATTR_KPARAM_INFO
	.align		4
.L_786:
        /*00f8*/ 	.byte	0x04, 0x17
        /*00fa*/ 	.short	(.L_788 - .L_787)
.L_787:
        /*00fc*/ 	.word	0x00000000
        /*0100*/ 	.short	0x0002
        /*0102*/ 	.short	0x0008
        /*0104*/ 	.byte	0x00, 0xf0, 0x11, 0x00


	//----- nvinfo : EIATTR_KPARAM_INFO
	.align		4
.L_788:
        /*0108*/ 	.byte	0x04, 0x17
        /*010a*/ 	.short	(.L_790 - .L_789)
.L_789:
        /*010c*/ 	.word	0x00000000
        /*0110*/ 	.short	0x0001
        /*0112*/ 	.short	0x0004
        /*0114*/ 	.byte	0x00, 0xf0, 0x11, 0x00


	//----- nvinfo : EIATTR_KPARAM_INFO
	.align		4
.L_790:
        /*0118*/ 	.byte	0x04, 0x17
        /*011a*/ 	.short	(.L_792 - .L_791)
.L_791:
        /*011c*/ 	.word	0x00000000
        /*0120*/ 	.short	0x0000
        /*0122*/ 	.short	0x0000
        /*0124*/ 	.byte	0x00, 0xf0, 0x11, 0x00


	//----- nvinfo : EIATTR_SPARSE_MMA_MASK
	.align		4
.L_792:
        /*0128*/ 	.byte	0x03, 0x50
        /*012a*/ 	.short	0x0000


	//----- nvinfo : EIATTR_MAXREG_COUNT
	.align		4
        /*012c*/ 	.byte	0x03, 0x1b
        /*012e*/ 	.short	0x0040


	//----- nvinfo : EIATTR_NUM_BARRIERS
	.align		4
        /*0130*/ 	.byte	0x02, 0x4c
        /*0132*/ 	.byte	0x01
	.zero		1


	//----- nvinfo : EIATTR_EXTERNS
	.align		4
        /*0134*/ 	.byte	0x04, 0x0f
        /*0136*/ 	.short	(.L_794 - .L_793)


	//   ....[0]....
	.align		4
.L_793:
        /*0138*/ 	.word	index@(vprintf)


	//----- nvinfo : EIATTR_ANNOTATIONS
	.align		4
.L_794:
        /*013c*/ 	.byte	0x04, 0x55
        /*013e*/ 	.short	(.L_796 - .L_795)


	//   ....[0]....
.L_795:
        /* <DEDUP_REMOVED lines=9> */


	//----- nvinfo : EIATTR_MERCURY_ISA_VERSION
	.align		4
.L_796:
        /*01c0*/ 	.byte	0x03, 0x5f
        /*01c2*/ 	.short	0x0101


	//----- nvinfo : EIATTR_SYSCALL_OFFSETS
	.align		4
        /*01c4*/ 	.byte	0x04, 0x46
        /*01c6*/ 	.short	(.L_798 - .L_797)


	//   ....[0]....
.L_797:
        /*01c8*/ 	.word	0x000008a0


	//----- nvinfo : EIATTR_EXIT_INSTR_OFFSETS
	.align		4
.L_798:
        /*01cc*/ 	.byte	0x04, 0x1c
        /*01ce*/ 	.short	(.L_800 - .L_799)


	//   ....[0]....
.L_799:
        /*01d0*/ 	.word	0x00007370


	//   ....[1]....
        /*01d4*/ 	.word	0x000073a0


	//----- nvinfo : EIATTR_MAX_THREADS
	.align		4
.L_800:
        /*01d8*/ 	.byte	0x04, 0x05
        /*01da*/ 	.short	(.L_802 - .L_801)
.L_801:
        /*01dc*/ 	.word	0x00000400
        /*01e0*/ 	.word	0x00000001
        /*01e4*/ 	.word	0x00000001


	//----- nvinfo : EIATTR_CRS_STACK_SIZE
	.align		4
.L_802:
        /*01e8*/ 	.byte	0x04, 0x1e
        /*01ea*/ 	.short	(.L_804 - .L_803)
.L_803:
        /*01ec*/ 	.word	0x00000000


	//----- nvinfo : EIATTR_CBANK_PARAM_SIZE
	.align		4
.L_804:
        /*01f0*/ 	.byte	0x03, 0x19
        /*01f2*/ 	.short	0x0060


	//----- nvinfo : EIATTR_PARAM_CBANK
	.align		4
        /*01f4*/ 	.byte	0x04, 0x0a
        /*01f6*/ 	.short	(.L_806 - .L_805)
	.align		4
.L_805:
        /*01f8*/ 	.word	index@(.nv.constant0._Z53userbuffers_fp16_sum_inplace_gpu_rr_rs_oop_atomic_fp8ILi8E13__nv_fp8_e5m2EviiiiiiiiiiPPviS1_PfS1_iim)
        /*01fc*/ 	.short	0x0210
        /*01fe*/ 	.short	0x0060


	//----- nvinfo : EIATTR_SW_WAR
	.align		4
.L_806:
        /*0200*/ 	.byte	0x04, 0x36
        /*0202*/ 	.short	(.L_808 - .L_807)
.L_807:
        /*0204*/ 	.word	0x00000008
.L_808:


//--------------------- .nv.info._Z53userbuffers_fp16_sum_inplace_gpu_rr_rs_oop_atomic_fp8ILi4E13__nv_fp8_e5m2EviiiiiiiiiiPPviS1_PfS1_iim --------------------------
	.section	.nv.info._Z53userbuffers_fp16_sum_inplace_gpu_rr_rs_oop_atomic_fp8ILi4E13__nv_fp8_e5m2EviiiiiiiiiiPPviS1_PfS1_iim,"",@"SHT_CUDA_INFO"
	.sectionflags	@""
	.align	4


	//----- nvinfo : EIATTR_CUDA_API_VERSION
	.align		4
        /*0000*/ 	.byte	0x04, 0x37
        /*0002*/ 	.short	(.L_810 - .L_809)
.L_809:
        /*0004*/ 	.word	0x00000082


	//----- nvinfo : EIATTR_KPARAM_INFO
	.align		4
.L_810:
        /*0008*/ 	.byte	0x04, 0x17
        /*000a*/ 	.short	(.L_812 - .L_811)
.L_811:
        /*000c*/ 	.word	0x00000000
        /*0010*/ 	.short	0x0011
        /*0012*/ 	.short	0x0058
        /*0014*/ 	.byte	0x00, 0xf0, 0x21, 0x00


	//----- nvinfo : EIATTR_KPARAM_INFO
	.align		4
.L_812:
        /*0018*/ 	.byte	0x04, 0x17
        /*001a*/ 	.short	(.L_814 - .L_813)
.L_813:
        /*001c*/ 	.word	0x00000000
        /*0020*/ 	.short	0x0010
        /*0022*/ 	.short	0x0054
        /*0024*/ 	.byte	0x00, 0xf0, 0x11, 0x00


	//----- nvinfo : EIATTR_KPARAM_INFO
	.align		4
.L_814:
        /*0028*/ 	.byte	0x04, 0x17
        /*002a*/ 	.short	(.L_816 - .L_815)
.L_815:
        /*002c*/ 	.word	0x00000000
        /*0030*/ 	.short	0x000f
        /*0032*/ 	.short	0x0050
        /*0034*/ 	.byte	0x00, 0xf0, 0x11, 0x00


	//----- nvinfo : EIATTR_KPARAM_INFO
	.align		4
.L_816:
        /*0038*/ 	.byte	0x04, 0x17
        /*003a*/ 	.short	(.L_818 - .L_817)
.L_817:
        /*003c*/ 	.word	0x00000000
        /*0040*/ 	.short	0x000e
        /*0042*/ 	.short	0x0048
        /*0044*/ 	.byte	0x00, 0xf0, 0x21, 0x00


	//----- nvinfo : EIATTR_KPARAM_INFO
	.align		4
.L_818:
        /*0048*/ 	.byte	0x04, 0x17
        /*004a*/ 	.short	(.L_820 - .L_819)
.L_819:
        /*004c*/ 	.word	0x00000000
        /*0050*/ 	.short	0x000d
        /*0052*/ 	.short	0x0040
        /*0054*/ 	.byte	0x00, 0xf0, 0x21, 0x00


	//----- nvinfo : EIATTR_KPARAM_INFO
	.align		4
.L_820:
        /*0058*/ 	.byte	0x04, 0x17
        /*005a*/ 	.short	(.L_822 - .L_821)
.L_821:
        /*005c*/ 	.word	0x00000000
        /*0060*/ 	.short	0x000c
        /*0062*/ 	.short	0x0038
        /*0064*/ 	.byte	0x00, 0xf0, 0x21, 0x00


	//----- nvinfo : EIATTR_KPARAM_INFO
	.align		4
.L_822:
        /*0068*/ 	.byte	0x04, 0x17
        /*006a*/ 	.short	(.L_824 - .L_823)
.L_823:
        /*006c*/ 	.word	0x00000000
        /*0070*/ 	.short	0x000b
        /*0072*/ 	.short	0x0030
        /*0074*/ 	.byte	0x00, 0xf0, 0x11, 0x00


	//----- nvinfo : EIATTR_KPARAM_INFO
	.align		4
.L_824:
        /*0078*/ 	.byte	0x04, 0x17
        /*007a*/ 	.short	(.L_826 - .L_825)
.L_825:
        /*007c*/ 	.word	0x00000000
        /*0080*/ 	.short	0x000a
        /*0082*/ 	.short	0x0028
        /*0084*/ 	.byte	0x00, 0xf0, 0x21, 0x00


	//----- nvinfo : EIATTR_KPARAM_INFO
	.align		4
.L_826:
        /*0088*/ 	.byte	0x04, 0x17
        /*008a*/ 	.short	(.L_828 - .L_827)
.L_827:
        /*008c*/ 	.word	0x00000000
        /*0090*/ 	.short	0x0009
        /*0092*/ 	.short	0x0024
        /*0094*/ 	.byte	0x00, 0xf0, 0x11, 0x00


	//----- nvinfo : EIATTR_KPARAM_INFO
	.align		4
.L_828:
        /*0098*/ 	.byte	0x04, 0x17
        /*009a*/ 	.short	(.L_830 - .L_829)
.L_829:
        /*009c*/ 	.word	0x00000000
        /*00a0*/ 	.short	0x0008
        /*00a2*/ 	.short	0x0020
        /*00a4*/ 	.byte	0x00, 0xf0, 0x11, 0x00


	//----- nvinfo : EIATTR_KPARAM_INFO
	.align		4
.L_830:
        /*00a8*/ 	.byte	0x04, 0x17
        /*00aa*/ 	.short	(.L_832 - .L_831)
.L_831:
        /*00ac*/ 	.word	0x00000000
        /*00b0*/ 	.short	0x0007
        /*00b2*/ 	.short	0x001c
        /*00b4*/ 	.byte	0x00, 0xf0, 0x11, 0x00


	//----- nvinfo : EIATTR_KPARAM_INFO
	.align		4
.L_832:
        /*00b8*/ 	.byte	0x04, 0x17
        /*00ba*/ 	.short	(.L_834 - .L_833)
.L_833:
        /*00bc*/ 	.word	0x00000000
        /*00c0*/ 	.short	0x0006
        /*00c2*/ 	.short	0x0018
        /*00c4*/ 	.byte	0x00, 0xf0, 0x11, 0x00


	//----- nvinfo : EIATTR_KPARAM_INFO
	.align		4
.L_834:
        /*00c8*/ 	.byte	0x04, 0x17
        /*00ca*/ 	.short	(.L_836 - .L_835)
.L_835:
        /*00cc*/ 	.word	0x00000000
        /*00d0*/ 	.short	0x0005
        /*00d2*/ 	.short	0x0014
        /*00d4*/ 	.byte	0x00, 0xf0, 0x11, 0x00


	//----- nvinfo : EIATTR_KPARAM_INFO
	.align		4
.L_836:
        /*00d8*/ 	.byte	0x04, 0x17
        /*00da*/ 	.short	(.L_838 - .L_837)
.L_837:
        /*00dc*/ 	.word	0x00000000
        /*00e0*/ 	.short	0x0004
        /*00e2*/ 	.short	0x0010
        /*00e4*/ 	.byte	0x00, 0xf0, 0x11, 0x00


	//----- nvinfo : EIATTR_KPARAM_INFO
	.align		4
.L_838:
        /*00e8*/ 	.byte	0x04, 0x17
        /*00ea*/ 	.short	(.L_840 - .L_839)
.L_839:
        /*00ec*/ 	.word	0x00000000
        /*00f0*/ 	.short	0x0003
        /*00f2*/ 	.short	0x000c
        /*00f4*/ 	.byte	0x00, 0xf0, 0x11, 0x00


	//----- nvinfo : EIATTR_KPARAM_INFO
	.align		4
.L_840:
        /*00f8*/ 	.byte	0x04, 0x17
        /*00fa*/ 	.short	(.L_842 - .L_841)
.L_841:
        /*00fc*/ 	.word	0x00000000
        /*0100*/ 	.short	0x0002
        /*0102*/ 	.short	0x0008
        /*0104*/ 	.byte	0x00, 0xf0, 0x11, 0x00


	//----- nvinfo : EIATTR_KPARAM_INFO
	.align		4
.L_842:
        /*0108*/ 	.byte	0x04, 0x17
        /*010a*/ 	.short	(.L_844 - .L_843)
.L_843:
        /*010c*/ 	.word	0x00000000
        /*0110*/ 	.short	0x0001
        /*0112*/ 	.short	0x0004
        /*0114*/ 	.byte	0x00, 0xf0, 0x11, 0x00


	//----- nvinfo : EIATTR_KPARAM_INFO
	.align		4
.L_844:
        /*0118*/ 	.byte	0x04, 0x17
        /*011a*/ 	.short	(.L_846 - .L_845)
.L_845:
        /*011c*/ 	.word	0x00000000
        /*0120*/ 	.short	0x0000
        /*0122*/ 	.short	0x0000
        /*0124*/ 	.byte	0x00, 0xf0, 0x11, 0x00


	//----- nvinfo : EIATTR_SPARSE_MMA_MASK
	.align		4
.L_846:
        /*0128*/ 	.byte	0x03, 0x50
        /*012a*/ 	.short	0x0000


	//----- nvinfo : EIATTR_MAXREG_COUNT
	.align		4
        /*012c*/ 	.byte	0x03, 0x1b
        /*012e*/ 	.short	0x0040


	//----- nvinfo : EIATTR_NUM_BARRIERS
	.align		4
        /*0130*/ 	.byte	0x02, 0x4c
        /*0132*/ 	.byte	0x01
	.zero		1


	//----- nvinfo : EIATTR_EXTERNS
	.align		4
        /*0134*/ 	.byte	0x04, 0x0f
        /*0136*/ 	.short	(.L_848 - .L_847)


	//   ....[0]....
	.align		4
.L_847:
        /*0138*/ 	.word	index@(vprintf)


	//----- nvinfo : EIATTR_MERCURY_ISA_VERSION
	.align		4
.L_848:
        /*013c*/ 	.byte	0x03, 0x5f
        /*013e*/ 	.short	0x0101


	//----- nvinfo : EIATTR_SYSCALL_OFFSETS
	.align		4
        /*0140*/ 	.byte	0x04, 0x46
        /*0142*/ 	.short	(.L_850 - .L_849)


	//   ....[0]....
.L_849:
        /*0144*/ 	.word	0x00000800


	//----- nvinfo : EIATTR_EXIT_INSTR_OFFSETS
	.align		4
.L_850:
        /*0148*/ 	.byte	0x04, 0x1c
        /*014a*/ 	.short	(.L_852 - .L_851)


	//   ....[0]....
.L_851:
        /*014c*/ 	.word	0x00004410


	//   ....[1]....
        /*0150*/ 	.word	0x00004430


	//----- nvinfo : EIATTR_MAX_THREADS
	.align		4
.L_852:
        /*0154*/ 	.byte	0x04, 0x05
        /*0156*/ 	.short	(.L_854 - .L_853)
.L_853:
        /*0158*/ 	.word	0x00000400
        /*015c*/ 	.word	0x00000001
        /*0160*/ 	.word	0x00000001


	//----- nvinfo : EIATTR_CRS_STACK_SIZE
	.align		4
.L_854:
        /*0164*/ 	.byte	0x04, 0x1e
        /*0166*/ 	.short	(.L_856 - .L_855)
.L_855:
        /*0168*/ 	.word	0x00000000


	//----- nvinfo : EIATTR_CBANK_PARAM_SIZE
	.align		4
.L_856:
        /*016c*/ 	.byte	0x03, 0x19
        /*016e*/ 	.short	0x0060


	//----- nvinfo : EIATTR_PARAM_CBANK
	.align		4
        /*0170*/ 	.byte	0x04, 0x0a
        /*0172*/ 	.short	(.L_858 - .L_857)
	.align		4
.L_857:
        /*0174*/ 	.word	index@(.nv.constant0._Z53userbuffers_fp16_sum_inplace_gpu_rr_rs_oop_atomic_fp8ILi4E13__nv_fp8_e5m2EviiiiiiiiiiPPviS1_PfS1_iim)
        /*0178*/ 	.short	0x0210
        /*017a*/ 	.short	0x0060


	//----- nvinfo : EIATTR_SW_WAR
	.align		4
.L_858:
        /*017c*/ 	.byte	0x04, 0x36
        /*017e*/ 	.short	(.L_860 - .L_859)
.L_859:
        /*0180*/ 	.word	0x00000008
.L_860:


//--------------------- .nv.info._Z53userbuffers_fp16_sum_inplace_gpu_rr_rs_oop_atomic_fp8ILi2E13__nv_fp8_e5m2EviiiiiiiiiiPPviS1_PfS1_iim --------------------------
	.section	.nv.info._Z53userbuffers_fp16_sum_inplace_gpu_rr_rs_oop_atomic_fp8ILi2E13__nv_fp8_e5m2EviiiiiiiiiiPPviS1_PfS1_iim,"",@"SHT_CUDA_INFO"
	.sectionflags	@""
	.align	4


	//----- nvinfo : EIATTR_CUDA_API_VERSION
	.align		4
        /*0000*/ 	.byte	0x04, 0x37
        /*0002*/ 	.short	(.L_862 - .L_861)
.L_861:
        /*0004*/ 	.word	0x00000082


	//----- nvinfo : EIATTR_KPARAM_INFO
	.align		4
.L_862:
        /*0008*/ 	.byte	0x04, 0x17
        /*000a*/ 	.short	(.L_864 - .L_863)
.L_863:
        /*000c*/ 	.word	0x00000000
        /*0010*/ 	.short	0x0011
        /*0012*/ 	.short	0x0058
        /*0014*/ 	.byte	0x00, 0xf0, 0x21, 0x00


	//----- nvinfo : EIATTR_KPARAM_INFO
	.align		4
.L_864:
        /*0018*/ 	.byte	0x04, 0x17
        /*001a*/ 	.short	(.L_866 - .L_865)
.L_865:
        /*001c*/ 	.word	0x00000000
        /*0020*/ 	.short	0x0010
        /*0022*/ 	.short	0x0054
        /*0024*/ 	.byte	0x00, 0xf0, 0x11, 0x00


	//----- nvinfo : EIATTR_KPARAM_INFO
	.align		4
.L_866:
        /*0028*/ 	.byte	0x04, 0x17
        /*002a*/ 	.short	(.L_868 - .L_867)
.L_867:
        /*002c*/ 	.word	0x00000000
        /*0030*/ 	.short	0x000f
        /*0032*/ 	.short	0x0050
        /*0034*/ 	.byte	0x00, 0xf0, 0x11, 0x00


	//----- nvinfo : EIATTR_KPARAM_INFO
	.align		4
.L_868:
        /*0038*/ 	.byte	0x04, 0x17
        /*003a*/ 	.short	(.L_870 - .L_869)
.L_869:
        /*003c*/ 	.word	0x00000000
        /*0040*/ 	.short	0x000e
        /*0042*/ 	.short	0x0048
        /*0044*/ 	.byte	0x00, 0xf0, 0x21, 0x00


	//----- nvinfo : EIATTR_KPARAM_INFO
	.align		4
.L_870:
        /*0048*/ 	.byte	0x04, 0x17
        /*004a*/ 	.short	(.L_872 - .L_871)
.L_871:
        /*004c*/ 	.word	0x00000000
        /*0050*/ 	.short	0x000d
        /*0052*/ 	.short	0x0040
        /*0054*/ 	.byte	0x00, 0xf0, 0x21, 0x00


	//----- nvinfo : EIATTR_KPARAM_INFO
	.align		4
.L_872:
        /*0058*/ 	.byte	0x04, 0x17
        /*005a*/ 	.short	(.L_874 - .L_873)
.L_873:
        /*005c*/ 	.word	0x00000000
        /*0060*/ 	.short	0x000c
        /*0062*/ 	.short	0x0038
        /*0064*/ 	.byte	0x00, 0xf0, 0x21, 0x00


	//----- nvinfo : EIATTR_KPARAM_INFO
	.align		4
.L_874:
        /*0068*/ 	.byte	0x04, 0x17
        /*006a*/ 	.short	(.L_876 - .L_875)
.L_875:
        /*006c*/ 	.word	0x00000000
        /*0070*/ 	.short	0x000b
        /*0072*/ 	.short	0x0030
        /*0074*/ 	.byte	0x00, 0xf0, 0x11, 0x00


	//----- nvinfo : EIATTR_KPARAM_INFO
	.align		4
.L_876:
        /*0078*/ 	.byte	0x04, 0x17
        /*007a*/ 	.short	(.L_878 - .L_877)
.L_877:
        /*007c*/ 	.word	0x00000000
        /*0080*/ 	.short	0x000a
        /*0082*/ 	.short	0x0028
        /*0084*/ 	.byte	0x00, 0xf0, 0x21, 0x00


	//----- nvinfo : EIATTR_KPARAM_INFO
	.align		4
.L_878:
        /*0088*/ 	.byte	0x04, 0x17
        /*008a*/ 	.short	(.L_880 - .L_879)
.L_879:
        /*008c*/ 	.word	0x00000000
        /*0090*/ 	.short	0x0009
        /*0092*/ 	.short	0x0024
        /*0094*/ 	.byte	0x00, 0xf0, 0x11, 0x00


	//----- nvinfo : EIATTR_KPARAM_INFO
	.align		4
.L_880:
        /*0098*/ 	.byte	0x04, 0x17
        /*009a*/ 	.short	(.L_882 - .L_881)
.L_881:
        /*009c*/ 	.word	0x00000000
        /*00a0*/ 	.short	0x0008
        /*00a2*/ 	.short	0x0020
        /*00a4*/ 	.byte	0x00, 0xf0, 0x11, 0x00


	//----- nvinfo : EIATTR_KPARAM_INFO
	.align		4
.L_882:
        /*00a8*/ 	.byte	0x04, 0x17
        /*00aa*/ 	.short	(.L_884 - .L_883)
.L_883:
        /*00ac*/ 	.word	0x00000000
        /*00b0*/ 	.short	0x0007
        /*00b2*/ 	.short	0x001c
        /*00b4*/ 	.byte	0x00, 0xf0, 0x11, 0x00


	//----- nvinfo : EIATTR_KPARAM_INFO
	.align		4
.L_884:
        /*00b8*/ 	.byte	0x04, 0x17
        /*00ba*/ 	.short	(.L_886 - .L_885)
.L_885:
        /*00bc*/ 	.word	0x00000000
        /*00c0*/ 	.short	0x0006
        /*00c2*/ 	.short	0x0018
        /*00c4*/ 	.byte	0x00, 0xf0, 0x11, 0x00


	//----- nvinfo : EIATTR_KPARAM_INFO
	.align		4
.L_886:
        /*00c8*/ 	.byte	0x04, 0x17
        /*00ca*/ 	.short	(.L_888 - .L_887)
.L_887:
        /*00cc*/ 	.word	0x00000000
        /*00d0*/ 	.short	0x0005
        /*00d2*/ 	.short	0x0014
        /*00d4*/ 	.byte	0x00, 0xf0, 0x11, 0x00


	//----- nvinfo : EIATTR_KPARAM_INFO
	.align		4
.L_888:
        /*00d8*/ 	.byte	0x04, 0x17
        /*00da*/ 	.short	(.L_890 - .L_889)
.L_889:
        /*00dc*/ 	.word	0x00000000
        /*00e0*/ 	.short	0x0004
        /*00e2*/ 	.short	0x0010
        /*00e4*/ 	.byte	0x00, 0xf0, 0x11, 0x00


	//----- nvinfo : EIATTR_KPARAM_INFO
	.align		4
.L_890:
        /*00e8*/ 	.byte	0x04, 0x17
        /*00ea*/ 	.short	(.L_892 - .L_891)
.L_891:
        /*00ec*/ 	.word	0x00000000
        /*00f0*/ 	.short	0x0003
        /*00f2*/ 	.short	0x000c
        /*00f4*/ 	.byte	0x00, 0xf0, 0x11, 0x00


	//----- nvinfo : EIATTR_KPARAM_INFO
	.align		4
.L_892:
        /*00f8*/ 	.byte	0x04, 0x17
        /*00fa*/ 	.short	(.L_894 - .L_893)
.L_893:
        /*00fc*/ 	.word	0x00000000
        /*0100*/ 	.short	0x0002
        /*0102*/ 	.short	0x0008
        /*0104*/ 	.byte	0x00, 0xf0, 0x11, 0x00


	//----- nvinfo : EIATTR_KPARAM_INFO
	.align		4
.L_894:
        /*0108*/ 	.byte	0x04, 0x17
        /*010a*/ 	.short	(.L_896 - .L_895)
.L_895:
        /*010c*/ 	.word	0x00000000
        /*0110*/ 	.short	0x0001
        /*0112*/ 	.short	0x0004
        /*0114*/ 	.byte	0x00, 0xf0, 0x11, 0x00


	//----- nvinfo : EIATTR_KPARAM_INFO
	.align		4
.L_896:
        /*0118*/ 	.byte	0x04, 0x17
        /*011a*/ 	.short	(.L_898 - .L_897)
.L_897:
        /*011c*/ 	.word	0x00000000
        /*0120*/ 	.short	0x0000
        /*0122*/ 	.short	0x0000
        /*0124*/ 	.byte	0x00, 0xf0, 0x11, 0x00


	//----- nvinfo : EIATTR_SPARSE_MMA_MASK
	.align		4
.L_898:
        /*0128*/ 	.byte	0x03, 0x50
        /*012a*/ 	.short	0x0000


	//----- nvinfo : EIATTR_MAXREG_COUNT
	.align		4
        /*012c*/ 	.byte	0x03, 0x1b
        /*012e*/ 	.short	0x0040


	//----- nvinfo : EIATTR_NUM_BARRIERS
	.align		4
        /*0130*/ 	.byte	0x02, 0x4c
        /*0132*/ 	.byte	0x01
	.zero		1


	//----- nvinfo : EIATTR_EXTERNS
	.align		4
        /*0134*/ 	.byte	0x04, 0x0f
        /*0136*/ 	.short	(.L_900 - .L_899)


	//   ....[0]....
	.align		4
.L_899:
        /*0138*/ 	.word	index@(vprintf)


	//----- nvinfo : EIATTR_MERCURY_ISA_VERSION
	.align		4
.L_900:
        /*013c*/ 	.byte	0x03, 0x5f
        /*013e*/ 	.short	0x0101


	//----- nvinfo : EIATTR_SYSCALL_OFFSETS
	.align		4
        /*0140*/ 	.byte	0x04, 0x46
        /*0142*/ 	.short	(.L_902 - .L_901)


	//   ....[0]....
.L_901:
        /*0144*/ 	.word	0x000007d0


	//----- nvinfo : EIATTR_EXIT_INSTR_OFFSETS
	.align		4
.L_902:
        /*0148*/ 	.byte	0x04, 0x1c
        /*014a*/ 	.short	(.L_904 - .L_903)


	//   ....[0]....
.L_903:
        /*014c*/ 	.word	0x00002c20


	//   ....[1]....
        /*0150*/ 	.word	0x00002c40


	//----- nvinfo : EIATTR_MAX_THREADS
	.align		4
.L_904:
        /*0154*/ 	.byte	0x04, 0x05
        /*0156*/ 	.short	(.L_906 - .L_905)
.L_905:
        /*0158*/ 	.word	0x00000400
        /*015c*/ 	.word	0x00000001
        /*0160*/ 	.word	0x00000001


	//----- nvinfo : EIATTR_CRS_STACK_SIZE
	.align		4
.L_906:
        /*0164*/ 	.byte	0x04, 0x1e
        /*0166*/ 	.short	(.L_908 - .L_907)
.L_907:
        /*0168*/ 	.word	0x00000000


	//----- nvinfo : EIATTR_CBANK_PARAM_SIZE
	.align		4
.L_908:
        /*016c*/ 	.byte	0x03, 0x19
        /*016e*/ 	.short	0x0060


	//----- nvinfo : EIATTR_PARAM_CBANK
	.align		4
        /*0170*/ 	.byte	0x04, 0x0a
        /*0172*/ 	.short	(.L_910 - .L_909)
	.align		4
.L_909:
        /*0174*/ 	.word	index@(.nv.constant0._Z53userbuffers_fp16_sum_inplace_gpu_rr_rs_oop_atomic_fp8ILi2E13__nv_fp8_e5m2EviiiiiiiiiiPPviS1_PfS1_iim)
        /*0178*/ 	.short	0x0210
        /*017a*/ 	.short	0x0060


	//----- nvinfo : EIATTR_SW_WAR
	.align		4
.L_910:
        /*017c*/ 	.byte	0x04, 0x36
        /*017e*/ 	.short	(.L_912 - .L_911)
.L_911:
        /*0180*/ 	.word	0x00000008
.L_912:


//--------------------- .nv.info._Z53userbuffers_fp16_sum_inplace_gpu_rr_rs_oop_atomic_fp8ILi32E13__nv_fp8_e4m3EviiiiiiiiiiPPviS1_PfS1_iim --------------------------
	.section	.nv.info._Z53userbuffers_fp16_sum_inplace_gpu_rr_rs_oop_atomic_fp8ILi32E13__nv_fp8_e4m3EviiiiiiiiiiPPviS1_PfS1_iim,"",@"SHT_CUDA_INFO"
	.sectionflags	@""
	.align	4


	//----- nvinfo : EIATTR_CUDA_API_VERSION
	.align		4
        /*0000*/ 	.byte	0x04, 0x37
        /*0002*/ 	.short	(.L_914 - .L_913)
.L_913:
        /*0004*/ 	.word	0x00000082


	//----- nvinfo : EIATTR_KPARAM_INFO
	.align		4
.L_914:
        /*0008*/ 	.byte	0x04, 0x17
        /*000a*/ 	.short	(.L_916 - .L_915)
.L_915:
        /*000c*/ 	.word	0x00000000
        /*0010*/ 	.short	0x0011
        /*0012*/ 	.short	0x0058
        /*0014*/ 	.byte	0x00, 0xf0, 0x21, 0x00


	//----- nvinfo : EIATTR_KPARAM_INFO
	.align		4
.L_916:
        /*0018*/ 	.byte	0x04, 0x17
        /*001a*/ 	.short	(.L_918 - .L_917)
.L_917:
        /*001c*/ 	.word	0x00000000
        /*0020*/ 	.short	0x0010
        /*0022*/ 	.short	0x0054
        /*0024*/ 	.byte	0x00, 0xf0, 0x11, 0x00


	//----- nvinfo : EIATTR_KPARAM_INFO
	.align		4
.L_918:
        /*0028*/ 	.byte	0x04, 0x17
        /*002a*/ 	.short	(.L_920 - .L_919)
.L_919:
        /*002c*/ 	.word	0x00000000
        /*0030*/ 	.short	0x000f
        /*0032*/ 	.short	0x0050
        /*0034*/ 	.byte	0x00, 0xf0, 0x11, 0x00


	//----- nvinfo : EIATTR_KPARAM_INFO
	.align		4
.L_920:
        /*0038*/ 	.byte	0x04, 0x17
        /*003a*/ 	.short	(.L_922 - .L_921)
.L_921:
        /*003c*/ 	.word	0x00000000
        /*0040*/ 	.short	0x000e
        /*0042*/ 	.short	0x0048
        /*0044*/ 	.byte	0x00, 0xf0, 0x21, 0x00


	//----- nvinfo : EIATTR_KPARAM_INFO
	.align		4
.L_922:
        /*0048*/ 	.byte	0x04, 0x17
        /*004a*/ 	.short	(.L_924 - .L_923)
.L_923:
        /*004c*/ 	.word	0x00000000
        /*0050*/ 	.short	0x000d
        /*0052*/ 	.short	0x0040
        /*0054*/ 	.byte	0x00, 0xf0, 0x21, 0x00


	//----- nvinfo : EIATTR_KPARAM_INFO
	.align		4
.L_924:
        /*0058*/ 	.byte	0x04, 0x17
        /*005a*/ 	.short	(.L_926 - .L_925)
.L_925:
        /*005c*/ 	.word	0x00000000
        /*0060*/ 	.short	0x000c
        /*0062*/ 	.short	0x0038
        /*0064*/ 	.byte	0x00, 0xf0, 0x21, 0x00


	//----- nvinfo : EIATTR_KPARAM_INFO
	.align		4
.L_926:
        /*0068*/ 	.byte	0x04, 0x17
        /*006a*/ 	.short	(.L_928 - .L_927)
.L_927:
        /*006c*/ 	.word	0x00000000
        /*0070*/ 	.short	0x000b
        /*0072*/ 	.short	0x0030
        /*0074*/ 	.byte	0x00, 0xf0, 0x11, 0x00


	//----- nvinfo : EIATTR_KPARAM_INFO
	.align		4
.L_928:
        /*0078*/ 	.byte	0x04, 0x17
        /*007a*/ 	.short	(.L_930 - .L_929)
.L_929:
        /*007c*/ 	.word	0x00000000
        /*0080*/ 	.short	0x000a
        /*0082*/ 	.short	0x0028
        /*0084*/ 	.byte	0x00, 0xf0, 0x21, 0x00


	//----- nvinfo : EIATTR_KPARAM_INFO
	.align		4
.L_930:
        /*0088*/ 	.byte	0x04, 0x17
        /*008a*/ 	.short	(.L_932 - .L_931)
.L_931:
        /*008c*/ 	.word	0x00000000
        /*0090*/ 	.short	0x0009
        /*0092*/ 	.short	0x0024
        /*0094*/ 	.byte	0x00, 0xf0, 0x11, 0x00


	//----- nvinfo : EIATTR_KPARAM_INFO
	.align		4
.L_932:
        /*0098*/ 	.byte	0x04, 0x17
        /*009a*/ 	.short	(.L_934 - .L_933)
.L_933:
        /*009c*/ 	.word	0x00000000
        /*00a0*/ 	.short	0x0008
        /*00a2*/ 	.short	0x0020
        /*00a4*/ 	.byte	0x00, 0xf0, 0x11, 0x00


	//----- nvinfo : EIATTR_KPARAM_INFO
	.align		4
.L_934:
        /*00a8*/ 	.byte	0x04, 0x17
        /*00aa*/ 	.short	(.L_936 - .L_935)
.L_935:
        /*00ac*/ 	.word	0x00000000
        /*00b0*/ 	.short	0x0007
        /*00b2*/ 	.short	0x001c
        /*00b4*/ 	.byte	0x00, 0xf0, 0x11, 0x00


	//----- nvinfo : EIATTR_KPARAM_INFO
	.align		4
.L_936:
        /*00b8*/ 	.byte	0x04, 0x17
        /*00ba*/ 	.short	(.L_938 - .L_937)
.L_937:
        /*00bc*/ 	.word	0x00000000
        /*00c0*/ 	.short	0x0006
        /*00c2*/ 	.short	0x0018
        /*00c4*/ 	.byte	0x00, 0xf0, 0x11, 0x00


	//----- nvinfo : EIATTR_KPARAM_INFO
	.align		4
.L_938:
        /*00c8*/ 	.byte	0x04, 0x17
        /*00ca*/ 	.short	(.L_940 - .L_939)
.L_939:
        /*00cc*/ 	.word	0x00000000
        /*00d0*/ 	.short	0x0005
        /*00d2*/ 	.short	0x0014
        /*00d4*/ 	.byte	0x00, 0xf0, 0x11, 0x00


	//----- nvinfo : EIATTR_KPARAM_INFO
	.align		4
.L_940:
        /*00d8*/ 	.byte	0x04, 0x17
        /*00da*/ 	.short	(.L_942 - .L_941)
.L_941:
        /*00dc*/ 	.word	0x00000000
        /*00e0*/ 	.short	0x0004
        /*00e2*/ 	.short	0x0010
        /*00e4*/ 	.byte	0x00, 0xf0, 0x11, 0x00


	//----- nvinfo : EIATTR_KPARAM_INFO
	.align		4
.L_942:
        /*00e8*/ 	.byte	0x04, 0x17
        /*00ea*/ 	.short	(.L_944 - .L_943)
.L_943:
        /*00ec*/ 	.word	0x00000000
        /*00f0*/ 	.short	0x0003
        /*00f2*/ 	.short	0x000c
        /*00f4*/ 	.byte	0x00, 0xf0, 0x11, 0x00


	//----- nvinfo : EIATTR_KPARAM_INFO
	.align		4
.L_944:
        /*00f8*/ 	.byte	0x04, 0x17
        /*00fa*/ 	.short	(.L_946 - .L_945)
.L_945:
        /*00fc*/ 	.word	0x00000000
        /*0100*/ 	.short	0x0002
        /*0102*/ 	.short	0x0008
        /*0104*/ 	.byte	0x00, 0xf0, 0x11, 0x00


	//----- nvinfo : EIATTR_KPARAM_INFO
	.align		4
.L_946:
        /*0108*/ 	.byte	0x04, 0x17
        /*010a*/ 	.short	(.L_948 - .L_947)
.L_947:
        /*010c*/ 	.word	0x00000000
        /*0110*/ 	.short	0x0001
        /*0112*/ 	.short	0x0004
        /*0114*/ 	.byte	0x00, 0xf0, 0x11, 0x00


	//----- nvinfo : EIATTR_KPARAM_INFO
	.align		4
.L_948:
        /*0118*/ 	.byte	0x04, 0x17
        /*011a*/ 	.short	(.L_950 - .L_949)
.L_949:
        /*011c*/ 	.word	0x00000000
        /*0120*/ 	.short	0x0000
        /*0122*/ 	.short	0x0000
        /*0124*/ 	.byte	0x00, 0xf0, 0x11, 0x00


	//----- nvinfo : EIATTR_SPARSE_MMA_MASK
	.align		4
.L_950:
        /*0128*/ 	.byte	0x03, 0x50
        /*012a*/ 	.short	0x0000


	//----- nvinfo : EIATTR_MAXREG_COUNT
	.align		4
        /*012c*/ 	.byte	0x03, 0x1b
        /*012e*/ 	.short	0x0040


	//----- nvinfo : EIATTR_NUM_BARRIERS
	.align		4
        /*0130*/ 	.byte	0x02, 0x4c
        /*0132*/ 	.byte	0x01
	.zero		1


	//----- nvinfo : EIATTR_EXTERNS
	.align		4
        /*0134*/ 	.byte	0x04, 0x0f
        /*0136*/ 	.short	(.L_952 - .L_951)


	//   ....[0]....
	.align		4
.L_951:
        /*0138*/ 	.word	index@(vprintf)


	//----- nvinfo : EIATTR_MERCURY_ISA_VERSION
	.align		4
.L_952:
        /*013c*/ 	.byte	0x03, 0x5f
        /*013e*/ 	.short	0x0101


	//----- nvinfo : EIATTR_SYSCALL_OFFSETS
	.align		4
        /*0140*/ 	.byte	0x04, 0x46
        /*0142*/ 	.short	(.L_954 - .L_953)


	//   ....[0]....
.L_953:
        /*0144*/ 	.word	0x000007c0


	//----- nvinfo : EIATTR_EXIT_INSTR_OFFSETS
	.align		4
.L_954:
        /*0148*/ 	.byte	0x04, 0x1c
        /*014a*/ 	.short	(.L_956 - .L_955)


	//   ....[0]....
.L_955:
        /*014c*/ 	.word	0x00018990


	//   ....[1]....
        /*0150*/ 	.word	0x000189b0


	//----- nvinfo : EIATTR_MAX_THREADS
	.align		4
.L_956:
        /*0154*/ 	.byte	0x04, 0x05
        /*0156*/ 	.short	(.L_958 - .L_957)
.L_957:
        /*0158*/ 	.word	0x00000400
        /*015c*/ 	.word	0x00000001
        /*0160*/ 	.word	0x00000001


	//----- nvinfo : EIATTR_CRS_STACK_SIZE
	.align		4
.L_958:
        /*0164*/ 	.byte	0x04, 0x1e
        /*0166*/ 	.short	(.L_960 - .L_959)
.L_959:
        /*0168*/ 	.word	0x00000000


	//----- nvinfo : EIATTR_CBANK_PARAM_SIZE
	.align		4
.L_960:
        /*016c*/ 	.byte	0x03, 0x19
        /*016e*/ 	.short	0x0060


	//----- nvinfo : EIATTR_PARAM_CBANK
	.align		4
        /*0170*/ 	.byte	0x04, 0x0a
        /*0172*/ 	.short	(.L_962 - .L_961)
	.align		4
.L_961:
        /*0174*/ 	.word	index@(.nv.constant0._Z53userbuffers_fp16_sum_inplace_gpu_rr_rs_oop_atomic_fp8ILi32E13__nv_fp8_e4m3EviiiiiiiiiiPPviS1_PfS1_iim)
        /*0178*/ 	.short	0x0210
        /*017a*/ 	.short	0x0060


	//----- nvinfo : EIATTR_SW_WAR
	.align		4
.L_962:
        /*017c*/ 	.byte	0x04, 0x36
        /*017e*/ 	.short	(.L_964 - .L_963)
.L_963:
        /*0180*/ 	.word	0x00000008
.L_964:


//--------------------- .nv.info._Z53userbuffers_fp16_sum_inplace_gpu_rr_rs_oop_atomic_fp8ILi16E13__nv_fp8_e4m3EviiiiiiiiiiPPviS1_PfS1_iim --------------------------
	.section	.nv.info._Z53userbuffers_fp16_sum_inplace_gpu_rr_rs_oop_atomic_fp8ILi16E13__nv_fp8_e4m3EviiiiiiiiiiPPviS1_PfS1_iim,"",@"SHT_CUDA_INFO"
	.sectionflags	@""
	.align	4


	//----- nvinfo : EIATTR_CUDA_API_VERSION
	.align		4
        /*0000*/ 	.byte	0x04, 0x37
        /*0002*/ 	.short	(.L_966 - .L_965)
.L_965:
        /*0004*/ 	.word	0x00000082


	//----- nvinfo : EIATTR_KPARAM_INFO
	.align		4
.L_966:
        /*0008*/ 	.byte	0x04, 0x17
        /*000a*/ 	.short	(.L_968 - .L_967)
.L_967:
        /*000c*/ 	.word	0x00000000
        /*0010*/ 	.short	0x0011
        /*0012*/ 	.short	0x0058
        /*0014*/ 	.byte	0x00, 0xf0, 0x21, 0x00


	//----- nvinfo : EIATTR_KPARAM_INFO
	.align		4
.L_968:
        /*0018*/ 	.byte	0x04, 0x17
        /*001a*/ 	.short	(.L_970 - .L_969)
.L_969:
        /*001c*/ 	.word	0x00000000
        /*0020*/ 	.short	0x0010
        /*0022*/ 	.short	0x0054
        /*0024*/ 	.byte	0x00, 0xf0, 0x11, 0x00


	//----- nvinfo : EIATTR_KPARAM_INFO
	.align		4
.L_970:
        /*0028*/ 	.byte	0x04, 0x17
        /*002a*/ 	.short	(.L_972 - .L_971)
.L_971:
        /*002c*/ 	.word	0x00000000
        /*0030*/ 	.short	0x000f
        /*0032*/ 	.short	0x0050
        /*0034*/ 	.byte	0x00, 0xf0, 0x11, 0x00


	//----- nvinfo : EIATTR_KPARAM_INFO
	.align		4
.L_972:
        /*0038*/ 	.byte	0x04, 0x17
        /*003a*/ 	.short	(.L_974 - .L_973)
.L_973:
        /*003c*/ 	.word	0x00000000
        /*0040*/ 	.short	0x000e
        /*0042*/ 	.short	0x0048
        /*0044*/ 	.byte	0x00, 0xf0, 0x21, 0x00


	//----- nvinfo : EIATTR_KPARAM_INFO
	.align		4
.L_974:
        /*0048*/ 	.byte	0x04, 0x17
        /*004a*/ 	.short	(.L_976 - .L_975)
.L_975:
        /*004c*/ 	.word	0x00000000
        /*0050*/ 	.short	0x000d
        /*0052*/ 	.short	0x0040
        /*0054*/ 	.byte	0x00, 0xf0, 0x21, 0x00


	//----- nvinfo : EIATTR_KPARAM_INFO
	.align		4
.L_976:
        /*0058*/ 	.byte	0x04, 0x17
        /*005a*/ 	.short	(.L_978 - .L_977)
.L_977:
        /*005c*/ 	.word	0x00000000
        /*0060*/ 	.short	0x000c
        /*0062*/ 	.short	0x0038
        /*0064*/ 	.byte	0x00, 0xf0, 0x21, 0x00


	//----- nvinfo : EIATTR_KPARAM_INFO
	.align		4
.L_978:
        /*0068*/ 	.byte	0x04, 0x17
        /*006a*/ 	.short	(.L_980 - .L_979)
.L_979:
        /*006c*/ 	.word	0x00000000
        /*0070*/ 	.short	0x000b
        /*0072*/ 	.short	0x0030
        /*0074*/ 	.byte	0x00, 0xf0, 0x11, 0x00


	//----- nvinfo : EIATTR_KPARAM_INFO
	.align		4
.L_980:
        /*0078*/ 	.byte	0x04, 0x17
        /*007a*/ 	.short	(.L_982 - .L_981)
.L_981:
        /*007c*/ 	.word	0x00000000
        /*0080*/ 	.short	0x000a
        /*0082*/ 	.short	0x0028
        /*0084*/ 	.byte	0x00, 0xf0, 0x21, 0x00


	//----- nvinfo : EIATTR_KPARAM_INFO
	.align		4
.L_982:
        /*0088*/ 	.byte	0x04, 0x17
        /*008a*/ 	.short	(.L_984 - .L_983)
.L_983:
        /*008c*/ 	.word	0x00000000
        /*0090*/ 	.short	0x0009
        /*0092*/ 	.short	0x0024
        /*0094*/ 	.byte	0x00, 0xf0, 0x11, 0x00


	//----- nvinfo : EIATTR_KPARAM_INFO
	.align		4
.L_984:
        /*0098*/ 	.byte	0x04, 0x17
        /*009a*/ 	.short	(.L_986 - .L_985)
.L_985:
        /*009c*/ 	.word	0x00000000
        /*00a0*/ 	.short	0x0008
        /*00a2*/ 	.short	0x0020
        /*00a4*/ 	.byte	0x00, 0xf0, 0x11, 0x00


	//----- nvinfo : EIATTR_KPARAM_INFO
	.align		4
.L_986:
        /*00a8*/ 	.byte	0x04, 0x17
        /*00aa*/ 	.short	(.L_988 - .L_987)
.L_987:
        /*00ac*/ 	.word	0x00000000
        /*00b0*/ 	.short	0x0007
        /*00b2*/ 	.short	0x001c
        /*00b4*/ 	.byte	0x00, 0xf0, 0x11, 0x00


	//----- nvinfo : EIATTR_KPARAM_INFO
	.align		4
.L_988:
        /*00b8*/ 	.byte	0x04, 0x17
        /*00ba*/ 	.short	(.L_990 - .L_989)
.L_989:
        /*00bc*/ 	.word	0x00000000
        /*00c0*/ 	.short	0x0006
        /*00c2*/ 	.short	0x0018
        /*00c4*/ 	.byte	0x00, 0xf0, 0x11, 0x00


	//----- nvinfo : EIATTR_KPARAM_INFO
	.align		4
.L_990:
        /*00c8*/ 	.byte	0x04, 0x17
        /*00ca*/ 	.short	(.L_992 - .L_991)
.L_991:
        /*00cc*/ 	.word	0x00000000
        /*00d0*/ 	.short	0x0005
        /*00d2*/ 	.short	0x0014
        /*00d4*/ 	.byte	0x00, 0xf0, 0x11, 0x00


	//----- nvinfo : EIATTR_KPARAM_INFO
	.align		4
.L_992:
        /*00d8*/ 	.byte	0x04, 0x17
        /*00da*/ 	.short	(.L_994 - .L_993)
.L_993:
        /*00dc*/ 	.word	0x00000000
        /*00e0*/ 	.short	0x0004
        /*00e2*/ 	.short	0x0010
        /*00e4*/ 	.byte	0x00, 0xf0, 0x11, 0x00


	//----- nvinfo : EIATTR_KPARAM_INFO
	.align		4
.L_994:
        /*00e8*/ 	.byte	0x04, 0x17
        /*00ea*/ 	.short	(.L_996 - .L_995)
.L_995:
        /*00ec*/ 	.word	0x00000000
        /*00f0*/ 	.short	0x0003
        /*00f2*/ 	.short	0x000c
        /*00f4*/ 	.byte	0x00, 0xf0, 0x11, 0x00


	//----- nvinfo : EIATTR_KPARAM_INFO
	.align		4
.L_996:
        /*00f8*/ 	.byte	0x04, 0x17
        /*00fa*/ 	.short	(.L_998 - .L_997)
.L_997:
        /*00fc*/ 	.word	0x00000000
        /*0100*/ 	.short	0x0002
        /*0102*/ 	.short	0x0008
        /*0104*/ 	.byte	0x00, 0xf0, 0x11, 0x00


	//----- nvinfo : EIATTR_KPARAM_INFO
	.align		4
.L_998:
        /*0108*/ 	.byte	0x04, 0x17
        /*010a*/ 	.short	(.L_1000 - .L_999)
.L_999:
        /*010c*/ 	.word	0x00000000
        /*0110*/ 	.short	0x0001
        /*0112*/ 	.short	0x0004
        /*0114*/ 	.byte	0x00, 0xf0, 0x11, 0x00


	//----- nvinfo : EIATTR_KPARAM_INFO
	.align		4
.L_1000:
        /*0118*/ 	.byte	0x04, 0x17
        /*011a*/ 	.short	(.L_1002 - .L_1001)
.L_1001:
        /*011c*/ 	.word	0x00000000
        /*0120*/ 	.short	0x0000
        /*0122*/ 	.short	0x0000
        /*0124*/ 	.byte	0x00, 0xf0, 0x11, 0x00


	//----- nvinfo : EIATTR_SPARSE_MMA_MASK
	.align		4
.L_1002:
        /*0128*/ 	.byte	0x03, 0x50
        /*012a*/ 	.short	0x0000


	//----- nvinfo : EIATTR_MAXREG_COUNT
	.align		4
        /*012c*/ 	.byte	0x03, 0x1b
        /*012e*/ 	.short	0x0040


	//----- nvinfo : EIATTR_NUM_BARRIERS
	.align		4
        /*0130*/ 	.byte	0x02, 0x4c
        /*0132*/ 	.byte	0x01
	.zero		1


	//----- nvinfo : EIATTR_EXTERNS
	.align		4
        /*0134*/ 	.byte	0x04, 0x0f
        /*0136*/ 	.short	(.L_1004 - .L_1003)


	//   ....[0]....
	.align		4
.L_1003:
        /*0138*/ 	.word	index@(vprintf)


	//----- nvinfo : EIATTR_ANNOTATIONS
	.align		4
.L_1004:
        /*013c*/ 	.byte	0x04, 0x55
        /*013e*/ 	.short	(.L_1006 - .L_1005)


	//   ....[0]....
.L_1005:
        /* <DEDUP_REMOVED lines=38> */


	//----- nvinfo : EIATTR_MERCURY_ISA_VERSION
	.align		4
.L_1006:
        /*0390*/ 	.byte	0x03, 0x5f
        /*0392*/ 	.short	0x0101


	//----- nvinfo : EIATTR_SYSCALL_OFFSETS
	.align		4
        /*0394*/ 	.byte	0x04, 0x46
        /*0396*/ 	.short	(.L_1008 - .L_1007)


	//   ....[0]....
.L_1007:
        /*0398*/ 	.word	0x000008f0


	//----- nvinfo : EIATTR_EXIT_INSTR_OFFSETS
	.align		4
.L_1008:
        /*039c*/ 	.byte	0x04, 0x1c
        /*039e*/ 	.short	(.L_1010 - .L_1009)


	//   ....[0]....
.L_1009:
        /*03a0*/ 	.word	0x0000d470


	//   ....[1]....
        /*03a4*/ 	.word	0x0000d4b0


	//----- nvinfo : EIATTR_MAX_THREADS
	.align		4
.L_1010:
        /*03a8*/ 	.byte	0x04, 0x05
        /*03aa*/ 	.short	(.L_1012 - .L_1011)
.L_1011:
        /*03ac*/ 	.word	0x00000400
        /*03b0*/ 	.word	0x00000001
        /*03b4*/ 	.word	0x00000001


	//----- nvinfo : EIATTR_CRS_STACK_SIZE
	.align		4
.L_1012:
        /*03b8*/ 	.byte	0x04, 0x1e
        /*03ba*/ 	.short	(.L_1014 - .L_1013)
.L_1013:
        /*03bc*/ 	.word	0x00000000


	//----- nvinfo : EIATTR_CBANK_PARAM_SIZE
	.align		4
.L_1014:
        /*03c0*/ 	.byte	0x03, 0x19
        /*03c2*/ 	.short	0x0060


	//----- nvinfo : EIATTR_PARAM_CBANK
	.align		4
        /*03c4*/ 	.byte	0x04, 0x0a
        /*03c6*/ 	.short	(.L_1016 - .L_1015)
	.align		4
.L_1015:
        /*03c8*/ 	.word	index@(.nv.constant0._Z53userbuffers_fp16_sum_inplace_gpu_rr_rs_oop_atomic_fp8ILi16E13__nv_fp8_e4m3EviiiiiiiiiiPPviS1_PfS1_iim)
        /*03cc*/ 	.short	0x0210
        /*03ce*/ 	.short	0x0060


	//----- nvinfo : EIATTR_SW_WAR
	.align		4
.L_1016:
        /*03d0*/ 	.byte	0x04, 0x36
        /*03d2*/ 	.short	(.L_1018 - .L_1017)
.L_1017:
        /*03d4*/ 	.word	0x00000008
.L_1018:


//--------------------- .nv.info._Z53userbuffers_fp16_sum_inplace_gpu_rr_rs_oop_atomic_fp8ILi8E13__nv_fp8_e4m3EviiiiiiiiiiPPviS1_PfS1_iim --------------------------
	.section	.nv.info._Z53userbuffers_fp16_sum_inplace_gpu_rr_rs_oop_atomic_fp8ILi8E13__nv_fp8_e4m3EviiiiiiiiiiPPviS1_PfS1_iim,"",@"SHT_CUDA_INFO"
	.sectionflags	@""
	.align	4


	//----- nvinfo : EIATTR_CUDA_API_VERSION
	.align		4
        /*0000*/ 	.byte	0x04, 0x37
        /*0002*/ 	.short	(.L_1020 - .L_1019)
.L_1019:
        /*0004*/ 	.word	0x00000082


	//----- nvinfo : EIATTR_KPARAM_INFO
	.align		4
.L_1020:
        /*0008*/ 	.byte	0x04, 0x17
        /*000a*/ 	.short	(.L_1022 - .L_1021)
.L_1021:
        /*000c*/ 	.word	0x00000000
        /*0010*/ 	.short	0x0011
        /*0012*/ 	.short	0x0058
        /*0014*/ 	.byte	0x00, 0xf0, 0x21, 0x00


	//----- nvinfo : EIATTR_KPARAM_INFO
	.align		4
.L_1022:
        /*0018*/ 	.byte	0x04, 0x17
        /*001a*/ 	.short	(.L_1024 - .L_1023)
.L_1023:
        /*001c*/ 	.word	0x00000000
        /*0020*/ 	.short	0x0010
        /*0022*/ 	.short	0x0054
        /*0024*/ 	.byte	0x00, 0xf0, 0x11, 0x00


	//----- nvinfo : EIATTR_KPARAM_INFO
	.align		4
.L_1024:
        /*0028*/ 	.byte	0x04, 0x17
        /*002a*/ 	.short	(.L_1026 - .L_1025)
.L_1025:
        /*002c*/ 	.word	0x00000000
        /*0030*/ 	.short	0x000f
        /*0032*/ 	.short	0x0050
        /*0034*/ 	.byte	0x00, 0xf0, 0x11, 0x00


	//----- nvinfo : EIATTR_KPARAM_INFO
	.align		4
.L_1026:
        /*0038*/ 	.byte	0x04, 0x17
        /*003a*/ 	.short	(.L_1028 - .L_1027)
.L_1027:
        /*003c*/ 	.word	0x00000000
        /*0040*/ 	.short	0x000e
        /*0042*/ 	.short	0x0048
        /*0044*/ 	.byte	0x00, 0xf0, 0x21, 0x00


	//----- nvinfo : EIATTR_KPARAM_INFO
	.align		4
.L_1028:
        /*0048*/ 	.byte	0x04, 0x17
        /*004a*/ 	.short	(.L_1030 - .L_1029)
.L_1029:
        /*004c*/ 	.word	0x00000000
        /*0050*/ 	.short	0x000d
        /*0052*/ 	.short	0x0040
        /*0054*/ 	.byte	0x00, 0xf0, 0x21, 0x00


	//----- nvinfo : EIATTR_KPARAM_INFO
	.align		4
.L_1030:
        /*0058*/ 	.byte	0x04, 0x17
        /*005a*/ 	.short	(.L_1032 - .L_1031)
.L_1031:
        /*005c*/ 	.word	0x00000000
        /*0060*/ 	.short	0x000c
        /*0062*/ 	.short	0x0038
        /*0064*/ 	.byte	0x00, 0xf0, 0x21, 0x00


	//----- nvinfo : EIATTR_KPARAM_INFO
	.align		4
.L_1032:
        /*0068*/ 	.byte	0x04, 0x17
        /*006a*/ 	.short	(.L_1034 - .L_1033)
.L_1033:
        /*006c*/ 	.word	0x00000000
        /*0070*/ 	.short	0x000b
        /*0072*/ 	.short	0x0030
        /*0074*/ 	.byte	0x00, 0xf0, 0x11, 0x00


	//----- nvinfo : EIATTR_KPARAM_INFO
	.align		4
.L_1034:
        /*0078*/ 	.byte	0x04, 0x17
        /*007a*/ 	.short	(.L_1036 - .L_1035)
.L_1035:
        /*007c*/ 	.word	0x00000000
        /*0080*/ 	.short	0x000a
        /*0082*/ 	.short	0x0028
        /*0084*/ 	.byte	0x00, 0xf0, 0x21, 0x00


	//----- nvinfo : EIATTR_KPARAM_INFO
	.align		4
.L_1036:
        /*0088*/ 	.byte	0x04, 0x17
        /*008a*/ 	.short	(.L_1038 - .L_1037)
.L_1037:
        /*008c*/ 	.word	0x00000000
        /*0090*/ 	.short	0x0009
        /*0092*/ 	.short	0x0024
        /*0094*/ 	.byte	0x00, 0xf0, 0x11, 0x00


	//----- nvinfo : EIATTR_KPARAM_INFO
	.align		4
.L_1038:
        /*0098*/ 	.byte	0x04, 0x17
        /*009a*/ 	.short	(.L_1040 - .L_1039)
.L_1039:
        /*009c*/ 	.word	0x00000000
        /*00a0*/ 	.short	0x0008
        /*00a2*/ 	.short	0x0020
        /*00a4*/ 	.byte	0x00, 0xf0, 0x11, 0x00


	//----- nvinfo : EIATTR_KPARAM_INFO
	.align		4
.L_1040:
        /*00a8*/ 	.byte	0x04, 0x17
        /*00aa*/ 	.short	(.L_1042 - .L_1041)
.L_1041:
        /*00ac*/ 	.word	0x00000000
        /*00b0*/ 	.short	0x0007
        /*00b2*/ 	.short	0x001c
        /*00b4*/ 	.byte	0x00, 0xf0, 0x11, 0x00


	//----- nvinfo : EIATTR_KPARAM_INFO
	.align		4
.L_1042:
        /*00b8*/ 	.byte	0x04, 0x17
        /*00ba*/ 	.short	(.L_1044 - .L_1043)
.L_1043:
        /*00bc*/ 	.word	0x00000000
        /*00c0*/ 	.short	0x0006
        /*00c2*/ 	.short	0x0018
        /*00c4*/ 	.byte	0x00, 0xf0, 0x11, 0x00


	//----- nvinfo : EIATTR_KPARAM_INFO
	.align		4
.L_1044:
        /*00c8*/ 	.byte	0x04, 0x17
        /*00ca*/ 	.short	(.L_1046 - .L_1045)
.L_1045:
        /*00cc*/ 	.word	0x00000000
        /*00d0*/ 	.short	0x0005
        /*00d2*/ 	.short	0x0014
        /*00d4*/ 	.byte	0x00, 0xf0, 0x11, 0x00


	//----- nvinfo : EIATTR_KPARAM_INFO
	.align		4
.L_1046:
        /*00d8*/ 	.byte	0x04, 0x17
        /*00da*/ 	.short	(.L_1048 - .L_1047)
.L_1047:
        /*00dc*/ 	.word	0x00000000
        /*00e0*/ 	.short	0x0004
        /*00e2*/ 	.short	0x0010
        /*00e4*/ 	.byte	0x00, 0xf0, 0x11, 0x00


	//----- nvinfo : EIATTR_KPARAM_INFO
	.align		4
.L_1048:
        /*00e8*/ 	.byte	0x04, 0x17
        /*00ea*/ 	.short	(.L_1050 - .L_1049)
.L_1049:
        /*00ec*/ 	.word	0x00000000
        /*00f0*/ 	.short	0x0003
        /*00f2*/ 	.short	0x000c
        /*00f4*/ 	.byte	0x00, 0xf0, 0x11, 0x00


	//----- nvinfo : EIATTR_KPARAM_INFO
	.align		4
.L_1050:
        /*00f8*/ 	.byte	0x04, 0x17
        /*00fa*/ 	.short	(.L_1052 - .L_1051)
.L_1051:
        /*00fc*/ 	.word	0x00000000
        /*0100*/ 	.short	0x0002
        /*0102*/ 	.short	0x0008
        /*0104*/ 	.byte	0x00, 0xf0, 0x11, 0x00


	//----- nvinfo : EIATTR_KPARAM_INFO
	.align		4
.L_1052:
        /*0108*/ 	.byte	0x04, 0x17
        /*010a*/ 	.short	(.L_1054 - .L_1053)
.L_1053:
        /*010c*/ 	.word	0x00000000
        /*0110*/ 	.short	0x0001
        /*0112*/ 	.short	0x0004
        /*0114*/ 	.byte	0x00, 0xf0, 0x11, 0x00


	//----- nvinfo : EIATTR_KPARAM_INFO
	.align		4
.L_1054:
        /*0118*/ 	.byte	0x04, 0x17
        /*011a*/ 	.short	(.L_1056 - .L_1055)
.L_1055:
        /*011c*/ 	.word	0x00000000
        /*0120*/ 	.short	0x0000
        /*0122*/ 	.short	0x0000
        /*0124*/ 	.byte	0x00, 0xf0, 0x11, 0x00


	//----- nvinfo : EIATTR_SPARSE_MMA_MASK
	.align		4
.L_1056:
        /*0128*/ 	.byte	0x03, 0x50
        /*012a*/ 	.short	0x0000


	//----- nvinfo : EIATTR_MAXREG_COUNT
	.align		4
        /*012c*/ 	.byte	0x03, 0x1b
        /*012e*/ 	.short	0x0040


	//----- nvinfo : EIATTR_NUM_BARRIERS
	.align		4
        /*0130*/ 	.byte	0x02, 0x4c
        /*0132*/ 	.byte	0x01
	.zero		1


	//----- nvinfo : EIATTR_EXTERNS
	.align		4
        /*0134*/ 	.byte	0x04, 0x0f
        /*0136*/ 	.short	(.L_1058 - .L_1057)


	//   ....[0]....
	.align		4
.L_1057:
        /*0138*/ 	.word	index@(vprintf)


	//----- nvinfo : EIATTR_ANNOTATIONS
	.align		4
.L_1058:
        /*013c*/ 	.byte	0x04, 0x55
        /*013e*/ 	.short	(.L_1060 - .L_1059)


	//   ....[0]....
.L_1059:
        /* <DEDUP_REMOVED lines=9> */


	//----- nvinfo : EIATTR_MERCURY_ISA_VERSION
	.align		4
.L_1060:
        /*01c0*/ 	.byte	0x03, 0x5f
        /*01c2*/ 	.short	0x0101


	//----- nvinfo : EIATTR_SYSCALL_OFFSETS
	.align		4
        /*01c4*/ 	.byte	0x04, 0x46
        /*01c6*/ 	.short	(.L_1062 - .L_1061)


	//   ....[0]....
.L_1061:
        /*01c8*/ 	.word	0x000008a0


	//----- nvinfo : EIATTR_EXIT_INSTR_OFFSETS
	.align		4
.L_1062:
        /*01cc*/ 	.byte	0x04, 0x1c
        /*01ce*/ 	.short	(.L_1064 - .L_1063)


	//   ....[0]....
.L_1063:
        /*01d0*/ 	.word	0x00007370


	//   ....[1]....
        /*01d4*/ 	.word	0x000073a0


	//----- nvinfo : EIATTR_MAX_THREADS
	.align		4
.L_1064:
        /*01d8*/ 	.byte	0x04, 0x05
        /*01da*/ 	.short	(.L_1066 - .L_1065)
.L_1065:
        /*01dc*/ 	.word	0x00000400
        /*01e0*/ 	.word	0x00000001
        /*01e4*/ 	.word	0x00000001


	//----- nvinfo : EIATTR_CRS_STACK_SIZE
	.align		4
.L_1066:
        /*01e8*/ 	.byte	0x04, 0x1e
        /*01ea*/ 	.short	(.L_1068 - .L_1067)
.L_1067:
        /*01ec*/ 	.word	0x00000000


	//----- nvinfo : EIATTR_CBANK_PARAM_SIZE
	.align		4
.L_1068:
        /*01f0*/ 	.byte	0x03, 0x19
        /*01f2*/ 	.short	0x0060


	//----- nvinfo : EIATTR_PARAM_CBANK
	.align		4
        /*01f4*/ 	.byte	0x04, 0x0a
        /*01f6*/ 	.short	(.L_1070 - .L_1069)
	.align		4
.L_1069:
        /*01f8*/ 	.word	index@(.nv.constant0._Z53userbuffers_fp16_sum_inplace_gpu_rr_rs_oop_atomic_fp8ILi8E13__nv_fp8_e4m3EviiiiiiiiiiPPviS1_PfS1_iim)
        /*01fc*/ 	.short	0x0210
        /*01fe*/ 	.short	0x0060


	//----- nvinfo : EIATTR_SW_WAR
	.align		4
.L_1070:
        /*0200*/ 	.byte	0x04, 0x36
        /*0202*/ 	.short	(.L_1072 - .L_1071)
.L_1071:
        /*0204*/ 	.word	0x00000008
.L_1072:


//--------------------- .nv.info._Z53userbuffers_fp16_sum_inplace_gpu_rr_rs_oop_atomic_fp8ILi4E13__nv_fp8_e4m3EviiiiiiiiiiPPviS1_PfS1_iim --------------------------
	.section	.nv.info._Z53userbuffers_fp16_sum_inplace_gpu_rr_rs_oop_atomic_fp8ILi4E13__nv_fp8_e4m3EviiiiiiiiiiPPviS1_PfS1_iim,"",@"SHT_CUDA_INFO"
	.sectionflags	@""
	.align	4


	//----- nvinfo : EIATTR_CUDA_API_VERSION
	.align		4
        /*0000*/ 	.byte	0x04, 0x37
        /*0002*/ 	.short	(.L_1074 - .L_1073)
.L_1073:
        /*0004*/ 	.word	0x00000082


	//----- nvinfo : EIATTR_KPARAM_INFO
	.align		4
.L_1074:
        /*0008*/ 	.byte	0x04, 0x17
        /*000a*/ 	.short	(.L_1076 - .L_1075)
.L_1075:
        /*000c*/ 	.word	0x00000000
        /*0010*/ 	.short	0x0011
        /*0012*/ 	.short	0x0058
        /*0014*/ 	.byte	0x00, 0xf0, 0x21, 0x00


	//----- nvinfo : EIATTR_KPARAM_INFO
	.align		4
.L_1076:
        /*0018*/ 	.byte	0x04, 0x17
        /*001a*/ 	.short	(.L_1078 - .L_1077)
.L_1077:
        /*001c*/ 	.word	0x00000000
        /*0020*/ 	.short	0x0010
        /*0022*/ 	.short	0x0054
        /*0024*/ 	.byte	0x00, 0xf0, 0x11, 0x00


	//----- nvinfo : EIATTR_KPARAM_INFO
	.align		4
.L_1078:
        /*0028*/ 	.byte	0x04, 0x17
        /*002a*/ 	.short	(.L_1080 - .L_1079)
.L_1079:
        /*002c*/ 	.word	0x00000000
        /*0030*/ 	.short	0x000f
        /*0032*/ 	.short	0x0050
        /*0034*/ 	.byte	0x00, 0xf0, 0x11, 0x00


	//----- nvinfo : EIATTR_KPARAM_INFO
	.align		4
.L_1080:
        /*0038*/ 	.byte	0x04, 0x17
        /*003a*/ 	.short	(.L_1082 - .L_1081)
.L_1081:
        /*003c*/ 	.word	0x00000000
        /*0040*/ 	.short	0x000e
        /*0042*/ 	.short	0x0048
        /*0044*/ 	.byte	0x00, 0xf0, 0x21, 0x00


	//----- nvinfo : EIATTR_KPARAM_INFO
	.align		4
.L_1082:
        /*0048*/ 	.byte	0x04, 0x17
        /*004a*/ 	.short	(.L_1084 - .L_1083)
.L_1083:
        /*004c*/ 	.word	0x00000000
        /*0050*/ 	.short	0x000d
        /*0052*/ 	.short	0x0040
        /*0054*/ 	.byte	0x00, 0xf0, 0x21, 0x00


	//----- nvinfo : EIATTR_KPARAM_INFO
	.align		4
.L_1084:
        /*0058*/ 	.byte	0x04, 0x17
        /*005a*/ 	.short	(.L_1086 - .L_1085)
.L_1085:
        /*005c*/ 	.word	0x00000000
        /*0060*/ 	.short	0x000c
        /*0062*/ 	.short	0x0038
        /*0064*/ 	.byte	0x00, 0xf0, 0x21, 0x00


	//----- nvinfo : EIATTR_KPARAM_INFO
	.align		4
.L_1086:
        /*0068*/ 	.byte	0x04, 0x17
        /*006a*/ 	.short	(.L_1088 - .L_1087)
.L_1087:
        /*006c*/ 	.word	0x00000000
        /*0070*/ 	.short	0x000b
        /*0072*/ 	.short	0x0030
        /*0074*/ 	.byte	0x00, 0xf0, 0x11, 0x00


	//----- nvinfo : EIATTR_KPARAM_INFO
	.align		4
.L_1088:
        /*0078*/ 	.byte	0x04, 0x17
        /*007a*/ 	.short	(.L_1090 - .L_1089)
.L_1089:
        /*007c*/ 	.word	0x00000000
        /*0080*/ 	.short	0x000a
        /*0082*/ 	.short	0x0028
        /*0084*/ 	.byte	0x00, 0xf0, 0x21, 0x00


	//----- nvinfo : EIATTR_KPARAM_INFO
	.align		4
.L_1090:
        /*0088*/ 	.byte	0x04, 0x17
        /*008a*/ 	.short	(.L_1092 - .L_1091)
.L_1091:
        /*008c*/ 	.word	0x00000000
        /*0090*/ 	.short	0x0009
        /*0092*/ 	.short	0x0024
        /*0094*/ 	.byte	0x00, 0xf0, 0x11, 0x00


	//----- nvinfo : EIATTR_KPARAM_INFO
	.align		4
.L_1092:
        /*0098*/ 	.byte	0x04, 0x17
        /*009a*/ 	.short	(.L_1094 - .L_1093)
.L_1093:
        /*009c*/ 	.word	0x00000000
        /*00a0*/ 	.short	0x0008
        /*00a2*/ 	.short	0x0020
        /*00a4*/ 	.byte	0x00, 0xf0, 0x11, 0x00


	//----- nvinfo : EIATTR_KPARAM_INFO
	.align		4
.L_1094:
        /*00a8*/ 	.byte	0x04, 0x17
        /*00aa*/ 	.short	(.L_1096 - .L_1095)
.L_1095:
        /*00ac*/ 	.word	0x00000000
        /*00b0*/ 	.short	0x0007
        /*00b2*/ 	.short	0x001c
        /*00b4*/ 	.byte	0x00, 0xf0, 0x11, 0x00


	//----- nvinfo : EIATTR_KPARAM_INFO
	.align		4
.L_1096:
        /*00b8*/ 	.byte	0x04, 0x17
        /*00ba*/ 	.short	(.L_1098 - .L_1097)
.L_1097:
        /*00bc*/ 	.word	0x00000000
        /*00c0*/ 	.short	0x0006
        /*00c2*/ 	.short	0x0018
        /*00c4*/ 	.byte	0x00, 0xf0, 0x11, 0x00


	//----- nvinfo : EIATTR_KPARAM_INFO
	.align		4
.L_1098:
        /*00c8*/ 	.byte	0x04, 0x17
        /*00ca*/ 	.short	(.L_1100 - .L_1099)
.L_1099:
        /*00cc*/ 	.word	0x00000000
        /*00d0*/ 	.short	0x0005
        /*00d2*/ 	.short	0x0014
        /*00d4*/ 	.byte	0x00, 0xf0, 0x11, 0x00


	//----- nvinfo : EIATTR_KPARAM_INFO
	.align		4
.L_1100:
        /*00d8*/ 	.byte	0x04, 0x17
        /*00da*/ 	.short	(.L_1102 - .L_1101)
.L_1101:
        /*00dc*/ 	.word	0x00000000
        /*00e0*/ 	.short	0x0004
        /*00e2*/ 	.short	0x0010
        /*00e4*/ 	.byte	0x00, 0xf0, 0x11, 0x00


	//----- nvinfo : EIATTR_KPARAM_INFO
	.align		4
.L_1102:
        /*00e8*/ 	.byte	0x04, 0x17
        /*00ea*/ 	.short	(.L_1104 - .L_1103)
.L_1103:
        /*00ec*/ 	.word	0x00000000
        /*00f0*/ 	.short	0x0003
        /*00f2*/ 	.short	0x000c
        /*00f4*/ 	.byte	0x00, 0xf0, 0x11, 0x00


	//----- nvinfo : EIATTR_KPARAM_INFO
	.align		4
.L_1104:
        /*00f8*/ 	.byte	0x04, 0x17
        /*00fa*/ 	.short	(.L_1106 - .L_1105)
.L_1105:
        /*00fc*/ 	.word	0x00000000
        /*0100*/ 	.short	0x0002
        /*0102*/ 	.short	0x0008
        /*0104*/ 	.byte	0x00, 0xf0, 0x11, 0x00


	//----- nvinfo : EIATTR_KPARAM_INFO
	.align		4
.L_1106:
        /*0108*/ 	.byte	0x04, 0x17
        /*010a*/ 	.short	(.L_1108 - .L_1107)
.L_1107:
        /*010c*/ 	.word	0x00000000
        /*0110*/ 	.short	0x0001
        /*0112*/ 	.short	0x0004
        /*0114*/ 	.byte	0x00, 0xf0, 0x11, 0x00


	//----- nvinfo : EIATTR_KPARAM_INFO
	.align		4
.L_1108:
        /*0118*/ 	.byte	0x04, 0x17
        /*011a*/ 	.short	(.L_1110 - .L_1109)
.L_1109:
        /*011c*/ 	.word	0x00000000
        /*0120*/ 	.short	0x0000
        /*0122*/ 	.short	0x0000
        /*0124*/ 	.byte	0x00, 0xf0, 0x11, 0x00


	//----- nvinfo : EIATTR_SPARSE_MMA_MASK
	.align		4
.L_1110:
        /*0128*/ 	.byte	0x03, 0x50
        /*012a*/ 	.short	0x0000


	//----- nvinfo : EIATTR_MAXREG_COUNT
	.align		4
        /*012c*/ 	.byte	0x03, 0x1b
        /*012e*/ 	.short	0x0040


	//----- nvinfo : EIATTR_NUM_BARRIERS
	.align		4
        /*0130*/ 	.byte	0x02, 0x4c
        /*0132*/ 	.byte	0x01
	.zero		1


	//----- nvinfo : EIATTR_EXTERNS
	.align		4
        /*0134*/ 	.byte	0x04, 0x0f
        /*0136*/ 	.short	(.L_1112 - .L_1111)


	//   ....[0]....
	.align		4
.L_1111:
        /*0138*/ 	.word	index@(vprintf)


	//----- nvinfo : EIATTR_MERCURY_ISA_VERSION
	.align		4
.L_1112:
        /*013c*/ 	.byte	0x03, 0x5f
        /*013e*/ 	.short	0x0101


	//----- nvinfo : EIATTR_SYSCALL_OFFSETS
	.align		4
        /*0140*/ 	.byte	0x04, 0x46
        /*0142*/ 	.short	(.L_1114 - .L_1113)


	//   ....[0]....
.L_1113:
        /*0144*/ 	.word	0x00000800


	//----- nvinfo : EIATTR_EXIT_INSTR_OFFSETS
	.align		4
.L_1114:
        /*0148*/ 	.byte	0x04, 0x1c
        /*014a*/ 	.short	(.L_1116 - .L_1115)


	//   ....[0]....
.L_1115:
        /*014c*/ 	.word	0x00004410


	//   ....[1]....
        /*0150*/ 	.word	0x00004430


	//----- nvinfo : EIATTR_MAX_THREADS
	.align		4
.L_1116:
        /*0154*/ 	.byte	0x04, 0x05
        /*0156*/ 	.short	(.L_1118 - .L_1117)
.L_1117:
        /*0158*/ 	.word	0x00000400
        /*015c*/ 	.word	0x00000001
        /*0160*/ 	.word	0x00000001


	//----- nvinfo : EIATTR_CRS_STACK_SIZE
	.align		4
.L_1118:
        /*0164*/ 	.byte	0x04, 0x1e
        /*0166*/ 	.short	(.L_1120 - .L_1119)
.L_1119:
        /*0168*/ 	.word	0x00000000


	//----- nvinfo : EIATTR_CBANK_PARAM_SIZE
	.align		4
.L_1120:
        /*016c*/ 	.byte	0x03, 0x19
        /*016e*/ 	.short	0x0060


	//----- nvinfo : EIATTR_PARAM_CBANK
	.align		4
        /*0170*/ 	.byte	0x04, 0x0a
        /*0172*/ 	.short	(.L_1122 - .L_1121)
	.align		4
.L_1121:
        /*0174*/ 	.word	index@(.nv.constant0._Z53userbuffers_fp16_sum_inplace_gpu_rr_rs_oop_atomic_fp8ILi4E13__nv_fp8_e4m3EviiiiiiiiiiPPviS1_PfS1_iim)
        /*0178*/ 	.short	0x0210
        /*017a*/ 	.short	0x0060


	//----- nvinfo : EIATTR_SW_WAR
	.align		4
.L_1122:
        /*017c*/ 	.byte	0x04, 0x36
        /*017e*/ 	.short	(.L_1124 - .L_1123)
.L_1123:
        /*0180*/ 	.word	0x00000008
.L_1124:


//--------------------- .nv.info._Z53userbuffers_fp16_sum_inplace_gpu_rr_rs_oop_atomic_fp8ILi2E13__nv_fp8_e4m3EviiiiiiiiiiPPviS1_PfS1_iim --------------------------
	.section	.nv.info._Z53userbuffers_fp16_sum_inplace_gpu_rr_rs_oop_atomic_fp8ILi2E13__nv_fp8_e4m3EviiiiiiiiiiPPviS1_PfS1_iim,"",@"SHT_CUDA_INFO"
	.sectionflags	@""
	.align	4


	//----- nvinfo : EIATTR_CUDA_API_VERSION
	.align		4
        /*0000*/ 	.byte	0x04, 0x37
        /*0002*/ 	.short	(.L_1126 - .L_1125)
.L_1125:
        /*0004*/ 	.word	0x00000082


	//----- nvinfo : EIATTR_KPARAM_INFO
	.align		4
.L_1126:
        /*0008*/ 	.byte	0x04, 0x17
        /*000a*/ 	.short	(.L_1128 - .L_1127)
.L_1127:
        /*000c*/ 	.word	0x00000000
        /*0010*/ 	.short	0x0011
        /*0012*/ 	.short	0x0058
        /*0014*/ 	.byte	0x00, 0xf0, 0x21, 0x00


	//----- nvinfo : EIATTR_KPARAM_INFO
	.align		4
.L_1128:
        /*0018*/ 	.byte	0x04, 0x17
        /*001a*/ 	.short	(.L_1130 - .L_1129)
.L_1129:
        /*001c*/ 	.word	0x00000000
        /*0020*/ 	.short	0x0010
        /*0022*/ 	.short	0x0054
        /*0024*/ 	.byte	0x00, 0xf0, 0x11, 0x00


	//----- nvinfo : EIATTR_KPARAM_INFO
	.align		4
.L_1130:
        /*0028*/ 	.byte	0x04, 0x17
        /*002a*/ 	.short	(.L_1132 - .L_1131)
.L_1131:
        /*002c*/ 	.word	0x00000000
        /*0030*/ 	.short	0x000f
        /*0032*/ 	.short	0x0050
        /*0034*/ 	.byte	0x00, 0xf0, 0x11, 0x00


	//----- nvinfo : EIATTR_KPARAM_INFO
	.align		4
.L_1132:
        /*0038*/ 	.byte	0x04, 0x17
        /*003a*/ 	.short	(.L_1134 - .L_1133)
.L_1133:
        /*003c*/ 	.word	0x00000000
        /*0040*/ 	.short	0x000e
        /*0042*/ 	.short	0x0048
        /*0044*/ 	.byte	0x00, 0xf0, 0x21, 0x00


	//----- nvinfo : EIATTR_KPARAM_INFO
	.align		4
.L_1134:
        /*0048*/ 	.byte	0x04, 0x17
        /*004a*/ 	.short	(.L_1136 - .L_1135)
.L_1135:
        /*004c*/ 	.word	0x00000000
        /*0050*/ 	.short	0x000d
        /*0052*/ 	.short	0x0040
        /*0054*/ 	.byte	0x00, 0xf0, 0x21, 0x00


	//----- nvinfo : EIATTR_KPARAM_INFO
	.align		4
.L_1136:
        /*0058*/ 	.byte	0x04, 0x17
        /*005a*/ 	.short	(.L_1138 - .L_1137)
.L_1137:
        /*005c*/ 	.word	0x00000000
        /*0060*/ 	.short	0x000c
        /*0062*/ 	.short	0x0038
        /*0064*/ 	.byte	0x00, 0xf0, 0x21, 0x00


	//----- nvinfo : EIATTR_KPARAM_INFO
	.align		4
.L_1138:
        /*0068*/ 	.byte	0x04, 0x17
        /*006a*/ 	.short	(.L_1140 - .L_1139)
.L_1139:
        /*006c*/ 	.word	0x00000000
        /*0070*/ 	.short	0x000b
        /*0072*/ 	.short	0x0030
        /*0074*/ 	.byte	0x00, 0xf0, 0x11, 0x00


	//----- nvinfo : EIATTR_KPARAM_INFO
	.align		4
.L_1140:
        /*0078*/ 	.byte	0x04, 0x17
        /*007a*/ 	.short	(.L_1142 - .L_1141)
.L_1141:
        /*007c*/ 	.word	0x00000000
        /*0080*/ 	.short	0x000a
        /*0082*/ 	.short	0x0028
        /*0084*/ 	.byte	0x00, 0xf0, 0x21, 0x00


	//----- nvinfo : EIATTR_KPARAM_INFO
	.align		4
.L_1142:
        /*0088*/ 	.byte	0x04, 0x17
        /*008a*/ 	.short	(.L_1144 - .L_1143)
.L_1143:
        /*008c*/ 	.word	0x00000000
        /*0090*/ 	.short	0x0009
        /*0092*/ 	.short	0x0024
        /*0094*/ 	.byte	0x00, 0xf0, 0x11, 0x00


	//----- nvinfo : EIATTR_KPARAM_INFO
	.align		4
.L_1144:
        /*0098*/ 	.byte	0x04, 0x17
        /*009a*/ 	.short	(.L_1146 - .L_1145)
.L_1145:
        /*009c*/ 	.word	0x00000000
        /*00a0*/ 	.short	0x0008
        /*00a2*/ 	.short	0x0020
        /*00a4*/ 	.byte	0x00, 0xf0, 0x11, 0x00


	//----- nvinfo : EIATTR_KPARAM_INFO
	.align		4
.L_1146:
        /*00a8*/ 	.byte	0x04, 0x17
        /*00aa*/ 	.short	(.L_1148 - .L_1147)
.L_1147:
        /*00ac*/ 	.word	0x00000000
        /*00b0*/ 	.short	0x0007
        /*00b2*/ 	.short	0x001c
        /*00b4*/ 	.byte	0x00, 0xf0, 0x11, 0x00


	//----- nvinfo : EIATTR_KPARAM_INFO
	.align		4
.L_1148:
        /*00b8*/ 	.byte	0x04, 0x17
        /*00ba*/ 	.short	(.L_1150 - .L_1149)
.L_1149:
        /*00bc*/ 	.word	0x00000000
        /*00c0*/ 	.short	0x0006
        /*00c2*/ 	.short	0x0018
        /*00c4*/ 	.byte	0x00, 0xf0, 0x11, 0x00


	//----- nvinfo : EIATTR_KPARAM_INFO
	.align		4
.L_1150:
        /*00c8*/ 	.byte	0x04, 0x17
        /*00ca*/ 	.short	(.L_1152 - .L_1151)
.L_1151:
        /*00cc*/ 	.word	0x00000000
        /*00d0*/ 	.short	0x0005
        /*00d2*/ 	.short	0x0014
        /*00d4*/ 	.byte	0x00, 0xf0, 0x11, 0x00


	//----- nvinfo : EIATTR_KPARAM_INFO
	.align		4
.L_1152:
        /*00d8*/ 	.byte	0x04, 0x17
        /*00da*/ 	.short	(.L_1154 - .L_1153)
.L_1153:
        /*00dc*/ 	.word	0x00000000
        /*00e0*/ 	.short	0x0004
        /*00e2*/ 	.short	0x0010
        /*00e4*/ 	.byte	0x00, 0xf0, 0x11, 0x00


	//----- nvinfo : EIATTR_KPARAM_INFO
	.align		4
.L_1154:
        /*00e8*/ 	.byte	0x04, 0x17
        /*00ea*/ 	.short	(.L_1156 - .L_1155)
.L_1155:
        /*00ec*/ 	.word	0x00000000
        /*00f0*/ 	.short	0x0003
        /*00f2*/ 	.short	0x000c
        /*00f4*/ 	.byte	0x00, 0xf0, 0x11, 0x00


	//----- nvinfo : EIATTR_KPARAM_INFO
	.align		4
.L_1156:
        /*00f8*/ 	.byte	0x04, 0x17
        /*00fa*/ 	.short	(.L_1158 - .L_1157)
.L_1157:
        /*00fc*/ 	.word	0x00000000
        /*0100*/ 	.short	0x0002
        /*0102*/ 	.short	0x0008
        /*0104*/ 	.byte	0x00, 0xf0, 0x11, 0x00


	//----- nvinfo : EIATTR_KPARAM_INFO
	.align		4
.L_1158:
        /*0108*/ 	.byte	0x04, 0x17
        /*010a*/ 	.short	(.L_1160 - .L_1159)
.L_1159:
        /*010c*/ 	.word	0x00000000
        /*0110*/ 	.short	0x0001
        /*0112*/ 	.short	0x0004
        /*0114*/ 	.byte	0x00, 0xf0, 0x11, 0x00


	//----- nvinfo : EIATTR_KPARAM_INFO
	.align		4
.L_1160:
        /*0118*/ 	.byte	0x04, 0x17
        /*011a*/ 	.short	(.L_1162 - .L_1161)
.L_1161:
        /*011c*/ 	.word	0x00000000
        /*0120*/ 	.short	0x0000
        /*0122*/ 	.short	0x0000
        /*0124*/ 	.byte	0x00, 0xf0, 0x11, 0x00


	//----- nvinfo : EIATTR_SPARSE_MMA_MASK
	.align		4
.L_1162:
        /*0128*/ 	.byte	0x03, 0x50
        /*012a*/ 	.short	0x0000


	//----- nvinfo : EIATTR_MAXREG_COUNT
	.align		4
        /*012c*/ 	.byte	0x03, 0x1b
        /*012e*/ 	.short	0x0040


	//----- nvinfo : EIATTR_NUM_BARRIERS
	.align		4
        /*0130*/ 	.byte	0x02, 0x4c
        /*0132*/ 	.byte	0x01
	.zero		1


	//----- nvinfo : EIATTR_EXTERNS
	.align		4
        /*0134*/ 	.byte	0x04, 0x0f
        /*0136*/ 	.short	(.L_1164 - .L_1163)


	//   ....[0]....
	.align		4
.L_1163:
        /*0138*/ 	.word	index@(vprintf)


	//----- nvinfo : EIATTR_MERCURY_ISA_VERSION
	.align		4
.L_1164:
        /*013c*/ 	.byte	0x03, 0x5f
        /*013e*/ 	.short	0x0101


	//----- nvinfo : EIATTR_SYSCALL_OFFSETS
	.align		4
        /*0140*/ 	.byte	0x04, 0x46
        /*0142*/ 	.short	(.L_1166 - .L_1165)


	//   ....[0]....
.L_1165:
        /*0144*/ 	.word	0x000007d0


	//----- nvinfo : EIATTR_EXIT_INSTR_OFFSETS
	.align		4
.L_1166:
        /*0148*/ 	.byte	0x04, 0x1c
        /*014a*/ 	.short	(.L_1168 - .L_1167)


	//   ....[0]....
.L_1167:
        /*014c*/ 	.word	0x00002c20


	//   ....[1]....
        /*0150*/ 	.word	0x00002c40


	//----- nvinfo : EIATTR_MAX_THREADS
	.align		4
.L_1168:
        /*0154*/ 	.byte	0x04, 0x05
        /*0156*/ 	.short	(.L_1170 - .L_1169)
.L_1169:
        /*0158*/ 	.word	0x00000400
        /*015c*/ 	.word	0x00000001
        /*0160*/ 	.word	0x00000001


	//----- nvinfo : EIATTR_CRS_STACK_SIZE
	.align		4
.L_1170:
        /*0164*/ 	.byte	0x04, 0x1e
        /*0166*/ 	.short	(.L_1172 - .L_1171)
.L_1171:
        /*0168*/ 	.word	0x00000000


	//----- nvinfo : EIATTR_CBANK_PARAM_SIZE
	.align		4
.L_1172:
        /*016c*/ 	.byte	0x03, 0x19
        /*016e*/ 	.short	0x0060


	//----- nvinfo : EIATTR_PARAM_CBANK
	.align		4
        /*0170*/ 	.byte	0x04, 0x0a
        /*0172*/ 	.short	(.L_1174 - .L_1173)
	.align		4
.L_1173:
        /*0174*/ 	.word	index@(.nv.constant0._Z53userbuffers_fp16_sum_inplace_gpu_rr_rs_oop_atomic_fp8ILi2E13__nv_fp8_e4m3EviiiiiiiiiiPPviS1_PfS1_iim)
        /*0178*/ 	.short	0x0210
        /*017a*/ 	.short	0x0060


	//----- nvinfo : EIATTR_SW_WAR
	.align		4
.L_1174:
        /*017c*/ 	.byte	0x04, 0x36
        /*017e*/ 	.short	(.L_1176 - .L_1175)
.L_1175:
        /*0180*/ 	.word	0x00000008
.L_1176:


//--------------------- .nv.info._Z46userbuffers_fp16_sum_inplace_gpu_rr_rs_oop_fp8ILi32E13__nv_fp8_e4m3EviiiiiiiiiPPviS1_Pfm --------------------------
	.section	.nv.info._Z46userbuffers_fp16_sum_inplace_gpu_rr_rs_oop_fp8ILi32E13__nv_fp8_e4m3EviiiiiiiiiPPviS1_Pfm,"",@"SHT_CUDA_INFO"
	.sectionflags	@""
	.align	4


	//----- nvinfo : EIATTR_CUDA_API_VERSION
	.align		4
        /*0000*/ 	.byte	0x04, 0x37
        /*0002*/ 	.short	(.L_1178 - .L_1177)
.L_1177:
        /*0004*/ 	.word	0x00000082


	//----- nvinfo : EIATTR_KPARAM_INFO
	.align		4
.L_1178:
        /*0008*/ 	.byte	0x04, 0x17
        /*000a*/ 	.short	(.L_1180 - .L_1179)
.L_1179:
        /*000c*/ 	.word	0x00000000
        /*0010*/ 	.short	0x000d
        /*0012*/ 	.short	0x0048
        /*0014*/ 	.byte	0x00, 0xf0, 0x21, 0x00


	//----- nvinfo : EIATTR_KPARAM_INFO
	.align		4
.L_1180:
        /*0018*/ 	.byte	0x04, 0x17
        /*001a*/ 	.short	(.L_1182 - .L_1181)
.L_1181:
        /*001c*/ 	.word	0x00000000
        /*0020*/ 	.short	0x000c
        /*0022*/ 	.short	0x0040
        /*0024*/ 	.byte	0x00, 0xf0, 0x21, 0x00


	//----- nvinfo : EIATTR_KPARAM_INFO
	.align		4
.L_1182:
        /*0028*/ 	.byte	0x04, 0x17
        /*002a*/ 	.short	(.L_1184 - .L_1183)
.L_1183:
        /*002c*/ 	.word	0x00000000
        /*0030*/ 	.short	0x000b
        /*0032*/ 	.short	0x0038
        /*0034*/ 	.byte	0x00, 0xf0, 0x21, 0x00


	//----- nvinfo : EIATTR_KPARAM_INFO
	.align		4
.L_1184:
        /*0038*/ 	.byte	0x04, 0x17
        /*003a*/ 	.short	(.L_1186 - .L_1185)
.L_1185:
        /*003c*/ 	.word	0x00000000
        /*0040*/ 	.short	0x000a
        /*0042*/ 	.short	0x0030
        /*0044*/ 	.byte	0x00, 0xf0, 0x11, 0x00


	//----- nvinfo : EIATTR_KPARAM_INFO
	.align		4
.L_1186:
        /*0048*/ 	.byte	0x04, 0x17
        /*004a*/ 	.short	(.L_1188 - .L_1187)
.L_1187:
        /*004c*/ 	.word	0x00000000
        /*0050*/ 	.short	0x0009
        /*0052*/ 	.short	0x0028
        /*0054*/ 	.byte	0x00, 0xf0, 0x21, 0x00


	//----- nvinfo : EIATTR_KPARAM_INFO
	.align		4
.L_1188:
        /*0058*/ 	.byte	0x04, 0x17
        /*005a*/ 	.short	(.L_1190 - .L_1189)
.L_1189:
        /*005c*/ 	.word	0x00000000
        /*0060*/ 	.short	0x0008
        /*0062*/ 	.short	0x0020
        /*0064*/ 	.byte	0x00, 0xf0, 0x11, 0x00


	//----- nvinfo : EIATTR_KPARAM_INFO
	.align		4
.L_1190:
        /*0068*/ 	.byte	0x04, 0x17
        /*006a*/ 	.short	(.L_1192 - .L_1191)
.L_1191:
        /*006c*/ 	.word	0x00000000
        /*0070*/ 	.short	0x0007
        /*0072*/ 	.short	0x001c
        /*0074*/ 	.byte	0x00, 0xf0, 0x11, 0x00


	//----- nvinfo : EIATTR_KPARAM_INFO
	.align		4
.L_1192:
        /*0078*/ 	.byte	0x04, 0x17
        /*007a*/ 	.short	(.L_1194 - .L_1193)
.L_1193:
        /*007c*/ 	.word	0x00000000
        /*0080*/ 	.short	0x0006
        /*0082*/ 	.short	0x0018
        /*0084*/ 	.byte	0x00, 0xf0, 0x11, 0x00


	//----- nvinfo : EIATTR_KPARAM_INFO
	.align		4
.L_1194:
        /*0088*/ 	.byte	0x04, 0x17
        /*008a*/ 	.short	(.L_1196 - .L_1195)
.L_1195:
        /*008c*/ 	.word	0x00000000
        /*0090*/ 	.short	0x0005
        /*0092*/ 	.short	0x0014
        /*0094*/ 	.byte	0x00, 0xf0, 0x11, 0x00


	//----- nvinfo : EIATTR_KPARAM_INFO
	.align		4
.L_1196:
        /*0098*/ 	.byte	0x04, 0x17
        /*009a*/ 	.short	(.L_1198 - .L_1197)
.L_1197:
        /*009c*/ 	.word	0x00000000
        /*00a0*/ 	.short	0x0004
        /*00a2*/ 	.short	0x0010
        /*00a4*/ 	.byte	0x00, 0xf0, 0x11, 0x00


	//----- nvinfo : EIATTR_KPARAM_INFO
	.align		4
.L_1198:
        /*00a8*/ 	.byte	0x04, 0x17
        /*00aa*/ 	.short	(.L_1200 - .L_1199)
.L_1199:
        /*00ac*/ 	.word	0x00000000
        /*00b0*/ 	.short	0x0003
        /*00b2*/ 	.short	0x000c
        /*00b4*/ 	.byte	0x00, 0xf0, 0x11, 0x00


	//----- nvinfo : EIATTR_KPARAM_INFO
	.align		4
.L_1200:
        /*00b8*/ 	.byte	0x04, 0x17
        /*00ba*/ 	.short	(.L_1202 - .L_1201)
.L_1201:
        /*00bc*/ 	.word	0x00000000
        /*00c0*/ 	.short	0x0002
        /*00c2*/ 	.short	0x0008
        /*00c4*/ 	.byte	0x00, 0xf0, 0x11, 0x00


	//----- nvinfo : EIATTR_KPARAM_INFO
	.align		4
.L_1202:
        /*00c8*/ 	.byte	0x04, 0x17
        /*00ca*/ 	.short	(.L_1204 - .L_1203)
.L_1203:
        /*00cc*/ 	.word	0x00000000
        /*00d0*/ 	.short	0x0001
        /*00d2*/ 	.short	0x0004
        /*00d4*/ 	.byte	0x00, 0xf0, 0x11, 0x00


	//----- nvinfo : EIATTR_KPARAM_INFO
	.align		4
.L_1204:
        /*00d8*/ 	.byte	0x04, 0x17
        /*00da*/ 	.short	(.L_1206 - .L_1205)
.L_1205:
        /*00dc*/ 	.word	0x00000000
        /*00e0*/ 	.short	0x0000
        /*00e2*/ 	.short	0x0000
        /*00e4*/ 	.byte	0x00, 0xf0, 0x11, 0x00


	//----- nvinfo : EIATTR_SPARSE_MMA_MASK
	.align		4
.L_1206:
        /*00e8*/ 	.byte	0x03, 0x50
        /*00ea*/ 	.short	0x0000


	//----- nvinfo : EIATTR_MAXREG_COUNT
	.align		4
        /*00ec*/ 	.byte	0x03, 0x1b
        /*00ee*/ 	.short	0x0040


	//----- nvinfo : EIATTR_NUM_BARRIERS
	.align		4
        /*00f0*/ 	.byte	0x02, 0x4c
        /*00f2*/ 	.byte	0x01
	.zero		1


	//----- nvinfo : EIATTR_EXTERNS
	.align		4
        /*00f4*/ 	.byte	0x04, 0x0f
        /*00f6*/ 	.short	(.L_1208 - .L_1207)


	//   ....[0]....
	.align		4
.L_1207:
        /*00f8*/ 	.word	index@(vprintf)


	//----- nvinfo : EIATTR_MERCURY_ISA_VERSION
	.align		4
.L_1208:
        /*00fc*/ 	.byte	0x03, 0x5f
        /*00fe*/ 	.short	0x0101


	//----- nvinfo : EIATTR_SYSCALL_OFFSETS
	.align		4
        /*0100*/ 	.byte	0x04, 0x46
        /*0102*/ 	.short	(.L_1210 - .L_1209)


	//   ....[0]....
.L_1209:
        /*0104*/ 	.word	0x000004f0


	//----- nvinfo : EIATTR_EXIT_INSTR_OFFSETS
	.align		4
.L_1210:
        /*0108*/ 	.byte	0x04, 0x1c
        /*010a*/ 	.short	(.L_1212 - .L_1211)


	//   ....[0]....
.L_1211:
        /*010c*/ 	.word	0x0000aac0


	//   ....[1]....
        /*0110*/ 	.word	0x0000aae0


	//----- nvinfo : EIATTR_MAX_THREADS
	.align		4
.L_1212:
        /*0114*/ 	.byte	0x04, 0x05
        /*0116*/ 	.short	(.L_1214 - .L_1213)
.L_1213:
        /*0118*/ 	.word	0x00000400
        /*011c*/ 	.word	0x00000001
        /*0120*/ 	.word	0x00000001


	//----- nvinfo : EIATTR_CRS_STACK_SIZE
	.align		4
.L_1214:
        /*0124*/ 	.byte	0x04, 0x1e
        /*0126*/ 	.short	(.L_1216 - .L_1215)
.L_1215:
        /*0128*/ 	.word	0x00000000


	//----- nvinfo : EIATTR_CBANK_PARAM_SIZE
	.align		4
.L_1216:
        /*012c*/ 	.byte	0x03, 0x19
        /*012e*/ 	.short	0x0050


	//----- nvinfo : EIATTR_PARAM_CBANK
	.align		4
        /*0130*/ 	.byte	0x04, 0x0a
        /*0132*/ 	.short	(.L_1218 - .L_1217)
	.align		4
.L_1217:
        /*0134*/ 	.word	index@(.nv.constant0._Z46userbuffers_fp16_sum_inplace_gpu_rr_rs_oop_fp8ILi32E13__nv_fp8_e4m3EviiiiiiiiiPPviS1_Pfm)
        /*0138*/ 	.short	0x0210
        /*013a*/ 	.short	0x0050


	//----- nvinfo : EIATTR_SW_WAR
	.align		4
.L_1218:
        /*013c*/ 	.byte	0x04, 0x36
        /*013e*/ 	.short	(.L_1220 - .L_1219)
.L_1219:
        /*0140*/ 	.word	0x00000008
.L_1220:


//--------------------- .nv.info._Z46userbuffers_fp16_sum_inplace_gpu_rr_rs_oop_fp8ILi16E13__nv_fp8_e4m3EviiiiiiiiiPPviS1_Pfm --------------------------
	.section	.nv.info._Z46userbuffers_fp16_sum_inplace_gpu_rr_rs_oop_fp8ILi16E13__nv_fp8_e4m3EviiiiiiiiiPPviS1_Pfm,"",@"SHT_CUDA_INFO"
	.sectionflags	@""
	.align	4


	//----- nvinfo : EIATTR_CUDA_API_VERSION
	.align		4
        /*0000*/ 	.byte	0x04, 0x37
        /*0002*/ 	.short	(.L_1222 - .L_1221)
.L_1221:
        /*0004*/ 	.word	0x00000082


	//----- nvinfo : EIATTR_KPARAM_INFO
	.align		4
.L_1222:
        /*0008*/ 	.byte	0x04, 0x17
        /*000a*/ 	.short	(.L_1224 - .L_1223)
.L_1223:
        /*000c*/ 	.word	0x00000000
        /*0010*/ 	.short	0x000d
        /*0012*/ 	.short	0x0048
        /*0014*/ 	.byte	0x00, 0xf0, 0x21, 0x00


	//----- nvinfo : EIATTR_KPARAM_INFO
	.align		4
.L_1224:
        /*0018*/ 	.byte	0x04, 0x17
        /*001a*/ 	.short	(.L_1226 - .L_1225)
.L_1225:
        /*001c*/ 	.word	0x00000000
        /*0020*/ 	.short	0x000c
        /*0022*/ 	.short	0x0040
        /*0024*/ 	.byte	0x00, 0xf0, 0x21, 0x00


	//----- nvinfo : EIATTR_KPARAM_INFO
	.align		4
.L_1226:
        /*0028*/ 	.byte	0x04, 0x17
        /*002a*/ 	.short	(.L_1228 - .L_1227)
.L_1227:
        /*002c*/ 	.word	0x00000000
        /*0030*/ 	.short	0x000b
        /*0032*/ 	.short	0x0038
        /*0034*/ 	.byte	0x00, 0xf0, 0x21, 0x00


	//----- nvinfo : EIATTR_KPARAM_INFO
	.align		4
.L_1228:
        /*0038*/ 	.byte	0x04, 0x17
        /*003a*/ 	.short	(.L_1230 - .L_1229)
.L_1229:
        /*003c*/ 	.word	0x00000000
        /*0040*/ 	.short	0x000a
        /*0042*/ 	.short	0x0030
        /*0044*/ 	.byte	0x00, 0xf0, 0x11, 0x00


	//----- nvinfo : EIATTR_KPARAM_INFO
	.align		4
.L_1230:
        /*0048*/ 	.byte	0x04, 0x17
        /*004a*/ 	.short	(.L_1232 - .L_1231)
.L_1231:
        /*004c*/ 	.word	0x00000000
        /*0050*/ 	.short	0x0009
        /*0052*/ 	.short	0x0028
        /*0054*/ 	.byte	0x00, 0xf0, 0x21, 0x00


	//----- nvinfo : EIATTR_KPARAM_INFO
	.align		4
.L_1232:
        /*0058*/ 	.byte	0x04, 0x17
        /*005a*/ 	.short	(.L_1234 - .L_1233)
.L_1233:
        /*005c*/ 	.word	0x00000000
        /*0060*/ 	.short	0x0008
        /*0062*/ 	.short	0x0020
        /*0064*/ 	.byte	0x00, 0xf0, 0x11, 0x00


	//----- nvinfo : EIATTR_KPARAM_INFO
	.align		4
.L_1234:
        /*0068*/ 	.byte	0x04, 0x17
        /*006a*/ 	.short	(.L_1236 - .L_1235)
.L_1235:
        /*006c*/ 	.word	0x00000000
        /*0070*/ 	.short	0x0007
        /*0072*/ 	.short	0x001c
        /*0074*/ 	.byte	0x00, 0xf0, 0x11, 0x00


	//----- nvinfo : EIATTR_KPARAM_INFO
	.align		4
.L_1236:
        /*0078*/ 	.byte	0x04, 0x17
        /*007a*/ 	.short	(.L_1238 - .L_1237)
.L_1237:
        /*007c*/ 	.word	0x00000000
        /*0080*/ 	.short	0x0006
        /*0082*/ 	.short	0x0018
        /*0084*/ 	.byte	0x00, 0xf0, 0x11, 0x00


	//----- nvinfo : EIATTR_KPARAM_INFO
	.align		4
.L_1238:
        /*0088*/ 	.byte	0x04, 0x17
        /*008a*/ 	.short	(.L_1240 - .L_1239)
.L_1239:
        /*008c*/ 	.word	0x00000000
        /*0090*/ 	.short	0x0005
        /*0092*/ 	.short	0x0014
        /*0094*/ 	.byte	0x00, 0xf0, 0x11, 0x00


	//----- nvinfo : EIATTR_KPARAM_INFO
	.align		4
.L_1240:
        /*0098*/ 	.byte	0x04, 0x17
        /*009a*/ 	.short	(.L_1242 - .L_1241)
.L_1241:
        /*009c*/ 	.word	0x00000000
        /*00a0*/ 	.short	0x0004
        /*00a2*/ 	.short	0x0010
        /*00a4*/ 	.byte	0x00, 0xf0, 0x11, 0x00


	//----- nvinfo : EIATTR_KPARAM_INFO
	.align		4
.L_1242:
        /*00a8*/ 	.byte	0x04, 0x17
        /*00aa*/ 	.short	(.L_1244 - .L_1243)
.L_1243:
        /*00ac*/ 	.word	0x00000000
        /*00b0*/ 	.short	0x0003
        /*00b2*/ 	.short	0x000c
        /*00b4*/ 	.byte	0x00, 0xf0, 0x11, 0x00


	//----- nvinfo : EIATTR_KPARAM_INFO
	.align		4
.L_1244:
        /*00b8*/ 	.byte	0x04, 0x17
        /*00ba*/ 	.short	(.L_1246 - .L_1245)
.L_1245:
        /*00bc*/ 	.word	0x00000000
        /*00c0*/ 	.short	0x0002
        /*00c2*/ 	.short	0x0008
        /*00c4*/ 	.byte	0x00, 0xf0, 0x11, 0x00


	//----- nvinfo : EIATTR_KPARAM_INFO
	.align		4
.L_1246:
        /*00c8*/ 	.byte	0x04, 0x17
        /*00ca*/ 	.short	(.L_1248 - .L_1247)
.L_1247:
        /*00cc*/ 	.word	0x00000000
        /*00d0*/ 	.short	0x0001
        /*00d2*/ 	.short	0x0004
        /*00d4*/ 	.byte	0x00, 0xf0, 0x11, 0x00


	//----- nvinfo : EIATTR_KPARAM_INFO
	.align		4
.L_1248:
        /*00d8*/ 	.byte	0x04, 0x17
        /*00da*/ 	.short	(.L_1250 - .L_1249)
.L_1249:
        /*00dc*/ 	.word	0x00000000
        /*00e0*/ 	.short	0x0000
        /*00e2*/ 	.short	0x0000
        /*00e4*/ 	.byte	0x00, 0xf0, 0x11, 0x00


	//----- nvinfo : EIATTR_SPARSE_MMA_MASK
	.align		4
.L_1250:
        /*00e8*/ 	.byte	0x03, 0x50
        /*00ea*/ 	.short	0x0000


	//----- nvinfo : EIATTR_MAXREG_COUNT
	.align		4
        /*00ec*/ 	.byte	0x03, 0x1b
        /*00ee*/ 	.short	0x0040


	//----- nvinfo : EIATTR_NUM_BARRIERS
	.align		4
        /*00f0*/ 	.byte	0x02, 0x4c
        /*00f2*/ 	.byte	0x01
	.zero		1


	//----- nvinfo : EIATTR_EXTERNS
	.align		4
        /*00f4*/ 	.byte	0x04, 0x0f
        /*00f6*/ 	.short	(.L_1252 - .L_1251)


	//   ....[0]....
	.align		4
.L_1251:
        /*00f8*/ 	.word	index@(vprintf)


	//----- nvinfo : EIATTR_ANNOTATIONS
	.align		4
.L_1252:
        /*00fc*/ 	.byte	0x04, 0x55
        /*00fe*/ 	.short	(.L_1254 - .L_1253)


	//   ....[0]....
.L_1253:
        /* <DEDUP_REMOVED lines=15> */
        /*01e4*/ 	.byte	0xa0, 0x5d, 0x00, 0x00


	//----- nvinfo : EIATTR_MERCURY_ISA_VERSION
	.align		4
.L_1254:
        /*01e8*/ 	.byte	0x03, 0x5f
        /*01ea*/ 	.short	0x0101


	//----- nvinfo : EIATTR_SYSCALL_OFFSETS
	.align		4
        /*01ec*/ 	.byte	0x04, 0x46
        /*01ee*/ 	.short	(.L_1256 - .L_1255)


	//   ....[0]....
.L_1255:
        /*01f0*/ 	.word	0x00000500


	//----- nvinfo : EIATTR_EXIT_INSTR_OFFSETS
	.align		4
.L_1256:
        /*01f4*/ 	.byte	0x04, 0x1c
        /*01f6*/ 	.short	(.L_1258 - .L_1257)


	//   ....[0]....
.L_1257:
        /*01f8*/ 	.word	0x00005d90


	//   ....[1]....
        /*01fc*/ 	.word	0x00005dc0


	//----- nvinfo : EIATTR_MAX_THREADS
	.align		4
.L_1258:
        /*0200*/ 	.byte	0x04, 0x05
        /*0202*/ 	.short	(.L_1260 - .L_1259)
.L_1259:
        /*0204*/ 	.word	0x00000400
        /*0208*/ 	.word	0x00000001
        /*020c*/ 	.word	0x00000001


	//----- nvinfo : EIATTR_CRS_STACK_SIZE
	.align		4
.L_1260:
        /*0210*/ 	.byte	0x04, 0x1e
        /*0212*/ 	.short	(.L_1262 - .L_1261)
.L_1261:
        /*0214*/ 	.word	0x00000000


	//----- nvinfo : EIATTR_CBANK_PARAM_SIZE
	.align		4
.L_1262:
        /*0218*/ 	.byte	0x03, 0x19
        /*021a*/ 	.short	0x0050


	//----- nvinfo : EIATTR_PARAM_CBANK
	.align		4
        /*021c*/ 	.byte	0x04, 0x0a
        /*021e*/ 	.short	(.L_1264 - .L_1263)
	.align		4
.L_1263:
        /*0220*/ 	.word	index@(.nv.constant0._Z46userbuffers_fp16_sum_inplace_gpu_rr_rs_oop_fp8ILi16E13__nv_fp8_e4m3EviiiiiiiiiPPviS1_Pfm)
        /*0224*/ 	.short	0x0210
        /*0226*/ 	.short	0x0050


	//----- nvinfo : EIATTR_SW_WAR
	.align		4
.L_1264:
        /*0228*/ 	.byte	0x04, 0x36
        /*022a*/ 	.short	(.L_1266 - .L_1265)
.L_1265:
        /*022c*/ 	.word	0x00000008
.L_1266:


//--------------------- .nv.info._Z46userbuffers_fp16_sum_inplace_gpu_rr_rs_oop_fp8ILi8E13__nv_fp8_e4m3EviiiiiiiiiPPviS1_Pfm --------------------------
	.section	.nv.info._Z46userbuffers_fp16_sum_inplace_gpu_rr_rs_oop_fp8ILi8E13__nv_fp8_e4m3EviiiiiiiiiPPviS1_Pfm,"",@"SHT_CUDA_INFO"
	.sectionflags	@""
	.align	4


	//----- nvinfo : EIATTR_CUDA_API_VERSION
	.align		4
        /*0000*/ 	.byte	0x04, 0x37
        /*0002*/ 	.short	(.L_1268 - .L_1267)
.L_1267:
        /*0004*/ 	.word	0x00000082


	//----- nvinfo : EIATTR_KPARAM_INFO
	.align		4
.L_1268:
        /*0008*/ 	.byte	0x04, 0x17
        /*000a*/ 	.short	(.L_1270 - .L_1269)
.L_1269:
        /*000c*/ 	.word	0x00000000
        /*0010*/ 	.short	0x000d
        /*0012*/ 	.short	0x0048
        /*0014*/ 	.byte	0x00, 0xf0, 0x21, 0x00


	//----- nvinfo : EIATTR_KPARAM_INFO
	.align		4
.L_1270:
        /*0018*/ 	.byte	0x04, 0x17
        /*001a*/ 	.short	(.L_1272 - .L_1271)
.L_1271:
        /*001c*/ 	.word	0x00000000
        /*0020*/ 	.short	0x000c
        /*0022*/ 	.short	0x0040
        /*0024*/ 	.byte	0x00, 0xf0, 0x21, 0x00


	//----- nvinfo : EIATTR_KPARAM_INFO
	.align		4
.L_1272:
        /*0028*/ 	.byte	0x04, 0x17
        /*002a*/ 	.short	(.L_1274 - .L_1273)
.L_1273:
        /*002c*/ 	.word	0x00000000
        /*0030*/ 	.short	0x000b
        /*0032*/ 	.short	0x0038
        /*0034*/ 	.byte	0x00, 0xf0, 0x21, 0x00


	//----- nvinfo : EIATTR_KPARAM_INFO
	.align		4
.L_1274:
        /*0038*/ 	.byte	0x04, 0x17
        /*003a*/ 	.short	(.L_1276 - .L_1275)
.L_1275:
        /*003c*/ 	.word	0x00000000
        /*0040*/ 	.short	0x000a
        /*0042*/ 	.short	0x0030
        /*0044*/ 	.byte	0x00, 0xf0, 0x11, 0x00


	//----- nvinfo : EIATTR_KPARAM_INFO
	.align		4
.L_1276:
        /*0048*/ 	.byte	0x04, 0x17
        /*004a*/ 	.short	(.L_1278 - .L_1277)
.L_1277:
        /*004c*/ 	.word	0x00000000
        /*0050*/ 	.short	0x0009
        /*0052*/ 	.short	0x0028
        /*0054*/ 	.byte	0x00, 0xf0, 0x21, 0x00


	//----- nvinfo : EIATTR_KPARAM_INFO
	.align		4
.L_1278:
        /*0058*/ 	.byte	0x04, 0x17
        /*005a*/ 	.short	(.L_1280 - .L_1279)
.L_1279:
        /*005c*/ 	.word	0x00000000
        /*0060*/ 	.short	0x0008
        /*0062*/ 	.short	0x0020
        /*0064*/ 	.byte	0x00, 0xf0, 0x11, 0x00


	//----- nvinfo : EIATTR_KPARAM_INFO
	.align		4
.L_1280:
        /*0068*/ 	.byte	0x04, 0x17
        /*006a*/ 	.short	(.L_1282 - .L_1281)
.L_1281:
        /*006c*/ 	.word	0x00000000
        /*0070*/ 	.short	0x0007
        /*0072*/ 	.short	0x001c
        /*0074*/ 	.byte	0x00, 0xf0, 0x11, 0x00


	//----- nvinfo : EIATTR_KPARAM_INFO
	.align		4
.L_1282:
        /*0078*/ 	.byte	0x04, 0x17
        /*007a*/ 	.short	(.L_1284 - .L_1283)
.L_1283:
        /*007c*/ 	.word	0x00000000
        /*0080*/ 	.short	0x0006
        /*0082*/ 	.short	0x0018
        /*0084*/ 	.byte	0x00, 0xf0, 0x11, 0x00


	//----- nvinfo : EIATTR_KPARAM_INFO
	.align		4
.L_1284:
        /*0088*/ 	.byte	0x04, 0x17
        /*008a*/ 	.short	(.L_1286 - .L_1285)
.L_1285:
        /*008c*/ 	.word	0x00000000
        /*0090*/ 	.short	0x0005
        /*0092*/ 	.short	0x0014
        /*0094*/ 	.byte	0x00, 0xf0, 0x11, 0x00


	//----- nvinfo : EIATTR_KPARAM_INFO
	.align		4
.L_1286:
        /*0098*/ 	.byte	0x04, 0x17
        /*009a*/ 	.short	(.L_1288 - .L_1287)
.L_1287:
        /*009c*/ 	.word	0x00000000
        /*00a0*/ 	.short	0x0004
        /*00a2*/ 	.short	0x0010
        /*00a4*/ 	.byte	0x00, 0xf0, 0x11, 0x00


	//----- nvinfo : EIATTR_KPARAM_INFO
	.align		4
.L_1288:
        /*00a8*/ 	.byte	0x04, 0x17
        /*00aa*/ 	.short	(.L_1290 - .L_1289)
.L_1289:
        /*00ac*/ 	.word	0x00000000
        /*00b0*/ 	.short	0x0003
        /*00b2*/ 	.short	0x000c
        /*00b4*/ 	.byte	0x00, 0xf0, 0x11, 0x00


	//----- nvinfo : EIATTR_KPARAM_INFO
	.align		4
.L_1290:
        /*00b8*/ 	.byte	0x04, 0x17
        /*00ba*/ 	.short	(.L_1292 - .L_1291)
.L_1291:
        /*00bc*/ 	.word	0x00000000
        /*00c0*/ 	.short	0x0002
        /*00c2*/ 	.short	0x0008
        /*00c4*/ 	.byte	0x00, 0xf0, 0x11, 0x00


	//----- nvinfo : EIATTR_KPARAM_INFO
	.align		4
.L_1292:
        /*00c8*/ 	.byte	0x04, 0x17
        /*00ca*/ 	.short	(.L_1294 - .L_1293)
.L_1293:
        /*00cc*/ 	.word	0x00000000
        /*00d0*/ 	.short	0x0001
        /*00d2*/ 	.short	0x0004
        /*00d4*/ 	.byte	0x00, 0xf0, 0x11, 0x00


	//----- nvinfo : EIATTR_KPARAM_INFO
	.align		4
.L_1294:
        /*00d8*/ 	.byte	0x04, 0x17
        /*00da*/ 	.short	(.L_1296 - .L_1295)
.L_1295:
        /*00dc*/ 	.word	0x00000000
        /*00e0*/ 	.short	0x0000
        /*00e2*/ 	.short	0x0000
        /*00e4*/ 	.byte	0x00, 0xf0, 0x11, 0x00


	//----- nvinfo : EIATTR_SPARSE_MMA_MASK
	.align		4
.L_1296:
        /*00e8*/ 	.byte	0x03, 0x50
        /*00ea*/ 	.short	0x0000


	//----- nvinfo : EIATTR_MAXREG_COUNT
	.align		4
        /*00ec*/ 	.byte	0x03, 0x1b
        /*00ee*/ 	.short	0x0040


	//----- nvinfo : EIATTR_NUM_BARRIERS
	.align		4
        /*00f0*/ 	.byte	0x02, 0x4c
        /*00f2*/ 	.byte	0x01
	.zero		1


	//----- nvinfo : EIATTR_EXTERNS
	.align		4
        /*00f4*/ 	.byte	0x04, 0x0f
        /*00f6*/ 	.short	(.L_1298 - .L_1297)


	//   ....[0]....
	.align		4
.L_1297:
        /*00f8*/ 	.word	index@(vprintf)


	//----- nvinfo : EIATTR_MERCURY_ISA_VERSION
	.align		4
.L_1298:
        /*00fc*/ 	.byte	0x03, 0x5f
        /*00fe*/ 	.short	0x0101


	//----- nvinfo : EIATTR_SYSCALL_OFFSETS
	.align		4
        /*0100*/ 	.byte	0x04, 0x46
        /*0102*/ 	.short	(.L_1300 - .L_1299)


	//   ....[0]....
.L_1299:
        /*0104*/ 	.word	0x000004f0


	//----- nvinfo : EIATTR_EXIT_INSTR_OFFSETS
	.align		4
.L_1300:
        /*0108*/ 	.byte	0x04, 0x1c
        /*010a*/ 	.short	(.L_1302 - .L_1301)


	//   ....[0]....
.L_1301:
        /*010c*/ 	.word	0x00003540


	//   ....[1]....
        /*0110*/ 	.word	0x00003560


	//----- nvinfo : EIATTR_MAX_THREADS
	.align		4
.L_1302:
        /*0114*/ 	.byte	0x04, 0x05
        /*0116*/ 	.short	(.L_1304 - .L_1303)
.L_1303:
        /*0118*/ 	.word	0x00000400
        /*011c*/ 	.word	0x00000001
        /*0120*/ 	.word	0x00000001


	//----- nvinfo : EIATTR_CRS_STACK_SIZE
	.align		4
.L_1304:
        /*0124*/ 	.byte	0x04, 0x1e
        /*0126*/ 	.short	(.L_1306 - .L_1305)
.L_1305:
        /*0128*/ 	.word	0x00000000


	//----- nvinfo : EIATTR_CBANK_PARAM_SIZE
	.align		4
.L_1306:
        /*012c*/ 	.byte	0x03, 0x19
        /*012e*/ 	.short	0x0050


	//----- nvinfo : EIATTR_PARAM_CBANK
	.align		4
        /*0130*/ 	.byte	0x04, 0x0a
        /*0132*/ 	.short	(.L_1308 - .L_1307)
	.align		4
.L_1307:
        /*0134*/ 	.word	index@(.nv.constant0._Z46userbuffers_fp16_sum_inplace_gpu_rr_rs_oop_fp8ILi8E13__nv_fp8_e4m3EviiiiiiiiiPPviS1_Pfm)
        /*0138*/ 	.short	0x0210
        /*013a*/ 	.short	0x0050


	//----- nvinfo : EIATTR_SW_WAR
	.align		4
.L_1308:
        /*013c*/ 	.byte	0x04, 0x36
        /*013e*/ 	.short	(.L_1310 - .L_1309)
.L_1309:
        /*0140*/ 	.word	0x00000008
.L_1310:


//--------------------- .nv.info._Z46userbuffers_fp16_sum_inplace_gpu_rr_rs_oop_fp8ILi4E13__nv_fp8_e4m3EviiiiiiiiiPPviS1_Pfm --------------------------
	.section	.nv.info._Z46userbuffers_fp16_sum_inplace_gpu_rr_rs_oop_fp8ILi4E13__nv_fp8_e4m3EviiiiiiiiiPPviS1_Pfm,"",@"SHT_CUDA_INFO"
	.sectionflags	@""
	.align	4


	//----- nvinfo : EIATTR_CUDA_API_VERSION
	.align		4
        /*0000*/ 	.byte	0x04, 0x37
        /*0002*/ 	.short	(.L_1312 - .L_1311)
.L_1311:
        /*0004*/ 	.word	0x00000082


	//----- nvinfo : EIATTR_KPARAM_INFO
	.align		4
.L_1312:
        /*0008*/ 	.byte	0x04, 0x17
        /*000a*/ 	.short	(.L_1314 - .L_1313)
.L_1313:
        /*000c*/ 	.word	0x00000000
        /*0010*/ 	.short	0x000d
        /*0012*/ 	.short	0x0048
        /*0014*/ 	.byte	0x00, 0xf0, 0x21, 0x00


	//----- nvinfo : EIATTR_KPARAM_INFO
	.align		4
.L_1314:
        /*0018*/ 	.byte	0x04, 0x17
        /*001a*/ 	.short	(.L_1316 - .L_1315)
.L_1315:
        /*001c*/ 	.word	0x00000000
        /*0020*/ 	.short	0x000c
        /*0022*/ 	.short	0x0040
        /*0024*/ 	.byte	0x00, 0xf0, 0x21, 0x00


	//----- nvinfo : EIATTR_KPARAM_INFO
	.align		4
.L_1316:
        /*0028*/ 	.byte	0x04, 0x17
        /*002a*/ 	.short	(.L_1318 - .L_1317)
.L_1317:
        /*002c*/ 	.word	0x00000000
        /*0030*/ 	.short	0x000b
        /*0032*/ 	.short	0x0038
        /*0034*/ 	.byte	0x00, 0xf0, 0x21, 0x00


	//----- nvinfo : EIATTR_KPARAM_INFO
	.align		4
.L_1318:
        /*0038*/ 	.byte	0x04, 0x17
        /*003a*/ 	.short	(.L_1320 - .L_1319)
.L_1319:
        /*003c*/ 	.word	0x00000000
        /*0040*/ 	.short	0x000a
        /*0042*/ 	.short	0x0030
        /*0044*/ 	.byte	0x00, 0xf0, 0x11, 0x00


	//----- nvinfo : EIATTR_KPARAM_INFO
	.align		4
.L_1320:
        /*0048*/ 	.byte	0x04, 0x17
        /*004a*/ 	.short	(.L_1322 - .L_1321)
.L_1321:
        /*004c*/ 	.word	0x00000000
        /*0050*/ 	.short	0x0009
        /*0052*/ 	.short	0x0028
        /*0054*/ 	.byte	0x00, 0xf0, 0x21, 0x00


	//----- nvinfo : EIATTR_KPARAM_INFO
	.align		4
.L_1322:
        /*0058*/ 	.byte	0x04, 0x17
        /*005a*/ 	.short	(.L_1324 - .L_1323)
.L_1323:
        /*005c*/ 	.word	0x00000000
        /*0060*/ 	.short	0x0008
        /*0062*/ 	.short	0x0020
        /*0064*/ 	.byte	0x00, 0xf0, 0x11, 0x00


	//----- nvinfo : EIATTR_KPARAM_INFO
	.align		4
.L_1324:
        /*0068*/ 	.byte	0x04, 0x17
        /*006a*/ 	.short	(.L_1326 - .L_1325)
.L_1325:
        /*006c*/ 	.word	0x00000000
        /*0070*/ 	.short	0x0007
        /*0072*/ 	.short	0x001c
        /*0074*/ 	.byte	0x00, 0xf0, 0x11, 0x00


	//----- nvinfo : EIATTR_KPARAM_INFO
	.align		4
.L_1326:
        /*0078*/ 	.byte	0x04, 0x17
        /*007a*/ 	.short	(.L_1328 - .L_1327)
.L_1327:
        /*007c*/ 	.word	0x00000000
        /*0080*/ 	.short	0x0006
        /*0082*/ 	.short	0x0018
        /*0084*/ 	.byte	0x00, 0xf0, 0x11, 0x00


	//----- nvinfo : EIATTR_KPARAM_INFO
	.align		4
.L_1328:
        /*0088*/ 	.byte	0x04, 0x17
        /*008a*/ 	.short	(.L_1330 - .L_1329)
.L_1329:
        /*008c*/ 	.word	0x00000000
        /*0090*/ 	.short	0x0005
        /*0092*/ 	.short	0x0014
        /*0094*/ 	.byte	0x00, 0xf0, 0x11, 0x00


	//----- nvinfo : EIATTR_KPARAM_INFO
	.align		4
.L_1330:
        /*0098*/ 	.byte	0x04, 0x17
        /*009a*/ 	.short	(.L_1332 - .L_1331)
.L_1331:
        /*009c*/ 	.word	0x00000000
        /*00a0*/ 	.short	0x0004
        /*00a2*/ 	.short	0x0010
        /*00a4*/ 	.byte	0x00, 0xf0, 0x11, 0x00


	//----- nvinfo : EIATTR_KPARAM_INFO
	.align		4
.L_1332:
        /*00a8*/ 	.byte	0x04, 0x17
        /*00aa*/ 	.short	(.L_1334 - .L_1333)
.L_1333:
        /*00ac*/ 	.word	0x00000000
        /*00b0*/ 	.short	0x0003
        /*00b2*/ 	.short	0x000c
        /*00b4*/ 	.byte	0x00, 0xf0, 0x11, 0x00


	//----- nvinfo : EIATTR_KPARAM_INFO
	.align		4
.L_1334:
        /*00b8*/ 	.byte	0x04, 0x17
        /*00ba*/ 	.short	(.L_1336 - .L_1335)
.L_1335:
        /*00bc*/ 	.word	0x00000000
        /*00c0*/ 	.short	0x0002
        /*00c2*/ 	.short	0x0008
        /*00c4*/ 	.byte	0x00, 0xf0, 0x11, 0x00


	//----- nvinfo : EIATTR_KPARAM_INFO
	.align		4
.L_1336:
        /*00c8*/ 	.byte	0x04, 0x17
        /*00ca*/ 	.short	(.L_1338 - .L_1337)
.L_1337:
        /*00cc*/ 	.word	0x00000000
        /*00d0*/ 	.short	0x0001
        /*00d2*/ 	.short	0x0004
        /*00d4*/ 	.byte	0x00, 0xf0, 0x11, 0x00


	//----- nvinfo : EIATTR_KPARAM_INFO
	.align		4
.L_1338:
        /*00d8*/ 	.byte	0x04, 0x17
        /*00da*/ 	.short	(.L_1340 - .L_1339)
.L_1339:
        /*00dc*/ 	.word	0x00000000
        /*00e0*/ 	.short	0x0000
        /*00e2*/ 	.short	0x0000
        /*00e4*/ 	.byte	0x00, 0xf0, 0x11, 0x00


	//----- nvinfo : EIATTR_SPARSE_MMA_MASK
	.align		4
.L_1340:
        /*00e8*/ 	.byte	0x03, 0x50
        /*00ea*/ 	.short	0x0000


	//----- nvinfo : EIATTR_MAXREG_COUNT
	.align		4
        /*00ec*/ 	.byte	0x03, 0x1b
        /*00ee*/ 	.short	0x0040


	//----- nvinfo : EIATTR_NUM_BARRIERS
	.align		4
        /*00f0*/ 	.byte	0x02, 0x4c
        /*00f2*/ 	.byte	0x01
	.zero		1


	//----- nvinfo : EIATTR_EXTERNS
	.align		4
        /*00f4*/ 	.byte	0x04, 0x0f
        /*00f6*/ 	.short	(.L_1342 - .L_1341)


	//   ....[0]....
	.align		4
.L_1341:
        /*00f8*/ 	.word	index@(vprintf)


	//----- nvinfo : EIATTR_MERCURY_ISA_VERSION
	.align		4
.L_1342:
        /*00fc*/ 	.byte	0x03, 0x5f
        /*00fe*/ 	.short	0x0101


	//----- nvinfo : EIATTR_SYSCALL_OFFSETS
	.align		4
        /*0100*/ 	.byte	0x04, 0x46
        /*0102*/ 	.short	(.L_1344 - .L_1343)


	//   ....[0]....
.L_1343:
        /*0104*/ 	.word	0x000004f0


	//----- nvinfo : EIATTR_EXIT_INSTR_OFFSETS
	.align		4
.L_1344:
        /*0108*/ 	.byte	0x04, 0x1c
        /*010a*/ 	.short	(.L_1346 - .L_1345)


	//   ....[0]....
.L_1345:
        /*010c*/ 	.word	0x00002200


	//   ....[1]....
        /*0110*/ 	.word	0x00002220


	//----- nvinfo : EIATTR_MAX_THREADS
	.align		4
.L_1346:
        /*0114*/ 	.byte	0x04, 0x05
        /*0116*/ 	.short	(.L_1348 - .L_1347)
.L_1347:
        /*0118*/ 	.word	0x00000400
        /*011c*/ 	.word	0x00000001
        /*0120*/ 	.word	0x00000001


	//----- nvinfo : EIATTR_CRS_STACK_SIZE
	.align		4
.L_1348:
        /*0124*/ 	.byte	0x04, 0x1e
        /*0126*/ 	.short	(.L_1350 - .L_1349)
.L_1349:
        /*0128*/ 	.word	0x00000000


	//----- nvinfo : EIATTR_CBANK_PARAM_SIZE
	.align		4
.L_1350:
        /*012c*/ 	.byte	0x03, 0x19
        /*012e*/ 	.short	0x0050


	//----- nvinfo : EIATTR_PARAM_CBANK
	.align		4
        /*0130*/ 	.byte	0x04, 0x0a
        /*0132*/ 	.short	(.L_1352 - .L_1351)
	.align		4
.L_1351:
        /*0134*/ 	.word	index@(.nv.constant0._Z46userbuffers_fp16_sum_inplace_gpu_rr_rs_oop_fp8ILi4E13__nv_fp8_e4m3EviiiiiiiiiPPviS1_Pfm)
        /*0138*/ 	.short	0x0210
        /*013a*/ 	.short	0x0050


	//----- nvinfo : EIATTR_SW_WAR
	.align		4
.L_1352:
        /*013c*/ 	.byte	0x04, 0x36
        /*013e*/ 	.short	(.L_1354 - .L_1353)
.L_1353:
        /*0140*/ 	.word	0x00000008
.L_1354:


//--------------------- .nv.info._Z46userbuffers_fp16_sum_inplace_gpu_rr_rs_oop_fp8ILi2E13__nv_fp8_e4m3EviiiiiiiiiPPviS1_Pfm --------------------------
	.section	.nv.info._Z46userbuffers_fp16_sum_inplace_gpu_rr_rs_oop_fp8ILi2E13__nv_fp8_e4m3EviiiiiiiiiPPviS1_Pfm,"",@"SHT_CUDA_INFO"
	.sectionflags	@""
	.align	4


	//----- nvinfo : EIATTR_CUDA_API_VERSION
	.align		4
        /*0000*/ 	.byte	0x04, 0x37
        /*0002*/ 	.short	(.L_1356 - .L_1355)
.L_1355:
        /*0004*/ 	.word	0x00000082


	//----- nvinfo : EIATTR_KPARAM_INFO
	.align		4
.L_1356:
        /*0008*/ 	.byte	0x04, 0x17
        /*000a*/ 	.short	(.L_1358 - .L_1357)
.L_1357:
        /*000c*/ 	.word	0x00000000
        /*0010*/ 	.short	0x000d
        /*0012*/ 	.short	0x0048
        /*0014*/ 	.byte	0x00, 0xf0, 0x21, 0x00


	//----- nvinfo : EIATTR_KPARAM_INFO
	.align		4
.L_1358:
        /*0018*/ 	.byte	0x04, 0x17
        /*001a*/ 	.short	(.L_1360 - .L_1359)
.L_1359:
        /*001c*/ 	.word	0x00000000
        /*0020*/ 	.short	0x000c
        /*0022*/ 	.short	0x0040
        /*0024*/ 	.byte	0x00, 0xf0, 0x21, 0x00


	//----- nvinfo : EIATTR_KPARAM_INFO
	.align		4
.L_1360:
        /*0028*/ 	.byte	0x04, 0x17
        /*002a*/ 	.short	(.L_1362 - .L_1361)
.L_1361:
        /*002c*/ 	.word	0x00000000
        /*0030*/ 	.short	0x000b
        /*0032*/ 	.short	0x0038
        /*0034*/ 	.byte	0x00, 0xf0, 0x21, 0x00


	//----- nvinfo : EIATTR_KPARAM_INFO
	.align		4
.L_1362:
        /*0038*/ 	.byte	0x04, 0x17
        /*003a*/ 	.short	(.L_1364 - .L_1363)
.L_1363:
        /*003c*/ 	.word	0x00000000
        /*0040*/ 	.short	0x000a
        /*0042*/ 	.short	0x0030
        /*0044*/ 	.byte	0x00, 0xf0, 0x11, 0x00


	//----- nvinfo : EIATTR_KPARAM_INFO
	.align		4
.L_1364:
        /*0048*/ 	.byte	0x04, 0x17
        /*004a*/ 	.short	(.L_1366 - .L_1365)
.L_1365:
        /*004c*/ 	.word	0x00000000
        /*0050*/ 	.short	0x0009
        /*0052*/ 	.short	0x0028
        /*0054*/ 	.byte	0x00, 0xf0, 0x21, 0x00


	//----- nvinfo : EIATTR_KPARAM_INFO
	.align		4
.L_1366:
        /*0058*/ 	.byte	0x04, 0x17
        /*005a*/ 	.short	(.L_1368 - .L_1367)
.L_1367:
        /*005c*/ 	.word	0x00000000
        /*0060*/ 	.short	0x0008
        /*0062*/ 	.short	0x0020
        /*0064*/ 	.byte	0x00, 0xf0, 0x11, 0x00


	//----- nvinfo : EIATTR_KPARAM_INFO
	.align		4
.L_1368:
        /*0068*/ 	.byte	0x04, 0x17
        /*006a*/ 	.short	(.L_1370 - .L_1369)
.L_1369:
        /*006c*/ 	.word	0x00000000
        /*0070*/ 	.short	0x0007
        /*0072*/ 	.short	0x001c
        /*0074*/ 	.byte	0x00, 0xf0, 0x11, 0x00


	//----- nvinfo : EIATTR_KPARAM_INFO
	.align		4
.L_1370:
        /*0078*/ 	.byte	0x04, 0x17
        /*007a*/ 	.short	(.L_1372 - .L_1371)
.L_1371:
        /*007c*/ 	.word	0x00000000
        /*0080*/ 	.short	0x0006
        /*0082*/ 	.short	0x0018
        /*0084*/ 	.byte	0x00, 0xf0, 0x11, 0x00


	//----- nvinfo : EIATTR_KPARAM_INFO
	.align		4
.L_1372:
        /*0088*/ 	.byte	0x04, 0x17
        /*008a*/ 	.short	(.L_1374 - .L_1373)
.L_1373:
        /*008c*/ 	.word	0x00000000
        /*0090*/ 	.short	0x0005
        /*0092*/ 	.short	0x0014
        /*0094*/ 	.byte	0x00, 0xf0, 0x11, 0x00


	//----- nvinfo : EIATTR_KPARAM_INFO
	.align		4
.L_1374:
        /*0098*/ 	.byte	0x04, 0x17
        /*009a*/ 	.short	(.L_1376 - .L_1375)
.L_1375:
        /*009c*/ 	.word	0x00000000
        /*00a0*/ 	.short	0x0004
        /*00a2*/ 	.short	0x0010
        /*00a4*/ 	.byte	0x00, 0xf0, 0x11, 0x00


	//----- nvinfo : EIATTR_KPARAM_INFO
	.align		4
.L_1376:
        /*00a8*/ 	.byte	0x04, 0x17
        /*00aa*/ 	.short	(.L_1378 - .L_1377)
.L_1377:
        /*00ac*/ 	.word	0x00000000
        /*00b0*/ 	.short	0x0003
        /*00b2*/ 	.short	0x000c
        /*00b4*/ 	.byte	0x00, 0xf0, 0x11, 0x00


	//----- nvinfo : EIATTR_KPARAM_INFO
	.align		4
.L_1378:
        /*00b8*/ 	.byte	0x04, 0x17
        /*00ba*/ 	.short	(.L_1380 - .L_1379)
.L_1379:
        /*00bc*/ 	.word	0x00000000
        /*00c0*/ 	.short	0x0002
        /*00c2*/ 	.short	0x0008
        /*00c4*/ 	.byte	0x00, 0xf0, 0x11, 0x00


	//----- nvinfo : EIATTR_KPARAM_INFO
	.align		4
.L_1380:
        /*00c8*/ 	.byte	0x04, 0x17
        /*00ca*/ 	.short	(.L_1382 - .L_1381)
.L_1381:
        /*00cc*/ 	.word	0x00000000
        /*00d0*/ 	.short	0x0001
        /*00d2*/ 	.short	0x0004
        /*00d4*/ 	.byte	0x00, 0xf0, 0x11, 0x00


	//----- nvinfo : EIATTR_KPARAM_INFO
	.align		4
.L_1382:
        /*00d8*/ 	.byte	0x04, 0x17
        /*00da*/ 	.short	(.L_1384 - .L_1383)
.L_1383:
        /*00dc*/ 	.word	0x00000000
        /*00e0*/ 	.short	0x0000
        /*00e2*/ 	.short	0x0000
        /*00e4*/ 	.byte	0x00, 0xf0, 0x11, 0x00


	//----- nvinfo : EIATTR_SPARSE_MMA_MASK
	.align		4
.L_1384:
        /*00e8*/ 	.byte	0x03, 0x50
        /*00ea*/ 	.short	0x0000


	//----- nvinfo : EIATTR_MAXREG_COUNT
	.align		4
        /*00ec*/ 	.byte	0x03, 0x1b
        /*00ee*/ 	.short	0x0040


	//----- nvinfo : EIATTR_NUM_BARRIERS
	.align		4
        /*00f0*/ 	.byte	0x02, 0x4c
        /*00f2*/ 	.byte	0x01
	.zero		1


	//----- nvinfo : EIATTR_EXTERNS
	.align		4
        /*00f4*/ 	.byte	0x04, 0x0f
        /*00f6*/ 	.short	(.L_1386 - .L_1385)


	//   ....[0]....
	.align		4
.L_1385:
        /*00f8*/ 	.word	index@(vprintf)


	//----- nvinfo : EIATTR_MERCURY_ISA_VERSION
	.align		4
.L_1386:
        /*00fc*/ 	.byte	0x03, 0x5f
        /*00fe*/ 	.short	0x0101


	//----- nvinfo : EIATTR_SYSCALL_OFFSETS
	.align		4
        /*0100*/ 	.byte	0x04, 0x46
        /*0102*/ 	.short	(.L_1388 - .L_1387)


	//   ....[0]....
.L_1387:
        /*0104*/ 	.word	0x000004f0


	//----- nvinfo : EIATTR_EXIT_INSTR_OFFSETS
	.align		4
.L_1388:
        /*0108*/ 	.byte	0x04, 0x1c
        /*010a*/ 	.short	(.L_1390 - .L_1389)


	//   ....[0]....
.L_1389:
        /*010c*/ 	.word	0x00001870


	//   ....[1]....
        /*0110*/ 	.word	0x00001890


	//----- nvinfo : EIATTR_MAX_THREADS
	.align		4
.L_1390:
        /*0114*/ 	.byte	0x04, 0x05
        /*0116*/ 	.short	(.L_1392 - .L_1391)
.L_1391:
        /*0118*/ 	.word	0x00000400
        /*011c*/ 	.word	0x00000001
        /*0120*/ 	.word	0x00000001


	//----- nvinfo : EIATTR_CRS_STACK_SIZE
	.align		4
.L_1392:
        /*0124*/ 	.byte	0x04, 0x1e
        /*0126*/ 	.short	(.L_1394 - .L_1393)
.L_1393:
        /*0128*/ 	.word	0x00000000


	//----- nvinfo : EIATTR_CBANK_PARAM_SIZE
	.align		4
.L_1394:
        /*012c*/ 	.byte	0x03, 0x19
        /*012e*/ 	.short	0x0050


	//----- nvinfo : EIATTR_PARAM_CBANK
	.align		4
        /*0130*/ 	.byte	0x04, 0x0a
        /*0132*/ 	.short	(.L_1396 - .L_1395)
	.align		4
.L_1395:
        /*0134*/ 	.word	index@(.nv.constant0._Z46userbuffers_fp16_sum_inplace_gpu_rr_rs_oop_fp8ILi2E13__nv_fp8_e4m3EviiiiiiiiiPPviS1_Pfm)
        /*0138*/ 	.short	0x0210
        /*013a*/ 	.short	0x0050


	//----- nvinfo : EIATTR_SW_WAR
	.align		4
.L_1396:
        /*013c*/ 	.byte	0x04, 0x36
        /*013e*/ 	.short	(.L_1398 - .L_1397)
.L_1397:
        /*0140*/ 	.word	0x00000008
.L_1398:


//--------------------- .nv.info._Z46userbuffers_fp16_sum_inplace_gpu_rr_rs_oop_fp8ILi32E13__nv_fp8_e5m2EviiiiiiiiiPPviS1_Pfm --------------------------
	.section	.nv.info._Z46userbuffers_fp16_sum_inplace_gpu_rr_rs_oop_fp8ILi32E13__nv_fp8_e5m2EviiiiiiiiiPPviS1_Pfm,"",@"SHT_CUDA_INFO"
	.sectionflags	@""
	.align	4


	//----- nvinfo : EIATTR_CUDA_API_VERSION
	.align		4
        /*0000*/ 	.byte	0x04, 0x37
        /*0002*/ 	.short	(.L_1400 - .L_1399)
.L_1399:
        /*0004*/ 	.word	0x00000082


	//----- nvinfo : EIATTR_KPARAM_INFO
	.align		4
.L_1400:
        /*0008*/ 	.byte	0x04, 0x17
        /*000a*/ 	.short	(.L_1402 - .L_1401)
.L_1401:
        /*000c*/ 	.word	0x00000000
        /*0010*/ 	.short	0x000d
        /*0012*/ 	.short	0x0048
        /*0014*/ 	.byte	0x00, 0xf0, 0x21, 0x00


	//----- nvinfo : EIATTR_KPARAM_INFO
	.align		4
.L_1402:
        /*0018*/ 	.byte	0x04, 0x17
        /*001a*/ 	.short	(.L_1404 - .L_1403)
.L_1403:
        /*001c*/ 	.word	0x00000000
        /*0020*/ 	.short	0x000c
        /*0022*/ 	.short	0x0040
        /*0024*/ 	.byte	0x00, 0xf0, 0x21, 0x00


	//----- nvinfo : EIATTR_KPARAM_INFO
	.align		4
.L_1404:
        /*0028*/ 	.byte	0x04, 0x17
        /*002a*/ 	.short	(.L_1406 - .L_1405)
.L_1405:
        /*002c*/ 	.word	0x00000000
        /*0030*/ 	.short	0x000b
        /*0032*/ 	.short	0x0038
        /*0034*/ 	.byte	0x00, 0xf0, 0x21, 0x00


	//----- nvinfo : EIATTR_KPARAM_INFO
	.align		4
.L_1406:
        /*0038*/ 	.byte	0x04, 0x17
        /*003a*/ 	.short	(.L_1408 - .L_1407)
.L_1407:
        /*003c*/ 	.word	0x00000000
        /*0040*/ 	.short	0x000a
        /*0042*/ 	.short	0x0030
        /*0044*/ 	.byte	0x00, 0xf0, 0x11, 0x00


	//----- nvinfo : EIATTR_KPARAM_INFO
	.align		4
.L_1408:
        /*0048*/ 	.byte	0x04, 0x17
        /*004a*/ 	.short	(.L_1410 - .L_1409)
.L_1409:
        /*004c*/ 	.word	0x00000000
        /*0050*/ 	.short	0x0009
        /*0052*/ 	.short	0x0028
        /*0054*/ 	.byte	0x00, 0xf0, 0x21, 0x00


	//----- nvinfo : EIATTR_KPARAM_INFO
	.align		4
.L_1410:
        /*0058*/ 	.byte	0x04, 0x17
        /*005a*/ 	.short	(.L_1412 - .L_1411)
.L_1411:
        /*005c*/ 	.word	0x00000000
        /*0060*/ 	.short	0x0008
        /*0062*/ 	.short	0x0020
        /*0064*/ 	.byte	0x00, 0xf0, 0x11, 0x00


	//----- nvinfo : EIATTR_KPARAM_INFO
	.align		4
.L_1412:
        /*0068*/ 	.byte	0x04, 0x17
        /*006a*/ 	.short	(.L_1414 - .L_1413)
.L_1413:
        /*006c*/ 	.word	0x00000000
        /*0070*/ 	.short	0x0007
        /*0072*/ 	.short	0x001c
        /*0074*/ 	.byte	0x00, 0xf0, 0x11, 0x00


	//----- nvinfo : EIATTR_KPARAM_INFO
	.align		4
.L_1414:
        /*0078*/ 	.byte	0x04, 0x17
        /*007a*/ 	.short	(.L_1416 - .L_1415)
.L_1415:
        /*007c*/ 	.word	0x00000000
        /*0080*/ 	.short	0x0006
        /*0082*/ 	.short	0x0018
        /*0084*/ 	.byte	0x00, 0xf0, 0x11, 0x00


	//----- nvinfo : EIATTR_KPARAM_INFO
	.align		4
.L_1416:
        /*0088*/ 	.byte	0x04, 0x17
        /*008a*/ 	.short	(.L_1418 - .L_1417)
.L_1417:
        /*008c*/ 	.word	0x00000000
        /*0090*/ 	.short	0x0005
        /*0092*/ 	.short	0x0014
        /*0094*/ 	.byte	0x00, 0xf0, 0x11, 0x00


	//----- nvinfo : EIATTR_KPARAM_INFO
	.align		4
.L_1418:
        /*0098*/ 	.byte	0x04, 0x17
        /*009a*/ 	.short	(.L_1420 - .L_1419)
.L_1419:
        /*009c*/ 	.word	0x00000000
        /*00a0*/ 	.short	0x0004
        /*00a2*/ 	.short	0x0010
        /*00a4*/ 	.byte	0x00, 0xf0, 0x11, 0x00


	//----- nvinfo : EIATTR_KPARAM_INFO
	.align		4
.L_1420:
        /*00a8*/ 	.byte	0x04, 0x17
        /*00aa*/ 	.short	(.L_1422 - .L_1421)
.L_1421:
        /*00ac*/ 	.word	0x00000000
        /*00b0*/ 	.short	0x0003
        /*00b2*/ 	.short	0x000c
        /*00b4*/ 	.byte	0x00, 0xf0, 0x11, 0x00


	//----- nvinfo : EIATTR_KPARAM_INFO
	.align		4
.L_1422:
        /*00b8*/ 	.byte	0x04, 0x17
        /*00ba*/ 	.short	(.L_1424 - .L_1423)
.L_1423:
        /*00bc*/ 	.word	0x00000000
        /*00c0*/ 	.short	0x0002
        /*00c2*/ 	.short	0x0008
        /*00c4*/ 	.byte	0x00, 0xf0, 0x11, 0x00


	//----- nvinfo : EIATTR_KPARAM_INFO
	.align		4
.L_1424:
        /*00c8*/ 	.byte	0x04, 0x17
        /*00ca*/ 	.short	(.L_1426 - .L_1425)
.L_1425:
        /*00cc*/ 	.word	0x00000000
        /*00d0*/ 	.short	0x0001
        /*00d2*/ 	.short	0x0004
        /*00d4*/ 	.byte	0x00, 0xf0, 0x11, 0x00


	//----- nvinfo : EIATTR_KPARAM_INFO
	.align		4
.L_1426:
        /*00d8*/ 	.byte	0x04, 0x17
        /*00da*/ 	.short	(.L_1428 - .L_1427)
.L_1427:
        /*00dc*/ 	.word	0x00000000
        /*00e0*/ 	.short	0x0000
        /*00e2*/ 	.short	0x0000
        /*00e4*/ 	.byte	0x00, 0xf0, 0x11, 0x00


	//----- nvinfo : EIATTR_SPARSE_MMA_MASK
	.align		4
.L_1428:
        /*00e8*/ 	.byte	0x03, 0x50
        /*00ea*/ 	.short	0x0000


	//----- nvinfo : EIATTR_MAXREG_COUNT
	.align		4
        /*00ec*/ 	.byte	0x03, 0x1b
        /*00ee*/ 	.short	0x0040


	//----- nvinfo : EIATTR_NUM_BARRIERS
	.align		4
        /*00f0*/ 	.byte	0x02, 0x4c
        /*00f2*/ 	.byte	0x01
	.zero		1


	//----- nvinfo : EIATTR_EXTERNS
	.align		4
        /*00f4*/ 	.byte	0x04, 0x0f
        /*00f6*/ 	.short	(.L_1430 - .L_1429)


	//   ....[0]....
	.align		4
.L_1429:
        /*00f8*/ 	.word	index@(vprintf)


	//----- nvinfo : EIATTR_MERCURY_ISA_VERSION
	.align		4
.L_1430:
        /*00fc*/ 	.byte	0x03, 0x5f
        /*00fe*/ 	.short	0x0101


	//----- nvinfo : EIATTR_SYSCALL_OFFSETS
	.align		4
        /*0100*/ 	.byte	0x04, 0x46
        /*0102*/ 	.short	(.L_1432 - .L_1431)


	//   ....[0]....
.L_1431:
        /*0104*/ 	.word	0x000004f0


	//----- nvinfo : EIATTR_EXIT_INSTR_OFFSETS
	.align		4
.L_1432:
        /*0108*/ 	.byte	0x04, 0x1c
        /*010a*/ 	.short	(.L_1434 - .L_1433)


	//   ....[0]....
.L_1433:
        /*010c*/ 	.word	0x0000aac0


	//   ....[1]....
        /*0110*/ 	.word	0x0000aae0


	//----- nvinfo : EIATTR_MAX_THREADS
	.align		4
.L_1434:
        /*0114*/ 	.byte	0x04, 0x05
        /*0116*/ 	.short	(.L_1436 - .L_1435)
.L_1435:
        /*0118*/ 	.word	0x00000400
        /*011c*/ 	.word	0x00000001
        /*0120*/ 	.word	0x00000001


	//----- nvinfo : EIATTR_CRS_STACK_SIZE
	.align		4
.L_1436:
        /*0124*/ 	.byte	0x04, 0x1e
        /*0126*/ 	.short	(.L_1438 - .L_1437)
.L_1437:
        /*0128*/ 	.word	0x00000000


	//----- nvinfo : EIATTR_CBANK_PARAM_SIZE
	.align		4
.L_1438:
        /*012c*/ 	.byte	0x03, 0x19
        /*012e*/ 	.short	0x0050


	//----- nvinfo : EIATTR_PARAM_CBANK
	.align		4
        /*0130*/ 	.byte	0x04, 0x0a
        /*0132*/ 	.short	(.L_1440 - .L_1439)
	.align		4
.L_1439:
        /*0134*/ 	.word	index@(.nv.constant0._Z46userbuffers_fp16_sum_inplace_gpu_rr_rs_oop_fp8ILi32E13__nv_fp8_e5m2EviiiiiiiiiPPviS1_Pfm)
        /*0138*/ 	.short	0x0210
        /*013a*/ 	.short	0x0050


	//----- nvinfo : EIATTR_SW_WAR
	.align		4
.L_1440:
        /*013c*/ 	.byte	0x04, 0x36
        /*013e*/ 	.short	(.L_1442 - .L_1441)
.L_1441:
        /*0140*/ 	.word	0x00000008
.L_1442:


//--------------------- .nv.info._Z46userbuffers_fp16_sum_inplace_gpu_rr_rs_oop_fp8ILi16E13__nv_fp8_e5m2EviiiiiiiiiPPviS1_Pfm --------------------------
	.section	.nv.info._Z46userbuffers_fp16_sum_inplace_gpu_rr_rs_oop_fp8ILi16E13__nv_fp8_e5m2EviiiiiiiiiPPviS1_Pfm,"",@"SHT_CUDA_INFO"
	.sectionflags	@""
	.align	4


	//----- nvinfo : EIATTR_CUDA_API_VERSION
	.align		4
        /*0000*/ 	.byte	0x04, 0x37
        /*0002*/ 	.short	(.L_1444 - .L_1443)
.L_1443:
        /*0004*/ 	.word	0x00000082


	//----- nvinfo : EIATTR_KPARAM_INFO
	.align		4
.L_1444:
        /*0008*/ 	.byte	0x04, 0x17
        /*000a*/ 	.short	(.L_1446 - .L_1445)
.L_1445:
        /*000c*/ 	.word	0x00000000
        /*0010*/ 	.short	0x000d
        /*0012*/ 	.short	0x0048
        /*0014*/ 	.byte	0x00, 0xf0, 0x21, 0x00


	//----- nvinfo : EIATTR_KPARAM_INFO
	.align		4
.L_1446:
        /*0018*/ 	.byte	0x04, 0x17
        /*001a*/ 	.short	(.L_1448 - .L_1447)
.L_1447:
        /*001c*/ 	.word	0x00000000
        /*0020*/ 	.short	0x000c
        /*0022*/ 	.short	0x0040
        /*0024*/ 	.byte	0x00, 0xf0, 0x21, 0x00


	//----- nvinfo : EIATTR_KPARAM_INFO
	.align		4
.L_1448:
        /*0028*/ 	.byte	0x04, 0x17
        /*002a*/ 	.short	(.L_1450 - .L_1449)
.L_1449:
        /*002c*/ 	.word	0x00000000
        /*0030*/ 	.short	0x000b
        /*0032*/ 	.short	0x0038
        /*0034*/ 	.byte	0x00, 0xf0, 0x21, 0x00


	//----- nvinfo : EIATTR_KPARAM_INFO
	.align		4
.L_1450:
        /*0038*/ 	.byte	0x04, 0x17
        /*003a*/ 	.short	(.L_1452 - .L_1451)
.L_1451:
        /*003c*/ 	.word	0x00000000
        /*0040*/ 	.short	0x000a
        /*0042*/ 	.short	0x0030
        /*0044*/ 	.byte	0x00, 0xf0, 0x11, 0x00


	//----- nvinfo : EIATTR_KPARAM_INFO
	.align		4
.L_1452:
        /*0048*/ 	.byte	0x04, 0x17
        /*004a*/ 	.short	(.L_1454 - .L_1453)
.L_1453:
        /*004c*/ 	.word	0x00000000
        /*0050*/ 	.short	0x0009
        /*0052*/ 	.short	0x0028
        /*0054*/ 	.byte	0x00, 0xf0, 0x21, 0x00


	//----- nvinfo : EIATTR_KPARAM_INFO
	.align		4
.L_1454:
        /*0058*/ 	.byte	0x04, 0x17
        /*005a*/ 	.short	(.L_1456 - .L_1455)
.L_1455:
        /*005c*/ 	.word	0x00000000
        /*0060*/ 	.short	0x0008
        /*0062*/ 	.short	0x0020
        /*0064*/ 	.byte	0x00, 0xf0, 0x11, 0x00


	//----- nvinfo : EIATTR_KPARAM_INFO
	.align		4
.L_1456:
        /*0068*/ 	.byte	0x04, 0x17
        /*006a*/ 	.short	(.L_1458 - .L_1457)
.L_1457:
        /*006c*/ 	.word	0x00000000
        /*0070*/ 	.short	0x0007
        /*0072*/ 	.short	0x001c
        /*0074*/ 	.byte	0x00, 0xf0, 0x11, 0x00


	//----- nvinfo : EIATTR_KPARAM_INFO
	.align		4
.L_1458:
        /*0078*/ 	.byte	0x04, 0x17
        /*007a*/ 	.short	(.L_1460 - .L_1459)
.L_1459:
        /*007c*/ 	.word	0x00000000
        /*0080*/ 	.short	0x0006
        /*0082*/ 	.short	0x0018
        /*0084*/ 	.byte	0x00, 0xf0, 0x11, 0x00


	//----- nvinfo : EIATTR_KPARAM_INFO
	.align		4
.L_1460:
        /*0088*/ 	.byte	0x04, 0x17
        /*008a*/ 	.short	(.L_1462 - .L_1461)
.L_1461:
        /*008c*/ 	.word	0x00000000
        /*0090*/ 	.short	0x0005
        /*0092*/ 	.short	0x0014
        /*0094*/ 	.byte	0x00, 0xf0, 0x11, 0x00


	//----- nvinfo : EIATTR_KPARAM_INFO
	.align		4
.L_1462:
        /*0098*/ 	.byte	0x04, 0x17
        /*009a*/ 	.short	(.L_1464 - .L_1463)
.L_1463:
        /*009c*/ 	.word	0x00000000
        /*00a0*/ 	.short	0x0004
        /*00a2*/ 	.short	0x0010
        /*00a4*/ 	.byte	0x00, 0xf0, 0x11, 0x00


	//----- nvinfo : EIATTR_KPARAM_INFO
	.align		4
.L_1464:
        /*00a8*/ 	.byte	0x04, 0x17
        /*00aa*/ 	.short	(.L_1466 - .L_1465)
.L_1465:
        /*00ac*/ 	.word	0x00000000
        /*00b0*/ 	.short	0x0003
        /*00b2*/ 	.short	0x000c
        /*00b4*/ 	.byte	0x00, 0xf0, 0x11, 0x00


	//----- nvinfo : EIATTR_KPARAM_INFO
	.align		4
.L_1466:
        /*00b8*/ 	.byte	0x04, 0x17
        /*00ba*/ 	.short	(.L_1468 - .L_1467)
.L_1467:
        /*00bc*/ 	.word	0x00000000
        /*00c0*/ 	.short	0x0002
        /*00c2*/ 	.short	0x0008
        /*00c4*/ 	.byte	0x00, 0xf0, 0x11, 0x00


	//----- nvinfo : EIATTR_KPARAM_INFO
	.align		4
.L_1468:
        /*00c8*/ 	.byte	0x04, 0x17
        /*00ca*/ 	.short	(.L_1470 - .L_1469)
.L_1469:
        /*00cc*/ 	.word	0x00000000
        /*00d0*/ 	.short	0x0001
        /*00d2*/ 	.short	0x0004
        /*00d4*/ 	.byte	0x00, 0xf0, 0x11, 0x00


	//----- nvinfo : EIATTR_KPARAM_INFO
	.align		4
.L_1470:
        /*00d8*/ 	.byte	0x04, 0x17
        /*00da*/ 	.short	(.L_1472 - .L_1471)
.L_1471:
        /*00dc*/ 	.word	0x00000000
        /*00e0*/ 	.short	0x0000
        /*00e2*/ 	.short	0x0000
        /*00e4*/ 	.byte	0x00, 0xf0, 0x11, 0x00


	//----- nvinfo : EIATTR_SPARSE_MMA_MASK
	.align		4
.L_1472:
        /*00e8*/ 	.byte	0x03, 0x50
        /*00ea*/ 	.short	0x0000


	//----- nvinfo : EIATTR_MAXREG_COUNT
	.align		4
        /*00ec*/ 	.byte	0x03, 0x1b
        /*00ee*/ 	.short	0x0040


	//----- nvinfo : EIATTR_NUM_BARRIERS
	.align		4
        /*00f0*/ 	.byte	0x02, 0x4c
        /*00f2*/ 	.byte	0x01
	.zero		1


	//----- nvinfo : EIATTR_EXTERNS
	.align		4
        /*00f4*/ 	.byte	0x04, 0x0f
        /*00f6*/ 	.short	(.L_1474 - .L_1473)


	//   ....[0]....
	.align		4
.L_1473:
        /*00f8*/ 	.word	index@(vprintf)


	//----- nvinfo : EIATTR_ANNOTATIONS
	.align		4
.L_1474:
        /*00fc*/ 	.byte	0x04, 0x55
        /*00fe*/ 	.short	(.L_1476 - .L_1475)


	//   ....[0]....
.L_1475:
        /* <DEDUP_REMOVED lines=16> */


	//----- nvinfo : EIATTR_MERCURY_ISA_VERSION
	.align		4
.L_1476:
        /*01e8*/ 	.byte	0x03, 0x5f
        /*01ea*/ 	.short	0x0101


	//----- nvinfo : EIATTR_SYSCALL_OFFSETS
	.align		4
        /*01ec*/ 	.byte	0x04, 0x46
        /*01ee*/ 	.short	(.L_1478 - .L_1477)


	//   ....[0]....
.L_1477:
        /*01f0*/ 	.word	0x00000500


	//----- nvinfo : EIATTR_EXIT_INSTR_OFFSETS
	.align		4
.L_1478:
        /*01f4*/ 	.byte	0x04, 0x1c
        /*01f6*/ 	.short	(.L_1480 - .L_1479)


	//   ....[0]....
.L_1479:
        /*01f8*/ 	.word	0x00005d90


	//   ....[1]....
        /*01fc*/ 	.word	0x00005dc0


	//----- nvinfo : EIATTR_MAX_THREADS
	.align		4
.L_1480:
        /*0200*/ 	.byte	0x04, 0x05
        /*0202*/ 	.short	(.L_1482 - .L_1481)
.L_1481:
        /*0204*/ 	.word	0x00000400
        /*0208*/ 	.word	0x00000001
        /*020c*/ 	.word	0x00000001


	//----- nvinfo : EIATTR_CRS_STACK_SIZE
	.align		4
.L_1482:
        /*0210*/ 	.byte	0x04, 0x1e
        /*0212*/ 	.short	(.L_1484 - .L_1483)
.L_1483:
        /*0214*/ 	.word	0x00000000


	//----- nvinfo : EIATTR_CBANK_PARAM_SIZE
	.align		4
.L_1484:
        /*0218*/ 	.byte	0x03, 0x19
        /*021a*/ 	.short	0x0050


	//----- nvinfo : EIATTR_PARAM_CBANK
	.align		4
        /*021c*/ 	.byte	0x04, 0x0a
        /*021e*/ 	.short	(.L_1486 - .L_1485)
	.align		4
.L_1485:
        /*0220*/ 	.word	index@(.nv.constant0._Z46userbuffers_fp16_sum_inplace_gpu_rr_rs_oop_fp8ILi16E13__nv_fp8_e5m2EviiiiiiiiiPPviS1_Pfm)
        /*0224*/ 	.short	0x0210
        /*0226*/ 	.short	0x0050


	//----- nvinfo : EIATTR_SW_WAR
	.align		4
.L_1486:
        /*0228*/ 	.byte	0x04, 0x36
        /*022a*/ 	.short	(.L_1488 - .L_1487)
.L_1487:
        /*022c*/ 	.word	0x00000008
.L_1488:


//--------------------- .nv.info._Z46userbuffers_fp16_sum_inplace_gpu_rr_rs_oop_fp8ILi8E13__nv_fp8_e5m2EviiiiiiiiiPPviS1_Pfm --------------------------
	.section	.nv.info._Z46userbuffers_fp16_sum_inplace_gpu_rr_rs_oop_fp8ILi8E13__nv_fp8_e5m2EviiiiiiiiiPPviS1_Pfm,"",@"SHT_CUDA_INFO"
	.sectionflags	@""
	.align	4


	//----- nvinfo : EIATTR_CUDA_API_VERSION
	.align		4
        /*0000*/ 	.byte	0x04, 0x37
        /*0002*/ 	.short	(.L_1490 - .L_1489)
.L_1489:
        /*0004*/ 	.word	0x00000082


	//----- nvinfo : EIATTR_KPARAM_INFO
	.align		4
.L_1490:
        /*0008*/ 	.byte	0x04, 0x17
        /*000a*/ 	.short	(.L_1492 - .L_1491)
.L_1491:
        /*000c*/ 	.word	0x00000000
        /*0010*/ 	.short	0x000d
        /*0012*/ 	.short	0x0048
        /*0014*/ 	.byte	0x00, 0xf0, 0x21, 0x00


	//----- nvinfo : EIATTR_KPARAM_INFO
	.align		4
.L_1492:
        /*0018*/ 	.byte	0x04, 0x17
        /*001a*/ 	.short	(.L_1494 - .L_1493)
.L_1493:
        /*001c*/ 	.word	0x00000000
        /*0020*/ 	.short	0x000c
        /*0022*/ 	.short	0x0040
        /*0024*/ 	.byte	0x00, 0xf0, 0x21, 0x00


	//----- nvinfo : EIATTR_KPARAM_INFO
	.align		4
.L_1494:
        /*0028*/ 	.byte	0x04, 0x17
        /*002a*/ 	.short	(.L_1496 - .L_1495)
.L_1495:
        /*002c*/ 	.word	0x00000000
        /*0030*/ 	.short	0x000b
        /*0032*/ 	.short	0x0038
        /*0034*/ 	.byte	0x00, 0xf0, 0x21, 0x00


	//----- nvinfo : EIATTR_KPARAM_INFO
	.align		4
.L_1496:
        /*0038*/ 	.byte	0x04, 0x17
        /*003a*/ 	.short	(.L_1498 - .L_1497)
.L_1497:
        /*003c*/ 	.word	0x00000000
        /*0040*/ 	.short	0x000a
        /*0042*/ 	.short	0x0030
        /*0044*/ 	.byte	0x00, 0xf0, 0x11, 0x00


	//----- nvinfo : EIATTR_KPARAM_INFO
	.align		4
.L_1498:
        /*0048*/ 	.byte	0x04, 0x17
        /*004a*/ 	.short	(.L_1500 - .L_1499)
.L_1499:
        /*004c*/ 	.word	0x00000000
        /*0050*/ 	.short	0x0009
        /*0052*/ 	.short	0x0028
        /*0054*/ 	.byte	0x00, 0xf0, 0x21, 0x00


	//----- nvinfo : EIATTR_KPARAM_INFO
	.align		4
.L_1500:
        /*0058*/ 	.byte	0x04, 0x17
        /*005a*/ 	.short	(.L_1502 - .L_1501)
.L_1501:
        /*005c*/ 	.word	0x00000000
        /*0060*/ 	.short	0x0008
        /*0062*/ 	.short	0x0020
        /*0064*/ 	.byte	0x00, 0xf0, 0x11, 0x00


	//----- nvinfo : EIATTR_KPARAM_INFO
	.align		4
.L_1502:
        /*0068*/ 	.byte	0x04, 0x17
        /*006a*/ 	.short	(.L_1504 - .L_1503)
.L_1503:
        /*006c*/ 	.word	0x00000000
        /*0070*/ 	.short	0x0007
        /*0072*/ 	.short	0x001c
        /*0074*/ 	.byte	0x00, 0xf0, 0x11, 0x00


	//----- nvinfo : EIATTR_KPARAM_INFO
	.align		4
.L_1504:
        /*0078*/ 	.byte	0x04, 0x17
        /*007a*/ 	.short	(.L_1506 - .L_1505)
.L_1505:
        /*007c*/ 	.word	0x00000000
        /*0080*/ 	.short	0x0006
        /*0082*/ 	.short	0x0018
        /*0084*/ 	.byte	0x00, 0xf0, 0x11, 0x00


	//----- nvinfo : EIATTR_KPARAM_INFO
	.align		4
.L_1506:
        /*0088*/ 	.byte	0x04, 0x17
        /*008a*/ 	.short	(.L_1508 - .L_1507)
.L_1507:
        /*008c*/ 	.word	0x00000000
        /*0090*/ 	.short	0x0005
        /*0092*/ 	.short	0x0014
        /*0094*/ 	.byte	0x00, 0xf0, 0x11, 0x00


	//----- nvinfo : EIATTR_KPARAM_INFO
	.align		4
.L_1508:
        /*0098*/ 	.byte	0x04, 0x17
        /*009a*/ 	.short	(.L_1510 - .L_1509)
.L_1509:
        /*009c*/ 	.word	0x00000000
        /*00a0*/ 	.short	0x0004
        /*00a2*/ 	.short	0x0010
        /*00a4*/ 	.byte	0x00, 0xf0, 0x11, 0x00


	//----- nvinfo : EIATTR_KPARAM_INFO
	.align		4
.L_1510:
        /*00a8*/ 	.byte	0x04, 0x17
        /*00aa*/ 	.short	(.L_1512 - .L_1511)
.L_1511:
        /*00ac*/ 	.word	0x00000000
        /*00b0*/ 	.short	0x0003
        /*00b2*/ 	.short	0x000c
        /*00b4*/ 	.byte	0x00, 0xf0, 0x11, 0x00


	//----- nvinfo : EIATTR_KPARAM_INFO
	.align		4
.L_1512:
        /*00b8*/ 	.byte	0x04, 0x17
        /*00ba*/ 	.short	(.L_1514 - .L_1513)
.L_1513:
        /*00bc*/ 	.word	0x00000000
        /*00c0*/ 	.short	0x0002
        /*00c2*/ 	.short	0x0008
        /*00c4*/ 	.byte	0x00, 0xf0, 0x11, 0x00


	//----- nvinfo : EIATTR_KPARAM_INFO
	.align		4
.L_1514:
        /*00c8*/ 	.byte	0x04, 0x17
        /*00ca*/ 	.short	(.L_1516 - .L_1515)
.L_1515:
        /*00cc*/ 	.word	0x00000000
        /*00d0*/ 	.short	0x0001
        /*00d2*/ 	.short	0x0004
        /*00d4*/ 	.byte	0x00, 0xf0, 0x11, 0x00


	//----- nvinfo : EIATTR_KPARAM_INFO
	.align		4
.L_1516:
        /*00d8*/ 	.byte	0x04, 0x17
        /*00da*/ 	.short	(.L_1518 - .L_1517)
.L_1517:
        /*00dc*/ 	.word	0x00000000
        /*00e0*/ 	.short	0x0000
        /*00e2*/ 	.short	0x0000
        /*00e4*/ 	.byte	0x00, 0xf0, 0x11, 0x00


	//----- nvinfo : EIATTR_SPARSE_MMA_MASK
	.align		4
.L_1518:
        /*00e8*/ 	.byte	0x03, 0x50
        /*00ea*/ 	.short	0x0000


	//----- nvinfo : EIATTR_MAXREG_COUNT
	.align		4
        /*00ec*/ 	.byte	0x03, 0x1b
        /*00ee*/ 	.short	0x0040


	//----- nvinfo : EIATTR_NUM_BARRIERS
	.align		4
        /*00f0*/ 	.byte	0x02, 0x4c
        /*00f2*/ 	.byte	0x01
	.zero		1


	//----- nvinfo : EIATTR_EXTERNS
	.align		4
        /*00f4*/ 	.byte	0x04, 0x0f
        /*00f6*/ 	.short	(.L_1520 - .L_1519)


	//   ....[0]....
	.align		4
.L_1519:
        /*00f8*/ 	.word	index@(vprintf)


	//----- nvinfo : EIATTR_MERCURY_ISA_VERSION
	.align		4
.L_1520:
        /*00fc*/ 	.byte	0x03, 0x5f
        /*00fe*/ 	.short	0x0101


	//----- nvinfo : EIATTR_SYSCALL_OFFSETS
	.align		4
        /*0100*/ 	.byte	0x04, 0x46
        /*0102*/ 	.short	(.L_1522 - .L_1521)


	//   ....[0]....
.L_1521:
        /*0104*/ 	.word	0x000004f0


	//----- nvinfo : EIATTR_EXIT_INSTR_OFFSETS
	.align		4
.L_1522:
        /*0108*/ 	.byte	0x04, 0x1c
        /*010a*/ 	.short	(.L_1524 - .L_1523)


	//   ....[0]....
.L_1523:
        /*010c*/ 	.word	0x00003540


	//   ....[1]....
        /*0110*/ 	.word	0x00003560


	//----- nvinfo : EIATTR_MAX_THREADS
	.align		4
.L_1524:
        /*0114*/ 	.byte	0x04, 0x05
        /*0116*/ 	.short	(.L_1526 - .L_1525)
.L_1525:
        /*0118*/ 	.word	0x00000400
        /*011c*/ 	.word	0x00000001
        /*0120*/ 	.word	0x00000001


	//----- nvinfo : EIATTR_CRS_STACK_SIZE
	.align		4
.L_1526:
        /*0124*/ 	.byte	0x04, 0x1e
        /*0126*/ 	.short	(.L_1528 - .L_1527)
.L_1527:
        /*0128*/ 	.word	0x00000000


	//----- nvinfo : EIATTR_CBANK_PARAM_SIZE
	.align		4
.L_1528:
        /*012c*/ 	.byte	0x03, 0x19
        /*012e*/ 	.short	0x0050


	//----- nvinfo : EIATTR_PARAM_CBANK
	.align		4
        /*0130*/ 	.byte	0x04, 0x0a
        /*0132*/ 	.short	(.L_1530 - .L_1529)
	.align		4
.L_1529:
        /*0134*/ 	.word	index@(.nv.constant0._Z46userbuffers_fp16_sum_inplace_gpu_rr_rs_oop_fp8ILi8E13__nv_fp8_e5m2EviiiiiiiiiPPviS1_Pfm)
        /*0138*/ 	.short	0x0210
        /*013a*/ 	.short	0x0050


	//----- nvinfo : EIATTR_SW_WAR
	.align		4
.L_1530:
        /*013c*/ 	.byte	0x04, 0x36
        /*013e*/ 	.short	(.L_1532 - .L_1531)
.L_1531:
        /*0140*/ 	.word	0x00000008
.L_1532:


//--------------------- .nv.info._Z46userbuffers_fp16_sum_inplace_gpu_rr_rs_oop_fp8ILi4E13__nv_fp8_e5m2EviiiiiiiiiPPviS1_Pfm --------------------------
	.section	.nv.info._Z46userbuffers_fp16_sum_inplace_gpu_rr_rs_oop_fp8ILi4E13__nv_fp8_e5m2EviiiiiiiiiPPviS1_Pfm,"",@"SHT_CUDA_INFO"
	.sectionflags	@""
	.align	4


	//----- nvinfo : EIATTR_CUDA_API_VERSION
	.align		4
        /*0000*/ 	.byte	0x04, 0x37
        /*0002*/ 	.short	(.L_1534 - .L_1533)
.L_1533:
        /*0004*/ 	.word	0x00000082


	//----- nvinfo : EIATTR_KPARAM_INFO
	.align		4
.L_1534:
        /*0008*/ 	.byte	0x04, 0x17
        /*000a*/ 	.short	(.L_1536 - .L_1535)
.L_1535:
        /*000c*/ 	.word	0x00000000
        /*0010*/ 	.short	0x000d
        /*0012*/ 	.short	0x0048
        /*0014*/ 	.byte	0x00, 0xf0, 0x21, 0x00


	//----- nvinfo : EIATTR_KPARAM_INFO
	.align		4
.L_1536:
        /*0018*/ 	.byte	0x04, 0x17
        /*001a*/ 	.short	(.L_1538 - .L_1537)
.L_1537:
        /*001c*/ 	.word	0x00000000
        /*0020*/ 	.short	0x000c
        /*0022*/ 	.short	0x0040
        /*0024*/ 	.byte	0x00, 0xf0, 0x21, 0x00


	//----- nvinfo : EIATTR_KPARAM_INFO
	.align		4
.L_1538:
        /*0028*/ 	.byte	0x04, 0x17
        /*002a*/ 	.short	(.L_1540 - .L_1539)
.L_1539:
        /*002c*/ 	.word	0x00000000
        /*0030*/ 	.short	0x000b
        /*0032*/ 	.short	0x0038
        /*0034*/ 	.byte	0x00, 0xf0, 0x21, 0x00


	//----- nvinfo : EIATTR_KPARAM_INFO
	.align		4
.L_1540:
        /*0038*/ 	.byte	0x04, 0x17
        /*003a*/ 	.short	(.L_1542 - .L_1541)
.L_1541:
        /*003c*/ 	.word	0x00000000
        /*0040*/ 	.short	0x000a
        /*0042*/ 	.short	0x0030
        /*0044*/ 	.byte	0x00, 0xf0, 0x11, 0x00


	//----- nvinfo : EIATTR_KPARAM_INFO
	.align		4
.L_1542:
        /*0048*/ 	.byte	0x04, 0x17
        /*004a*/ 	.short	(.L_1544 - .L_1543)
.L_1543:
        /*004c*/ 	.word	0x00000000
        /*0050*/ 	.short	0x0009
        /*0052*/ 	.short	0x0028
        /*0054*/ 	.byte	0x00, 0xf0, 0x21, 0x00


	//----- nvinfo : EIATTR_KPARAM_INFO
	.align		4
.L_1544:
        /*0058*/ 	.byte	0x04, 0x17
        /*005a*/ 	.short	(.L_1546 - .L_1545)
.L_1545:
        /*005c*/ 	.word	0x00000000
        /*0060*/ 	.short	0x0008
        /*0062*/ 	.short	0x0020
        /*0064*/ 	.byte	0x00, 0xf0, 0x11, 0x00


	//----- nvinfo : EIATTR_KPARAM_INFO
	.align		4
.L_1546:
        /*0068*/ 	.byte	0x04, 0x17
        /*006a*/ 	.short	(.L_1548 - .L_1547)
.L_1547:
        /*006c*/ 	.word	0x00000000
        /*0070*/ 	.short	0x0007
        /*0072*/ 	.short	0x001c
        /*0074*/ 	.byte	0x00, 0xf0, 0x11, 0x00


	//----- nvinfo : EIATTR_KPARAM_INFO
	.align		4
.L_1548:
        /*0078*/ 	.byte	0x04, 0x17
        /*007a*/ 	.short	(.L_1550 - .L_1549)
.L_1549:
        /*007c*/ 	.word	0x00000000
        /*0080*/ 	.short	0x0006
        /*0082*/ 	.short	0x0018
        /*0084*/ 	.byte	0x00, 0xf0, 0x11, 0x00


	//----- nvinfo : EIATTR_KPARAM_INFO
	.align		4
.L_1550:
        /*0088*/ 	.byte	0x04, 0x17
        /*008a*/ 	.short	(.L_1552 - .L_1551)
.L_1551:
        /*008c*/ 	.word	0x00000000
        /*0090*/ 	.short	0x0005
        /*0092*/ 	.short	0x0014
        /*0094*/ 	.byte	0x00, 0xf0, 0x11, 0x00


	//----- nvinfo : EIATTR_KPARAM_INFO
	.align		4
.L_1552:
        /*0098*/ 	.byte	0x04, 0x17
        /*009a*/ 	.short	(.L_1554 - .L_1553)
.L_1553:
        /*009c*/ 	.word	0x00000000
        /*00a0*/ 	.short	0x0004
        /*00a2*/ 	.short	0x0010
        /*00a4*/ 	.byte	0x00, 0xf0, 0x11, 0x00


	//----- nvinfo : EIATTR_KPARAM_INFO
	.align		4
.L_1554:
        /*00a8*/ 	.byte	0x04, 0x17
        /*00aa*/ 	.short	(.L_1556 - .L_1555)
.L_1555:
        /*00ac*/ 	.word	0x00000000
        /*00b0*/ 	.short	0x0003
        /*00b2*/ 	.short	0x000c
        /*00b4*/ 	.byte	0x00, 0xf0, 0x11, 0x00


	//----- nvinfo : EIATTR_KPARAM_INFO
	.align		4
.L_1556:
        /*00b8*/ 	.byte	0x04, 0x17
        /*00ba*/ 	.short	(.L_1558 - .L_1557)
.L_1557:
        /*00bc*/ 	.word	0x00000000
        /*00c0*/ 	.short	0x0002
        /*00c2*/ 	.short	0x0008
        /*00c4*/ 	.byte	0x00, 0xf0, 0x11, 0x00


	//----- nvinfo : EIATTR_KPARAM_INFO
	.align		4
.L_1558:
        /*00c8*/ 	.byte	0x04, 0x17
        /*00ca*/ 	.short	(.L_1560 - .L_1559)
.L_1559:
        /*00cc*/ 	.word	0x00000000
        /*00d0*/ 	.short	0x0001
        /*00d2*/ 	.short	0x0004
        /*00d4*/ 	.byte	0x00, 0xf0, 0x11, 0x00


	//----- nvinfo : EIATTR_KPARAM_INFO
	.align		4
.L_1560:
        /*00d8*/ 	.byte	0x04, 0x17
        /*00da*/ 	.short	(.L_1562 - .L_1561)
.L_1561:
        /*00dc*/ 	.word	0x00000000
        /*00e0*/ 	.short	0x0000
        /*00e2*/ 	.short	0x0000
        /*00e4*/ 	.byte	0x00, 0xf0, 0x11, 0x00


	//----- nvinfo : EIATTR_SPARSE_MMA_MASK
	.align		4
.L_1562:
        /*00e8*/ 	.byte	0x03, 0x50
        /*00ea*/ 	.short	0x0000


	//----- nvinfo : EIATTR_MAXREG_COUNT
	.align		4
        /*00ec*/ 	.byte	0x03, 0x1b
        /*00ee*/ 	.short	0x0040


	//----- nvinfo : EIATTR_NUM_BARRIERS
	.align		4
        /*00f0*/ 	.byte	0x02, 0x4c
        /*00f2*/ 	.byte	0x01
	.zero		1


	//----- nvinfo : EIATTR_EXTERNS
	.align		4
        /*00f4*/ 	.byte	0x04, 0x0f
        /*00f6*/ 	.short	(.L_1564 - .L_1563)


	//   ....[0]....
	.align		4
.L_1563:
        /*00f8*/ 	.word	index@(vprintf)


	//----- nvinfo : EIATTR_MERCURY_ISA_VERSION
	.align		4
.L_1564:
        /*00fc*/ 	.byte	0x03, 0x5f
        /*00fe*/ 	.short	0x0101


	//----- nvinfo : EIATTR_SYSCALL_OFFSETS
	.align		4
        /*0100*/ 	.byte	0x04, 0x46
        /*0102*/ 	.short	(.L_1566 - .L_1565)


	//   ....[0]....
.L_1565:
        /*0104*/ 	.word	0x000004f0


	//----- nvinfo : EIATTR_EXIT_INSTR_OFFSETS
	.align		4
.L_1566:
        /*0108*/ 	.byte	0x04, 0x1c
        /*010a*/ 	.short	(.L_1568 - .L_1567)


	//   ....[0]....
.L_1567:
        /*010c*/ 	.word	0x00002200


	//   ....[1]....
        /*0110*/ 	.word	0x00002220


	//----- nvinfo : EIATTR_MAX_THREADS
	.align		4
.L_1568:
        /*0114*/ 	.byte	0x04, 0x05
        /*0116*/ 	.short	(.L_1570 - .L_1569)
.L_1569:
        /*0118*/ 	.word	0x00000400
        /*011c*/ 	.word	0x00000001
        /*0120*/ 	.word	0x00000001


	//----- nvinfo : EIATTR_CRS_STACK_SIZE
	.align		4
.L_1570:
        /*0124*/ 	.byte	0x04, 0x1e
        /*0126*/ 	.short	(.L_1572 - .L_1571)
.L_1571:
        /*0128*/ 	.word	0x00000000


	//----- nvinfo : EIATTR_CBANK_PARAM_SIZE
	.align		4
.L_1572:
        /*012c*/ 	.byte	0x03, 0x19
        /*012e*/ 	.short	0x0050


	//----- nvinfo : EIATTR_PARAM_CBANK
	.align		4
        /*0130*/ 	.byte	0x04, 0x0a
        /*0132*/ 	.short	(.L_1574 - .L_1573)
	.align		4
.L_1573:
        /*0134*/ 	.word	index@(.nv.constant0._Z46userbuffers_fp16_sum_inplace_gpu_rr_rs_oop_fp8ILi4E13__nv_fp8_e5m2EviiiiiiiiiPPviS1_Pfm)
        /*0138*/ 	.short	0x0210
        /*013a*/ 	.short	0x0050


	//----- nvinfo : EIATTR_SW_WAR
	.align		4
.L_1574:
        /*013c*/ 	.byte	0x04, 0x36
        /*013e*/ 	.short	(.L_1576 - .L_1575)
.L_1575:
        /*0140*/ 	.word	0x00000008
.L_1576:


//--------------------- .nv.info._Z46userbuffers_fp16_sum_inplace_gpu_rr_rs_oop_fp8ILi2E13__nv_fp8_e5m2EviiiiiiiiiPPviS1_Pfm --------------------------
	.section	.nv.info._Z46userbuffers_fp16_sum_inplace_gpu_rr_rs_oop_fp8ILi2E13__nv_fp8_e5m2EviiiiiiiiiPPviS1_Pfm,"",@"SHT_CUDA_INFO"
	.sectionflags	@""
	.align	4


	//----- nvinfo : EIATTR_CUDA_API_VERSION
	.align		4
        /*0000*/ 	.byte	0x04, 0x37
        /*0002*/ 	.short	(.L_1578 - .L_1577)
.L_1577:
        /*0004*/ 	.word	0x00000082


	//----- nvinfo : EIATTR_KPARAM_INFO
	.align		4
.L_1578:
        /*0008*/ 	.byte	0x04, 0x17
        /*000a*/ 	.short	(.L_1580 - .L_1579)
.L_1579:
        /*000c*/ 	.word	0x00000000
        /*0010*/ 	.short	0x000d
        /*0012*/ 	.short	0x0048
        /*0014*/ 	.byte	0x00, 0xf0, 0x21, 0x00


	//----- nvinfo : EIATTR_KPARAM_INFO
	.align		4
.L_1580:
        /*0018*/ 	.byte	0x04, 0x17
        /*001a*/ 	.short	(.L_1582 - .L_1581)
.L_1581:
        /*001c*/ 	.word	0x00000000
        /*0020*/ 	.short	0x000c
        /*0022*/ 	.short	0x0040
        /*0024*/ 	.byte	0x00, 0xf0, 0x21, 0x00


	//----- nvinfo : EIATTR_KPARAM_INFO
	.align		4
.L_1582:
        /*0028*/ 	.byte	0x04, 0x17
        /*002a*/ 	.short	(.L_1584 - .L_1583)
.L_1583:
        /*002c*/ 	.word	0x00000000
        /*0030*/ 	.short	0x000b
        /*0032*/ 	.short	0x0038
        /*0034*/ 	.byte	0x00, 0xf0, 0x21, 0x00


	//----- nvinfo : EIATTR_KPARAM_INFO
	.align		4
.L_1584:
        /*0038*/ 	.byte	0x04, 0x17
        /*003a*/ 	.short	(.L_1586 - .L_1585)
.L_1585:
        /*003c*/ 	.word	0x00000000
        /*0040*/ 	.short	0x000a
        /*0042*/ 	.short	0x0030
        /*0044*/ 	.byte	0x00, 0xf0, 0x11, 0x00


	//----- nvinfo : EIATTR_KPARAM_INFO
	.align		4
.L_1586:
        /*0048*/ 	.byte	0x04, 0x17
        /*004a*/ 	.short	(.L_1588 - .L_1587)
.L_1587:
        /*004c*/ 	.word	0x00000000
        /*0050*/ 	.short	0x0009
        /*0052*/ 	.short	0x0028
        /*0054*/ 	.byte	0x00, 0xf0, 0x21, 0x00


	//----- nvinfo : EIATTR_KPARAM_INFO
	.align		4
.L_1588:
        /*0058*/ 	.byte	0x04, 0x17
        /*005a*/ 	.short	(.L_1590 - .L_1589)
.L_1589:
        /*005c*/ 	.word	0x00000000
        /*0060*/ 	.short	0x0008
        /*0062*/ 	.short	0x0020
        /*0064*/ 	.byte	0x00, 0xf0, 0x11, 0x00


	//----- nvinfo : EIATTR_KPARAM_INFO
	.align		4
.L_1590:
        /*0068*/ 	.byte	0x04, 0x17
        /*006a*/ 	.short	(.L_1592 - .L_1591)
.L_1591:
        /*006c*/ 	.word	0x00000000
        /*0070*/ 	.short	0x0007
        /*0072*/ 	.short	0x001c
        /*0074*/ 	.byte	0x00, 0xf0, 0x11, 0x00


	//----- nvinfo : EIATTR_KPARAM_INFO
	.align		4
.L_1592:
        /*0078*/ 	.byte	0x04, 0x17
        /*007a*/ 	.short	(.L_1594 - .L_1593)
.L_1593:
        /*007c*/ 	.word	0x00000000
        /*0080*/ 	.short	0x0006
        /*0082*/ 	.short	0x0018
        /*0084*/ 	.byte	0x00, 0xf0, 0x11, 0x00


	//----- nvinfo : EIATTR_KPARAM_INFO
	.align		4
.L_1594:
        /*0088*/ 	.byte	0x04, 0x17
        /*008a*/ 	.short	(.L_1596 - .L_1595)
.L_1595:
        /*008c*/ 	.word	0x00000000
        /*0090*/ 	.short	0x0005
        /*0092*/ 	.short	0x0014
        /*0094*/ 	.byte	0x00, 0xf0, 0x11, 0x00


	//----- nvinfo : EIATTR_KPARAM_INFO
	.align		4
.L_1596:
        /*0098*/ 	.byte	0x04, 0x17
        /*009a*/ 	.short	(.L_1598 - .L_1597)
.L_1597:
        /*009c*/ 	.word	0x00000000
        /*00a0*/ 	.short	0x0004
        /*00a2*/ 	.short	0x0010
        /*00a4*/ 	.byte	0x00, 0xf0, 0x11, 0x00


	//----- nvinfo : EIATTR_KPARAM_INFO
	.align		4
.L_1598:
        /*00a8*/ 	.byte	0x04, 0x17
        /*00aa*/ 	.short	(.L_1600 - .L_1599)
.L_1599:
        /*00ac*/ 	.word	0x00000000
        /*00b0*/ 	.short	0x0003
        /*00b2*/ 	.short	0x000c
        /*00b4*/ 	.byte	0x00, 0xf0, 0x11, 0x00


	//----- nvinfo : EIATTR_KPARAM_INFO
	.align		4
.L_1600:
        /*00b8*/ 	.byte	0x04, 0x17
        /*00ba*/ 	.short	(.L_1602 - .L_1601)
.L_1601:
        /*00bc*/ 	.word	0x00000000
        /*00c0*/ 	.short	0x0002
        /*00c2*/ 	.short	0x0008
        /*00c4*/ 	.byte	0x00, 0xf0, 0x11, 0x00


	//----- nvinfo : EIATTR_KPARAM_INFO
	.align		4
.L_1602:
        /*00c8*/ 	.byte	0x04, 0x17
        /*00ca*/ 	.short	(.L_1604 - .L_1603)
.L_1603:
        /*00cc*/ 	.word	0x00000000
        /*00d0*/ 	.short	0x0001
        /*00d2*/ 	.short	0x0004
        /*00d4*/ 	.byte	0x00, 0xf0, 0x11, 0x00


	//----- nvinfo : EIATTR_KPARAM_INFO
	.align		4
.L_1604:
        /*00d8*/ 	.byte	0x04, 0x17
        /*00da*/ 	.short	(.L_1606 - .L_1605)
.L_1605:
        /*00dc*/ 	.word	0x00000000
        /*00e0*/ 	.short	0x0000
        /*00e2*/ 	.short	0x0000
        /*00e4*/ 	.byte	0x00, 0xf0, 0x11, 0x00


	//----- nvinfo : EIATTR_SPARSE_MMA_MASK
	.align		4
.L_1606:
        /*00e8*/ 	.byte	0x03, 0x50
        /*00ea*/ 	.short	0x0000


	//----- nvinfo : EIATTR_MAXREG_COUNT
	.align		4
        /*00ec*/ 	.byte	0x03, 0x1b
        /*00ee*/ 	.short	0x0040


	//----- nvinfo : EIATTR_NUM_BARRIERS
	.align		4
        /*00f0*/ 	.byte	0x02, 0x4c
        /*00f2*/ 	.byte	0x01
	.zero		1


	//----- nvinfo : EIATTR_EXTERNS
	.align		4
        /*00f4*/ 	.byte	0x04, 0x0f
        /*00f6*/ 	.short	(.L_1608 - .L_1607)


	//   ....[0]....
	.align		4
.L_1607:
        /*00f8*/ 	.word	index@(vprintf)


	//----- nvinfo : EIATTR_MERCURY_ISA_VERSION
	.align		4
.L_1608:
        /*00fc*/ 	.byte	0x03, 0x5f
        /*00fe*/ 	.short	0x0101


	//----- nvinfo : EIATTR_SYSCALL_OFFSETS
	.align		4
        /*0100*/ 	.byte	0x04, 0x46
        /*0102*/ 	.short	(.L_1610 - .L_1609)


	//   ....[0]....
.L_1609:
        /*0104*/ 	.word	0x000004f0


	//----- nvinfo : EIATTR_EXIT_INSTR_OFFSETS
	.align		4
.L_1610:
        /*0108*/ 	.byte	0x04, 0x1c
        /*010a*/ 	.short	(.L_1612 - .L_1611)


	//   ....[0]....
.L_1611:
        /*010c*/ 	.word	0x00001870


	//   ....[1]....
        /*0110*/ 	.word	0x00001890


	//----- nvinfo : EIATTR_MAX_THREADS
	.align		4
.L_1612:
        /*0114*/ 	.byte	0x04, 0x05
        /*0116*/ 	.short	(.L_1614 - .L_1613)
.L_1613:
        /*0118*/ 	.word	0x00000400
        /*011c*/ 	.word	0x00000001
        /*0120*/ 	.word	0x00000001


	//----- nvinfo : EIATTR_CRS_STACK_SIZE
	.align		4
.L_1614:
        /*0124*/ 	.byte	0x04, 0x1e
        /*0126*/ 	.short	(.L_1616 - .L_1615)
.L_1615:
        /*0128*/ 	.word	0x00000000


	//----- nvinfo : EIATTR_CBANK_PARAM_SIZE
	.align		4
.L_1616:
        /*012c*/ 	.byte	0x03, 0x19
        /*012e*/ 	.short	0x0050


	//----- nvinfo : EIATTR_PARAM_CBANK
	.align		4
        /*0130*/ 	.byte	0x04, 0x0a
        /*0132*/ 	.short	(.L_1618 - .L_1617)
	.align		4
.L_1617:
        /*0134*/ 	.word	index@(.nv.constant0._Z46userbuffers_fp16_sum_inplace_gpu_rr_rs_oop_fp8ILi2E13__nv_fp8_e5m2EviiiiiiiiiPPviS1_Pfm)
        /*0138*/ 	.short	0x0210
        /*013a*/ 	.short	0x0050


	//----- nvinfo : EIATTR_SW_WAR
	.align		4
.L_1618:
        /*013c*/ 	.byte	0x04, 0x36
        /*013e*/ 	.short	(.L_1620 - .L_1619)
.L_1619:
        /*0140*/ 	.word	0x00000008
.L_1620:


//--------------------- .nv.info._Z16reduce_bf16_cudaILi32EEvPvS0_iiii --------------------------
	.section	.nv.info._Z16reduce_bf16_cudaILi32EEvPvS0_iiii,"",@"SHT_CUDA_INFO"
	.sectionflags	@""
	.align	4


	//----- nvinfo : EIATTR_CUDA_API_VERSION
	.align		4
        /*0000*/ 	.byte	0x04, 0x37
        /*0002*/ 	.short	(.L_1622 - .L_1621)
.L_1621:
        /*0004*/ 	.word	0x00000082


	//----- nvinfo : EIATTR_KPARAM_INFO
	.align		4
.L_1622:
        /*0008*/ 	.byte	0x04, 0x17
        /*000a*/ 	.short	(.L_1624 - .L_1623)
.L_1623:
        /*000c*/ 	.word	0x00000000
        /*0010*/ 	.short	0x0005
        /*0012*/ 	.short	0x001c
        /*0014*/ 	.byte	0x00, 0xf0, 0x11, 0x00


	//----- nvinfo : EIATTR_KPARAM_INFO
	.align		4
.L_1624:
        /*0018*/ 	.byte	0x04, 0x17
        /*001a*/ 	.short	(.L_1626 - .L_1625)
.L_1625:
        /*001c*/ 	.word	0x00000000
        /*0020*/ 	.short	0x0004
        /*0022*/ 	.short	0x0018
        /*0024*/ 	.byte	0x00, 0xf0, 0x11, 0x00


	//----- nvinfo : EIATTR_KPARAM_INFO
	.align		4
.L_1626:
        /*0028*/ 	.byte	0x04, 0x17
        /*002a*/ 	.short	(.L_1628 - .L_1627)
.L_1627:
        /*002c*/ 	.word	0x00000000
        /*0030*/ 	.short	0x0003
        /*0032*/ 	.short	0x0014
        /*0034*/ 	.byte	0x00, 0xf0, 0x11, 0x00


	//----- nvinfo : EIATTR_KPARAM_INFO
	.align		4
.L_1628:
        /*0038*/ 	.byte	0x04, 0x17
        /*003a*/ 	.short	(.L_1630 - .L_1629)
.L_1629:
        /*003c*/ 	.word	0x00000000
        /*0040*/ 	.short	0x0002
        /*0042*/ 	.short	0x0010
        /*0044*/ 	.byte	0x00, 0xf0, 0x11, 0x00


	//----- nvinfo : EIATTR_KPARAM_INFO
	.align		4
.L_1630:
        /*0048*/ 	.byte	0x04, 0x17
        /*004a*/ 	.short	(.L_1632 - .L_1631)
.L_1631:
        /*004c*/ 	.word	0x00000000
        /*0050*/ 	.short	0x0001
        /*0052*/ 	.short	0x0008
        /*0054*/ 	.byte	0x00, 0xf0, 0x21, 0x00


	//----- nvinfo : EIATTR_KPARAM_INFO
	.align		4
.L_1632:
        /*0058*/ 	.byte	0x04, 0x17
        /*005a*/ 	.short	(.L_1634 - .L_1633)
.L_1633:
        /*005c*/ 	.word	0x00000000
        /*0060*/ 	.short	0x0000
        /*0062*/ 	.short	0x0000
        /*0064*/ 	.byte	0x00, 0xf0, 0x21, 0x00


	//----- nvinfo : EIATTR_SPARSE_MMA_MASK
	.align		4
.L_1634:
        /*0068*/ 	.byte	0x03, 0x50
        /*006a*/ 	.short	0x0000


	//----- nvinfo : EIATTR_MAXREG_COUNT
	.align		4
        /*006c*/ 	.byte	0x03, 0x1b
        /*006e*/ 	.short	0x00ff


	//----- nvinfo : EIATTR_MERCURY_ISA_VERSION
	.align		4
        /*0070*/ 	.byte	0x03, 0x5f
        /*0072*/ 	.short	0x0101


	//----- nvinfo : EIATTR_EXIT_INSTR_OFFSETS
	.align		4
        /*0074*/ 	.byte	0x04, 0x1c
        /*0076*/ 	.short	(.L_1636 - .L_1635)


	//   ....[0]....
.L_1635:
        /*0078*/ 	.word	0x00000090


	//   ....[1]....
        /*007c*/ 	.word	0x000022b0


	//----- nvinfo : EIATTR_MAX_THREADS
	.align		4
.L_1636:
        /*0080*/ 	.byte	0x04, 0x05
        /*0082*/ 	.short	(.L_1638 - .L_1637)
.L_1637:
        /*0084*/ 	.word	0x00000100
        /*0088*/ 	.word	0x00000001
        /*008c*/ 	.word	0x00000001


	//----- nvinfo : EIATTR_CBANK_PARAM_SIZE
	.align		4
.L_1638:
        /*0090*/ 	.byte	0x03, 0x19
        /*0092*/ 	.short	0x0020


	//----- nvinfo : EIATTR_PARAM_CBANK
	.align		4
        /*0094*/ 	.byte	0x04, 0x0a
        /*0096*/ 	.short	(.L_1640 - .L_1639)
	.align		4
.L_1639:
        /*0098*/ 	.word	index@(.nv.constant0._Z16reduce_bf16_cudaILi32EEvPvS0_iiii)
        /*009c*/ 	.short	0x0210
        /*009e*/ 	.short	0x0020


	//----- nvinfo : EIATTR_SW_WAR
	.align		4
.L_1640:
        /*00a0*/ 	.byte	0x04, 0x36
        /*00a2*/ 	.short	(.L_1642 - .L_1641)
.L_1641:
        /*00a4*/ 	.word	0x00000008
.L_1642:


//--------------------- .nv.info._Z21reset_counters_kernelPvib --------------------------
	.section	.nv.info._Z21reset_counters_kernelPvib,"",@"SHT_CUDA_INFO"
	.sectionflags	@""
	.align	4


	//----- nvinfo : EIATTR_CUDA_API_VERSION
	.align		4
        /*0000*/ 	.byte	0x04, 0x37
        /*0002*/ 	.short	(.L_1644 - .L_1643)
.L_1643:
        /*0004*/ 	.word	0x00000082


	//----- nvinfo : EIATTR_KPARAM_INFO
	.align		4
.L_1644:
        /*0008*/ 	.byte	0x04, 0x17
        /*000a*/ 	.short	(.L_1646 - .L_1645)
.L_1645:
        /*000c*/ 	.word	0x00000000
        /*0010*/ 	.short	0x0002
        /*0012*/ 	.short	0x000c
        /*0014*/ 	.byte	0x00, 0xf0, 0x05, 0x00


	//----- nvinfo : EIATTR_KPARAM_INFO
	.align		4
.L_1646:
        /*0018*/ 	.byte	0x04, 0x17
        /*001a*/ 	.short	(.L_1648 - .L_1647)
.L_1647:
        /*001c*/ 	.word	0x00000000
        /*0020*/ 	.short	0x0001
        /*0022*/ 	.short	0x0008
        /*0024*/ 	.byte	0x00, 0xf0, 0x11, 0x00


	//----- nvinfo : EIATTR_KPARAM_INFO
	.align		4
.L_1648:
        /*0028*/ 	.byte	0x04, 0x17
        /*002a*/ 	.short	(.L_1650 - .L_1649)
.L_1649:
        /*002c*/ 	.word	0x00000000
        /*0030*/ 	.short	0x0000
        /*0032*/ 	.short	0x0000
        /*0034*/ 	.byte	0x00, 0xf0, 0x21, 0x00


	//----- nvinfo : EIATTR_SPARSE_MMA_MASK
	.align		4
.L_1650:
        /*0038*/ 	.byte	0x03, 0x50
        /*003a*/ 	.short	0x0000


	//----- nvinfo : EIATTR_MAXREG_COUNT
	.align		4
        /*003c*/ 	.byte	0x03, 0x1b
        /*003e*/ 	.short	0x00ff


	//----- nvinfo : EIATTR_MERCURY_ISA_VERSION
	.align		4
        /*0040*/ 	.byte	0x03, 0x5f
        /*0042*/ 	.short	0x0101


	//----- nvinfo : EIATTR_EXIT_INSTR_OFFSETS
	.align		4
        /*0044*/ 	.byte	0x04, 0x1c
        /*0046*/ 	.short	(.L_1652 - .L_1651)


	//   ....[0]....
.L_1651:
        /*0048*/ 	.word	0x00000040


	//   ....[1]....
        /*004c*/ 	.word	0x00000460


	//   ....[2]....
        /*0050*/ 	.word	0x00000490


	//----- nvinfo : EIATTR_CBANK_PARAM_SIZE
	.align		4
.L_1652:
        /*0054*/ 	.byte	0x03, 0x19
        /*0056*/ 	.short	0x000d


	//----- nvinfo : EIATTR_PARAM_CBANK
	.align		4
        /*0058*/ 	.byte	0x04, 0x0a
        /*005a*/ 	.short	(.L_1654 - .L_1653)
	.align		4
.L_1653:
        /*005c*/ 	.word	index@(.nv.constant0._Z21reset_counters_kernelPvib)
        /*0060*/ 	.short	0x0210
        /*0062*/ 	.short	0x000d


	//----- nvinfo : EIATTR_SW_WAR
	.align		4
.L_1654:
        /*0064*/ 	.byte	0x04, 0x36
        /*0066*/ 	.short	(.L_1656 - .L_1655)
.L_1655:
        /*0068*/ 	.word	0x00000008
.L_1656:


//--------------------- .nv.info._Z21consumer_batch_kernelPvii --------------------------
	.section	.nv.info._Z21consumer_batch_kernelPvii,"",@"SHT_CUDA_INFO"
	.sectionflags	@""
	.align	4


	//----- nvinfo : EIATTR_CUDA_API_VERSION
	.align		4
        /*0000*/ 	.byte	0x04, 0x37
        /*0002*/ 	.short	(.L_1658 - .L_1657)
.L_1657:
        /*0004*/ 	.word	0x00000082


	//----- nvinfo : EIATTR_KPARAM_INFO
	.align		4
.L_1658:
        /*0008*/ 	.byte	0x04, 0x17
        /*000a*/ 	.short	(.L_1660 - .L_1659)
.L_1659:
        /*000c*/ 	.word	0x00000000
        /*0010*/ 	.short	0x0002
        /*0012*/ 	.short	0x000c
        /*0014*/ 	.byte	0x00, 0xf0, 0x11, 0x00


	//----- nvinfo : EIATTR_KPARAM_INFO
	.align		4
.L_1660:
        /*0018*/ 	.byte	0x04, 0x17
        /*001a*/ 	.short	(.L_1662 - .L_1661)
.L_1661:
        /*001c*/ 	.word	0x00000000
        /*0020*/ 	.short	0x0001
        /*0022*/ 	.short	0x0008
        /*0024*/ 	.byte	0x00, 0xf0, 0x11, 0x00


	//----- nvinfo : EIATTR_KPARAM_INFO
	.align		4
.L_1662:
        /*0028*/ 	.byte	0x04, 0x17
        /*002a*/ 	.short	(.L_1664 - .L_1663)
.L_1663:
        /*002c*/ 	.word	0x00000000
        /*0030*/ 	.short	0x0000
        /*0032*/ 	.short	0x0000
        /*0034*/ 	.byte	0x00, 0xf0, 0x21, 0x00


	//----- nvinfo : EIATTR_SPARSE_MMA_MASK
	.align		4
.L_1664:
        /*0038*/ 	.byte	0x03, 0x50
        /*003a*/ 	.short	0x0000


	//----- nvinfo : EIATTR_MAXREG_COUNT
	.align		4
        /*003c*/ 	.byte	0x03, 0x1b
        /*003e*/ 	.short	0x00ff


	//----- nvinfo : EIATTR_MERCURY_ISA_VERSION
	.align		4
        /*0040*/ 	.byte	0x03, 0x5f
        /*0042*/ 	.short	0x0101


	//----- nvinfo : EIATTR_EXIT_INSTR_OFFSETS
	.align		4
        /*0044*/ 	.byte	0x04, 0x1c
        /*0046*/ 	.short	(.L_1666 - .L_1665)


	//   ....[0]....
.L_1665:
        /*0048*/ 	.word	0x00000060


	//   ....[1]....
        /*004c*/ 	.word	0x000001f0


	//----- nvinfo : EIATTR_CRS_STACK_SIZE
	.align		4
.L_1666:
        /*0050*/ 	.byte	0x04, 0x1e
        /*0052*/ 	.short	(.L_1668 - .L_1667)
.L_1667:
        /*0054*/ 	.word	0x00000000


	//----- nvinfo : EIATTR_CBANK_PARAM_SIZE
	.align		4
.L_1668:
        /*0058*/ 	.byte	0x03, 0x19
        /*005a*/ 	.short	0x0010


	//----- nvinfo : EIATTR_PARAM_CBANK
	.align		4
        /*005c*/ 	.byte	0x04, 0x0a
        /*005e*/ 	.short	(.L_1670 - .L_1669)
	.align		4
.L_1669:
        /*0060*/ 	.word	index@(.nv.constant0._Z21consumer_batch_kernelPvii)
        /*0064*/ 	.short	0x0210
        /*0066*/ 	.short	0x0010


	//----- nvinfo : EIATTR_SW_WAR
	.align		4
.L_1670:
        /*0068*/ 	.byte	0x04, 0x36
        /*006a*/ 	.short	(.L_1672 - .L_1671)
.L_1671:
        /*006c*/ 	.word	0x00000008
.L_1672:


//--------------------- .nv.info._Z15consumer_kernelPvi --------------------------
	.section	.nv.info._Z15consumer_kernelPvi,"",@"SHT_CUDA_INFO"
	.sectionflags	@""
	.align	4


	//----- nvinfo : EIATTR_CUDA_API_VERSION
	.align		4
        /*0000*/ 	.byte	0x04, 0x37
        /*0002*/ 	.short	(.L_1674 - .L_1673)
.L_1673:
        /*0004*/ 	.word	0x00000082


	//----- nvinfo : EIATTR_KPARAM_INFO
	.align		4
.L_1674:
        /*0008*/ 	.byte	0x04, 0x17
        /*000a*/ 	.short	(.L_1676 - .L_1675)
.L_1675:
        /*000c*/ 	.word	0x00000000
        /*0010*/ 	.short	0x0001
        /*0012*/ 	.short	0x0008
        /*0014*/ 	.byte	0x00, 0xf0, 0x11, 0x00


	//----- nvinfo : EIATTR_KPARAM_INFO
	.align		4
.L_1676:
        /*0018*/ 	.byte	0x04, 0x17
        /*001a*/ 	.short	(.L_1678 - .L_1677)
.L_1677:
        /*001c*/ 	.word	0x00000000
        /*0020*/ 	.short	0x0000
        /*0022*/ 	.short	0x0000
        /*0024*/ 	.byte	0x00, 0xf0, 0x21, 0x00


	//----- nvinfo : EIATTR_SPARSE_MMA_MASK
	.align		4
.L_1678:
        /*0028*/ 	.byte	0x03, 0x50
        /*002a*/ 	.short	0x0000


	//----- nvinfo : EIATTR_MAXREG_COUNT
	.align		4
        /*002c*/ 	.byte	0x03, 0x1b
        /*002e*/ 	.short	0x00ff


	//----- nvinfo : EIATTR_MERCURY_ISA_VERSION
	.align		4
        /*0030*/ 	.byte	0x03, 0x5f
        /*0032*/ 	.short	0x0101


	//----- nvinfo : EIATTR_EXIT_INSTR_OFFSETS
	.align		4
        /*0034*/ 	.byte	0x04, 0x1c
        /*0036*/ 	.short	(.L_1680 - .L_1679)


	//   ....[0]....
.L_1679:
        /*0038*/ 	.word	0x00000040


	//   ....[1]....
        /*003c*/ 	.word	0x00000160


	//----- nvinfo : EIATTR_CRS_STACK_SIZE
	.align		4
.L_1680:
        /*0040*/ 	.byte	0x04, 0x1e
        /*0042*/ 	.short	(.L_1682 - .L_1681)
.L_1681:
        /*0044*/ 	.word	0x00000000


	//----- nvinfo : EIATTR_CBANK_PARAM_SIZE
	.align		4
.L_1682:
        /*0048*/ 	.byte	0x03, 0x19
        /*004a*/ 	.short	0x000c


	//----- nvinfo : EIATTR_PARAM_CBANK
	.align		4
        /*004c*/ 	.byte	0x04, 0x0a
        /*004e*/ 	.short	(.L_1684 - .L_1683)
	.align		4
.L_1683:
        /*0050*/ 	.word	index@(.nv.constant0._Z15consumer_kernelPvi)
        /*0054*/ 	.short	0x0210
        /*0056*/ 	.short	0x000c


	//----- nvinfo : EIATTR_SW_WAR
	.align		4
.L_1684:
        /*0058*/ 	.byte	0x04, 0x36
        /*005a*/ 	.short	(.L_1686 - .L_1685)
.L_1685:
        /*005c*/ 	.word	0x00000008
.L_1686:


//--------------------- .nv.info._Z15producer_kernelPvi --------------------------
	.section	.nv.info._Z15producer_kernelPvi,"",@"SHT_CUDA_INFO"
	.sectionflags	@""
	.align	4


	//----- nvinfo : EIATTR_CUDA_API_VERSION
	.align		4
        /*0000*/ 	.byte	0x04, 0x37
        /*0002*/ 	.short	(.L_1688 - .L_1687)
.L_1687:
        /*0004*/ 	.word	0x00000082


	//----- nvinfo : EIATTR_KPARAM_INFO
	.align		4
.L_1688:
        /*0008*/ 	.byte	0x04, 0x17
        /*000a*/ 	.short	(.L_1690 - .L_1689)
.L_1689:
        /*000c*/ 	.word	0x00000000
        /*0010*/ 	.short	0x0001
        /*0012*/ 	.short	0x0008
        /*0014*/ 	.byte	0x00, 0xf0, 0x11, 0x00


	//----- nvinfo : EIATTR_KPARAM_INFO
	.align		4
.L_1690:
        /*0018*/ 	.byte	0x04, 0x17
        /*001a*/ 	.short	(.L_1692 - .L_1691)
.L_1691:
        /*001c*/ 	.word	0x00000000
        /*0020*/ 	.short	0x0000
        /*0022*/ 	.short	0x0000
        /*0024*/ 	.byte	0x00, 0xf0, 0x21, 0x00


	//----- nvinfo : EIATTR_SPARSE_MMA_MASK
	.align		4
.L_1692:
        /*0028*/ 	.byte	0x03, 0x50
        /*002a*/ 	.short	0x0000


	//----- nvinfo : EIATTR_MAXREG_COUNT
	.align		4
        /*002c*/ 	.byte	0x03, 0x1b
        /*002e*/ 	.short	0x00ff


	//----- nvinfo : EIATTR_MERCURY_ISA_VERSION
	.align		4
        /*0030*/ 	.byte	0x03, 0x5f
        /*0032*/ 	.short	0x0101


	//----- nvinfo : EIATTR_EXIT_INSTR_OFFSETS
	.align		4
        /*0034*/ 	.byte	0x04, 0x1c
        /*0036*/ 	.short	(.L_1694 - .L_1693)


	//   ....[0]....
.L_1693:
        /*0038*/ 	.word	0x000000d0


	//----- nvinfo : EIATTR_CBANK_PARAM_SIZE
	.align		4
.L_1694:
        /*003c*/ 	.byte	0x03, 0x19
        /*003e*/ 	.short	0x000c


	//----- nvinfo : EIATTR_PARAM_CBANK
	.align		4
        /*0040*/ 	.byte	0x04, 0x0a
        /*0042*/ 	.short	(.L_1696 - .L_1695)
	.align		4
.L_1695:
        /*0044*/ 	.word	index@(.nv.constant0._Z15producer_kernelPvi)
        /*0048*/ 	.short	0x0210
        /*004a*/ 	.short	0x000c


	//----- nvinfo : EIATTR_SW_WAR
	.align		4
.L_1696:
        /*004c*/ 	.byte	0x04, 0x36
        /*004e*/ 	.short	(.L_1698 - .L_1697)
.L_1697:
        /*0050*/ 	.word	0x00000008
.L_1698:


//--------------------- .nv.info._Z37kuserbuffers_pushsendrecv_multiatomicPiS_P4int4S1_iiiS_S_iPviiibmii --------------------------
	.section	.nv.info._Z37kuserbuffers_pushsendrecv_multiatomicPiS_P4int4S1_iiiS_S_iPviiibmii,"",@"SHT_CUDA_INFO"
	.sectionflags	@""
	.align	4


	//----- nvinfo : EIATTR_CUDA_API_VERSION
	.align		4
        /*0000*/ 	.byte	0x04, 0x37
        /*0002*/ 	.short	(.L_1700 - .L_1699)
.L_1699:
        /*0004*/ 	.word	0x00000082


	//----- nvinfo : EIATTR_KPARAM_INFO
	.align		4
.L_1700:
        /*0008*/ 	.byte	0x04, 0x17
        /*000a*/ 	.short	(.L_1702 - .L_1701)
.L_1701:
        /*000c*/ 	.word	0x00000000
        /*0010*/ 	.short	0x0011
        /*0012*/ 	.short	0x006c
        /*0014*/ 	.byte	0x00, 0xf0, 0x11, 0x00


	//----- nvinfo : EIATTR_KPARAM_INFO
	.align		4
.L_1702:
        /*0018*/ 	.byte	0x04, 0x17
        /*001a*/ 	.short	(.L_1704 - .L_1703)
.L_1703:
        /*001c*/ 	.word	0x00000000
        /*0020*/ 	.short	0x0010
        /*0022*/ 	.short	0x0068
        /*0024*/ 	.byte	0x00, 0xf0, 0x11, 0x00


	//----- nvinfo : EIATTR_KPARAM_INFO
	.align		4
.L_1704:
        /*0028*/ 	.byte	0x04, 0x17
        /*002a*/ 	.short	(.L_1706 - .L_1705)
.L_1705:
        /*002c*/ 	.word	0x00000000
        /*0030*/ 	.short	0x000f
        /*0032*/ 	.short	0x0060
        /*0034*/ 	.byte	0x00, 0xf0, 0x21, 0x00


	//----- nvinfo : EIATTR_KPARAM_INFO
	.align		4
.L_1706:
        /*0038*/ 	.byte	0x04, 0x17
        /*003a*/ 	.short	(.L_1708 - .L_1707)
.L_1707:
        /*003c*/ 	.word	0x00000000
        /*0040*/ 	.short	0x000e
        /*0042*/ 	.short	0x005c
        /*0044*/ 	.byte	0x00, 0xf0, 0x05, 0x00


	//----- nvinfo : EIATTR_KPARAM_INFO
	.align		4
.L_1708:
        /*0048*/ 	.byte	0x04, 0x17
        /*004a*/ 	.short	(.L_1710 - .L_1709)
.L_1709:
        /*004c*/ 	.word	0x00000000
        /*0050*/ 	.short	0x000d
        /*0052*/ 	.short	0x0058
        /*0054*/ 	.byte	0x00, 0xf0, 0x11, 0x00


	//----- nvinfo : EIATTR_KPARAM_INFO
	.align		4
.L_1710:
        /*0058*/ 	.byte	0x04, 0x17
        /*005a*/ 	.short	(.L_1712 - .L_1711)
.L_1711:
        /*005c*/ 	.word	0x00000000
        /*0060*/ 	.short	0x000c
        /*0062*/ 	.short	0x0054
        /*0064*/ 	.byte	0x00, 0xf0, 0x11, 0x00


	//----- nvinfo : EIATTR_KPARAM_INFO
	.align		4
.L_1712:
        /*0068*/ 	.byte	0x04, 0x17
        /*006a*/ 	.short	(.L_1714 - .L_1713)
.L_1713:
        /*006c*/ 	.word	0x00000000
        /*0070*/ 	.short	0x000b
        /*0072*/ 	.short	0x0050
        /*0074*/ 	.byte	0x00, 0xf0, 0x11, 0x00


	//----- nvinfo : EIATTR_KPARAM_INFO
	.align		4
.L_1714:
        /*0078*/ 	.byte	0x04, 0x17
        /*007a*/ 	.short	(.L_1716 - .L_1715)
.L_1715:
        /*007c*/ 	.word	0x00000000
        /*0080*/ 	.short	0x000a
        /*0082*/ 	.short	0x0048
        /*0084*/ 	.byte	0x00, 0xf0, 0x21, 0x00


	//----- nvinfo : EIATTR_KPARAM_INFO
	.align		4
.L_1716:
        /*0088*/ 	.byte	0x04, 0x17
        /*008a*/ 	.short	(.L_1718 - .L_1717)
.L_1717:
        /*008c*/ 	.word	0x00000000
        /*0090*/ 	.short	0x0009
        /*0092*/ 	.short	0x0040
        /*0094*/ 	.byte	0x00, 0xf0, 0x11, 0x00


	//----- nvinfo : EIATTR_KPARAM_INFO
	.align		4
.L_1718:
        /*0098*/ 	.byte	0x04, 0x17
        /*009a*/ 	.short	(.L_1720 - .L_1719)
.L_1719:
        /*009c*/ 	.word	0x00000000
        /*00a0*/ 	.short	0x0008
        /*00a2*/ 	.short	0x0038
        /*00a4*/ 	.byte	0x00, 0xf0, 0x21, 0x00


	//----- nvinfo : EIATTR_KPARAM_INFO
	.align		4
.L_1720:
        /*00a8*/ 	.byte	0x04, 0x17
        /*00aa*/ 	.short	(.L_1722 - .L_1721)
.L_1721:
        /*00ac*/ 	.word	0x00000000
        /*00b0*/ 	.short	0x0007
        /*00b2*/ 	.short	0x0030
        /*00b4*/ 	.byte	0x00, 0xf0, 0x21, 0x00


	//----- nvinfo : EIATTR_KPARAM_INFO
	.align		4
.L_1722:
        /*00b8*/ 	.byte	0x04, 0x17
        /*00ba*/ 	.short	(.L_1724 - .L_1723)
.L_1723:
        /*00bc*/ 	.word	0x00000000
        /*00c0*/ 	.short	0x0006
        /*00c2*/ 	.short	0x0028
        /*00c4*/ 	.byte	0x00, 0xf0, 0x11, 0x00


	//----- nvinfo : EIATTR_KPARAM_INFO
	.align		4
.L_1724:
        /*00c8*/ 	.byte	0x04, 0x17
        /*00ca*/ 	.short	(.L_1726 - .L_1725)
.L_1725:
        /*00cc*/ 	.word	0x00000000
        /*00d0*/ 	.short	0x0005
        /*00d2*/ 	.short	0x0024
        /*00d4*/ 	.byte	0x00, 0xf0, 0x11, 0x00


	//----- nvinfo : EIATTR_KPARAM_INFO
	.align		4
.L_1726:
        /*00d8*/ 	.byte	0x04, 0x17
        /*00da*/ 	.short	(.L_1728 - .L_1727)
.L_1727:
        /*00dc*/ 	.word	0x00000000
        /*00e0*/ 	.short	0x0004
        /*00e2*/ 	.short	0x0020
        /*00e4*/ 	.byte	0x00, 0xf0, 0x11, 0x00


	//----- nvinfo : EIATTR_KPARAM_INFO
	.align		4
.L_1728:
        /*00e8*/ 	.byte	0x04, 0x17
        /*00ea*/ 	.short	(.L_1730 - .L_1729)
.L_1729:
        /*00ec*/ 	.word	0x00000000
        /*00f0*/ 	.short	0x0003
        /*00f2*/ 	.short	0x0018
        /*00f4*/ 	.byte	0x00, 0xf0, 0x21, 0x00


	//----- nvinfo : EIATTR_KPARAM_INFO
	.align		4
.L_1730:
        /*00f8*/ 	.byte	0x04, 0x17
        /*00fa*/ 	.short	(.L_1732 - .L_1731)
.L_1731:
        /*00fc*/ 	.word	0x00000000
        /*0100*/ 	.short	0x0002
        /*0102*/ 	.short	0x0010
        /*0104*/ 	.byte	0x00, 0xf0, 0x21, 0x00


	//----- nvinfo : EIATTR_KPARAM_INFO
	.align		4
.L_1732:
        /*0108*/ 	.byte	0x04, 0x17
        /*010a*/ 	.short	(.L_1734 - .L_1733)
.L_1733:
        /*010c*/ 	.word	0x00000000
        /*0110*/ 	.short	0x0001
        /*0112*/ 	.short	0x0008
        /*0114*/ 	.byte	0x00, 0xf0, 0x21, 0x00


	//----- nvinfo : EIATTR_KPARAM_INFO
	.align		4
.L_1734:
        /*0118*/ 	.byte	0x04, 0x17
        /*011a*/ 	.short	(.L_1736 - .L_1735)
.L_1735:
        /*011c*/ 	.word	0x00000000
        /*0120*/ 	.short	0x0000
        /*0122*/ 	.short	0x0000
        /*0124*/ 	.byte	0x00, 0xf0, 0x21, 0x00


	//----- nvinfo : EIATTR_SPARSE_MMA_MASK
	.align		4
.L_1736:
        /*0128*/ 	.byte	0x03, 0x50
        /*012a*/ 	.short	0x0000


	//----- nvinfo : EIATTR_MAXREG_COUNT
	.align		4
        /*012c*/ 	.byte	0x03, 0x1b
        /*012e*/ 	.short	0x0040


	//----- nvinfo : EIATTR_NUM_BARRIERS
	.align		4
        /*0130*/ 	.byte	0x02, 0x4c
        /*0132*/ 	.byte	0x01
	.zero		1


	//----- nvinfo : EIATTR_EXTERNS
	.align		4
        /*0134*/ 	.byte	0x04, 0x0f
        /*0136*/ 	.short	(.L_1738 - .L_1737)


	//   ....[0]....
	.align		4
.L_1737:
        /*0138*/ 	.word	index@(vprintf)


	//----- nvinfo : EIATTR_MERCURY_ISA_VERSION
	.align		4
.L_1738:
        /*013c*/ 	.byte	0x03, 0x5f
        /*013e*/ 	.short	0x0101


	//----- nvinfo : EIATTR_INT_WARP_WIDE_INSTR_OFFSETS
	.align		4
        /*0140*/ 	.byte	0x04, 0x31
        /*0142*/ 	.short	(.L_1740 - .L_1739)


	//   ....[0]....
.L_1739:
        /*0144*/ 	.word	0x00000b10


	//----- nvinfo : EIATTR_SYSCALL_OFFSETS
	.align		4
.L_1740:
        /*0148*/ 	.byte	0x04, 0x46
        /*014a*/ 	.short	(.L_1742 - .L_1741)


	//   ....[0]....
.L_1741:
        /*014c*/ 	.word	0x00000e60


	//----- nvinfo : EIATTR_EXIT_INSTR_OFFSETS
	.align		4
.L_1742:
        /*0150*/ 	.byte	0x04, 0x1c
        /*0152*/ 	.short	(.L_1744 - .L_1743)


	//   ....[0]....
.L_1743:
        /*0154*/ 	.word	0x00000060


	//   ....[1]....
        /*0158*/ 	.word	0x00000e70


	//   ....[2]....
        /*015c*/ 	.word	0x00001110


	//----- nvinfo : EIATTR_MAX_THREADS
	.align		4
.L_1744:
        /*0160*/ 	.byte	0x04, 0x05
        /*0162*/ 	.short	(.L_1746 - .L_1745)
.L_1745:
        /*0164*/ 	.word	0x00000400
        /*0168*/ 	.word	0x00000001
        /*016c*/ 	.word	0x00000001


	//----- nvinfo : EIATTR_CRS_STACK_SIZE
	.align		4
.L_1746:
        /*0170*/ 	.byte	0x04, 0x1e
        /*0172*/ 	.short	(.L_1748 - .L_1747)
.L_1747:
        /*0174*/ 	.word	0x00000000


	//----- nvinfo : EIATTR_CBANK_PARAM_SIZE
	.align		4
.L_1748:
        /*0178*/ 	.byte	0x03, 0x19
        /*017a*/ 	.short	0x0070


	//----- nvinfo : EIATTR_PARAM_CBANK
	.align		4
        /*017c*/ 	.byte	0x04, 0x0a
        /*017e*/ 	.short	(.L_1750 - .L_1749)
	.align		4
.L_1749:
        /*0180*/ 	.word	index@(.nv.constant0._Z37kuserbuffers_pushsendrecv_multiatomicPiS_P4int4S1_iiiS_S_iPviiibmii)
        /*0184*/ 	.short	0x0210
        /*0186*/ 	.short	0x0070


	//----- nvinfo : EIATTR_SW_WAR
	.align		4
.L_1750:
        /*0188*/ 	.byte	0x04, 0x36
        /*018a*/ 	.short	(.L_1752 - .L_1751)
.L_1751:
        /*018c*/ 	.word	0x00000008
.L_1752:


//--------------------- .nv.info._Z32kuserbuffers_pushsendrecv_atomicPiS_P4int4S1_iiiS_S_iPvmiiS_S_ --------------------------
	.section	.nv.info._Z32kuserbuffers_pushsendrecv_atomicPiS_P4int4S1_iiiS_S_iPvmiiS_S_,"",@"SHT_CUDA_INFO"
	.sectionflags	@""
	.align	4


	//----- nvinfo : EIATTR_CUDA_API_VERSION
	.align		4
        /*0000*/ 	.byte	0x04, 0x37
        /*0002*/ 	.short	(.L_1754 - .L_1753)
.L_1753:
        /*0004*/ 	.word	0x00000082


	//----- nvinfo : EIATTR_KPARAM_INFO
	.align		4
.L_1754:
        /*0008*/ 	.byte	0x04, 0x17
        /*000a*/ 	.short	(.L_1756 - .L_1755)
.L_1755:
        /*000c*/ 	.word	0x00000000
        /*0010*/ 	.short	0x000f
        /*0012*/ 	.short	0x0068
        /*0014*/ 	.byte	0x00, 0xf0, 0x21, 0x00


	//----- nvinfo : EIATTR_KPARAM_INFO
	.align		4
.L_1756:
        /*0018*/ 	.byte	0x04, 0x17
        /*001a*/ 	.short	(.L_1758 - .L_1757)
.L_1757:
        /*001c*/ 	.word	0x00000000
        /*0020*/ 	.short	0x000e
        /*0022*/ 	.short	0x0060
        /*0024*/ 	.byte	0x00, 0xf0, 0x21, 0x00


	//----- nvinfo : EIATTR_KPARAM_INFO
	.align		4
.L_1758:
        /*0028*/ 	.byte	0x04, 0x17
        /*002a*/ 	.short	(.L_1760 - .L_1759)
.L_1759:
        /*002c*/ 	.word	0x00000000
        /*0030*/ 	.short	0x000d
        /*0032*/ 	.short	0x005c
        /*0034*/ 	.byte	0x00, 0xf0, 0x11, 0x00


	//----- nvinfo : EIATTR_KPARAM_INFO
	.align		4
.L_1760:
        /*0038*/ 	.byte	0x04, 0x17
        /*003a*/ 	.short	(.L_1762 - .L_1761)
.L_1761:
        /*003c*/ 	.word	0x00000000
        /*0040*/ 	.short	0x000c
        /*0042*/ 	.short	0x0058
        /*0044*/ 	.byte	0x00, 0xf0, 0x11, 0x00


	//----- nvinfo : EIATTR_KPARAM_INFO
	.align		4
.L_1762:
        /*0048*/ 	.byte	0x04, 0x17
        /*004a*/ 	.short	(.L_1764 - .L_1763)
.L_1763:
        /*004c*/ 	.word	0x00000000
        /*0050*/ 	.short	0x000b
        /*0052*/ 	.short	0x0050
        /*0054*/ 	.byte	0x00, 0xf0, 0x21, 0x00


	//----- nvinfo : EIATTR_KPARAM_INFO
	.align		4
.L_1764:
        /*0058*/ 	.byte	0x04, 0x17
        /*005a*/ 	.short	(.L_1766 - .L_1765)
.L_1765:
        /*005c*/ 	.word	0x00000000
        /*0060*/ 	.short	0x000a
        /*0062*/ 	.short	0x0048
        /*0064*/ 	.byte	0x00, 0xf0, 0x21, 0x00


	//----- nvinfo : EIATTR_KPARAM_INFO
	.align		4
.L_1766:
        /*0068*/ 	.byte	0x04, 0x17
        /*006a*/ 	.short	(.L_1768 - .L_1767)
.L_1767:
        /*006c*/ 	.word	0x00000000
        /*0070*/ 	.short	0x0009
        /*0072*/ 	.short	0x0040
        /*0074*/ 	.byte	0x00, 0xf0, 0x11, 0x00


	//----- nvinfo : EIATTR_KPARAM_INFO
	.align		4
.L_1768:
        /*0078*/ 	.byte	0x04, 0x17
        /*007a*/ 	.short	(.L_1770 - .L_1769)
.L_1769:
        /*007c*/ 	.word	0x00000000
        /*0080*/ 	.short	0x0008
        /*0082*/ 	.short	0x0038
        /*0084*/ 	.byte	0x00, 0xf0, 0x21, 0x00


	//----- nvinfo : EIATTR_KPARAM_INFO
	.align		4
.L_1770:
        /*0088*/ 	.byte	0x04, 0x17
        /*008a*/ 	.short	(.L_1772 - .L_1771)
.L_1771:
        /*008c*/ 	.word	0x00000000
        /*0090*/ 	.short	0x0007
        /*0092*/ 	.short	0x0030
        /*0094*/ 	.byte	0x00, 0xf0, 0x21, 0x00


	//----- nvinfo : EIATTR_KPARAM_INFO
	.align		4
.L_1772:
        /*0098*/ 	.byte	0x04, 0x17
        /*009a*/ 	.short	(.L_1774 - .L_1773)
.L_1773:
        /*009c*/ 	.word	0x00000000
        /*00a0*/ 	.short	0x0006
        /*00a2*/ 	.short	0x0028
        /*00a4*/ 	.byte	0x00, 0xf0, 0x11, 0x00


	//----- nvinfo : EIATTR_KPARAM_INFO
	.align		4
.L_1774:
        /*00a8*/ 	.byte	0x04, 0x17
        /*00aa*/ 	.short	(.L_1776 - .L_1775)
.L_1775:
        /*00ac*/ 	.word	0x00000000
        /*00b0*/ 	.short	0x0005
        /*00b2*/ 	.short	0x0024
        /*00b4*/ 	.byte	0x00, 0xf0, 0x11, 0x00


	//----- nvinfo : EIATTR_KPARAM_INFO
	.align		4
.L_1776:
        /*00b8*/ 	.byte	0x04, 0x17
        /*00ba*/ 	.short	(.L_1778 - .L_1777)
.L_1777:
        /*00bc*/ 	.word	0x00000000
        /*00c0*/ 	.short	0x0004
        /*00c2*/ 	.short	0x0020
        /*00c4*/ 	.byte	0x00, 0xf0, 0x11, 0x00


	//----- nvinfo : EIATTR_KPARAM_INFO
	.align		4
.L_1778:
        /*00c8*/ 	.byte	0x04, 0x17
        /*00ca*/ 	.short	(.L_1780 - .L_1779)
.L_1779:
        /*00cc*/ 	.word	0x00000000
        /*00d0*/ 	.short	0x0003
        /*00d2*/ 	.short	0x0018
        /*00d4*/ 	.byte	0x00, 0xf0, 0x21, 0x00


	//----- nvinfo : EIATTR_KPARAM_INFO
	.align		4
.L_1780:
        /*00d8*/ 	.byte	0x04, 0x17
        /*00da*/ 	.short	(.L_1782 - .L_1781)
.L_1781:
        /*00dc*/ 	.word	0x00000000
        /*00e0*/ 	.short	0x0002
        /*00e2*/ 	.short	0x0010
        /*00e4*/ 	.byte	0x00, 0xf0, 0x21, 0x00


	//----- nvinfo : EIATTR_KPARAM_INFO
	.align		4
.L_1782:
        /*00e8*/ 	.byte	0x04, 0x17
        /*00ea*/ 	.short	(.L_1784 - .L_1783)
.L_1783:
        /*00ec*/ 	.word	0x00000000
        /*00f0*/ 	.short	0x0001
        /*00f2*/ 	.short	0x0008
        /*00f4*/ 	.byte	0x00, 0xf0, 0x21, 0x00


	//----- nvinfo : EIATTR_KPARAM_INFO
	.align		4
.L_1784:
        /*00f8*/ 	.byte	0x04, 0x17
        /*00fa*/ 	.short	(.L_1786 - .L_1785)
.L_1785:
        /*00fc*/ 	.word	0x00000000
        /*0100*/ 	.short	0x0000
        /*0102*/ 	.short	0x0000
        /*0104*/ 	.byte	0x00, 0xf0, 0x21, 0x00


	//----- nvinfo : EIATTR_SPARSE_MMA_MASK
	.align		4
.L_1786:
        /*0108*/ 	.byte	0x03, 0x50
        /*010a*/ 	.short	0x0000


	//----- nvinfo : EIATTR_MAXREG_COUNT
	.align		4
        /*010c*/ 	.byte	0x03, 0x1b
        /*010e*/ 	.short	0x0040


	//----- nvinfo : EIATTR_NUM_BARRIERS
	.align		4
        /*0110*/ 	.byte	0x02, 0x4c
        /*0112*/ 	.byte	0x01
	.zero		1


	//----- nvinfo : EIATTR_EXTERNS
	.align		4
        /*0114*/ 	.byte	0x04, 0x0f
        /*0116*/ 	.short	(.L_1788 - .L_1787)


	//   ....[0]....
	.align		4
.L_1787:
        /*0118*/ 	.word	index@(vprintf)


	//----- nvinfo : EIATTR_MERCURY_ISA_VERSION
	.align		4
.L_1788:
        /*011c*/ 	.byte	0x03, 0x5f
        /*011e*/ 	.short	0x0101


	//----- nvinfo : EIATTR_INT_WARP_WIDE_INSTR_OFFSETS
	.align		4
        /*0120*/ 	.byte	0x04, 0x31
        /*0122*/ 	.short	(.L_1790 - .L_1789)


	//   ....[0]....
.L_1789:
        /*0124*/ 	.word	0x00000660


	//----- nvinfo : EIATTR_SYSCALL_OFFSETS
	.align		4
.L_1790:
        /*0128*/ 	.byte	0x04, 0x46
        /*012a*/ 	.short	(.L_1792 - .L_1791)


	//   ....[0]....
.L_1791:
        /*012c*/ 	.word	0x00000a50


	//   ....[1]....
        /*0130*/ 	.word	0x00000bb0


	//----- nvinfo : EIATTR_EXIT_INSTR_OFFSETS
	.align		4
.L_1792:
        /*0134*/ 	.byte	0x04, 0x1c
        /*0136*/ 	.short	(.L_1794 - .L_1793)


	//   ....[0]....
.L_1793:
        /*0138*/ 	.word	0x00000550


	//   ....[1]....
        /*013c*/ 	.word	0x000006e0


	//   ....[2]....
        /*0140*/ 	.word	0x00000c40


	//   ....[3]....
        /*0144*/ 	.word	0x00000d00


	//----- nvinfo : EIATTR_MAX_THREADS
	.align		4
.L_1794:
        /*0148*/ 	.byte	0x04, 0x05
        /*014a*/ 	.short	(.L_1796 - .L_1795)
.L_1795:
        /*014c*/ 	.word	0x00000400
        /*0150*/ 	.word	0x00000001
        /*0154*/ 	.word	0x00000001


	//----- nvinfo : EIATTR_CRS_STACK_SIZE
	.align		4
.L_1796:
        /*0158*/ 	.byte	0x04, 0x1e
        /*015a*/ 	.short	(.L_1798 - .L_1797)
.L_1797:
        /*015c*/ 	.word	0x00000000


	//----- nvinfo : EIATTR_CBANK_PARAM_SIZE
	.align		4
.L_1798:
        /*0160*/ 	.byte	0x03, 0x19
        /*0162*/ 	.short	0x0070


	//----- nvinfo : EIATTR_PARAM_CBANK
	.align		4
        /*0164*/ 	.byte	0x04, 0x0a
        /*0166*/ 	.short	(.L_1800 - .L_1799)
	.align		4
.L_1799:
        /*0168*/ 	.word	index@(.nv.constant0._Z32kuserbuffers_pushsendrecv_atomicPiS_P4int4S1_iiiS_S_iPvmiiS_S_)
        /*016c*/ 	.short	0x0210
        /*016e*/ 	.short	0x0070


	//----- nvinfo : EIATTR_SW_WAR
	.align		4
.L_1800:
        /*0170*/ 	.byte	0x04, 0x36
        /*0172*/ 	.short	(.L_1802 - .L_1801)
.L_1801:
        /*0174*/ 	.word	0x00000008
.L_1802:


//--------------------- .nv.info._Z25kuserbuffers_pushsendrecvPiS_P4int4S1_iiiS_S_imiiS_S_ --------------------------
	.section	.nv.info._Z25kuserbuffers_pushsendrecvPiS_P4int4S1_iiiS_S_imiiS_S_,"",@"SHT_CUDA_INFO"
	.sectionflags	@""
	.align	4


	//----- nvinfo : EIATTR_CUDA_API_VERSION
	.align		4
        /*0000*/ 	.byte	0x04, 0x37
        /*0002*/ 	.short	(.L_1804 - .L_1803)
.L_1803:
        /*0004*/ 	.word	0x00000082


	//----- nvinfo : EIATTR_KPARAM_INFO
	.align		4
.L_1804:
        /*0008*/ 	.byte	0x04, 0x17
        /*000a*/ 	.short	(.L_1806 - .L_1805)
.L_1805:
        /*000c*/ 	.word	0x00000000
        /*0010*/ 	.short	0x000e
        /*0012*/ 	.short	0x0060
        /*0014*/ 	.byte	0x00, 0xf0, 0x21, 0x00


	//----- nvinfo : EIATTR_KPARAM_INFO
	.align		4
.L_1806:
        /*0018*/ 	.byte	0x04, 0x17
        /*001a*/ 	.short	(.L_1808 - .L_1807)
.L_1807:
        /*001c*/ 	.word	0x00000000
        /*0020*/ 	.short	0x000d
        /*0022*/ 	.short	0x0058
        /*0024*/ 	.byte	0x00, 0xf0, 0x21, 0x00


	//----- nvinfo : EIATTR_KPARAM_INFO
	.align		4
.L_1808:
        /*0028*/ 	.byte	0x04, 0x17
        /*002a*/ 	.short	(.L_1810 - .L_1809)
.L_1809:
        /*002c*/ 	.word	0x00000000
        /*0030*/ 	.short	0x000c
        /*0032*/ 	.short	0x0054
        /*0034*/ 	.byte	0x00, 0xf0, 0x11, 0x00


	//----- nvinfo : EIATTR_KPARAM_INFO
	.align		4
.L_1810:
        /*0038*/ 	.byte	0x04, 0x17
        /*003a*/ 	.short	(.L_1812 - .L_1811)
.L_1811:
        /*003c*/ 	.word	0x00000000
        /*0040*/ 	.short	0x000b
        /*0042*/ 	.short	0x0050
        /*0044*/ 	.byte	0x00, 0xf0, 0x11, 0x00


	//----- nvinfo : EIATTR_KPARAM_INFO
	.align		4
.L_1812:
        /*0048*/ 	.byte	0x04, 0x17
        /*004a*/ 	.short	(.L_1814 - .L_1813)
.L_1813:
        /*004c*/ 	.word	0x00000000
        /*0050*/ 	.short	0x000a
        /*0052*/ 	.short	0x0048
        /*0054*/ 	.byte	0x00, 0xf0, 0x21, 0x00


	//----- nvinfo : EIATTR_KPARAM_INFO
	.align		4
.L_1814:
        /*0058*/ 	.byte	0x04, 0x17
        /*005a*/ 	.short	(.L_1816 - .L_1815)
.L_1815:
        /*005c*/ 	.word	0x00000000
        /*0060*/ 	.short	0x0009
        /*0062*/ 	.short	0x0040
        /*0064*/ 	.byte	0x00, 0xf0, 0x11, 0x00


	//----- nvinfo : EIATTR_KPARAM_INFO
	.align		4
.L_1816:
        /*0068*/ 	.byte	0x04, 0x17
        /*006a*/ 	.short	(.L_1818 - .L_1817)
.L_1817:
        /*006c*/ 	.word	0x00000000
        /*0070*/ 	.short	0x0008
        /*0072*/ 	.short	0x0038
        /*0074*/ 	.byte	0x00, 0xf0, 0x21, 0x00


	//----- nvinfo : EIATTR_KPARAM_INFO
	.align		4
.L_1818:
        /*0078*/ 	.byte	0x04, 0x17
        /*007a*/ 	.short	(.L_1820 - .L_1819)
.L_1819:
        /*007c*/ 	.word	0x00000000
        /*0080*/ 	.short	0x0007
        /*0082*/ 	.short	0x0030
        /*0084*/ 	.byte	0x00, 0xf0, 0x21, 0x00


	//----- nvinfo : EIATTR_KPARAM_INFO
	.align		4
.L_1820:
        /*0088*/ 	.byte	0x04, 0x17
        /*008a*/ 	.short	(.L_1822 - .L_1821)
.L_1821:
        /*008c*/ 	.word	0x00000000
        /*0090*/ 	.short	0x0006
        /*0092*/ 	.short	0x0028
        /*0094*/ 	.byte	0x00, 0xf0, 0x11, 0x00


	//----- nvinfo : EIATTR_KPARAM_INFO
	.align		4
.L_1822:
        /*0098*/ 	.byte	0x04, 0x17
        /*009a*/ 	.short	(.L_1824 - .L_1823)
.L_1823:
        /*009c*/ 	.word	0x00000000
        /*00a0*/ 	.short	0x0005
        /*00a2*/ 	.short	0x0024
        /*00a4*/ 	.byte	0x00, 0xf0, 0x11, 0x00


	//----- nvinfo : EIATTR_KPARAM_INFO
	.align		4
.L_1824:
        /*00a8*/ 	.byte	0x04, 0x17
        /*00aa*/ 	.short	(.L_1826 - .L_1825)
.L_1825:
        /*00ac*/ 	.word	0x00000000
        /*00b0*/ 	.short	0x0004
        /*00b2*/ 	.short	0x0020
        /*00b4*/ 	.byte	0x00, 0xf0, 0x11, 0x00


	//----- nvinfo : EIATTR_KPARAM_INFO
	.align		4
.L_1826:
        /*00b8*/ 	.byte	0x04, 0x17
        /*00ba*/ 	.short	(.L_1828 - .L_1827)
.L_1827:
        /*00bc*/ 	.word	0x00000000
        /*00c0*/ 	.short	0x0003
        /*00c2*/ 	.short	0x0018
        /*00c4*/ 	.byte	0x00, 0xf0, 0x21, 0x00


	//----- nvinfo : EIATTR_KPARAM_INFO
	.align		4
.L_1828:
        /*00c8*/ 	.byte	0x04, 0x17
        /*00ca*/ 	.short	(.L_1830 - .L_1829)
.L_1829:
        /*00cc*/ 	.word	0x00000000
        /*00d0*/ 	.short	0x0002
        /*00d2*/ 	.short	0x0010
        /*00d4*/ 	.byte	0x00, 0xf0, 0x21, 0x00


	//----- nvinfo : EIATTR_KPARAM_INFO
	.align		4
.L_1830:
        /*00d8*/ 	.byte	0x04, 0x17
        /*00da*/ 	.short	(.L_1832 - .L_1831)
.L_1831:
        /*00dc*/ 	.word	0x00000000
        /*00e0*/ 	.short	0x0001
        /*00e2*/ 	.short	0x0008
        /*00e4*/ 	.byte	0x00, 0xf0, 0x21, 0x00


	//----- nvinfo : EIATTR_KPARAM_INFO
	.align		4
.L_1832:
        /*00e8*/ 	.byte	0x04, 0x17
        /*00ea*/ 	.short	(.L_1834 - .L_1833)
.L_1833:
        /*00ec*/ 	.word	0x00000000
        /*00f0*/ 	.short	0x0000
        /*00f2*/ 	.short	0x0000
        /*00f4*/ 	.byte	0x00, 0xf0, 0x21, 0x00


	//----- nvinfo : EIATTR_SPARSE_MMA_MASK
	.align		4
.L_1834:
        /*00f8*/ 	.byte	0x03, 0x50
        /*00fa*/ 	.short	0x0000


	//----- nvinfo : EIATTR_MAXREG_COUNT
	.align		4
        /*00fc*/ 	.byte	0x03, 0x1b
        /*00fe*/ 	.short	0x0040


	//----- nvinfo : EIATTR_NUM_BARRIERS
	.align		4
        /*0100*/ 	.byte	0x02, 0x4c
        /*0102*/ 	.byte	0x01
	.zero		1


	//----- nvinfo : EIATTR_EXTERNS
	.align		4
        /*0104*/ 	.byte	0x04, 0x0f
        /*0106*/ 	.short	(.L_1836 - .L_1835)


	//   ....[0]....
	.align		4
.L_1835:
        /*0108*/ 	.word	index@(vprintf)


	//----- nvinfo : EIATTR_MERCURY_ISA_VERSION
	.align		4
.L_1836:
        /*010c*/ 	.byte	0x03, 0x5f
        /*010e*/ 	.short	0x0101


	//----- nvinfo : EIATTR_INT_WARP_WIDE_INSTR_OFFSETS
	.align		4
        /*0110*/ 	.byte	0x04, 0x31
        /*0112*/ 	.short	(.L_1838 - .L_1837)


	//   ....[0]....
.L_1837:
        /*0114*/ 	.word	0x00000660


	//----- nvinfo : EIATTR_SYSCALL_OFFSETS
	.align		4
.L_1838:
        /*0118*/ 	.byte	0x04, 0x46
        /*011a*/ 	.short	(.L_1840 - .L_1839)


	//   ....[0]....
.L_1839:
        /*011c*/ 	.word	0x00000a00


	//   ....[1]....
        /*0120*/ 	.word	0x00000bb0


	//----- nvinfo : EIATTR_EXIT_INSTR_OFFSETS
	.align		4
.L_1840:
        /*0124*/ 	.byte	0x04, 0x1c
        /*0126*/ 	.short	(.L_1842 - .L_1841)


	//   ....[0]....
.L_1841:
        /*0128*/ 	.word	0x00000550


	//   ....[1]....
        /*012c*/ 	.word	0x000006e0


	//   ....[2]....
        /*0130*/ 	.word	0x00000770


	//   ....[3]....
        /*0134*/ 	.word	0x000007d0


	//   ....[4]....
        /*0138*/ 	.word	0x00000a70


	//   ....[5]....
        /*013c*/ 	.word	0x00000ad0


	//   ....[6]....
        /*0140*/ 	.word	0x00000bc0


	//----- nvinfo : EIATTR_MAX_THREADS
	.align		4
.L_1842:
        /*0144*/ 	.byte	0x04, 0x05
        /*0146*/ 	.short	(.L_1844 - .L_1843)
.L_1843:
        /*0148*/ 	.word	0x00000400
        /*014c*/ 	.word	0x00000001
        /*0150*/ 	.word	0x00000001


	//----- nvinfo : EIATTR_CRS_STACK_SIZE
	.align		4
.L_1844:
        /*0154*/ 	.byte	0x04, 0x1e
        /*0156*/ 	.short	(.L_1846 - .L_1845)
.L_1845:
        /*0158*/ 	.word	0x00000000


	//----- nvinfo : EIATTR_CBANK_PARAM_SIZE
	.align		4
.L_1846:
        /*015c*/ 	.byte	0x03, 0x19
        /*015e*/ 	.short	0x0068


	//----- nvinfo : EIATTR_PARAM_CBANK
	.align		4
        /*0160*/ 	.byte	0x04, 0x0a
        /*0162*/ 	.short	(.L_1848 - .L_1847)
	.align		4
.L_1847:
        /*0164*/ 	.word	index@(.nv.constant0._Z25kuserbuffers_pushsendrecvPiS_P4int4S1_iiiS_S_imiiS_S_)
        /*0168*/ 	.short	0x0210
        /*016a*/ 	.short	0x0068


	//----- nvinfo : EIATTR_SW_WAR
	.align		4
.L_1848:
        /*016c*/ 	.byte	0x04, 0x36
        /*016e*/ 	.short	(.L_1850 - .L_1849)
.L_1849:
        /*0170*/ 	.word	0x00000008
.L_1850:


//--------------------- .nv.info._Z21kuserbuffers_pushrecviiiiPiS_imS_S_ --------------------------
	.section	.nv.info._Z21kuserbuffers_pushrecviiiiPiS_imS_S_,"",@"SHT_CUDA_INFO"
	.sectionflags	@""
	.align	4


	//----- nvinfo : EIATTR_CUDA_API_VERSION
	.align		4
        /*0000*/ 	.byte	0x04, 0x37
        /*0002*/ 	.short	(.L_1852 - .L_1851)
.L_1851:
        /*0004*/ 	.word	0x00000082


	//----- nvinfo : EIATTR_KPARAM_INFO
	.align		4
.L_1852:
        /*0008*/ 	.byte	0x04, 0x17
        /*000a*/ 	.short	(.L_1854 - .L_1853)
.L_1853:
        /*000c*/ 	.word	0x00000000
        /*0010*/ 	.short	0x0009
        /*0012*/ 	.short	0x0038
        /*0014*/ 	.byte	0x00, 0xf0, 0x21, 0x00


	//----- nvinfo : EIATTR_KPARAM_INFO
	.align		4
.L_1854:
        /*0018*/ 	.byte	0x04, 0x17
        /*001a*/ 	.short	(.L_1856 - .L_1855)
.L_1855:
        /*001c*/ 	.word	0x00000000
        /*0020*/ 	.short	0x0008
        /*0022*/ 	.short	0x0030
        /*0024*/ 	.byte	0x00, 0xf0, 0x21, 0x00


	//----- nvinfo : EIATTR_KPARAM_INFO
	.align		4
.L_1856:
        /*0028*/ 	.byte	0x04, 0x17
        /*002a*/ 	.short	(.L_1858 - .L_1857)
.L_1857:
        /*002c*/ 	.word	0x00000000
        /*0030*/ 	.short	0x0007
        /*0032*/ 	.short	0x0028
        /*0034*/ 	.byte	0x00, 0xf0, 0x21, 0x00


	//----- nvinfo : EIATTR_KPARAM_INFO
	.align		4
.L_1858:
        /*0038*/ 	.byte	0x04, 0x17
        /*003a*/ 	.short	(.L_1860 - .L_1859)
.L_1859:
        /*003c*/ 	.word	0x00000000
        /*0040*/ 	.short	0x0006
        /*0042*/ 	.short	0x0020
        /*0044*/ 	.byte	0x00, 0xf0, 0x11, 0x00


	//----- nvinfo : EIATTR_KPARAM_INFO
	.align		4
.L_1860:
        /*0048*/ 	.byte	0x04, 0x17
        /*004a*/ 	.short	(.L_1862 - .L_1861)
.L_1861:
        /*004c*/ 	.word	0x00000000
        /*0050*/ 	.short	0x0005
        /*0052*/ 	.short	0x0018
        /*0054*/ 	.byte	0x00, 0xf0, 0x21, 0x00


	//----- nvinfo : EIATTR_KPARAM_INFO
	.align		4
.L_1862:
        /*0058*/ 	.byte	0x04, 0x17
        /*005a*/ 	.short	(.L_1864 - .L_1863)
.L_1863:
        /*005c*/ 	.word	0x00000000
        /*0060*/ 	.short	0x0004
        /*0062*/ 	.short	0x0010
        /*0064*/ 	.byte	0x00, 0xf0, 0x21, 0x00


	//----- nvinfo : EIATTR_KPARAM_INFO
	.align		4
.L_1864:
        /*0068*/ 	.byte	0x04, 0x17
        /*006a*/ 	.short	(.L_1866 - .L_1865)
.L_1865:
        /*006c*/ 	.word	0x00000000
        /*0070*/ 	.short	0x0003
        /*0072*/ 	.short	0x000c
        /*0074*/ 	.byte	0x00, 0xf0, 0x11, 0x00


	//----- nvinfo : EIATTR_KPARAM_INFO
	.align		4
.L_1866:
        /*0078*/ 	.byte	0x04, 0x17
        /*007a*/ 	.short	(.L_1868 - .L_1867)
.L_1867:
        /*007c*/ 	.word	0x00000000
        /*0080*/ 	.short	0x0002
        /*0082*/ 	.short	0x0008
        /*0084*/ 	.byte	0x00, 0xf0, 0x11, 0x00


	//----- nvinfo : EIATTR_KPARAM_INFO
	.align		4
.L_1868:
        /*0088*/ 	.byte	0x04, 0x17
        /*008a*/ 	.short	(.L_1870 - .L_1869)
.L_1869:
        /*008c*/ 	.word	0x00000000
        /*0090*/ 	.short	0x0001
        /*0092*/ 	.short	0x0004
        /*0094*/ 	.byte	0x00, 0xf0, 0x11, 0x00


	//----- nvinfo : EIATTR_KPARAM_INFO
	.align		4
.L_1870:
        /*0098*/ 	.byte	0x04, 0x17
        /*009a*/ 	.short	(.L_1872 - .L_1871)
.L_1871:
        /*009c*/ 	.word	0x00000000
        /*00a0*/ 	.short	0x0000
        /*00a2*/ 	.short	0x0000
        /*00a4*/ 	.byte	0x00, 0xf0, 0x11, 0x00


	//----- nvinfo : EIATTR_SPARSE_MMA_MASK
	.align		4
.L_1872:
        /*00a8*/ 	.byte	0x03, 0x50
        /*00aa*/ 	.short	0x0000


	//----- nvinfo : EIATTR_MAXREG_COUNT
	.align		4
        /*00ac*/ 	.byte	0x03, 0x1b
        /*00ae*/ 	.short	0x00ff


	//----- nvinfo : EIATTR_EXTERNS
	.align		4
        /*00b0*/ 	.byte	0x04, 0x0f
        /*00b2*/ 	.short	(.L_1874 - .L_1873)


	//   ....[0]....
	.align		4
.L_1873:
        /*00b4*/ 	.word	index@(vprintf)


	//----- nvinfo : EIATTR_MERCURY_ISA_VERSION
	.align		4
.L_1874:
        /*00b8*/ 	.byte	0x03, 0x5f
        /*00ba*/ 	.short	0x0101


	//----- nvinfo : EIATTR_SYSCALL_OFFSETS
	.align		4
        /*00bc*/ 	.byte	0x04, 0x46
        /*00be*/ 	.short	(.L_1876 - .L_1875)


	//   ....[0]....
.L_1875:
        /*00c0*/ 	.word	0x00000390


	//   ....[1]....
        /*00c4*/ 	.word	0x00000540


	//----- nvinfo : EIATTR_EXIT_INSTR_OFFSETS
	.align		4
.L_1876:
        /*00c8*/ 	.byte	0x04, 0x1c
        /*00ca*/ 	.short	(.L_1878 - .L_1877)


	//   ....[0]....
.L_1877:
        /*00cc*/ 	.word	0x000000f0


	//   ....[1]....
        /*00d0*/ 	.word	0x00000150


	//   ....[2]....
        /*00d4*/ 	.word	0x00000400


	//   ....[3]....
        /*00d8*/ 	.word	0x00000460


	//   ....[4]....
        /*00dc*/ 	.word	0x00000550


	//----- nvinfo : EIATTR_CBANK_PARAM_SIZE
	.align		4
.L_1878:
        /*00e0*/ 	.byte	0x03, 0x19
        /*00e2*/ 	.short	0x0040


	//----- nvinfo : EIATTR_PARAM_CBANK
	.align		4
        /*00e4*/ 	.byte	0x04, 0x0a
        /*00e6*/ 	.short	(.L_1880 - .L_1879)
	.align		4
.L_1879:
        /*00e8*/ 	.word	index@(.nv.constant0._Z21kuserbuffers_pushrecviiiiPiS_imS_S_)
        /*00ec*/ 	.short	0x0210
        /*00ee*/ 	.short	0x0040


	//----- nvinfo : EIATTR_SW_WAR
	.align		4
.L_1880:
        /*00f0*/ 	.byte	0x04, 0x36
        /*00f2*/ 	.short	(.L_1882 - .L_1881)
.L_1881:
        /*00f4*/ 	.word	0x00000008
.L_1882:


//--------------------- .nv.info._Z21kuserbuffers_pushsendPiS_P4int4S1_i --------------------------
	.section	.nv.info._Z21kuserbuffers_pushsendPiS_P4int4S1_i,"",@"SHT_CUDA_INFO"
	.sectionflags	@""
	.align	4


	//----- nvinfo : EIATTR_CUDA_API_VERSION
	.align		4
        /*0000*/ 	.byte	0x04, 0x37
        /*0002*/ 	.short	(.L_1884 - .L_1883)
.L_1883:
        /*0004*/ 	.word	0x00000082


	//----- nvinfo : EIATTR_KPARAM_INFO
	.align		4
.L_1884:
        /*0008*/ 	.byte	0x04, 0x17
        /*000a*/ 	.short	(.L_1886 - .L_1885)
.L_1885:
        /*000c*/ 	.word	0x00000000
        /*0010*/ 	.short	0x0004
        /*0012*/ 	.short	0x0020
        /*0014*/ 	.byte	0x00, 0xf0, 0x11, 0x00


	//----- nvinfo : EIATTR_KPARAM_INFO
	.align		4
.L_1886:
        /*0018*/ 	.byte	0x04, 0x17
        /*001a*/ 	.short	(.L_1888 - .L_1887)
.L_1887:
        /*001c*/ 	.word	0x00000000
        /*0020*/ 	.short	0x0003
        /*0022*/ 	.short	0x0018
        /*0024*/ 	.byte	0x00, 0xf0, 0x21, 0x00


	//----- nvinfo : EIATTR_KPARAM_INFO
	.align		4
.L_1888:
        /*0028*/ 	.byte	0x04, 0x17
        /*002a*/ 	.short	(.L_1890 - .L_1889)
.L_1889:
        /*002c*/ 	.word	0x00000000
        /*0030*/ 	.short	0x0002
        /*0032*/ 	.short	0x0010
        /*0034*/ 	.byte	0x00, 0xf0, 0x21, 0x00


	//----- nvinfo : EIATTR_KPARAM_INFO
	.align		4
.L_1890:
        /*0038*/ 	.byte	0x04, 0x17
        /*003a*/ 	.short	(.L_1892 - .L_1891)
.L_1891:
        /*003c*/ 	.word	0x00000000
        /*0040*/ 	.short	0x0001
        /*0042*/ 	.short	0x0008
        /*0044*/ 	.byte	0x00, 0xf0, 0x21, 0x00


	//----- nvinfo : EIATTR_KPARAM_INFO
	.align		4
.L_1892:
        /*0048*/ 	.byte	0x04, 0x17
        /*004a*/ 	.short	(.L_1894 - .L_1893)
.L_1893:
        /*004c*/ 	.word	0x00000000
        /*0050*/ 	.short	0x0000
        /*0052*/ 	.short	0x0000
        /*0054*/ 	.byte	0x00, 0xf0, 0x21, 0x00


	//----- nvinfo : EIATTR_SPARSE_MMA_MASK
	.align		4
.L_1894:
        /*0058*/ 	.byte	0x03, 0x50
        /*005a*/ 	.short	0x0000


	//----- nvinfo : EIATTR_MAXREG_COUNT
	.align		4
        /*005c*/ 	.byte	0x03, 0x1b
        /*005e*/ 	.short	0x0040


	//----- nvinfo : EIATTR_NUM_BARRIERS
	.align		4
        /*0060*/ 	.byte	0x02, 0x4c
        /*0062*/ 	.byte	0x01
	.zero		1


	//----- nvinfo : EIATTR_MERCURY_ISA_VERSION
	.align		4
        /*0064*/ 	.byte	0x03, 0x5f
        /*0066*/ 	.short	0x0101


	//----- nvinfo : EIATTR_INT_WARP_WIDE_INSTR_OFFSETS
	.align		4
        /*0068*/ 	.byte	0x04, 0x31
        /*006a*/ 	.short	(.L_1896 - .L_1895)


	//   ....[0]....
.L_1895:
        /*006c*/ 	.word	0x000005b0


	//----- nvinfo : EIATTR_EXIT_INSTR_OFFSETS
	.align		4
.L_1896:
        /*0070*/ 	.byte	0x04, 0x1c
        /*0072*/ 	.short	(.L_1898 - .L_1897)


	//   ....[0]....
.L_1897:
        /*0074*/ 	.word	0x00000500


	//   ....[1]....
        /*0078*/ 	.word	0x00000580


	//   ....[2]....
        /*007c*/ 	.word	0x00000600


	//----- nvinfo : EIATTR_MAX_THREADS
	.align		4
.L_1898:
        /*0080*/ 	.byte	0x04, 0x05
        /*0082*/ 	.short	(.L_1900 - .L_1899)
.L_1899:
        /*0084*/ 	.word	0x00000400
        /*0088*/ 	.word	0x00000001
        /*008c*/ 	.word	0x00000001


	//----- nvinfo : EIATTR_CRS_STACK_SIZE
	.align		4
.L_1900:
        /*0090*/ 	.byte	0x04, 0x1e
        /*0092*/ 	.short	(.L_1902 - .L_1901)
.L_1901:
        /*0094*/ 	.word	0x00000000


	//----- nvinfo : EIATTR_CBANK_PARAM_SIZE
	.align		4
.L_1902:
        /*0098*/ 	.byte	0x03, 0x19
        /*009a*/ 	.short	0x0024


	//----- nvinfo : EIATTR_PARAM_CBANK
	.align		4
        /*009c*/ 	.byte	0x04, 0x0a
        /*009e*/ 	.short	(.L_1904 - .L_1903)
	.align		4
.L_1903:
        /*00a0*/ 	.word	index@(.nv.constant0._Z21kuserbuffers_pushsendPiS_P4int4S1_i)
        /*00a4*/ 	.short	0x0210
        /*00a6*/ 	.short	0x0024


	//----- nvinfo : EIATTR_SW_WAR
	.align		4
.L_1904:
        /*00a8*/ 	.byte	0x04, 0x36
        /*00aa*/ 	.short	(.L_1906 - .L_1905)
.L_1905:
        /*00ac*/ 	.word	0x00000008
.L_1906:


//--------------------- .nv.info._Z21kuserbuffers_pullrecviiiiPiS_P4int4S1_im --------------------------
	.section	.nv.info._Z21kuserbuffers_pullrecviiiiPiS_P4int4S1_im,"",@"SHT_CUDA_INFO"
	.sectionflags	@""
	.align	4


	//----- nvinfo : EIATTR_CUDA_API_VERSION
	.align		4
        /*0000*/ 	.byte	0x04, 0x37
        /*0002*/ 	.short	(.L_1908 - .L_1907)
.L_1907:
        /*0004*/ 	.word	0x00000082


	//----- nvinfo : EIATTR_KPARAM_INFO
	.align		4
.L_1908:
        /*0008*/ 	.byte	0x04, 0x17
        /*000a*/ 	.short	(.L_1910 - .L_1909)
.L_1909:
        /*000c*/ 	.word	0x00000000
        /*0010*/ 	.short	0x0009
        /*0012*/ 	.short	0x0038
        /*0014*/ 	.byte	0x00, 0xf0, 0x21, 0x00


	//----- nvinfo : EIATTR_KPARAM_INFO
	.align		4
.L_1910:
        /*0018*/ 	.byte	0x04, 0x17
        /*001a*/ 	.short	(.L_1912 - .L_1911)
.L_1911:
        /*001c*/ 	.word	0x00000000
        /*0020*/ 	.short	0x0008
        /*0022*/ 	.short	0x0030
        /*0024*/ 	.byte	0x00, 0xf0, 0x11, 0x00


	//----- nvinfo : EIATTR_KPARAM_INFO
	.align		4
.L_1912:
        /*0028*/ 	.byte	0x04, 0x17
        /*002a*/ 	.short	(.L_1914 - .L_1913)
.L_1913:
        /*002c*/ 	.word	0x00000000
        /*0030*/ 	.short	0x0007
        /*0032*/ 	.short	0x0028
        /*0034*/ 	.byte	0x00, 0xf0, 0x21, 0x00


	//----- nvinfo : EIATTR_KPARAM_INFO
	.align		4
.L_1914:
        /*0038*/ 	.byte	0x04, 0x17
        /*003a*/ 	.short	(.L_1916 - .L_1915)
.L_1915:
        /*003c*/ 	.word	0x00000000
        /*0040*/ 	.short	0x0006
        /*0042*/ 	.short	0x0020
        /*0044*/ 	.byte	0x00, 0xf0, 0x21, 0x00


	//----- nvinfo : EIATTR_KPARAM_INFO
	.align		4
.L_1916:
        /*0048*/ 	.byte	0x04, 0x17
        /*004a*/ 	.short	(.L_1918 - .L_1917)
.L_1917:
        /*004c*/ 	.word	0x00000000
        /*0050*/ 	.short	0x0005
        /*0052*/ 	.short	0x0018
        /*0054*/ 	.byte	0x00, 0xf0, 0x21, 0x00


	//----- nvinfo : EIATTR_KPARAM_INFO
	.align		4
.L_1918:
        /*0058*/ 	.byte	0x04, 0x17
        /*005a*/ 	.short	(.L_1920 - .L_1919)
.L_1919:
        /*005c*/ 	.word	0x00000000
        /*0060*/ 	.short	0x0004
        /*0062*/ 	.short	0x0010
        /*0064*/ 	.byte	0x00, 0xf0, 0x21, 0x00


	//----- nvinfo : EIATTR_KPARAM_INFO
	.align		4
.L_1920:
        /*0068*/ 	.byte	0x04, 0x17
        /*006a*/ 	.short	(.L_1922 - .L_1921)
.L_1921:
        /*006c*/ 	.word	0x00000000
        /*0070*/ 	.short	0x0003
        /*0072*/ 	.short	0x000c
        /*0074*/ 	.byte	0x00, 0xf0, 0x11, 0x00


	//----- nvinfo : EIATTR_KPARAM_INFO
	.align		4
.L_1922:
        /*0078*/ 	.byte	0x04, 0x17
        /*007a*/ 	.short	(.L_1924 - .L_1923)
.L_1923:
        /*007c*/ 	.word	0x00000000
        /*0080*/ 	.short	0x0002
        /*0082*/ 	.short	0x0008
        /*0084*/ 	.byte	0x00, 0xf0, 0x11, 0x00


	//----- nvinfo : EIATTR_KPARAM_INFO
	.align		4
.L_1924:
        /*0088*/ 	.byte	0x04, 0x17
        /*008a*/ 	.short	(.L_1926 - .L_1925)
.L_1925:
        /*008c*/ 	.word	0x00000000
        /*0090*/ 	.short	0x0001
        /*0092*/ 	.short	0x0004
        /*0094*/ 	.byte	0x00, 0xf0, 0x11, 0x00


	//----- nvinfo : EIATTR_KPARAM_INFO
	.align		4
.L_1926:
        /*0098*/ 	.byte	0x04, 0x17
        /*009a*/ 	.short	(.L_1928 - .L_1927)
.L_1927:
        /*009c*/ 	.word	0x00000000
        /*00a0*/ 	.short	0x0000
        /*00a2*/ 	.short	0x0000
        /*00a4*/ 	.byte	0x00, 0xf0, 0x11, 0x00


	//----- nvinfo : EIATTR_SPARSE_MMA_MASK
	.align		4
.L_1928:
        /*00a8*/ 	.byte	0x03, 0x50
        /*00aa*/ 	.short	0x0000


	//----- nvinfo : EIATTR_MAXREG_COUNT
	.align		4
        /*00ac*/ 	.byte	0x03, 0x1b
        /*00ae*/ 	.short	0x0040


	//----- nvinfo : EIATTR_NUM_BARRIERS
	.align		4
        /*00b0*/ 	.byte	0x02, 0x4c
        /*00b2*/ 	.byte	0x01
	.zero		1


	//----- nvinfo : EIATTR_EXTERNS
	.align		4
        /*00b4*/ 	.byte	0x04, 0x0f
        /*00b6*/ 	.short	(.L_1930 - .L_1929)


	//   ....[0]....
	.align		4
.L_1929:
        /*00b8*/ 	.word	index@(vprintf)


	//----- nvinfo : EIATTR_MERCURY_ISA_VERSION
	.align		4
.L_1930:
        /*00bc*/ 	.byte	0x03, 0x5f
        /*00be*/ 	.short	0x0101


	//----- nvinfo : EIATTR_SYSCALL_OFFSETS
	.align		4
        /*00c0*/ 	.byte	0x04, 0x46
        /*00c2*/ 	.short	(.L_1932 - .L_1931)


	//   ....[0]....
.L_1931:
        /*00c4*/ 	.word	0x00000420


	//----- nvinfo : EIATTR_EXIT_INSTR_OFFSETS
	.align		4
.L_1932:
        /*00c8*/ 	.byte	0x04, 0x1c
        /*00ca*/ 	.short	(.L_1934 - .L_1933)


	//   ....[0]....
.L_1933:
        /*00cc*/ 	.word	0x000004a0


	//   ....[1]....
        /*00d0*/ 	.word	0x000007e0


	//   ....[2]....
        /*00d4*/ 	.word	0x00000860


	//   ....[3]....
        /*00d8*/ 	.word	0x000008a0


	//----- nvinfo : EIATTR_MAX_THREADS
	.align		4
.L_1934:
        /*00dc*/ 	.byte	0x04, 0x05
        /*00de*/ 	.short	(.L_1936 - .L_1935)
.L_1935:
        /*00e0*/ 	.word	0x00000400
        /*00e4*/ 	.word	0x00000001
        /*00e8*/ 	.word	0x00000001


	//----- nvinfo : EIATTR_CRS_STACK_SIZE
	.align		4
.L_1936:
        /*00ec*/ 	.byte	0x04, 0x1e
        /*00ee*/ 	.short	(.L_1938 - .L_1937)
.L_1937:
        /*00f0*/ 	.word	0x00000000


	//----- nvinfo : EIATTR_CBANK_PARAM_SIZE
	.align		4
.L_1938:
        /*00f4*/ 	.byte	0x03, 0x19
        /*00f6*/ 	.short	0x0040


	//----- nvinfo : EIATTR_PARAM_CBANK
	.align		4
        /*00f8*/ 	.byte	0x04, 0x0a
        /*00fa*/ 	.short	(.L_1940 - .L_1939)
	.align		4
.L_1939:
        /*00fc*/ 	.word	index@(.nv.constant0._Z21kuserbuffers_pullrecviiiiPiS_P4int4S1_im)
        /*0100*/ 	.short	0x0210
        /*0102*/ 	.short	0x0040


	//----- nvinfo : EIATTR_SW_WAR
	.align		4
.L_1940:
        /*0104*/ 	.byte	0x04, 0x36
        /*0106*/ 	.short	(.L_1942 - .L_1941)
.L_1941:
        /*0108*/ 	.word	0x00000008
.L_1942:


//--------------------- .nv.info._Z18kuserbuffers_dummyv --------------------------
	.section	.nv.info._Z18kuserbuffers_dummyv,"",@"SHT_CUDA_INFO"
	.sectionflags	@""
	.align	4


	//----- nvinfo : EIATTR_CUDA_API_VERSION
	.align		4
        /*0000*/ 	.byte	0x04, 0x37
        /*0002*/ 	.short	(.L_1944 - .L_1943)
.L_1943:
        /*0004*/ 	.word	0x00000082


	//----- nvinfo : EIATTR_SPARSE_MMA_MASK
	.align		4
.L_1944:
        /*0008*/ 	.byte	0x03, 0x50
        /*000a*/ 	.short	0x0000


	//----- nvinfo : EIATTR_MAXREG_COUNT
	.align		4
        /*000c*/ 	.byte	0x03, 0x1b
        /*000e*/ 	.short	0x00ff


	//----- nvinfo : EIATTR_MERCURY_ISA_VERSION
	.align		4
        /*0010*/ 	.byte	0x03, 0x5f
        /*0012*/ 	.short	0x0101


	//----- nvinfo : EIATTR_EXIT_INSTR_OFFSETS
	.align		4
        /*0014*/ 	.byte	0x04, 0x1c
        /*0016*/ 	.short	(.L_1946 - .L_1945)


	//   ....[0]....
.L_1945:
        /*0018*/ 	.word	0x00000010


	//----- nvinfo : EIATTR_SW_WAR
	.align		4
.L_1946:
        /*001c*/ 	.byte	0x04, 0x36
        /*001e*/ 	.short	(.L_1948 - .L_1947)
.L_1947:
        /*0020*/ 	.word	0x00000008
.L_1948:


//--------------------- .nv.info._Z16kuserbuffers_incPi --------------------------
	.section	.nv.info._Z16kuserbuffers_incPi,"",@"SHT_CUDA_INFO"
	.sectionflags	@""
	.align	4


	//----- nvinfo : EIATTR_CUDA_API_VERSION
	.align		4
        /*0000*/ 	.byte	0x04, 0x37
        /*0002*/ 	.short	(.L_1950 - .L_1949)
.L_1949:
        /*0004*/ 	.word	0x00000082


	//----- nvinfo : EIATTR_KPARAM_INFO
	.align		4
.L_1950:
        /*0008*/ 	.byte	0x04, 0x17
        /*000a*/ 	.short	(.L_1952 - .L_1951)
.L_1951:
        /*000c*/ 	.word	0x00000000
        /*0010*/ 	.short	0x0000
        /*0012*/ 	.short	0x0000
        /*0014*/ 	.byte	0x00, 0xf0, 0x21, 0x00


	//----- nvinfo : EIATTR_SPARSE_MMA_MASK
	.align		4
.L_1952:
        /*0018*/ 	.byte	0x03, 0x50
        /*001a*/ 	.short	0x0000


	//----- nvinfo : EIATTR_MAXREG_COUNT
	.align		4
        /*001c*/ 	.byte	0x03, 0x1b
        /*001e*/ 	.short	0x00ff


	//----- nvinfo : EIATTR_MERCURY_ISA_VERSION
	.align		4
        /*0020*/ 	.byte	0x03, 0x5f
        /*0022*/ 	.short	0x0101


	//----- nvinfo : EIATTR_INT_WARP_WIDE_INSTR_OFFSETS
	.align		4
        /*0024*/ 	.byte	0x04, 0x31
        /*0026*/ 	.short	(.L_1954 - .L_1953)


	//   ....[0]....
.L_1953:
        /*0028*/ 	.word	0x00000030


	//----- nvinfo : EIATTR_EXIT_INSTR_OFFSETS
	.align		4
.L_1954:
        /*002c*/ 	.byte	0x04, 0x1c
        /*002e*/ 	.short	(.L_1956 - .L_1955)


	//   ....[0]....
.L_1955:
        /*0030*/ 	.word	0x00000090


	//----- nvinfo : EIATTR_CBANK_PARAM_SIZE
	.align		4
.L_1956:
        /*0034*/ 	.byte	0x03, 0x19
        /*0036*/ 	.short	0x0008


	//----- nvinfo : EIATTR_PARAM_CBANK
	.align		4
        /*0038*/ 	.byte	0x04, 0x0a
        /*003a*/ 	.short	(.L_1958 - .L_1957)
	.align		4
.L_1957:
        /*003c*/ 	.word	index@(.nv.constant0._Z16kuserbuffers_incPi)
        /*0040*/ 	.short	0x0210
        /*0042*/ 	.short	0x0008


	//----- nvinfo : EIATTR_SW_WAR
	.align		4
.L_1958:
        /*0044*/ 	.byte	0x04, 0x36
        /*0046*/ 	.short	(.L_1960 - .L_1959)
.L_1959:
        /*0048*/ 	.word	0x00000008
.L_1960:


//--------------------- .nv.info._Z21kuserbuffers_pullsendiiPiS_ --------------------------
	.section	.nv.info._Z21kuserbuffers_pullsendiiPiS_,"",@"SHT_CUDA_INFO"
	.sectionflags	@""
	.align	4


	//----- nvinfo : EIATTR_CUDA_API_VERSION
	.align		4
        /*0000*/ 	.byte	0x04, 0x37
        /*0002*/ 	.short	(.L_1962 - .L_1961)
.L_1961:
        /*0004*/ 	.word	0x00000082


	//----- nvinfo : EIATTR_KPARAM_INFO
	.align		4
.L_1962:
        /*0008*/ 	.byte	0x04, 0x17
        /*000a*/ 	.short	(.L_1964 - .L_1963)
.L_1963:
        /*000c*/ 	.word	0x00000000
        /*0010*/ 	.short	0x0003
        /*0012*/ 	.short	0x0010
        /*0014*/ 	.byte	0x00, 0xf0, 0x21, 0x00


	//----- nvinfo : EIATTR_KPARAM_INFO
	.align		4
.L_1964:
        /*0018*/ 	.byte	0x04, 0x17
        /*001a*/ 	.short	(.L_1966 - .L_1965)
.L_1965:
        /*001c*/ 	.word	0x00000000
        /*0020*/ 	.short	0x0002
        /*0022*/ 	.short	0x0008
        /*0024*/ 	.byte	0x00, 0xf0, 0x21, 0x00


	//----- nvinfo : EIATTR_KPARAM_INFO
	.align		4
.L_1966:
        /*0028*/ 	.byte	0x04, 0x17
        /*002a*/ 	.short	(.L_1968 - .L_1967)
.L_1967:
        /*002c*/ 	.word	0x00000000
        /*0030*/ 	.short	0x0001
        /*0032*/ 	.short	0x0004
        /*0034*/ 	.byte	0x00, 0xf0, 0x11, 0x00


	//----- nvinfo : EIATTR_KPARAM_INFO
	.align		4
.L_1968:
        /*0038*/ 	.byte	0x04, 0x17
        /*003a*/ 	.short	(.L_1970 - .L_1969)
.L_1969:
        /*003c*/ 	.word	0x00000000
        /*0040*/ 	.short	0x0000
        /*0042*/ 	.short	0x0000
        /*0044*/ 	.byte	0x00, 0xf0, 0x11, 0x00


	//----- nvinfo : EIATTR_SPARSE_MMA_MASK
	.align		4
.L_1970:
        /*0048*/ 	.byte	0x03, 0x50
        /*004a*/ 	.short	0x0000


	//----- nvinfo : EIATTR_MAXREG_COUNT
	.align		4
        /*004c*/ 	.byte	0x03, 0x1b
        /*004e*/ 	.short	0x00ff


	//----- nvinfo : EIATTR_MERCURY_ISA_VERSION
	.align		4
        /*0050*/ 	.byte	0x03, 0x5f
        /*0052*/ 	.short	0x0101


	//----- nvinfo : EIATTR_INT_WARP_WIDE_INSTR_OFFSETS
	.align		4
        /*0054*/ 	.byte	0x04, 0x31
        /*0056*/ 	.short	(.L_1972 - .L_1971)


	//   ....[0]....
.L_1971:
        /*0058*/ 	.word	0x00000030


	//----- nvinfo : EIATTR_EXIT_INSTR_OFFSETS
	.align		4
.L_1972:
        /*005c*/ 	.byte	0x04, 0x1c
        /*005e*/ 	.short	(.L_1974 - .L_1973)


	//   ....[0]....
.L_1973:
        /*0060*/ 	.word	0x00000090


	//----- nvinfo : EIATTR_CBANK_PARAM_SIZE
	.align		4
.L_1974:
        /*0064*/ 	.byte	0x03, 0x19
        /*0066*/ 	.short	0x0018


	//----- nvinfo : EIATTR_PARAM_CBANK
	.align		4
        /*0068*/ 	.byte	0x04, 0x0a
        /*006a*/ 	.short	(.L_1976 - .L_1975)
	.align		4
.L_1975:
        /*006c*/ 	.word	index@(.nv.constant0._Z21kuserbuffers_pullsendiiPiS_)
        /*0070*/ 	.short	0x0210
        /*0072*/ 	.short	0x0018


	//----- nvinfo : EIATTR_SW_WAR
	.align		4
.L_1976:
        /*0074*/ 	.byte	0x04, 0x36
        /*0076*/ 	.short	(.L_1978 - .L_1977)
.L_1977:
        /*0078*/ 	.word	0x00000008
.L_1978:


//--------------------- .nv.info._Z42userbuffers_fp16_sum_inplace_gpu_rr_rs_oopILi32EEviiiiiiiiiPPviS0_m --------------------------
	.section	.nv.info._Z42userbuffers_fp16_sum_inplace_gpu_rr_rs_oopILi32EEviiiiiiiiiPPviS0_m,"",@"SHT_CUDA_INFO"
	.sectionflags	@""
	.align	4


	//----- nvinfo : EIATTR_CUDA_API_VERSION
	.align		4
        /*0000*/ 	.byte	0x04, 0x37
        /*0002*/ 	.short	(.L_1980 - .L_1979)
.L_1979:
        /*0004*/ 	.word	0x00000082


	//----- nvinfo : EIATTR_KPARAM_INFO
	.align		4
.L_1980:
        /*0008*/ 	.byte	0x04, 0x17
        /*000a*/ 	.short	(.L_1982 - .L_1981)
.L_1981:
        /*000c*/ 	.word	0x00000000
        /*0010*/ 	.short	0x000c
        /*0012*/ 	.short	0x0040
        /*0014*/ 	.byte	0x00, 0xf0, 0x21, 0x00


	//----- nvinfo : EIATTR_KPARAM_INFO
	.align		4
.L_1982:
        /*0018*/ 	.byte	0x04, 0x17
        /*001a*/ 	.short	(.L_1984 - .L_1983)
.L_1983:
        /*001c*/ 	.word	0x00000000
        /*0020*/ 	.short	0x000b
        /*0022*/ 	.short	0x0038
        /*0024*/ 	.byte	0x00, 0xf0, 0x21, 0x00


	//----- nvinfo : EIATTR_KPARAM_INFO
	.align		4
.L_1984:
        /*0028*/ 	.byte	0x04, 0x17
        /*002a*/ 	.short	(.L_1986 - .L_1985)
.L_1985:
        /*002c*/ 	.word	0x00000000
        /*0030*/ 	.short	0x000a
        /*0032*/ 	.short	0x0030
        /*0034*/ 	.byte	0x00, 0xf0, 0x11, 0x00


	//----- nvinfo : EIATTR_KPARAM_INFO
	.align		4
.L_1986:
        /*0038*/ 	.byte	0x04, 0x17
        /*003a*/ 	.short	(.L_1988 - .L_1987)
.L_1987:
        /*003c*/ 	.word	0x00000000
        /*0040*/ 	.short	0x0009
        /*0042*/ 	.short	0x0028
        /*0044*/ 	.byte	0x00, 0xf0, 0x21, 0x00


	//----- nvinfo : EIATTR_KPARAM_INFO
	.align		4
.L_1988:
        /*0048*/ 	.byte	0x04, 0x17
        /*004a*/ 	.short	(.L_1990 - .L_1989)
.L_1989:
        /*004c*/ 	.word	0x00000000
        /*0050*/ 	.short	0x0008
        /*0052*/ 	.short	0x0020
        /*0054*/ 	.byte	0x00, 0xf0, 0x11, 0x00


	//----- nvinfo : EIATTR_KPARAM_INFO
	.align		4
.L_1990:
        /*0058*/ 	.byte	0x04, 0x17
        /*005a*/ 	.short	(.L_1992 - .L_1991)
.L_1991:
        /*005c*/ 	.word	0x00000000
        /*0060*/ 	.short	0x0007
        /*0062*/ 	.short	0x001c
        /*0064*/ 	.byte	0x00, 0xf0, 0x11, 0x00


	//----- nvinfo : EIATTR_KPARAM_INFO
	.align		4
.L_1992:
        /*0068*/ 	.byte	0x04, 0x17
        /*006a*/ 	.short	(.L_1994 - .L_1993)
.L_1993:
        /*006c*/ 	.word	0x00000000
        /*0070*/ 	.short	0x0006
        /*0072*/ 	.short	0x0018
        /*0074*/ 	.byte	0x00, 0xf0, 0x11, 0x00


	//----- nvinfo : EIATTR_KPARAM_INFO
	.align		4
.L_1994:
        /*0078*/ 	.byte	0x04, 0x17
        /*007a*/ 	.short	(.L_1996 - .L_1995)
.L_1995:
        /*007c*/ 	.word	0x00000000
        /*0080*/ 	.short	0x0005
        /*0082*/ 	.short	0x0014
        /*0084*/ 	.byte	0x00, 0xf0, 0x11, 0x00


	//----- nvinfo : EIATTR_KPARAM_INFO
	.align		4
.L_1996:
        /*0088*/ 	.byte	0x04, 0x17
        /*008a*/ 	.short	(.L_1998 - .L_1997)
.L_1997:
        /*008c*/ 	.word	0x00000000
        /*0090*/ 	.short	0x0004
        /*0092*/ 	.short	0x0010
        /*0094*/ 	.byte	0x00, 0xf0, 0x11, 0x00


	//----- nvinfo : EIATTR_KPARAM_INFO
	.align		4
.L_1998:
        /*0098*/ 	.byte	0x04, 0x17
        /*009a*/ 	.short	(.L_2000 - .L_1999)
.L_1999:
        /*009c*/ 	.word	0x00000000
        /*00a0*/ 	.short	0x0003
        /*00a2*/ 	.short	0x000c
        /*00a4*/ 	.byte	0x00, 0xf0, 0x11, 0x00


	//----- nvinfo : EIATTR_KPARAM_INFO
	.align		4
.L_2000:
        /*00a8*/ 	.byte	0x04, 0x17
        /*00aa*/ 	.short	(.L_2002 - .L_2001)
.L_2001:
        /*00ac*/ 	.word	0x00000000
        /*00b0*/ 	.short	0x0002
        /*00b2*/ 	.short	0x0008
        /*00b4*/ 	.byte	0x00, 0xf0, 0x11, 0x00


	//----- nvinfo : EIATTR_KPARAM_INFO
	.align		4
.L_2002:
        /*00b8*/ 	.byte	0x04, 0x17
        /*00ba*/ 	.short	(.L_2004 - .L_2003)
.L_2003:
        /*00bc*/ 	.word	0x00000000
        /*00c0*/ 	.short	0x0001
        /*00c2*/ 	.short	0x0004
        /*00c4*/ 	.byte	0x00, 0xf0, 0x11, 0x00


	//----- nvinfo : EIATTR_KPARAM_INFO
	.align		4
.L_2004:
        /*00c8*/ 	.byte	0x04, 0x17
        /*00ca*/ 	.short	(.L_2006 - .L_2005)
.L_2005:
        /*00cc*/ 	.word	0x00000000
        /*00d0*/ 	.short	0x0000
        /*00d2*/ 	.short	0x0000
        /*00d4*/ 	.byte	0x00, 0xf0, 0x11, 0x00


	//----- nvinfo : EIATTR_SPARSE_MMA_MASK
	.align		4
.L_2006:
        /*00d8*/ 	.byte	0x03, 0x50
        /*00da*/ 	.short	0x0000


	//----- nvinfo : EIATTR_MAXREG_COUNT
	.align		4
        /*00dc*/ 	.byte	0x03, 0x1b
        /*00de*/ 	.short	0x0040


	//----- nvinfo : EIATTR_NUM_BARRIERS
	.align		4
        /*00e0*/ 	.byte	0x02, 0x4c
        /*00e2*/ 	.byte	0x01
	.zero		1


	//----- nvinfo : EIATTR_EXTERNS
	.align		4
        /*00e4*/ 	.byte	0x04, 0x0f
        /*00e6*/ 	.short	(.L_2008 - .L_2007)


	//   ....[0]....
	.align		4
.L_2007:
        /*00e8*/ 	.word	index@(vprintf)


	//----- nvinfo : EIATTR_ANNOTATIONS
	.align		4
.L_2008:
        /*00ec*/ 	.byte	0x04, 0x55
        /*00ee*/ 	.short	(.L_2010 - .L_2009)


	//   ....[0]....
.L_2009:
        /* <DEDUP_REMOVED lines=16> */


	//----- nvinfo : EIATTR_MERCURY_ISA_VERSION
	.align		4
.L_2010:
        /*01d8*/ 	.byte	0x03, 0x5f
        /*01da*/ 	.short	0x0101


	//----- nvinfo : EIATTR_SYSCALL_OFFSETS
	.align		4
        /*01dc*/ 	.byte	0x04, 0x46
        /*01de*/ 	.short	(.L_2012 - .L_2011)


	//   ....[0]....
.L_2011:
        /*01e0*/ 	.word	0x000004d0


	//----- nvinfo : EIATTR_EXIT_INSTR_OFFSETS
	.align		4
.L_2012:
        /*01e4*/ 	.byte	0x04, 0x1c
        /*01e6*/ 	.short	(.L_2014 - .L_2013)


	//   ....[0]....
.L_2013:
        /*01e8*/ 	.word	0x00001d10


	//   ....[1]....
        /*01ec*/ 	.word	0x00001d40


	//----- nvinfo : EIATTR_MAX_THREADS
	.align		4
.L_2014:
        /*01f0*/ 	.byte	0x04, 0x05
        /*01f2*/ 	.short	(.L_2016 - .L_2015)
.L_2015:
        /*01f4*/ 	.word	0x00000400
        /*01f8*/ 	.word	0x00000001
        /*01fc*/ 	.word	0x00000001


	//----- nvinfo : EIATTR_CRS_STACK_SIZE
	.align		4
.L_2016:
        /*0200*/ 	.byte	0x04, 0x1e
        /*0202*/ 	.short	(.L_2018 - .L_2017)
.L_2017:
        /*0204*/ 	.word	0x00000000


	//----- nvinfo : EIATTR_CBANK_PARAM_SIZE
	.align		4
.L_2018:
        /*0208*/ 	.byte	0x03, 0x19
        /*020a*/ 	.short	0x0048


	//----- nvinfo : EIATTR_PARAM_CBANK
	.align		4
        /*020c*/ 	.byte	0x04, 0x0a
        /*020e*/ 	.short	(.L_2020 - .L_2019)
	.align		4
.L_2019:
        /*0210*/ 	.word	index@(.nv.constant0._Z42userbuffers_fp16_sum_inplace_gpu_rr_rs_oopILi32EEviiiiiiiiiPPviS0_m)
        /*0214*/ 	.short	0x0210
        /*0216*/ 	.short	0x0048


	//----- nvinfo : EIATTR_SW_WAR
	.align		4
.L_2020:
        /*0218*/ 	.byte	0x04, 0x36
        /*021a*/ 	.short	(.L_2022 - .L_2021)
.L_2021:
        /*021c*/ 	.word	0x00000008
.L_2022:


//--------------------- .nv.info._Z42userbuffers_fp16_sum_inplace_gpu_rr_rs_oopILi16EEviiiiiiiiiPPviS0_m --------------------------
	.section	.nv.info._Z42userbuffers_fp16_sum_inplace_gpu_rr_rs_oopILi16EEviiiiiiiiiPPviS0_m,"",@"SHT_CUDA_INFO"
	.sectionflags	@""
	.align	4


	//----- nvinfo : EIATTR_CUDA_API_VERSION
	.align		4
        /*0000*/ 	.byte	0x04, 0x37
        /*0002*/ 	.short	(.L_2024 - .L_2023)
.L_2023:
        /*0004*/ 	.word	0x00000082


	//----- nvinfo : EIATTR_KPARAM_INFO
	.align		4
.L_2024:
        /*0008*/ 	.byte	0x04, 0x17
        /*000a*/ 	.short	(.L_2026 - .L_2025)
.L_2025:
        /*000c*/ 	.word	0x00000000
        /*0010*/ 	.short	0x000c
        /*0012*/ 	.short	0x0040
        /*0014*/ 	.byte	0x00, 0xf0, 0x21, 0x00


	//----- nvinfo : EIATTR_KPARAM_INFO
	.align		4
.L_2026:
        /*0018*/ 	.byte	0x04, 0x17
        /*001a*/ 	.short	(.L_2028 - .L_2027)
.L_2027:
        /*001c*/ 	.word	0x00000000
        /*0020*/ 	.short	0x000b
        /*0022*/ 	.short	0x0038
        /*0024*/ 	.byte	0x00, 0xf0, 0x21, 0x00


	//----- nvinfo : EIATTR_KPARAM_INFO
	.align		4
.L_2028:
        /*0028*/ 	.byte	0x04, 0x17
        /*002a*/ 	.short	(.L_2030 - .L_2029)
.L_2029:
        /*002c*/ 	.word	0x00000000
        /*0030*/ 	.short	0x000a
        /*0032*/ 	.short	0x0030
        /*0034*/ 	.byte	0x00, 0xf0, 0x11, 0x00


	//----- nvinfo : EIATTR_KPARAM_INFO
	.align		4
.L_2030:
        /*0038*/ 	.byte	0x04, 0x17
        /*003a*/ 	.short	(.L_2032 - .L_2031)
.L_2031:
        /*003c*/ 	.word	0x00000000
        /*0040*/ 	.short	0x0009
        /*0042*/ 	.short	0x0028
        /*0044*/ 	.byte	0x00, 0xf0, 0x21, 0x00


	//----- nvinfo : EIATTR_KPARAM_INFO
	.align		4
.L_2032:
        /*0048*/ 	.byte	0x04, 0x17
        /*004a*/ 	.short	(.L_2034 - .L_2033)
.L_2033:
        /*004c*/ 	.word	0x00000000
        /*0050*/ 	.short	0x0008
        /*0052*/ 	.short	0x0020
        /*0054*/ 	.byte	0x00, 0xf0, 0x11, 0x00


	//----- nvinfo : EIATTR_KPARAM_INFO
	.align		4
.L_2034:
        /*0058*/ 	.byte	0x04, 0x17
        /*005a*/ 	.short	(.L_2036 - .L_2035)
.L_2035:
        /*005c*/ 	.word	0x00000000
        /*0060*/ 	.short	0x0007
        /*0062*/ 	.short	0x001c
        /*0064*/ 	.byte	0x00, 0xf0, 0x11, 0x00


	//----- nvinfo : EIATTR_KPARAM_INFO
	.align		4
.L_2036:
        /*0068*/ 	.byte	0x04, 0x17
        /*006a*/ 	.short	(.L_2038 - .L_2037)
.L_2037:
        /*006c*/ 	.word	0x00000000
        /*0070*/ 	.short	0x0006
        /*0072*/ 	.short	0x0018
        /*0074*/ 	.byte	0x00, 0xf0, 0x11, 0x00


	//----- nvinfo : EIATTR_KPARAM_INFO
	.align		4
.L_2038:
        /*0078*/ 	.byte	0x04, 0x17
        /*007a*/ 	.short	(.L_2040 - .L_2039)
.L_2039:
        /*007c*/ 	.word	0x00000000
        /*0080*/ 	.short	0x0005
        /*0082*/ 	.short	0x0014
        /*0084*/ 	.byte	0x00, 0xf0, 0x11, 0x00


	//----- nvinfo : EIATTR_KPARAM_INFO
	.align		4
.L_2040:
        /*0088*/ 	.byte	0x04, 0x17
        /*008a*/ 	.short	(.L_2042 - .L_2041)
.L_2041:
        /*008c*/ 	.word	0x00000000
        /*0090*/ 	.short	0x0004
        /*0092*/ 	.short	0x0010
        /*0094*/ 	.byte	0x00, 0xf0, 0x11, 0x00


	//----- nvinfo : EIATTR_KPARAM_INFO
	.align		4
.L_2042:
        /*0098*/ 	.byte	0x04, 0x17
        /*009a*/ 	.short	(.L_2044 - .L_2043)
.L_2043:
        /*009c*/ 	.word	0x00000000
        /*00a0*/ 	.short	0x0003
        /*00a2*/ 	.short	0x000c
        /*00a4*/ 	.byte	0x00, 0xf0, 0x11, 0x00


	//----- nvinfo : EIATTR_KPARAM_INFO
	.align		4
.L_2044:
        /*00a8*/ 	.byte	0x04, 0x17
        /*00aa*/ 	.short	(.L_2046 - .L_2045)
.L_2045:
        /*00ac*/ 	.word	0x00000000
        /*00b0*/ 	.short	0x0002
        /*00b2*/ 	.short	0x0008
        /*00b4*/ 	.byte	0x00, 0xf0, 0x11, 0x00


	//----- nvinfo : EIATTR_KPARAM_INFO
	.align		4
.L_2046:
        /*00b8*/ 	.byte	0x04, 0x17
        /*00ba*/ 	.short	(.L_2048 - .L_2047)
.L_2047:
        /*00bc*/ 	.word	0x00000000
        /*00c0*/ 	.short	0x0001
        /*00c2*/ 	.short	0x0004
        /*00c4*/ 	.byte	0x00, 0xf0, 0x11, 0x00


	//----- nvinfo : EIATTR_KPARAM_INFO
	.align		4
.L_2048:
        /*00c8*/ 	.byte	0x04, 0x17
        /*00ca*/ 	.short	(.L_2050 - .L_2049)
.L_2049:
        /*00cc*/ 	.word	0x00000000
        /*00d0*/ 	.short	0x0000
        /*00d2*/ 	.short	0x0000
        /*00d4*/ 	.byte	0x00, 0xf0, 0x11, 0x00


	//----- nvinfo : EIATTR_SPARSE_MMA_MASK
	.align		4
.L_2050:
        /*00d8*/ 	.byte	0x03, 0x50
        /*00da*/ 	.short	0x0000


	//----- nvinfo : EIATTR_MAXREG_COUNT
	.align		4
        /*00dc*/ 	.byte	0x03, 0x1b
        /*00de*/ 	.short	0x0040


	//----- nvinfo : EIATTR_NUM_BARRIERS
	.align		4
        /*00e0*/ 	.byte	0x02, 0x4c
        /*00e2*/ 	.byte	0x01
	.zero		1


	//----- nvinfo : EIATTR_EXTERNS
	.align		4
        /*00e4*/ 	.byte	0x04, 0x0f
        /*00e6*/ 	.short	(.L_2052 - .L_2051)


	//   ....[0]....
	.align		4
.L_2051:
        /*00e8*/ 	.word	index@(vprintf)


	//----- nvinfo : EIATTR_MERCURY_ISA_VERSION
	.align		4
.L_2052:
        /*00ec*/ 	.byte	0x03, 0x5f
        /*00ee*/ 	.short	0x0101


	//----- nvinfo : EIATTR_SYSCALL_OFFSETS
	.align		4
        /*00f0*/ 	.byte	0x04, 0x46
        /*00f2*/ 	.short	(.L_2054 - .L_2053)


	//   ....[0]....
.L_2053:
        /*00f4*/ 	.word	0x000004c0


	//----- nvinfo : EIATTR_EXIT_INSTR_OFFSETS
	.align		4
.L_2054:
        /*00f8*/ 	.byte	0x04, 0x1c
        /*00fa*/ 	.short	(.L_2056 - .L_2055)


	//   ....[0]....
.L_2055:
        /*00fc*/ 	.word	0x00001210


	//   ....[1]....
        /*0100*/ 	.word	0x00001230


	//----- nvinfo : EIATTR_MAX_THREADS
	.align		4
.L_2056:
        /*0104*/ 	.byte	0x04, 0x05
        /*0106*/ 	.short	(.L_2058 - .L_2057)
.L_2057:
        /*0108*/ 	.word	0x00000400
        /*010c*/ 	.word	0x00000001
        /*0110*/ 	.word	0x00000001


	//----- nvinfo : EIATTR_CRS_STACK_SIZE
	.align		4
.L_2058:
        /*0114*/ 	.byte	0x04, 0x1e
        /*0116*/ 	.short	(.L_2060 - .L_2059)
.L_2059:
        /*0118*/ 	.word	0x00000000


	//----- nvinfo : EIATTR_CBANK_PARAM_SIZE
	.align		4
.L_2060:
        /*011c*/ 	.byte	0x03, 0x19
        /*011e*/ 	.short	0x0048


	//----- nvinfo : EIATTR_PARAM_CBANK
	.align		4
        /*0120*/ 	.byte	0x04, 0x0a
        /*0122*/ 	.short	(.L_2062 - .L_2061)
	.align		4
.L_2061:
        /*0124*/ 	.word	index@(.nv.constant0._Z42userbuffers_fp16_sum_inplace_gpu_rr_rs_oopILi16EEviiiiiiiiiPPviS0_m)
        /*0128*/ 	.short	0x0210
        /*012a*/ 	.short	0x0048


	//----- nvinfo : EIATTR_SW_WAR
	.align		4
.L_2062:
        /*012c*/ 	.byte	0x04, 0x36
        /*012e*/ 	.short	(.L_2064 - .L_2063)
.L_2063:
        /*0130*/ 	.word	0x00000008
.L_2064:


//--------------------- .nv.info._Z42userbuffers_fp16_sum_inplace_gpu_rr_rs_oopILi8EEviiiiiiiiiPPviS0_m --------------------------
	.section	.nv.info._Z42userbuffers_fp16_sum_inplace_gpu_rr_rs_oopILi8EEviiiiiiiiiPPviS0_m,"",@"SHT_CUDA_INFO"
	.sectionflags	@""
	.align	4


	//----- nvinfo : EIATTR_CUDA_API_VERSION
	.align		4
        /*0000*/ 	.byte	0x04, 0x37
        /*0002*/ 	.short	(.L_2066 - .L_2065)
.L_2065:
        /*0004*/ 	.word	0x00000082


	//----- nvinfo : EIATTR_KPARAM_INFO
	.align		4
.L_2066:
        /*0008*/ 	.byte	0x04, 0x17
        /*000a*/ 	.short	(.L_2068 - .L_2067)
.L_2067:
        /*000c*/ 	.word	0x00000000
        /*0010*/ 	.short	0x000c
        /*0012*/ 	.short	0x0040
        /*0014*/ 	.byte	0x00, 0xf0, 0x21, 0x00


	//----- nvinfo : EIATTR_KPARAM_INFO
	.align		4
.L_2068:
        /*0018*/ 	.byte	0x04, 0x17
        /*001a*/ 	.short	(.L_2070 - .L_2069)
.L_2069:
        /*001c*/ 	.word	0x00000000
        /*0020*/ 	.short	0x000b
        /*0022*/ 	.short	0x0038
        /*0024*/ 	.byte	0x00, 0xf0, 0x21, 0x00


	//----- nvinfo : EIATTR_KPARAM_INFO
	.align		4
.L_2070:
        /*0028*/ 	.byte	0x04, 0x17
        /*002a*/ 	.short	(.L_2072 - .L_2071)
.L_2071:
        /*002c*/ 	.word	0x00000000
        /*0030*/ 	.short	0x000a
        /*0032*/ 	.short	0x0030
        /*0034*/ 	.byte	0x00, 0xf0, 0x11, 0x00


	//----- nvinfo : EIATTR_KPARAM_INFO
	.align		4
.L_2072:
        /*0038*/ 	.byte	0x04, 0x17
        /*003a*/ 	.short	(.L_2074 - .L_2073)
.L_2073:
        /*003c*/ 	.word	0x00000000
        /*0040*/ 	.short	0x0009
        /*0042*/ 	.short	0x0028
        /*0044*/ 	.byte	0x00, 0xf0, 0x21, 0x00


	//----- nvinfo : EIATTR_KPARAM_INFO
	.align		4
.L_2074:
        /*0048*/ 	.byte	0x04, 0x17
        /*004a*/ 	.short	(.L_2076 - .L_2075)
.L_2075:
        /*004c*/ 	.word	0x00000000
        /*0050*/ 	.short	0x0008
        /*0052*/ 	.short	0x0020
        /*0054*/ 	.byte	0x00, 0xf0, 0x11, 0x00


	//----- nvinfo : EIATTR_KPARAM_INFO
	.align		4
.L_2076:
        /*0058*/ 	.byte	0x04, 0x17
        /*005a*/ 	.short	(.L_2078 - .L_2077)
.L_2077:
        /*005c*/ 	.word	0x00000000
        /*0060*/ 	.short	0x0007
        /*0062*/ 	.short	0x001c
        /*0064*/ 	.byte	0x00, 0xf0, 0x11, 0x00


	//----- nvinfo : EIATTR_KPARAM_INFO
	.align		4
.L_2078:
        /*0068*/ 	.byte	0x04, 0x17
        /*006a*/ 	.short	(.L_2080 - .L_2079)
.L_2079:
        /*006c*/ 	.word	0x00000000
        /*0070*/ 	.short	0x0006
        /*0072*/ 	.short	0x0018
        /*0074*/ 	.byte	0x00, 0xf0, 0x11, 0x00


	//----- nvinfo : EIATTR_KPARAM_INFO
	.align		4
.L_2080:
        /*0078*/ 	.byte	0x04, 0x17
        /*007a*/ 	.short	(.L_2082 - .L_2081)
.L_2081:
        /*007c*/ 	.word	0x00000000
        /*0080*/ 	.short	0x0005
        /*0082*/ 	.short	0x0014
        /*0084*/ 	.byte	0x00, 0xf0, 0x11, 0x00


	//----- nvinfo : EIATTR_KPARAM_INFO
	.align		4
.L_2082:
        /*0088*/ 	.byte	0x04, 0x17
        /*008a*/ 	.short	(.L_2084 - .L_2083)
.L_2083:
        /*008c*/ 	.word	0x00000000
        /*0090*/ 	.short	0x0004
        /*0092*/ 	.short	0x0010
        /*0094*/ 	.byte	0x00, 0xf0, 0x11, 0x00


	//----- nvinfo : EIATTR_KPARAM_INFO
	.align		4
.L_2084:
        /*0098*/ 	.byte	0x04, 0x17
        /*009a*/ 	.short	(.L_2086 - .L_2085)
.L_2085:
        /*009c*/ 	.word	0x00000000
        /*00a0*/ 	.short	0x0003
        /*00a2*/ 	.short	0x000c
        /*00a4*/ 	.byte	0x00, 0xf0, 0x11, 0x00


	//----- nvinfo : EIATTR_KPARAM_INFO
	.align		4
.L_2086:
        /*00a8*/ 	.byte	0x04, 0x17
        /*00aa*/ 	.short	(.L_2088 - .L_2087)
.L_2087:
        /*00ac*/ 	.word	0x00000000
        /*00b0*/ 	.short	0x0002
        /*00b2*/ 	.short	0x0008
        /*00b4*/ 	.byte	0x00, 0xf0, 0x11, 0x00


	//----- nvinfo : EIATTR_KPARAM_INFO
	.align		4
.L_2088:
        /*00b8*/ 	.byte	0x04, 0x17
        /*00ba*/ 	.short	(.L_2090 - .L_2089)
.L_2089:
        /*00bc*/ 	.word	0x00000000
        /*00c0*/ 	.short	0x0001
        /*00c2*/ 	.short	0x0004
        /*00c4*/ 	.byte	0x00, 0xf0, 0x11, 0x00


	//----- nvinfo : EIATTR_KPARAM_INFO
	.align		4
.L_2090:
        /*00c8*/ 	.byte	0x04, 0x17
        /*00ca*/ 	.short	(.L_2092 - .L_2091)
.L_2091:
        /*00cc*/ 	.word	0x00000000
        /*00d0*/ 	.short	0x0000
        /*00d2*/ 	.short	0x0000
        /*00d4*/ 	.byte	0x00, 0xf0, 0x11, 0x00


	//----- nvinfo : EIATTR_SPARSE_MMA_MASK
	.align		4
.L_2092:
        /*00d8*/ 	.byte	0x03, 0x50
        /*00da*/ 	.short	0x0000


	//----- nvinfo : EIATTR_MAXREG_COUNT
	.align		4
        /*00dc*/ 	.byte	0x03, 0x1b
        /*00de*/ 	.short	0x0040


	//----- nvinfo : EIATTR_NUM_BARRIERS
	.align		4
        /*00e0*/ 	.byte	0x02, 0x4c
        /*00e2*/ 	.byte	0x01
	.zero		1


	//----- nvinfo : EIATTR_EXTERNS
	.align		4
        /*00e4*/ 	.byte	0x04, 0x0f
        /*00e6*/ 	.short	(.L_2094 - .L_2093)


	//   ....[0]....
	.align		4
.L_2093:
        /*00e8*/ 	.word	index@(vprintf)


	//----- nvinfo : EIATTR_MERCURY_ISA_VERSION
	.align		4
.L_2094:
        /*00ec*/ 	.byte	0x03, 0x5f
        /*00ee*/ 	.short	0x0101


	//----- nvinfo : EIATTR_SYSCALL_OFFSETS
	.align		4
        /*00f0*/ 	.byte	0x04, 0x46
        /*00f2*/ 	.short	(.L_2096 - .L_2095)


	//   ....[0]....
.L_2095:
        /*00f4*/ 	.word	0x000004c0


	//----- nvinfo : EIATTR_EXIT_INSTR_OFFSETS
	.align		4
.L_2096:
        /*00f8*/ 	.byte	0x04, 0x1c
        /*00fa*/ 	.short	(.L_2098 - .L_2097)


	//   ....[0]....
.L_2097:
        /*00fc*/ 	.word	0x00000db0


	//   ....[1]....
        /*0100*/ 	.word	0x00000dd0


	//----- nvinfo : EIATTR_MAX_THREADS
	.align		4
.L_2098:
        /*0104*/ 	.byte	0x04, 0x05
        /*0106*/ 	.short	(.L_2100 - .L_2099)
.L_2099:
        /*0108*/ 	.word	0x00000400
        /*010c*/ 	.word	0x00000001
        /*0110*/ 	.word	0x00000001


	//----- nvinfo : EIATTR_CRS_STACK_SIZE
	.align		4
.L_2100:
        /*0114*/ 	.byte	0x04, 0x1e
        /*0116*/ 	.short	(.L_2102 - .L_2101)
.L_2101:
        /*0118*/ 	.word	0x00000000


	//----- nvinfo : EIATTR_CBANK_PARAM_SIZE
	.align		4
.L_2102:
        /*011c*/ 	.byte	0x03, 0x19
        /*011e*/ 	.short	0x0048


	//----- nvinfo : EIATTR_PARAM_CBANK
	.align		4
        /*0120*/ 	.byte	0x04, 0x0a
        /*0122*/ 	.short	(.L_2104 - .L_2103)
	.align		4
.L_2103:
        /*0124*/ 	.word	index@(.nv.constant0._Z42userbuffers_fp16_sum_inplace_gpu_rr_rs_oopILi8EEviiiiiiiiiPPviS0_m)
        /*0128*/ 	.short	0x0210
        /*012a*/ 	.short	0x0048


	//----- nvinfo : EIATTR_SW_WAR
	.align		4
.L_2104:
        /*012c*/ 	.byte	0x04, 0x36
        /*012e*/ 	.short	(.L_2106 - .L_2105)
.L_2105:
        /*0130*/ 	.word	0x00000008
.L_2106:


//--------------------- .nv.info._Z42userbuffers_fp16_sum_inplace_gpu_rr_rs_oopILi4EEviiiiiiiiiPPviS0_m --------------------------
	.section	.nv.info._Z42userbuffers_fp16_sum_inplace_gpu_rr_rs_oopILi4EEviiiiiiiiiPPviS0_m,"",@"SHT_CUDA_INFO"
	.sectionflags	@""
	.align	4


	//----- nvinfo : EIATTR_CUDA_API_VERSION
	.align		4
        /*0000*/ 	.byte	0x04, 0x37
        /*0002*/ 	.short	(.L_2108 - .L_2107)
.L_2107:
        /*0004*/ 	.word	0x00000082


	//----- nvinfo : EIATTR_KPARAM_INFO
	.align		4
.L_2108:
        /*0008*/ 	.byte	0x04, 0x17
        /*000a*/ 	.short	(.L_2110 - .L_2109)
.L_2109:
        /*000c*/ 	.word	0x00000000
        /*0010*/ 	.short	0x000c
        /*0012*/ 	.short	0x0040
        /*0014*/ 	.byte	0x00, 0xf0, 0x21, 0x00


	//----- nvinfo : EIATTR_KPARAM_INFO
	.align		4
.L_2110:
        /*0018*/ 	.byte	0x04, 0x17
        /*001a*/ 	.short	(.L_2112 - .L_2111)
.L_2111:
        /*001c*/ 	.word	0x00000000
        /*0020*/ 	.short	0x000b
        /*0022*/ 	.short	0x0038
        /*0024*/ 	.byte	0x00, 0xf0, 0x21, 0x00


	//----- nvinfo : EIATTR_KPARAM_INFO
	.align		4
.L_2112:
        /*0028*/ 	.byte	0x04, 0x17
        /*002a*/ 	.short	(.L_2114 - .L_2113)
.L_2113:
        /*002c*/ 	.word	0x00000000
        /*0030*/ 	.short	0x000a
        /*0032*/ 	.short	0x0030
        /*0034*/ 	.byte	0x00, 0xf0, 0x11, 0x00


	//----- nvinfo : EIATTR_KPARAM_INFO
	.align		4
.L_2114:
        /*0038*/ 	.byte	0x04, 0x17
        /*003a*/ 	.short	(.L_2116 - .L_2115)
.L_2115:
        /*003c*/ 	.word	0x00000000
        /*0040*/ 	.short	0x0009
        /*0042*/ 	.short	0x0028
        /*0044*/ 	.byte	0x00, 0xf0, 0x21, 0x00


	//----- nvinfo : EIATTR_KPARAM_INFO
	.align		4
.L_2116:
        /*0048*/ 	.byte	0x04, 0x17
        /*004a*/ 	.short	(.L_2118 - .L_2117)
.L_2117:
        /*004c*/ 	.word	0x00000000
        /*0050*/ 	.short	0x0008
        /*0052*/ 	.short	0x0020
        /*0054*/ 	.byte	0x00, 0xf0, 0x11, 0x00


	//----- nvinfo : EIATTR_KPARAM_INFO
	.align		4
.L_2118:
        /*0058*/ 	.byte	0x04, 0x17
        /*005a*/ 	.short	(.L_2120 - .L_2119)
.L_2119:
        /*005c*/ 	.word	0x00000000
        /*0060*/ 	.short	0x0007
        /*0062*/ 	.short	0x001c
        /*0064*/ 	.byte	0x00, 0xf0, 0x11, 0x00


	//----- nvinfo : EIATTR_KPARAM_INFO
	.align		4
.L_2120:
        /*0068*/ 	.byte	0x04, 0x17
        /*006a*/ 	.short	(.L_2122 - .L_2121)
.L_2121:
        /*006c*/ 	.word	0x00000000
        /*0070*/ 	.short	0x0006
        /*0072*/ 	.short	0x0018
        /*0074*/ 	.byte	0x00, 0xf0, 0x11, 0x00


	//----- nvinfo : EIATTR_KPARAM_INFO
	.align		4
.L_2122:
        /*0078*/ 	.byte	0x04, 0x17
        /*007a*/ 	.short	(.L_2124 - .L_2123)
.L_2123:
        /*007c*/ 	.word	0x00000000
        /*0080*/ 	.short	0x0005
        /*0082*/ 	.short	0x0014
        /*0084*/ 	.byte	0x00, 0xf0, 0x11, 0x00


	//----- nvinfo : EIATTR_KPARAM_INFO
	.align		4
.L_2124:
        /*0088*/ 	.byte	0x04, 0x17
        /*008a*/ 	.short	(.L_2126 - .L_2125)
.L_2125:
        /*008c*/ 	.word	0x00000000
        /*0090*/ 	.short	0x0004
        /*0092*/ 	.short	0x0010
        /*0094*/ 	.byte	0x00, 0xf0, 0x11, 0x00


	//----- nvinfo : EIATTR_KPARAM_INFO
	.align		4
.L_2126:
        /*0098*/ 	.byte	0x04, 0x17
        /*009a*/ 	.short	(.L_2128 - .L_2127)
.L_2127:
        /*009c*/ 	.word	0x00000000
        /*00a0*/ 	.short	0x0003
        /*00a2*/ 	.short	0x000c
        /*00a4*/ 	.byte	0x00, 0xf0, 0x11, 0x00


	//----- nvinfo : EIATTR_KPARAM_INFO
	.align		4
.L_2128:
        /*00a8*/ 	.byte	0x04, 0x17
        /*00aa*/ 	.short	(.L_2130 - .L_2129)
.L_2129:
        /*00ac*/ 	.word	0x00000000
        /*00b0*/ 	.short	0x0002
        /*00b2*/ 	.short	0x0008
        /*00b4*/ 	.byte	0x00, 0xf0, 0x11, 0x00


	//----- nvinfo : EIATTR_KPARAM_INFO
	.align		4
.L_2130:
        /*00b8*/ 	.byte	0x04, 0x17
        /*00ba*/ 	.short	(.L_2132 - .L_2131)
.L_2131:
        /*00bc*/ 	.word	0x00000000
        /*00c0*/ 	.short	0x0001
        /*00c2*/ 	.short	0x0004
        /*00c4*/ 	.byte	0x00, 0xf0, 0x11, 0x00


	//----- nvinfo : EIATTR_KPARAM_INFO
	.align		4
.L_2132:
        /*00c8*/ 	.byte	0x04, 0x17
        /*00ca*/ 	.short	(.L_2134 - .L_2133)
.L_2133:
        /*00cc*/ 	.word	0x00000000
        /*00d0*/ 	.short	0x0000
        /*00d2*/ 	.short	0x0000
        /*00d4*/ 	.byte	0x00, 0xf0, 0x11, 0x00


	//----- nvinfo : EIATTR_SPARSE_MMA_MASK
	.align		4
.L_2134:
        /*00d8*/ 	.byte	0x03, 0x50
        /*00da*/ 	.short	0x0000


	//----- nvinfo : EIATTR_MAXREG_COUNT
	.align		4
        /*00dc*/ 	.byte	0x03, 0x1b
        /*00de*/ 	.short	0x0040


	//----- nvinfo : EIATTR_NUM_BARRIERS
	.align		4
        /*00e0*/ 	.byte	0x02, 0x4c
        /*00e2*/ 	.byte	0x01
	.zero		1


	//----- nvinfo : EIATTR_EXTERNS
	.align		4
        /*00e4*/ 	.byte	0x04, 0x0f
        /*00e6*/ 	.short	(.L_2136 - .L_2135)


	//   ....[0]....
	.align		4
.L_2135:
        /*00e8*/ 	.word	index@(vprintf)


	//----- nvinfo : EIATTR_MERCURY_ISA_VERSION
	.align		4
.L_2136:
        /*00ec*/ 	.byte	0x03, 0x5f
        /*00ee*/ 	.short	0x0101


	//----- nvinfo : EIATTR_SYSCALL_OFFSETS
	.align		4
        /*00f0*/ 	.byte	0x04, 0x46
        /*00f2*/ 	.short	(.L_2138 - .L_2137)


	//   ....[0]....
.L_2137:
        /*00f4*/ 	.word	0x000004c0


	//----- nvinfo : EIATTR_EXIT_INSTR_OFFSETS
	.align		4
.L_2138:
        /*00f8*/ 	.byte	0x04, 0x1c
        /*00fa*/ 	.short	(.L_2140 - .L_2139)


	//   ....[0]....
.L_2139:
        /*00fc*/ 	.word	0x00000b90


	//   ....[1]....
        /*0100*/ 	.word	0x00000bb0


	//----- nvinfo : EIATTR_MAX_THREADS
	.align		4
.L_2140:
        /*0104*/ 	.byte	0x04, 0x05
        /*0106*/ 	.short	(.L_2142 - .L_2141)
.L_2141:
        /*0108*/ 	.word	0x00000400
        /*010c*/ 	.word	0x00000001
        /*0110*/ 	.word	0x00000001


	//----- nvinfo : EIATTR_CRS_STACK_SIZE
	.align		4
.L_2142:
        /*0114*/ 	.byte	0x04, 0x1e
        /*0116*/ 	.short	(.L_2144 - .L_2143)
.L_2143:
        /*0118*/ 	.word	0x00000000


	//----- nvinfo : EIATTR_CBANK_PARAM_SIZE
	.align		4
.L_2144:
        /*011c*/ 	.byte	0x03, 0x19
        /*011e*/ 	.short	0x0048


	//----- nvinfo : EIATTR_PARAM_CBANK
	.align		4
        /*0120*/ 	.byte	0x04, 0x0a
        /*0122*/ 	.short	(.L_2146 - .L_2145)
	.align		4
.L_2145:
        /*0124*/ 	.word	index@(.nv.constant0._Z42userbuffers_fp16_sum_inplace_gpu_rr_rs_oopILi4EEviiiiiiiiiPPviS0_m)
        /*0128*/ 	.short	0x0210
        /*012a*/ 	.short	0x0048


	//----- nvinfo : EIATTR_SW_WAR
	.align		4
.L_2146:
        /*012c*/ 	.byte	0x04, 0x36
        /*012e*/ 	.short	(.L_2148 - .L_2147)
.L_2147:
        /*0130*/ 	.word	0x00000008
.L_2148:


//--------------------- .nv.info._Z42userbuffers_fp16_sum_inplace_gpu_rr_rs_oopILi2EEviiiiiiiiiPPviS0_m --------------------------
	.section	.nv.info._Z42userbuffers_fp16_sum_inplace_gpu_rr_rs_oopILi2EEviiiiiiiiiPPviS0_m,"",@"SHT_CUDA_INFO"
	.sectionflags	@""
	.align	4


	//----- nvinfo : EIATTR_CUDA_API_VERSION
	.align		4
        /*0000*/ 	.byte	0x04, 0x37
        /*0002*/ 	.short	(.L_2150 - .L_2149)
.L_2149:
        /*0004*/ 	.word	0x00000082


	//----- nvinfo : EIATTR_KPARAM_INFO
	.align		4
.L_2150:
        /*0008*/ 	.byte	0x04, 0x17
        /*000a*/ 	.short	(.L_2152 - .L_2151)
.L_2151:
        /*000c*/ 	.word	0x00000000
        /*0010*/ 	.short	0x000c
        /*0012*/ 	.short	0x0040
        /*0014*/ 	.byte	0x00, 0xf0, 0x21, 0x00


	//----- nvinfo : EIATTR_KPARAM_INFO
	.align		4
.L_2152:
        /*0018*/ 	.byte	0x04, 0x17
        /*001a*/ 	.short	(.L_2154 - .L_2153)
.L_2153:
        /*001c*/ 	.word	0x00000000
        /*0020*/ 	.short	0x000b
        /*0022*/ 	.short	0x0038
        /*0024*/ 	.byte	0x00, 0xf0, 0x21, 0x00


	//----- nvinfo : EIATTR_KPARAM_INFO
	.align		4
.L_2154:
        /*0028*/ 	.byte	0x04, 0x17
        /*002a*/ 	.short	(.L_2156 - .L_2155)
.L_2155:
        /*002c*/ 	.word	0x00000000
        /*0030*/ 	.short	0x000a
        /*0032*/ 	.short	0x0030
        /*0034*/ 	.byte	0x00, 0xf0, 0x11, 0x00


	//----- nvinfo : EIATTR_KPARAM_INFO
	.align		4
.L_2156:
        /*0038*/ 	.byte	0x04, 0x17
        /*003a*/ 	.short	(.L_2158 - .L_2157)
.L_2157:
        /*003c*/ 	.word	0x00000000
        /*0040*/ 	.short	0x0009
        /*0042*/ 	.short	0x0028
        /*0044*/ 	.byte	0x00, 0xf0, 0x21, 0x00


	//----- nvinfo : EIATTR_KPARAM_INFO
	.align		4
.L_2158:
        /*0048*/ 	.byte	0x04, 0x17
        /*004a*/ 	.short	(.L_2160 - .L_2159)
.L_2159:
        /*004c*/ 	.word	0x00000000
        /*0050*/ 	.short	0x0008
        /*0052*/ 	.short	0x0020
        /*0054*/ 	.byte	0x00, 0xf0, 0x11, 0x00


	//----- nvinfo : EIATTR_KPARAM_INFO
	.align		4
.L_2160:
        /*0058*/ 	.byte	0x04, 0x17
        /*005a*/ 	.short	(.L_2162 - .L_2161)
.L_2161:
        /*005c*/ 	.word	0x00000000
        /*0060*/ 	.short	0x0007
        /*0062*/ 	.short	0x001c
        /*0064*/ 	.byte	0x00, 0xf0, 0x11, 0x00


	//----- nvinfo : EIATTR_KPARAM_INFO
	.align		4
.L_2162:
        /*0068*/ 	.byte	0x04, 0x17
        /*006a*/ 	.short	(.L_2164 - .L_2163)
.L_2163:
        /*006c*/ 	.word	0x00000000
        /*0070*/ 	.short	0x0006
        /*0072*/ 	.short	0x0018
        /*0074*/ 	.byte	0x00, 0xf0, 0x11, 0x00


	//----- nvinfo : EIATTR_KPARAM_INFO
	.align		4
.L_2164:
        /*0078*/ 	.byte	0x04, 0x17
        /*007a*/ 	.short	(.L_2166 - .L_2165)
.L_2165:
        /*007c*/ 	.word	0x00000000
        /*0080*/ 	.short	0x0005
        /*0082*/ 	.short	0x0014
        /*0084*/ 	.byte	0x00, 0xf0, 0x11, 0x00


	//----- nvinfo : EIATTR_KPARAM_INFO
	.align		4
.L_2166:
        /*0088*/ 	.byte	0x04, 0x17
        /*008a*/ 	.short	(.L_2168 - .L_2167)
.L_2167:
        /*008c*/ 	.word	0x00000000
        /*0090*/ 	.short	0x0004
        /*0092*/ 	.short	0x0010
        /*0094*/ 	.byte	0x00, 0xf0, 0x11, 0x00


	//----- nvinfo : EIATTR_KPARAM_INFO
	.align		4
.L_2168:
        /*0098*/ 	.byte	0x04, 0x17
        /*009a*/ 	.short	(.L_2170 - .L_2169)
.L_2169:
        /*009c*/ 	.word	0x00000000
        /*00a0*/ 	.short	0x0003
        /*00a2*/ 	.short	0x000c
        /*00a4*/ 	.byte	0x00, 0xf0, 0x11, 0x00


	//----- nvinfo : EIATTR_KPARAM_INFO
	.align		4
.L_2170:
        /*00a8*/ 	.byte	0x04, 0x17
        /*00aa*/ 	.short	(.L_2172 - .L_2171)
.L_2171:
        /*00ac*/ 	.word	0x00000000
        /*00b0*/ 	.short	0x0002
        /*00b2*/ 	.short	0x0008
        /*00b4*/ 	.byte	0x00, 0xf0, 0x11, 0x00


	//----- nvinfo : EIATTR_KPARAM_INFO
	.align		4
.L_2172:
        /*00b8*/ 	.byte	0x04, 0x17
        /*00ba*/ 	.short	(.L_2174 - .L_2173)
.L_2173:
        /*00bc*/ 	.word	0x00000000
        /*00c0*/ 	.short	0x0001
        /*00c2*/ 	.short	0x0004
        /*00c4*/ 	.byte	0x00, 0xf0, 0x11, 0x00


	//----- nvinfo : EIATTR_KPARAM_INFO
	.align		4
.L_2174:
        /*00c8*/ 	.byte	0x04, 0x17
        /*00ca*/ 	.short	(.L_2176 - .L_2175)
.L_2175:
        /*00cc*/ 	.word	0x00000000
        /*00d0*/ 	.short	0x0000
        /*00d2*/ 	.short	0x0000
        /*00d4*/ 	.byte	0x00, 0xf0, 0x11, 0x00


	//----- nvinfo : EIATTR_SPARSE_MMA_MASK
	.align		4
.L_2176:
        /*00d8*/ 	.byte	0x03, 0x50
        /*00da*/ 	.short	0x0000


	//----- nvinfo : EIATTR_MAXREG_COUNT
	.align		4
        /*00dc*/ 	.byte	0x03, 0x1b
        /*00de*/ 	.short	0x0040


	//----- nvinfo : EIATTR_NUM_BARRIERS
	.align		4
        /*00e0*/ 	.byte	0x02, 0x4c
        /*00e2*/ 	.byte	0x01
	.zero		1


	//----- nvinfo : EIATTR_EXTERNS
	.align		4
        /*00e4*/ 	.byte	0x04, 0x0f
        /*00e6*/ 	.short	(.L_2178 - .L_2177)


	//   ....[0]....
	.align		4
.L_2177:
        /*00e8*/ 	.word	index@(vprintf)


	//----- nvinfo : EIATTR_MERCURY_ISA_VERSION
	.align		4
.L_2178:
        /*00ec*/ 	.byte	0x03, 0x5f
        /*00ee*/ 	.short	0x0101


	//----- nvinfo : EIATTR_SYSCALL_OFFSETS
	.align		4
        /*00f0*/ 	.byte	0x04, 0x46
        /*00f2*/ 	.short	(.L_2180 - .L_2179)


	//   ....[0]....
.L_2179:
        /*00f4*/ 	.word	0x000004c0


	//----- nvinfo : EIATTR_EXIT_INSTR_OFFSETS
	.align		4
.L_2180:
        /*00f8*/ 	.byte	0x04, 0x1c
        /*00fa*/ 	.short	(.L_2182 - .L_2181)


	//   ....[0]....
.L_2181:
        /*00fc*/ 	.word	0x00000a50


	//   ....[1]....
        /*0100*/ 	.word	0x00000a70


	//----- nvinfo : EIATTR_MAX_THREADS
	.align		4
.L_2182:
        /*0104*/ 	.byte	0x04, 0x05
        /*0106*/ 	.short	(.L_2184 - .L_2183)
.L_2183:
        /*0108*/ 	.word	0x00000400
        /*010c*/ 	.word	0x00000001
        /*0110*/ 	.word	0x00000001


	//----- nvinfo : EIATTR_CRS_STACK_SIZE
	.align		4
.L_2184:
        /*0114*/ 	.byte	0x04, 0x1e
        /*0116*/ 	.short	(.L_2186 - .L_2185)
.L_2185:
        /*0118*/ 	.word	0x00000000


	//----- nvinfo : EIATTR_CBANK_PARAM_SIZE
	.align		4
.L_2186:
        /*011c*/ 	.byte	0x03, 0x19
        /*011e*/ 	.short	0x0048


	//----- nvinfo : EIATTR_PARAM_CBANK
	.align		4
        /*0120*/ 	.byte	0x04, 0x0a
        /*0122*/ 	.short	(.L_2188 - .L_2187)
	.align		4
.L_2187:
        /*0124*/ 	.word	index@(.nv.constant0._Z42userbuffers_fp16_sum_inplace_gpu_rr_rs_oopILi2EEviiiiiiiiiPPviS0_m)
        /*0128*/ 	.short	0x0210
        /*012a*/ 	.short	0x0048


	//----- nvinfo : EIATTR_SW_WAR
	.align		4
.L_2188:
        /*012c*/ 	.byte	0x04, 0x36
        /*012e*/ 	.short	(.L_2190 - .L_2189)
.L_2189:
        /*0130*/ 	.word	0x00000008
.L_2190:


//--------------------- .nv.info._Z42userbuffers_fp16_sum_inplace_gpu_mc_rs_oopILi32EEviiiiiiiiiPPviS0_P6float4m --------------------------
	.section	.nv.info._Z42userbuffers_fp16_sum_inplace_gpu_mc_rs_oopILi32EEviiiiiiiiiPPviS0_P6float4m,"",@"SHT_CUDA_INFO"
	.sectionflags	@""
	.align	4


	//----- nvinfo : EIATTR_CUDA_API_VERSION
	.align		4
        /*0000*/ 	.byte	0x04, 0x37
        /*0002*/ 	.short	(.L_2192 - .L_2191)
.L_2191:
        /*0004*/ 	.word	0x00000082


	//----- nvinfo : EIATTR_KPARAM_INFO
	.align		4
.L_2192:
        /*0008*/ 	.byte	0x04, 0x17
        /*000a*/ 	.short	(.L_2194 - .L_2193)
.L_2193:
        /*000c*/ 	.word	0x00000000
        /*0010*/ 	.short	0x000d
        /*0012*/ 	.short	0x0048
        /*0014*/ 	.byte	0x00, 0xf0, 0x21, 0x00


	//----- nvinfo : EIATTR_KPARAM_INFO
	.align		4
.L_2194:
        /*0018*/ 	.byte	0x04, 0x17
        /*001a*/ 	.short	(.L_2196 - .L_2195)
.L_2195:
        /*001c*/ 	.word	0x00000000
        /*0020*/ 	.short	0x000c
        /*0022*/ 	.short	0x0040
        /*0024*/ 	.byte	0x00, 0xf0, 0x21, 0x00


	//----- nvinfo : EIATTR_KPARAM_INFO
	.align		4
.L_2196:
        /*0028*/ 	.byte	0x04, 0x17
        /*002a*/ 	.short	(.L_2198 - .L_2197)
.L_2197:
        /*002c*/ 	.word	0x00000000
        /*0030*/ 	.short	0x000b
        /*0032*/ 	.short	0x0038
        /*0034*/ 	.byte	0x00, 0xf0, 0x21, 0x00


	//----- nvinfo : EIATTR_KPARAM_INFO
	.align		4
.L_2198:
        /*0038*/ 	.byte	0x04, 0x17
        /*003a*/ 	.short	(.L_2200 - .L_2199)
.L_2199:
        /*003c*/ 	.word	0x00000000
        /*0040*/ 	.short	0x000a
        /*0042*/ 	.short	0x0030
        /*0044*/ 	.byte	0x00, 0xf0, 0x11, 0x00


	//----- nvinfo : EIATTR_KPARAM_INFO
	.align		4
.L_2200:
        /*0048*/ 	.byte	0x04, 0x17
        /*004a*/ 	.short	(.L_2202 - .L_2201)
.L_2201:
        /*004c*/ 	.word	0x00000000
        /*0050*/ 	.short	0x0009
        /*0052*/ 	.short	0x0028
        /*0054*/ 	.byte	0x00, 0xf0, 0x21, 0x00


	//----- nvinfo : EIATTR_KPARAM_INFO
	.align		4
.L_2202:
        /*0058*/ 	.byte	0x04, 0x17
        /*005a*/ 	.short	(.L_2204 - .L_2203)
.L_2203:
        /*005c*/ 	.word	0x00000000
        /*0060*/ 	.short	0x0008
        /*0062*/ 	.short	0x0020
        /*0064*/ 	.byte	0x00, 0xf0, 0x11, 0x00


	//----- nvinfo : EIATTR_KPARAM_INFO
	.align		4
.L_2204:
        /*0068*/ 	.byte	0x04, 0x17
        /*006a*/ 	.short	(.L_2206 - .L_2205)
.L_2205:
        /*006c*/ 	.word	0x00000000
        /*0070*/ 	.short	0x0007
        /*0072*/ 	.short	0x001c
        /*0074*/ 	.byte	0x00, 0xf0, 0x11, 0x00


	//----- nvinfo : EIATTR_KPARAM_INFO
	.align		4
.L_2206:
        /*0078*/ 	.byte	0x04, 0x17
        /*007a*/ 	.short	(.L_2208 - .L_2207)
.L_2207:
        /*007c*/ 	.word	0x00000000
        /*0080*/ 	.short	0x0006
        /*0082*/ 	.short	0x0018
        /*0084*/ 	.byte	0x00, 0xf0, 0x11, 0x00


	//----- nvinfo : EIATTR_KPARAM_INFO
	.align		4
.L_2208:
        /*0088*/ 	.byte	0x04, 0x17
        /*008a*/ 	.short	(.L_2210 - .L_2209)
.L_2209:
        /*008c*/ 	.word	0x00000000
        /*0090*/ 	.short	0x0005
        /*0092*/ 	.short	0x0014
        /*0094*/ 	.byte	0x00, 0xf0, 0x11, 0x00


	//----- nvinfo : EIATTR_KPARAM_INFO
	.align		4
.L_2210:
        /*0098*/ 	.byte	0x04, 0x17
        /*009a*/ 	.short	(.L_2212 - .L_2211)
.L_2211:
        /*009c*/ 	.word	0x00000000
        /*00a0*/ 	.short	0x0004
        /*00a2*/ 	.short	0x0010
        /*00a4*/ 	.byte	0x00, 0xf0, 0x11, 0x00


	//----- nvinfo : EIATTR_KPARAM_INFO
	.align		4
.L_2212:
        /*00a8*/ 	.byte	0x04, 0x17
        /*00aa*/ 	.short	(.L_2214 - .L_2213)
.L_2213:
        /*00ac*/ 	.word	0x00000000
        /*00b0*/ 	.short	0x0003
        /*00b2*/ 	.short	0x000c
        /*00b4*/ 	.byte	0x00, 0xf0, 0x11, 0x00


	//----- nvinfo : EIATTR_KPARAM_INFO
	.align		4
.L_2214:
        /*00b8*/ 	.byte	0x04, 0x17
        /*00ba*/ 	.short	(.L_2216 - .L_2215)
.L_2215:
        /*00bc*/ 	.word	0x00000000
        /*00c0*/ 	.short	0x0002
        /*00c2*/ 	.short	0x0008
        /*00c4*/ 	.byte	0x00, 0xf0, 0x11, 0x00


	//----- nvinfo : EIATTR_KPARAM_INFO
	.align		4
.L_2216:
        /*00c8*/ 	.byte	0x04, 0x17
        /*00ca*/ 	.short	(.L_2218 - .L_2217)
.L_2217:
        /*00cc*/ 	.word	0x00000000
        /*00d0*/ 	.short	0x0001
        /*00d2*/ 	.short	0x0004
        /*00d4*/ 	.byte	0x00, 0xf0, 0x11, 0x00


	//----- nvinfo : EIATTR_KPARAM_INFO
	.align		4
.L_2218:
        /*00d8*/ 	.byte	0x04, 0x17
        /*00da*/ 	.short	(.L_2220 - .L_2219)
.L_2219:
        /*00dc*/ 	.word	0x00000000
        /*00e0*/ 	.short	0x0000
        /*00e2*/ 	.short	0x0000
        /*00e4*/ 	.byte	0x00, 0xf0, 0x11, 0x00


	//----- nvinfo : EIATTR_SPARSE_MMA_MASK
	.align		4
.L_2220:
        /*00e8*/ 	.byte	0x03, 0x50
        /*00ea*/ 	.short	0x0000


	//----- nvinfo : EIATTR_MAXREG_COUNT
	.align		4
        /*00ec*/ 	.byte	0x03, 0x1b
        /*00ee*/ 	.short	0x0040


	//----- nvinfo : EIATTR_NUM_BARRIERS
	.align		4
        /*00f0*/ 	.byte	0x02, 0x4c
        /*00f2*/ 	.byte	0x01
	.zero		1


	//----- nvinfo : EIATTR_EXTERNS
	.align		4
        /*00f4*/ 	.byte	0x04, 0x0f
        /*00f6*/ 	.short	(.L_2222 - .L_2221)


	//   ....[0]....
	.align		4
.L_2221:
        /*00f8*/ 	.word	index@(vprintf)


	//----- nvinfo : EIATTR_MERCURY_ISA_VERSION
	.align		4
.L_2222:
        /*00fc*/ 	.byte	0x03, 0x5f
        /*00fe*/ 	.short	0x0101


	//----- nvinfo : EIATTR_SYSCALL_OFFSETS
	.align		4
        /*0100*/ 	.byte	0x04, 0x46
        /*0102*/ 	.short	(.L_2224 - .L_2223)


	//   ....[0]....
.L_2223:
        /*0104*/ 	.word	0x00000460


	//----- nvinfo : EIATTR_EXIT_INSTR_OFFSETS
	.align		4
.L_2224:
        /*0108*/ 	.byte	0x04, 0x1c
        /*010a*/ 	.short	(.L_2226 - .L_2225)


	//   ....[0]....
.L_2225:
        /*010c*/ 	.word	0x00001770


	//   ....[1]....
        /*0110*/ 	.word	0x00001790


	//----- nvinfo : EIATTR_MAX_THREADS
	.align		4
.L_2226:
        /*0114*/ 	.byte	0x04, 0x05
        /*0116*/ 	.short	(.L_2228 - .L_2227)
.L_2227:
        /*0118*/ 	.word	0x00000400
        /*011c*/ 	.word	0x00000001
        /*0120*/ 	.word	0x00000001


	//----- nvinfo : EIATTR_CRS_STACK_SIZE
	.align		4
.L_2228:
        /*0124*/ 	.byte	0x04, 0x1e
        /*0126*/ 	.short	(.L_2230 - .L_2229)
.L_2229:
        /*0128*/ 	.word	0x00000000


	//----- nvinfo : EIATTR_CBANK_PARAM_SIZE
	.align		4
.L_2230:
        /*012c*/ 	.byte	0x03, 0x19
        /*012e*/ 	.short	0x0050


	//----- nvinfo : EIATTR_PARAM_CBANK
	.align		4
        /*0130*/ 	.byte	0x04, 0x0a
        /*0132*/ 	.short	(.L_2232 - .L_2231)
	.align		4
.L_2231:
        /*0134*/ 	.word	index@(.nv.constant0._Z42userbuffers_fp16_sum_inplace_gpu_mc_rs_oopILi32EEviiiiiiiiiPPviS0_P6float4m)
        /*0138*/ 	.short	0x0210
        /*013a*/ 	.short	0x0050


	//----- nvinfo : EIATTR_SW_WAR
	.align		4
.L_2232:
        /*013c*/ 	.byte	0x04, 0x36
        /*013e*/ 	.short	(.L_2234 - .L_2233)
.L_2233:
        /*0140*/ 	.word	0x00000008
.L_2234:


//--------------------- .nv.info._Z42userbuffers_fp16_sum_inplace_gpu_mc_rs_oopILi16EEviiiiiiiiiPPviS0_P6float4m --------------------------
	.section	.nv.info._Z42userbuffers_fp16_sum_inplace_gpu_mc_rs_oopILi16EEviiiiiiiiiPPviS0_P6float4m,"",@"SHT_CUDA_INFO"
	.sectionflags	@""
	.align	4


	//----- nvinfo : EIATTR_CUDA_API_VERSION
	.align		4
        /*0000*/ 	.byte	0x04, 0x37
        /*0002*/ 	.short	(.L_2236 - .L_2235)
.L_2235:
        /*0004*/ 	.word	0x00000082


	//----- nvinfo : EIATTR_KPARAM_INFO
	.align		4
.L_2236:
        /*0008*/ 	.byte	0x04, 0x17
        /*000a*/ 	.short	(.L_2238 - .L_2237)
.L_2237:
        /*000c*/ 	.word	0x00000000
        /*0010*/ 	.short	0x000d
        /*0012*/ 	.short	0x0048
        /*0014*/ 	.byte	0x00, 0xf0, 0x21, 0x00


	//----- nvinfo : EIATTR_KPARAM_INFO
	.align		4
.L_2238:
        /*0018*/ 	.byte	0x04, 0x17
        /*001a*/ 	.short	(.L_2240 - .L_2239)
.L_2239:
        /*001c*/ 	.word	0x00000000
        /*0020*/ 	.short	0x000c
        /*0022*/ 	.short	0x0040
        /*0024*/ 	.byte	0x00, 0xf0, 0x21, 0x00


	//----- nvinfo : EIATTR_KPARAM_INFO
	.align		4
.L_2240:
        /*0028*/ 	.byte	0x04, 0x17
        /*002a*/ 	.short	(.L_2242 - .L_2241)
.L_2241:
        /*002c*/ 	.word	0x00000000
        /*0030*/ 	.short	0x000b
        /*0032*/ 	.short	0x0038
        /*0034*/ 	.byte	0x00, 0xf0, 0x21, 0x00


	//----- nvinfo : EIATTR_KPARAM_INFO
	.align		4
.L_2242:
        /*0038*/ 	.byte	0x04, 0x17
        /*003a*/ 	.short	(.L_2244 - .L_2243)
.L_2243:
        /*003c*/ 	.word	0x00000000
        /*0040*/ 	.short	0x000a
        /*0042*/ 	.short	0x0030
        /*0044*/ 	.byte	0x00, 0xf0, 0x11, 0x00


	//----- nvinfo : EIATTR_KPARAM_INFO
	.align		4
.L_2244:
        /*0048*/ 	.byte	0x04, 0x17
        /*004a*/ 	.short	(.L_2246 - .L_2245)
.L_2245:
        /*004c*/ 	.word	0x00000000
        /*0050*/ 	.short	0x0009
        /*0052*/ 	.short	0x0028
        /*0054*/ 	.byte	0x00, 0xf0, 0x21, 0x00


	//----- nvinfo : EIATTR_KPARAM_INFO
	.align		4
.L_2246:
        /*0058*/ 	.byte	0x04, 0x17
        /*005a*/ 	.short	(.L_2248 - .L_2247)
.L_2247:
        /*005c*/ 	.word	0x00000000
        /*0060*/ 	.short	0x0008
        /*0062*/ 	.short	0x0020
        /*0064*/ 	.byte	0x00, 0xf0, 0x11, 0x00


	//----- nvinfo : EIATTR_KPARAM_INFO
	.align		4
.L_2248:
        /*0068*/ 	.byte	0x04, 0x17
        /*006a*/ 	.short	(.L_2250 - .L_2249)
.L_2249:
        /*006c*/ 	.word	0x00000000
        /*0070*/ 	.short	0x0007
        /*0072*/ 	.short	0x001c
        /*0074*/ 	.byte	0x00, 0xf0, 0x11, 0x00


	//----- nvinfo : EIATTR_KPARAM_INFO
	.align		4
.L_2250:
        /*0078*/ 	.byte	0x04, 0x17
        /*007a*/ 	.short	(.L_2252 - .L_2251)
.L_2251:
        /*007c*/ 	.word	0x00000000
        /*0080*/ 	.short	0x0006
        /*0082*/ 	.short	0x0018
        /*0084*/ 	.byte	0x00, 0xf0, 0x11, 0x00


	//----- nvinfo : EIATTR_KPARAM_INFO
	.align		4
.L_2252:
        /*0088*/ 	.byte	0x04, 0x17
        /*008a*/ 	.short	(.L_2254 - .L_2253)
.L_2253:
        /*008c*/ 	.word	0x00000000
        /*0090*/ 	.short	0x0005
        /*0092*/ 	.short	0x0014
        /*0094*/ 	.byte	0x00, 0xf0, 0x11, 0x00


	//----- nvinfo : EIATTR_KPARAM_INFO
	.align		4
.L_2254:
        /*0098*/ 	.byte	0x04, 0x17
        /*009a*/ 	.short	(.L_2256 - .L_2255)
.L_2255:
        /*009c*/ 	.word	0x00000000
        /*00a0*/ 	.short	0x0004
        /*00a2*/ 	.short	0x0010
        /*00a4*/ 	.byte	0x00, 0xf0, 0x11, 0x00


	//----- nvinfo : EIATTR_KPARAM_INFO
	.align		4
.L_2256:
        /*00a8*/ 	.byte	0x04, 0x17
        /*00aa*/ 	.short	(.L_2258 - .L_2257)
.L_2257:
        /*00ac*/ 	.word	0x00000000
        /*00b0*/ 	.short	0x0003
        /*00b2*/ 	.short	0x000c
        /*00b4*/ 	.byte	0x00, 0xf0, 0x11, 0x00


	//----- nvinfo : EIATTR_KPARAM_INFO
	.align		4
.L_2258:
        /*00b8*/ 	.byte	0x04, 0x17
        /*00ba*/ 	.short	(.L_2260 - .L_2259)
.L_2259:
        /*00bc*/ 	.word	0x00000000
        /*00c0*/ 	.short	0x0002
        /*00c2*/ 	.short	0x0008
        /*00c4*/ 	.byte	0x00, 0xf0, 0x11, 0x00


	//----- nvinfo : EIATTR_KPARAM_INFO
	.align		4
.L_2260:
        /*00c8*/ 	.byte	0x04, 0x17
        /*00ca*/ 	.short	(.L_2262 - .L_2261)
.L_2261:
        /*00cc*/ 	.word	0x00000000
        /*00d0*/ 	.short	0x0001
        /*00d2*/ 	.short	0x0004
        /*00d4*/ 	.byte	0x00, 0xf0, 0x11, 0x00


	//----- nvinfo : EIATTR_KPARAM_INFO
	.align		4
.L_2262:
        /*00d8*/ 	.byte	0x04, 0x17
        /*00da*/ 	.short	(.L_2264 - .L_2263)
.L_2263:
        /*00dc*/ 	.word	0x00000000
        /*00e0*/ 	.short	0x0000
        /*00e2*/ 	.short	0x0000
        /*00e4*/ 	.byte	0x00, 0xf0, 0x11, 0x00


	//----- nvinfo : EIATTR_SPARSE_MMA_MASK
	.align		4
.L_2264:
        /*00e8*/ 	.byte	0x03, 0x50
        /*00ea*/ 	.short	0x0000


	//----- nvinfo : EIATTR_MAXREG_COUNT
	.align		4
        /*00ec*/ 	.byte	0x03, 0x1b
        /*00ee*/ 	.short	0x0040


	//----- nvinfo : EIATTR_NUM_BARRIERS
	.align		4
        /*00f0*/ 	.byte	0x02, 0x4c
        /*00f2*/ 	.byte	0x01
	.zero		1


	//----- nvinfo : EIATTR_EXTERNS
	.align		4
        /*00f4*/ 	.byte	0x04, 0x0f
        /*00f6*/ 	.short	(.L_2266 - .L_2265)


	//   ....[0]....
	.align		4
.L_2265:
        /*00f8*/ 	.word	index@(vprintf)


	//----- nvinfo : EIATTR_MERCURY_ISA_VERSION
	.align		4
.L_2266:
        /*00fc*/ 	.byte	0x03, 0x5f
        /*00fe*/ 	.short	0x0101


	//----- nvinfo : EIATTR_SYSCALL_OFFSETS
	.align		4
        /*0100*/ 	.byte	0x04, 0x46
        /*0102*/ 	.short	(.L_2268 - .L_2267)


	//   ....[0]....
.L_2267:
        /*0104*/ 	.word	0x00000460


	//----- nvinfo : EIATTR_EXIT_INSTR_OFFSETS
	.align		4
.L_2268:
        /*0108*/ 	.byte	0x04, 0x1c
        /*010a*/ 	.short	(.L_2270 - .L_2269)


	//   ....[0]....
.L_2269:
        /*010c*/ 	.word	0x00001770


	//   ....[1]....
        /*0110*/ 	.word	0x00001790


	//----- nvinfo : EIATTR_MAX_THREADS
	.align		4
.L_2270:
        /*0114*/ 	.byte	0x04, 0x05
        /*0116*/ 	.short	(.L_2272 - .L_2271)
.L_2271:
        /*0118*/ 	.word	0x00000400
        /*011c*/ 	.word	0x00000001
        /*0120*/ 	.word	0x00000001


	//----- nvinfo : EIATTR_CRS_STACK_SIZE
	.align		4
.L_2272:
        /*0124*/ 	.byte	0x04, 0x1e
        /*0126*/ 	.short	(.L_2274 - .L_2273)
.L_2273:
        /*0128*/ 	.word	0x00000000


	//----- nvinfo : EIATTR_CBANK_PARAM_SIZE
	.align		4
.L_2274:
        /*012c*/ 	.byte	0x03, 0x19
        /*012e*/ 	.short	0x0050


	//----- nvinfo : EIATTR_PARAM_CBANK
	.align		4
        /*0130*/ 	.byte	0x04, 0x0a
        /*0132*/ 	.short	(.L_2276 - .L_2275)
	.align		4
.L_2275:
        /*0134*/ 	.word	index@(.nv.constant0._Z42userbuffers_fp16_sum_inplace_gpu_mc_rs_oopILi16EEviiiiiiiiiPPviS0_P6float4m)
        /*0138*/ 	.short	0x0210
        /*013a*/ 	.short	0x0050


	//----- nvinfo : EIATTR_SW_WAR
	.align		4
.L_2276:
        /*013c*/ 	.byte	0x04, 0x36
        /*013e*/ 	.short	(.L_2278 - .L_2277)
.L_2277:
        /*0140*/ 	.word	0x00000008
.L_2278:


//--------------------- .nv.info._Z42userbuffers_fp16_sum_inplace_gpu_mc_rs_oopILi8EEviiiiiiiiiPPviS0_P6float4m --------------------------
	.section	.nv.info._Z42userbuffers_fp16_sum_inplace_gpu_mc_rs_oopILi8EEviiiiiiiiiPPviS0_P6float4m,"",@"SHT_CUDA_INFO"
	.sectionflags	@""
	.align	4


	//----- nvinfo : EIATTR_CUDA_API_VERSION
	.align		4
        /*0000*/ 	.byte	0x04, 0x37
        /*0002*/ 	.short	(.L_2280 - .L_2279)
.L_2279:
        /*0004*/ 	.word	0x00000082


	//----- nvinfo : EIATTR_KPARAM_INFO
	.align		4
.L_2280:
        /*0008*/ 	.byte	0x04, 0x17
        /*000a*/ 	.short	(.L_2282 - .L_2281)
.L_2281:
        /*000c*/ 	.word	0x00000000
        /*0010*/ 	.short	0x000d
        /*0012*/ 	.short	0x0048
        /*0014*/ 	.byte	0x00, 0xf0, 0x21, 0x00


	//----- nvinfo : EIATTR_KPARAM_INFO
	.align		4
.L_2282:
        /*0018*/ 	.byte	0x04, 0x17
        /*001a*/ 	.short	(.L_2284 - .L_2283)
.L_2283:
        /*001c*/ 	.word	0x00000000
        /*0020*/ 	.short	0x000c
        /*0022*/ 	.short	0x0040
        /*0024*/ 	.byte	0x00, 0xf0, 0x21, 0x00


	//----- nvinfo : EIATTR_KPARAM_INFO
	.align		4
.L_2284:
        /*0028*/ 	.byte	0x04, 0x17
        /*002a*/ 	.short	(.L_2286 - .L_2285)
.L_2285:
        /*002c*/ 	.word	0x00000000
        /*0030*/ 	.short	0x000b
        /*0032*/ 	.short	0x0038
        /*0034*/ 	.byte	0x00, 0xf0, 0x21, 0x00


	//----- nvinfo : EIATTR_KPARAM_INFO
	.align		4
.L_2286:
        /*0038*/ 	.byte	0x04, 0x17
        /*003a*/ 	.short	(.L_2288 - .L_2287)
.L_2287:
        /*003c*/ 	.word	0x00000000
        /*0040*/ 	.short	0x000a
        /*0042*/ 	.short	0x0030
        /*0044*/ 	.byte	0x00, 0xf0, 0x11, 0x00


	//----- nvinfo : EIATTR_KPARAM_INFO
	.align		4
.L_2288:
        /*0048*/ 	.byte	0x04, 0x17
        /*004a*/ 	.short	(.L_2290 - .L_2289)
.L_2289:
        /*004c*/ 	.word	0x00000000
        /*0050*/ 	.short	0x0009
        /*0052*/ 	.short	0x0028
        /*0054*/ 	.byte	0x00, 0xf0, 0x21, 0x00


	//----- nvinfo : EIATTR_KPARAM_INFO
	.align		4
.L_2290:
        /*0058*/ 	.byte	0x04, 0x17
        /*005a*/ 	.short	(.L_2292 - .L_2291)
.L_2291:
        /*005c*/ 	.word	0x00000000
        /*0060*/ 	.short	0x0008
        /*0062*/ 	.short	0x0020
        /*0064*/ 	.byte	0x00, 0xf0, 0x11, 0x00


	//----- nvinfo : EIATTR_KPARAM_INFO
	.align		4
.L_2292:
        /*0068*/ 	.byte	0x04, 0x17
        /*006a*/ 	.short	(.L_2294 - .L_2293)
.L_2293:
        /*006c*/ 	.word	0x00000000
        /*0070*/ 	.short	0x0007
        /*0072*/ 	.short	0x001c
        /*0074*/ 	.byte	0x00, 0xf0, 0x11, 0x00


	//----- nvinfo : EIATTR_KPARAM_INFO
	.align		4
.L_2294:
        /*0078*/ 	.byte	0x04, 0x17
        /*007a*/ 	.short	(.L_2296 - .L_2295)
.L_2295:
        /*007c*/ 	.word	0x00000000
        /*0080*/ 	.short	0x0006
        /*0082*/ 	.short	0x0018
        /*0084*/ 	.byte	0x00, 0xf0, 0x11, 0x00


	//----- nvinfo : EIATTR_KPARAM_INFO
	.align		4
.L_2296:
        /*0088*/ 	.byte	0x04, 0x17
        /*008a*/ 	.short	(.L_2298 - .L_2297)
.L_2297:
        /*008c*/ 	.word	0x00000000
        /*0090*/ 	.short	0x0005
        /*0092*/ 	.short	0x0014
        /*0094*/ 	.byte	0x00, 0xf0, 0x11, 0x00


	//----- nvinfo : EIATTR_KPARAM_INFO
	.align		4
.L_2298:
        /*0098*/ 	.byte	0x04, 0x17
        /*009a*/ 	.short	(.L_2300 - .L_2299)
.L_2299:
        /*009c*/ 	.word	0x00000000
        /*00a0*/ 	.short	0x0004
        /*00a2*/ 	.short	0x0010
        /*00a4*/ 	.byte	0x00, 0xf0, 0x11, 0x00


	//----- nvinfo : EIATTR_KPARAM_INFO
	.align		4
.L_2300:
        /*00a8*/ 	.byte	0x04, 0x17
        /*00aa*/ 	.short	(.L_2302 - .L_2301)
.L_2301:
        /*00ac*/ 	.word	0x00000000
        /*00b0*/ 	.short	0x0003
        /*00b2*/ 	.short	0x000c
        /*00b4*/ 	.byte	0x00, 0xf0, 0x11, 0x00


	//----- nvinfo : EIATTR_KPARAM_INFO
	.align		4
.L_2302:
        /*00b8*/ 	.byte	0x04, 0x17
        /*00ba*/ 	.short	(.L_2304 - .L_2303)
.L_2303:
        /*00bc*/ 	.word	0x00000000
        /*00c0*/ 	.short	0x0002
        /*00c2*/ 	.short	0x0008
        /*00c4*/ 	.byte	0x00, 0xf0, 0x11, 0x00


	//----- nvinfo : EIATTR_KPARAM_INFO
	.align		4
.L_2304:
        /*00c8*/ 	.byte	0x04, 0x17
        /*00ca*/ 	.short	(.L_2306 - .L_2305)
.L_2305:
        /*00cc*/ 	.word	0x00000000
        /*00d0*/ 	.short	0x0001
        /*00d2*/ 	.short	0x0004
        /*00d4*/ 	.byte	0x00, 0xf0, 0x11, 0x00


	//----- nvinfo : EIATTR_KPARAM_INFO
	.align		4
.L_2306:
        /*00d8*/ 	.byte	0x04, 0x17
        /*00da*/ 	.short	(.L_2308 - .L_2307)
.L_2307:
        /*00dc*/ 	.word	0x00000000
        /*00e0*/ 	.short	0x0000
        /*00e2*/ 	.short	0x0000
        /*00e4*/ 	.byte	0x00, 0xf0, 0x11, 0x00


	//----- nvinfo : EIATTR_SPARSE_MMA_MASK
	.align		4
.L_2308:
        /*00e8*/ 	.byte	0x03, 0x50
        /*00ea*/ 	.short	0x0000


	//----- nvinfo : EIATTR_MAXREG_COUNT
	.align		4
        /*00ec*/ 	.byte	0x03, 0x1b
        /*00ee*/ 	.short	0x0040


	//----- nvinfo : EIATTR_NUM_BARRIERS
	.align		4
        /*00f0*/ 	.byte	0x02, 0x4c
        /*00f2*/ 	.byte	0x01
	.zero		1


	//----- nvinfo : EIATTR_EXTERNS
	.align		4
        /*00f4*/ 	.byte	0x04, 0x0f
        /*00f6*/ 	.short	(.L_2310 - .L_2309)


	//   ....[0]....
	.align		4
.L_2309:
        /*00f8*/ 	.word	index@(vprintf)


	//----- nvinfo : EIATTR_MERCURY_ISA_VERSION
	.align		4
.L_2310:
        /*00fc*/ 	.byte	0x03, 0x5f
        /*00fe*/ 	.short	0x0101


	//----- nvinfo : EIATTR_SYSCALL_OFFSETS
	.align		4
        /*0100*/ 	.byte	0x04, 0x46
        /*0102*/ 	.short	(.L_2312 - .L_2311)


	//   ....[0]....
.L_2311:
        /*0104*/ 	.word	0x00000460


	//----- nvinfo : EIATTR_EXIT_INSTR_OFFSETS
	.align		4
.L_2312:
        /*0108*/ 	.byte	0x04, 0x1c
        /*010a*/ 	.short	(.L_2314 - .L_2313)


	//   ....[0]....
.L_2313:
        /*010c*/ 	.word	0x00001770


	//   ....[1]....
        /*0110*/ 	.word	0x00001790


	//----- nvinfo : EIATTR_MAX_THREADS
	.align		4
.L_2314:
        /*0114*/ 	.byte	0x04, 0x05
        /*0116*/ 	.short	(.L_2316 - .L_2315)
.L_2315:
        /*0118*/ 	.word	0x00000400
        /*011c*/ 	.word	0x00000001
        /*0120*/ 	.word	0x00000001


	//----- nvinfo : EIATTR_CRS_STACK_SIZE
	.align		4
.L_2316:
        /*0124*/ 	.byte	0x04, 0x1e
        /*0126*/ 	.short	(.L_2318 - .L_2317)
.L_2317:
        /*0128*/ 	.word	0x00000000


	//----- nvinfo : EIATTR_CBANK_PARAM_SIZE
	.align		4
.L_2318:
        /*012c*/ 	.byte	0x03, 0x19
        /*012e*/ 	.short	0x0050


	//----- nvinfo : EIATTR_PARAM_CBANK
	.align		4
        /*0130*/ 	.byte	0x04, 0x0a
        /*0132*/ 	.short	(.L_2320 - .L_2319)
	.align		4
.L_2319:
        /*0134*/ 	.word	index@(.nv.constant0._Z42userbuffers_fp16_sum_inplace_gpu_mc_rs_oopILi8EEviiiiiiiiiPPviS0_P6float4m)
        /*0138*/ 	.short	0x0210
        /*013a*/ 	.short	0x0050


	//----- nvinfo : EIATTR_SW_WAR
	.align		4
.L_2320:
        /*013c*/ 	.byte	0x04, 0x36
        /*013e*/ 	.short	(.L_2322 - .L_2321)
.L_2321:
        /*0140*/ 	.word	0x00000008
.L_2322:


//--------------------- .nv.info._Z42userbuffers_fp16_sum_inplace_gpu_mc_rs_oopILi4EEviiiiiiiiiPPviS0_P6float4m --------------------------
	.section	.nv.info._Z42userbuffers_fp16_sum_inplace_gpu_mc_rs_oopILi4EEviiiiiiiiiPPviS0_P6float4m,"",@"SHT_CUDA_INFO"
	.sectionflags	@""
	.align	4


	//----- nvinfo : EIATTR_CUDA_API_VERSION
	.align		4
        /*0000*/ 	.byte	0x04, 0x37
        /*0002*/ 	.short	(.L_2324 - .L_2323)
.L_2323:
        /*0004*/ 	.word	0x00000082


	//----- nvinfo : EIATTR_KPARAM_INFO
	.align		4
.L_2324:
        /*0008*/ 	.byte	0x04, 0x17
        /*000a*/ 	.short	(.L_2326 - .L_2325)
.L_2325:
        /*000c*/ 	.word	0x00000000
        /*0010*/ 	.short	0x000d
        /*0012*/ 	.short	0x0048
        /*0014*/ 	.byte	0x00, 0xf0, 0x21, 0x00


	//----- nvinfo : EIATTR_KPARAM_INFO
	.align		4
.L_2326:
        /*0018*/ 	.byte	0x04, 0x17
        /*001a*/ 	.short	(.L_2328 - .L_2327)
.L_2327:
        /*001c*/ 	.word	0x00000000
        /*0020*/ 	.short	0x000c
        /*0022*/ 	.short	0x0040
        /*0024*/ 	.byte	0x00, 0xf0, 0x21, 0x00


	//----- nvinfo : EIATTR_KPARAM_INFO
	.align		4
.L_2328:
        /*0028*/ 	.byte	0x04, 0x17
        /*002a*/ 	.short	(.L_2330 - .L_2329)
.L_2329:
        /*002c*/ 	.word	0x00000000
        /*0030*/ 	.short	0x000b
        /*0032*/ 	.short	0x0038
        /*0034*/ 	.byte	0x00, 0xf0, 0x21, 0x00


	//----- nvinfo : EIATTR_KPARAM_INFO
	.align		4
.L_2330:
        /*0038*/ 	.byte	0x04, 0x17
        /*003a*/ 	.short	(.L_2332 - .L_2331)
.L_2331:
        /*003c*/ 	.word	0x00000000
        /*0040*/ 	.short	0x000a
        /*0042*/ 	.short	0x0030
        /*0044*/ 	.byte	0x00, 0xf0, 0x11, 0x00


	//----- nvinfo : EIATTR_KPARAM_INFO
	.align		4
.L_2332:
        /*0048*/ 	.byte	0x04, 0x17
        /*004a*/ 	.short	(.L_2334 - .L_2333)
.L_2333:
        /*004c*/ 	.word	0x00000000
        /*0050*/ 	.short	0x0009
        /*0052*/ 	.short	0x0028
        /*0054*/ 	.byte	0x00, 0xf0, 0x21, 0x00


	//----- nvinfo : EIATTR_KPARAM_INFO
	.align		4
.L_2334:
        /*0058*/ 	.byte	0x04, 0x17
        /*005a*/ 	.short	(.L_2336 - .L_2335)
.L_2335:
        /*005c*/ 	.word	0x00000000
        /*0060*/ 	.short	0x0008
        /*0062*/ 	.short	0x0020
        /*0064*/ 	.byte	0x00, 0xf0, 0x11, 0x00


	//----- nvinfo : EIATTR_KPARAM_INFO
	.align		4
.L_2336:
        /*0068*/ 	.byte	0x04, 0x17
        /*006a*/ 	.short	(.L_2338 - .L_2337)
.L_2337:
        /*006c*/ 	.word	0x00000000
        /*0070*/ 	.short	0x0007
        /*0072*/ 	.short	0x001c
        /*0074*/ 	.byte	0x00, 0xf0, 0x11, 0x00


	//----- nvinfo : EIATTR_KPARAM_INFO
	.align		4
.L_2338:
        /*0078*/ 	.byte	0x04, 0x17
        /*007a*/ 	.short	(.L_2340 - .L_2339)
.L_2339:
        /*007c*/ 	.word	0x00000000
        /*0080*/ 	.short	0x0006
        /*0082*/ 	.short	0x0018
        /*0084*/ 	.byte	0x00, 0xf0, 0x11, 0x00


	//----- nvinfo : EIATTR_KPARAM_INFO
	.align		4
.L_2340:
        /*0088*/ 	.byte	0x04, 0x17
        /*008a*/ 	.short	(.L_2342 - .L_2341)
.L_2341:
        /*008c*/ 	.word	0x00000000
        /*0090*/ 	.short	0x0005
        /*0092*/ 	.short	0x0014
        /*0094*/ 	.byte	0x00, 0xf0, 0x11, 0x00


	//----- nvinfo : EIATTR_KPARAM_INFO
	.align		4
.L_2342:
        /*0098*/ 	.byte	0x04, 0x17
        /*009a*/ 	.short	(.L_2344 - .L_2343)
.L_2343:
        /*009c*/ 	.word	0x00000000
        /*00a0*/ 	.short	0x0004
        /*00a2*/ 	.short	0x0010
        /*00a4*/ 	.byte	0x00, 0xf0, 0x11, 0x00


	//----- nvinfo : EIATTR_KPARAM_INFO
	.align		4
.L_2344:
        /*00a8*/ 	.byte	0x04, 0x17
        /*00aa*/ 	.short	(.L_2346 - .L_2345)
.L_2345:
        /*00ac*/ 	.word	0x00000000
        /*00b0*/ 	.short	0x0003
        /*00b2*/ 	.short	0x000c
        /*00b4*/ 	.byte	0x00, 0xf0, 0x11, 0x00


	//----- nvinfo : EIATTR_KPARAM_INFO
	.align		4
.L_2346:
        /*00b8*/ 	.byte	0x04, 0x17
        /*00ba*/ 	.short	(.L_2348 - .L_2347)
.L_2347:
        /*00bc*/ 	.word	0x00000000
        /*00c0*/ 	.short	0x0002
        /*00c2*/ 	.short	0x0008
        /*00c4*/ 	.byte	0x00, 0xf0, 0x11, 0x00


	//----- nvinfo : EIATTR_KPARAM_INFO
	.align		4
.L_2348:
        /*00c8*/ 	.byte	0x04, 0x17
        /*00ca*/ 	.short	(.L_2350 - .L_2349)
.L_2349:
        /*00cc*/ 	.word	0x00000000
        /*00d0*/ 	.short	0x0001
        /*00d2*/ 	.short	0x0004
        /*00d4*/ 	.byte	0x00, 0xf0, 0x11, 0x00


	//----- nvinfo : EIATTR_KPARAM_INFO
	.align		4
.L_2350:
        /*00d8*/ 	.byte	0x04, 0x17
        /*00da*/ 	.short	(.L_2352 - .L_2351)
.L_2351:
        /*00dc*/ 	.word	0x00000000
        /*00e0*/ 	.short	0x0000
        /*00e2*/ 	.short	0x0000
        /*00e4*/ 	.byte	0x00, 0xf0, 0x11, 0x00


	//----- nvinfo : EIATTR_SPARSE_MMA_MASK
	.align		4
.L_2352:
        /*00e8*/ 	.byte	0x03, 0x50
        /*00ea*/ 	.short	0x0000


	//----- nvinfo : EIATTR_MAXREG_COUNT
	.align		4
        /*00ec*/ 	.byte	0x03, 0x1b
        /*00ee*/ 	.short	0x0040


	//----- nvinfo : EIATTR_NUM_BARRIERS
	.align		4
        /*00f0*/ 	.byte	0x02, 0x4c
        /*00f2*/ 	.byte	0x01
	.zero		1


	//----- nvinfo : EIATTR_EXTERNS
	.align		4
        /*00f4*/ 	.byte	0x04, 0x0f
        /*00f6*/ 	.short	(.L_2354 - .L_2353)


	//   ....[0]....
	.align		4
.L_2353:
        /*00f8*/ 	.word	index@(vprintf)


	//----- nvinfo : EIATTR_MERCURY_ISA_VERSION
	.align		4
.L_2354:
        /*00fc*/ 	.byte	0x03, 0x5f
        /*00fe*/ 	.short	0x0101


	//----- nvinfo : EIATTR_SYSCALL_OFFSETS
	.align		4
        /*0100*/ 	.byte	0x04, 0x46
        /*0102*/ 	.short	(.L_2356 - .L_2355)


	//   ....[0]....
.L_2355:
        /*0104*/ 	.word	0x00000460


	//----- nvinfo : EIATTR_EXIT_INSTR_OFFSETS
	.align		4
.L_2356:
        /*0108*/ 	.byte	0x04, 0x1c
        /*010a*/ 	.short	(.L_2358 - .L_2357)


	//   ....[0]....
.L_2357:
        /*010c*/ 	.word	0x00001770


	//   ....[1]....
        /*0110*/ 	.word	0x00001790


	//----- nvinfo : EIATTR_MAX_THREADS
	.align		4
.L_2358:
        /*0114*/ 	.byte	0x04, 0x05
        /*0116*/ 	.short	(.L_2360 - .L_2359)
.L_2359:
        /*0118*/ 	.word	0x00000400
        /*011c*/ 	.word	0x00000001
        /*0120*/ 	.word	0x00000001


	//----- nvinfo : EIATTR_CRS_STACK_SIZE
	.align		4
.L_2360:
        /*0124*/ 	.byte	0x04, 0x1e
        /*0126*/ 	.short	(.L_2362 - .L_2361)
.L_2361:
        /*0128*/ 	.word	0x00000000


	//----- nvinfo : EIATTR_CBANK_PARAM_SIZE
	.align		4
.L_2362:
        /*012c*/ 	.byte	0x03, 0x19
        /*012e*/ 	.short	0x0050


	//----- nvinfo : EIATTR_PARAM_CBANK
	.align		4
        /*0130*/ 	.byte	0x04, 0x0a
        /*0132*/ 	.short	(.L_2364 - .L_2363)
	.align		4
.L_2363:
        /*0134*/ 	.word	index@(.nv.constant0._Z42userbuffers_fp16_sum_inplace_gpu_mc_rs_oopILi4EEviiiiiiiiiPPviS0_P6float4m)
        /*0138*/ 	.short	0x0210
        /*013a*/ 	.short	0x0050


	//----- nvinfo : EIATTR_SW_WAR
	.align		4
.L_2364:
        /*013c*/ 	.byte	0x04, 0x36
        /*013e*/ 	.short	(.L_2366 - .L_2365)
.L_2365:
        /*0140*/ 	.word	0x00000008
.L_2366:


//--------------------- .nv.info._Z42userbuffers_fp16_sum_inplace_gpu_mc_rs_oopILi2EEviiiiiiiiiPPviS0_P6float4m --------------------------
	.section	.nv.info._Z42userbuffers_fp16_sum_inplace_gpu_mc_rs_oopILi2EEviiiiiiiiiPPviS0_P6float4m,"",@"SHT_CUDA_INFO"
	.sectionflags	@""
	.align	4


	//----- nvinfo : EIATTR_CUDA_API_VERSION
	.align		4
        /*0000*/ 	.byte	0x04, 0x37
        /*0002*/ 	.short	(.L_2368 - .L_2367)
.L_2367:
        /*0004*/ 	.word	0x00000082


	//----- nvinfo : EIATTR_KPARAM_INFO
	.align		4
.L_2368:
        /*0008*/ 	.byte	0x04, 0x17
        /*000a*/ 	.short	(.L_2370 - .L_2369)
.L_2369:
        /*000c*/ 	.word	0x00000000
        /*0010*/ 	.short	0x000d
        /*0012*/ 	.short	0x0048
        /*0014*/ 	.byte	0x00, 0xf0, 0x21, 0x00


	//----- nvinfo : EIATTR_KPARAM_INFO
	.align		4
.L_2370:
        /*0018*/ 	.byte	0x04, 0x17
        /*001a*/ 	.short	(.L_2372 - .L_2371)
.L_2371:
        /*001c*/ 	.word	0x00000000
        /*0020*/ 	.short	0x000c
        /*0022*/ 	.short	0x0040
        /*0024*/ 	.byte	0x00, 0xf0, 0x21, 0x00


	//----- nvinfo : EIATTR_KPARAM_INFO
	.align		4
.L_2372:
        /*0028*/ 	.byte	0x04, 0x17
        /*002a*/ 	.short	(.L_2374 - .L_2373)
.L_2373:
        /*002c*/ 	.word	0x00000000
        /*0030*/ 	.short	0x000b
        /*0032*/ 	.short	0x0038
        /*0034*/ 	.byte	0x00, 0xf0, 0x21, 0x00


	//----- nvinfo : EIATTR_KPARAM_INFO
	.align		4
.L_2374:
        /*0038*/ 	.byte	0x04, 0x17
        /*003a*/ 	.short	(.L_2376 - .L_2375)
.L_2375:
        /*003c*/ 	.word	0x00000000
        /*0040*/ 	.short	0x000a
        /*0042*/ 	.short	0x0030
        /*0044*/ 	.byte	0x00, 0xf0, 0x11, 0x00


	//----- nvinfo : EIATTR_KPARAM_INFO
	.align		4
.L_2376:
        /*0048*/ 	.byte	0x04, 0x17
        /*004a*/ 	.short	(.L_2378 - .L_2377)
.L_2377:
        /*004c*/ 	.word	0x00000000
        /*0050*/ 	.short	0x0009
        /*0052*/ 	.short	0x0028
        /*0054*/ 	.byte	0x00, 0xf0, 0x21, 0x00


	//----- nvinfo : EIATTR_KPARAM_INFO
	.align		4
.L_2378:
        /*0058*/ 	.byte	0x04, 0x17
        /*005a*/ 	.short	(.L_2380 - .L_2379)
.L_2379:
        /*005c*/ 	.word	0x00000000
        /*0060*/ 	.short	0x0008
        /*0062*/ 	.short	0x0020
        /*0064*/ 	.byte	0x00, 0xf0, 0x11, 0x00


	//----- nvinfo : EIATTR_KPARAM_INFO
	.align		4
.L_2380:
        /*0068*/ 	.byte	0x04, 0x17
        /*006a*/ 	.short	(.L_2382 - .L_2381)
.L_2381:
        /*006c*/ 	.word	0x00000000
        /*0070*/ 	.short	0x0007
        /*0072*/ 	.short	0x001c
        /*0074*/ 	.byte	0x00, 0xf0, 0x11, 0x00


	//----- nvinfo : EIATTR_KPARAM_INFO
	.align		4
.L_2382:
        /*0078*/ 	.byte	0x04, 0x17
        /*007a*/ 	.short	(.L_2384 - .L_2383)
.L_2383:
        /*007c*/ 	.word	0x00000000
        /*0080*/ 	.short	0x0006
        /*0082*/ 	.short	0x0018
        /*0084*/ 	.byte	0x00, 0xf0, 0x11, 0x00


	//----- nvinfo : EIATTR_KPARAM_INFO
	.align		4
.L_2384:
        /*0088*/ 	.byte	0x04, 0x17
        /*008a*/ 	.short	(.L_2386 - .L_2385)
.L_2385:
        /*008c*/ 	.word	0x00000000
        /*0090*/ 	.short	0x0005
        /*0092*/ 	.short	0x0014
        /*0094*/ 	.byte	0x00, 0xf0, 0x11, 0x00


	//----- nvinfo : EIATTR_KPARAM_INFO
	.align		4
.L_2386:
        /*0098*/ 	.byte	0x04, 0x17
        /*009a*/ 	.short	(.L_2388 - .L_2387)
.L_2387:
        /*009c*/ 	.word	0x00000000
        /*00a0*/ 	.short	0x0004
        /*00a2*/ 	.short	0x0010
        /*00a4*/ 	.byte	0x00, 0xf0, 0x11, 0x00


	//----- nvinfo : EIATTR_KPARAM_INFO
	.align		4
.L_2388:
        /*00a8*/ 	.byte	0x04, 0x17
        /*00aa*/ 	.short	(.L_2390 - .L_2389)
.L_2389:
        /*00ac*/ 	.word	0x00000000
        /*00b0*/ 	.short	0x0003
        /*00b2*/ 	.short	0x000c
        /*00b4*/ 	.byte	0x00, 0xf0, 0x11, 0x00


	//----- nvinfo : EIATTR_KPARAM_INFO
	.align		4
.L_2390:
        /*00b8*/ 	.byte	0x04, 0x17
        /*00ba*/ 	.short	(.L_2392 - .L_2391)
.L_2391:
        /*00bc*/ 	.word	0x00000000
        /*00c0*/ 	.short	0x0002
        /*00c2*/ 	.short	0x0008
        /*00c4*/ 	.byte	0x00, 0xf0, 0x11, 0x00


	//----- nvinfo : EIATTR_KPARAM_INFO
	.align		4
.L_2392:
        /*00c8*/ 	.byte	0x04, 0x17
        /*00ca*/ 	.short	(.L_2394 - .L_2393)
.L_2393:
        /*00cc*/ 	.word	0x00000000
        /*00d0*/ 	.short	0x0001
        /*00d2*/ 	.short	0x0004
        /*00d4*/ 	.byte	0x00, 0xf0, 0x11, 0x00


	//----- nvinfo : EIATTR_KPARAM_INFO
	.align		4
.L_2394:
        /*00d8*/ 	.byte	0x04, 0x17
        /*00da*/ 	.short	(.L_2396 - .L_2395)
.L_2395:
        /*00dc*/ 	.word	0x00000000
        /*00e0*/ 	.short	0x0000
        /*00e2*/ 	.short	0x0000
        /*00e4*/ 	.byte	0x00, 0xf0, 0x11, 0x00


	//----- nvinfo : EIATTR_SPARSE_MMA_MASK
	.align		4
.L_2396:
        /*00e8*/ 	.byte	0x03, 0x50
        /*00ea*/ 	.short	0x0000


	//----- nvinfo : EIATTR_MAXREG_COUNT
	.align		4
        /*00ec*/ 	.byte	0x03, 0x1b
        /*00ee*/ 	.short	0x0040


	//----- nvinfo : EIATTR_NUM_BARRIERS
	.align		4
        /*00f0*/ 	.byte	0x02, 0x4c
        /*00f2*/ 	.byte	0x01
	.zero		1


	//----- nvinfo : EIATTR_EXTERNS
	.align		4
        /*00f4*/ 	.byte	0x04, 0x0f
        /*00f6*/ 	.short	(.L_2398 - .L_2397)


	//   ....[0]....
	.align		4
.L_2397:
        /*00f8*/ 	.word	index@(vprintf)


	//----- nvinfo : EIATTR_MERCURY_ISA_VERSION
	.align		4
.L_2398:
        /*00fc*/ 	.byte	0x03, 0x5f
        /*00fe*/ 	.short	0x0101


	//----- nvinfo : EIATTR_SYSCALL_OFFSETS
	.align		4
        /*0100*/ 	.byte	0x04, 0x46
        /*0102*/ 	.short	(.L_2400 - .L_2399)


	//   ....[0]....
.L_2399:
        /*0104*/ 	.word	0x00000460


	//----- nvinfo : EIATTR_EXIT_INSTR_OFFSETS
	.align		4
.L_2400:
        /*0108*/ 	.byte	0x04, 0x1c
        /*010a*/ 	.short	(.L_2402 - .L_2401)


	//   ....[0]....
.L_2401:
        /*010c*/ 	.word	0x00001770


	//   ....[1]....
        /*0110*/ 	.word	0x00001790


	//----- nvinfo : EIATTR_MAX_THREADS
	.align		4
.L_2402:
        /*0114*/ 	.byte	0x04, 0x05
        /*0116*/ 	.short	(.L_2404 - .L_2403)
.L_2403:
        /*0118*/ 	.word	0x00000400
        /*011c*/ 	.word	0x00000001
        /*0120*/ 	.word	0x00000001


	//----- nvinfo : EIATTR_CRS_STACK_SIZE
	.align		4
.L_2404:
        /*0124*/ 	.byte	0x04, 0x1e
        /*0126*/ 	.short	(.L_2406 - .L_2405)
.L_2405:
        /*0128*/ 	.word	0x00000000


	//----- nvinfo : EIATTR_CBANK_PARAM_SIZE
	.align		4
.L_2406:
        /*012c*/ 	.byte	0x03, 0x19
        /*012e*/ 	.short	0x0050


	//----- nvinfo : EIATTR_PARAM_CBANK
	.align		4
        /*0130*/ 	.byte	0x04, 0x0a
        /*0132*/ 	.short	(.L_2408 - .L_2407)
	.align		4
.L_2407:
        /*0134*/ 	.word	index@(.nv.constant0._Z42userbuffers_fp16_sum_inplace_gpu_mc_rs_oopILi2EEviiiiiiiiiPPviS0_P6float4m)
        /*0138*/ 	.short	0x0210
        /*013a*/ 	.short	0x0050


	//----- nvinfo : EIATTR_SW_WAR
	.align		4
.L_2408:
        /*013c*/ 	.byte	0x04, 0x36
        /*013e*/ 	.short	(.L_2410 - .L_2409)
.L_2409:
        /*0140*/ 	.word	0x00000008
.L_2410:


//--------------------- .nv.info._Z38userbuffers_fp16_sum_inplace_gpu_rr_rsILi32EEviiiiiiiPPvim --------------------------
	.section	.nv.info._Z38userbuffers_fp16_sum_inplace_gpu_rr_rsILi32EEviiiiiiiPPvim,"",@"SHT_CUDA_INFO"
	.sectionflags	@""
	.align	4


	//----- nvinfo : EIATTR_CUDA_API_VERSION
	.align		4
        /*0000*/ 	.byte	0x04, 0x37
        /*0002*/ 	.short	(.L_2412 - .L_2411)
.L_2411:
        /*0004*/ 	.word	0x00000082


	//----- nvinfo : EIATTR_KPARAM_INFO
	.align		4
.L_2412:
        /*0008*/ 	.byte	0x04, 0x17
        /*000a*/ 	.short	(.L_2414 - .L_2413)
.L_2413:
        /*000c*/ 	.word	0x00000000
        /*0010*/ 	.short	0x0009
        /*0012*/ 	.short	0x0030
        /*0014*/ 	.byte	0x00, 0xf0, 0x21, 0x00


	//----- nvinfo : EIATTR_KPARAM_INFO
	.align		4
.L_2414:
        /*0018*/ 	.byte	0x04, 0x17
        /*001a*/ 	.short	(.L_2416 - .L_2415)
.L_2415:
        /*001c*/ 	.word	0x00000000
        /*0020*/ 	.short	0x0008
        /*0022*/ 	.short	0x0028
        /*0024*/ 	.byte	0x00, 0xf0, 0x11, 0x00


	//----- nvinfo : EIATTR_KPARAM_INFO
	.align		4
.L_2416:
        /*0028*/ 	.byte	0x04, 0x17
        /*002a*/ 	.short	(.L_2418 - .L_2417)
.L_2417:
        /*002c*/ 	.word	0x00000000
        /*0030*/ 	.short	0x0007
        /*0032*/ 	.short	0x0020
        /*0034*/ 	.byte	0x00, 0xf0, 0x21, 0x00


	//----- nvinfo : EIATTR_KPARAM_INFO
	.align		4
.L_2418:
        /*0038*/ 	.byte	0x04, 0x17
        /*003a*/ 	.short	(.L_2420 - .L_2419)
.L_2419:
        /*003c*/ 	.word	0x00000000
        /*0040*/ 	.short	0x0006
        /*0042*/ 	.short	0x0018
        /*0044*/ 	.byte	0x00, 0xf0, 0x11, 0x00


	//----- nvinfo : EIATTR_KPARAM_INFO
	.align		4
.L_2420:
        /*0048*/ 	.byte	0x04, 0x17
        /*004a*/ 	.short	(.L_2422 - .L_2421)
.L_2421:
        /*004c*/ 	.word	0x00000000
        /*0050*/ 	.short	0x0005
        /*0052*/ 	.short	0x0014
        /*0054*/ 	.byte	0x00, 0xf0, 0x11, 0x00


	//----- nvinfo : EIATTR_KPARAM_INFO
	.align		4
.L_2422:
        /*0058*/ 	.byte	0x04, 0x17
        /*005a*/ 	.short	(.L_2424 - .L_2423)
.L_2423:
        /*005c*/ 	.word	0x00000000
        /*0060*/ 	.short	0x0004
        /*0062*/ 	.short	0x0010
        /*0064*/ 	.byte	0x00, 0xf0, 0x11, 0x00


	//----- nvinfo : EIATTR_KPARAM_INFO
	.align		4
.L_2424:
        /*0068*/ 	.byte	0x04, 0x17
        /*006a*/ 	.short	(.L_2426 - .L_2425)
.L_2425:
        /*006c*/ 	.word	0x00000000
        /*0070*/ 	.short	0x0003
        /*0072*/ 	.short	0x000c
        /*0074*/ 	.byte	0x00, 0xf0, 0x11, 0x00


	//----- nvinfo : EIATTR_KPARAM_INFO
	.align		4
.L_2426:
        /*0078*/ 	.byte	0x04, 0x17
        /*007a*/ 	.short	(.L_2428 - .L_2427)
.L_2427:
        /*007c*/ 	.word	0x00000000
        /*0080*/ 	.short	0x0002
        /*0082*/ 	.short	0x0008
        /*0084*/ 	.byte	0x00, 0xf0, 0x11, 0x00


	//----- nvinfo : EIATTR_KPARAM_INFO
	.align		4
.L_2428:
        /*0088*/ 	.byte	0x04, 0x17
        /*008a*/ 	.short	(.L_2430 - .L_2429)
.L_2429:
        /*008c*/ 	.word	0x00000000
        /*0090*/ 	.short	0x0001
        /*0092*/ 	.short	0x0004
        /*0094*/ 	.byte	0x00, 0xf0, 0x11, 0x00


	//----- nvinfo : EIATTR_KPARAM_INFO
	.align		4
.L_2430:
        /*0098*/ 	.byte	0x04, 0x17
        /*009a*/ 	.short	(.L_2432 - .L_2431)
.L_2431:
        /*009c*/ 	.word	0x00000000
        /*00a0*/ 	.short	0x0000
        /*00a2*/ 	.short	0x0000
        /*00a4*/ 	.byte	0x00, 0xf0, 0x11, 0x00


	//----- nvinfo : EIATTR_SPARSE_MMA_MASK
	.align		4
.L_2432:
        /*00a8*/ 	.byte	0x03, 0x50
        /*00aa*/ 	.short	0x0000


	//----- nvinfo : EIATTR_MAXREG_COUNT
	.align		4
        /*00ac*/ 	.byte	0x03, 0x1b
        /*00ae*/ 	.short	0x0040


	//----- nvinfo : EIATTR_NUM_BARRIERS
	.align		4
        /*00b0*/ 	.byte	0x02, 0x4c
        /*00b2*/ 	.byte	0x01
	.zero		1


	//----- nvinfo : EIATTR_EXTERNS
	.align		4
        /*00b4*/ 	.byte	0x04, 0x0f
        /*00b6*/ 	.short	(.L_2434 - .L_2433)


	//   ....[0]....
	.align		4
.L_2433:
        /*00b8*/ 	.word	index@(vprintf)


	//----- nvinfo : EIATTR_MERCURY_ISA_VERSION
	.align		4
.L_2434:
        /*00bc*/ 	.byte	0x03, 0x5f
        /*00be*/ 	.short	0x0101


	//----- nvinfo : EIATTR_SYSCALL_OFFSETS
	.align		4
        /*00c0*/ 	.byte	0x04, 0x46
        /*00c2*/ 	.short	(.L_2436 - .L_2435)


	//   ....[0]....
.L_2435:
        /*00c4*/ 	.word	0x000004c0


	//----- nvinfo : EIATTR_EXIT_INSTR_OFFSETS
	.align		4
.L_2436:
        /*00c8*/ 	.byte	0x04, 0x1c
        /*00ca*/ 	.short	(.L_2438 - .L_2437)


	//   ....[0]....
.L_2437:
        /*00cc*/ 	.word	0x00001b30


	//   ....[1]....
        /*00d0*/ 	.word	0x00001b50


	//----- nvinfo : EIATTR_MAX_THREADS
	.align		4
.L_2438:
        /*00d4*/ 	.byte	0x04, 0x05
        /*00d6*/ 	.short	(.L_2440 - .L_2439)
.L_2439:
        /*00d8*/ 	.word	0x00000400
        /*00dc*/ 	.word	0x00000001
        /*00e0*/ 	.word	0x00000001


	//----- nvinfo : EIATTR_CRS_STACK_SIZE
	.align		4
.L_2440:
        /*00e4*/ 	.byte	0x04, 0x1e
        /*00e6*/ 	.short	(.L_2442 - .L_2441)
.L_2441:
        /*00e8*/ 	.word	0x00000000


	//----- nvinfo : EIATTR_CBANK_PARAM_SIZE
	.align		4
.L_2442:
        /*00ec*/ 	.byte	0x03, 0x19
        /*00ee*/ 	.short	0x0038


	//----- nvinfo : EIATTR_PARAM_CBANK
	.align		4
        /*00f0*/ 	.byte	0x04, 0x0a
        /*00f2*/ 	.short	(.L_2444 - .L_2443)
	.align		4
.L_2443:
        /*00f4*/ 	.word	index@(.nv.constant0._Z38userbuffers_fp16_sum_inplace_gpu_rr_rsILi32EEviiiiiiiPPvim)
        /*00f8*/ 	.short	0x0210
        /*00fa*/ 	.short	0x0038


	//----- nvinfo : EIATTR_SW_WAR
	.align		4
.L_2444:
        /*00fc*/ 	.byte	0x04, 0x36
        /*00fe*/ 	.short	(.L_2446 - .L_2445)
.L_2445:
        /*0100*/ 	.word	0x00000008
.L_2446:


//--------------------- .nv.info._Z38userbuffers_fp16_sum_inplace_gpu_rr_rsILi16EEviiiiiiiPPvim --------------------------
	.section	.nv.info._Z38userbuffers_fp16_sum_inplace_gpu_rr_rsILi16EEviiiiiiiPPvim,"",@"SHT_CUDA_INFO"
	.sectionflags	@""
	.align	4


	//----- nvinfo : EIATTR_CUDA_API_VERSION
	.align		4
        /*0000*/ 	.byte	0x04, 0x37
        /*0002*/ 	.short	(.L_2448 - .L_2447)
.L_2447:
        /*0004*/ 	.word	0x00000082


	//----- nvinfo : EIATTR_KPARAM_INFO
	.align		4
.L_2448:
        /*0008*/ 	.byte	0x04, 0x17
        /*000a*/ 	.short	(.L_2450 - .L_2449)
.L_2449:
        /*000c*/ 	.word	0x00000000
        /*0010*/ 	.short	0x0009
        /*0012*/ 	.short	0x0030
        /*0014*/ 	.byte	0x00, 0xf0, 0x21, 0x00


	//----- nvinfo : EIATTR_KPARAM_INFO
	.align		4
.L_2450:
        /*0018*/ 	.byte	0x04, 0x17
        /*001a*/ 	.short	(.L_2452 - .L_2451)
.L_2451:
        /*001c*/ 	.word	0x00000000
        /*0020*/ 	.short	0x0008
        /*0022*/ 	.short	0x0028
        /*0024*/ 	.byte	0x00, 0xf0, 0x11, 0x00


	//----- nvinfo : EIATTR_KPARAM_INFO
	.align		4
.L_2452:
        /*0028*/ 	.byte	0x04, 0x17
        /*002a*/ 	.short	(.L_2454 - .L_2453)
.L_2453:
        /*002c*/ 	.word	0x00000000
        /*0030*/ 	.short	0x0007
        /*0032*/ 	.short	0x0020
        /*0034*/ 	.byte	0x00, 0xf0, 0x21, 0x00


	//----- nvinfo : EIATTR_KPARAM_INFO
	.align		4
.L_2454:
        /*0038*/ 	.byte	0x04, 0x17
        /*003a*/ 	.short	(.L_2456 - .L_2455)
.L_2455:
        /*003c*/ 	.word	0x00000000
        /*0040*/ 	.short	0x0006
        /*0042*/ 	.short	0x0018
        /*0044*/ 	.byte	0x00, 0xf0, 0x11, 0x00


	//----- nvinfo : EIATTR_KPARAM_INFO
	.align		4
.L_2456:
        /*0048*/ 	.byte	0x04, 0x17
        /*004a*/ 	.short	(.L_2458 - .L_2457)
.L_2457:
        /*004c*/ 	.word	0x00000000
        /*0050*/ 	.short	0x0005
        /*0052*/ 	.short	0x0014
        /*0054*/ 	.byte	0x00, 0xf0, 0x11, 0x00


	//----- nvinfo : EIATTR_KPARAM_INFO
	.align		4
.L_2458:
        /*0058*/ 	.byte	0x04, 0x17
        /*005a*/ 	.short	(.L_2460 - .L_2459)
.L_2459:
        /*005c*/ 	.word	0x00000000
        /*0060*/ 	.short	0x0004
        /*0062*/ 	.short	0x0010
        /*0064*/ 	.byte	0x00, 0xf0, 0x11, 0x00


	//----- nvinfo : EIATTR_KPARAM_INFO
	.align		4
.L_2460:
        /*0068*/ 	.byte	0x04, 0x17
        /*006a*/ 	.short	(.L_2462 - .L_2461)
.L_2461:
        /*006c*/ 	.word	0x00000000
        /*0070*/ 	.short	0x0003
        /*0072*/ 	.short	0x000c
        /*0074*/ 	.byte	0x00, 0xf0, 0x11, 0x00


	//----- nvinfo : EIATTR_KPARAM_INFO
	.align		4
.L_2462:
        /*0078*/ 	.byte	0x04, 0x17
        /*007a*/ 	.short	(.L_2464 - .L_2463)
.L_2463:
        /*007c*/ 	.word	0x00000000
        /*0080*/ 	.short	0x0002
        /*0082*/ 	.short	0x0008
        /*0084*/ 	.byte	0x00, 0xf0, 0x11, 0x00


	//----- nvinfo : EIATTR_KPARAM_INFO
	.align		4
.L_2464:
        /*0088*/ 	.byte	0x04, 0x17
        /*008a*/ 	.short	(.L_2466 - .L_2465)
.L_2465:
        /*008c*/ 	.word	0x00000000
        /*0090*/ 	.short	0x0001
        /*0092*/ 	.short	0x0004
        /*0094*/ 	.byte	0x00, 0xf0, 0x11, 0x00


	//----- nvinfo : EIATTR_KPARAM_INFO
	.align		4
.L_2466:
        /*0098*/ 	.byte	0x04, 0x17
        /*009a*/ 	.short	(.L_2468 - .L_2467)
.L_2467:
        /*009c*/ 	.word	0x00000000
        /*00a0*/ 	.short	0x0000
        /*00a2*/ 	.short	0x0000
        /*00a4*/ 	.byte	0x00, 0xf0, 0x11, 0x00


	//----- nvinfo : EIATTR_SPARSE_MMA_MASK
	.align		4
.L_2468:
        /*00a8*/ 	.byte	0x03, 0x50
        /*00aa*/ 	.short	0x0000


	//----- nvinfo : EIATTR_MAXREG_COUNT
	.align		4
        /*00ac*/ 	.byte	0x03, 0x1b
        /*00ae*/ 	.short	0x0040


	//----- nvinfo : EIATTR_NUM_BARRIERS
	.align		4
        /*00b0*/ 	.byte	0x02, 0x4c
        /*00b2*/ 	.byte	0x01
	.zero		1


	//----- nvinfo : EIATTR_EXTERNS
	.align		4
        /*00b4*/ 	.byte	0x04, 0x0f
        /*00b6*/ 	.short	(.L_2470 - .L_2469)


	//   ....[0]....
	.align		4
.L_2469:
        /*00b8*/ 	.word	index@(vprintf)


	//----- nvinfo : EIATTR_MERCURY_ISA_VERSION
	.align		4
.L_2470:
        /*00bc*/ 	.byte	0x03, 0x5f
        /*00be*/ 	.short	0x0101


	//----- nvinfo : EIATTR_SYSCALL_OFFSETS
	.align		4
        /*00c0*/ 	.byte	0x04, 0x46
        /*00c2*/ 	.short	(.L_2472 - .L_2471)


	//   ....[0]....
.L_2471:
        /*00c4*/ 	.word	0x000004c0


	//----- nvinfo : EIATTR_EXIT_INSTR_OFFSETS
	.align		4
.L_2472:
        /*00c8*/ 	.byte	0x04, 0x1c
        /*00ca*/ 	.short	(.L_2474 - .L_2473)


	//   ....[0]....
.L_2473:
        /*00cc*/ 	.word	0x00001140


	//   ....[1]....
        /*00d0*/ 	.word	0x00001160


	//----- nvinfo : EIATTR_MAX_THREADS
	.align		4
.L_2474:
        /*00d4*/ 	.byte	0x04, 0x05
        /*00d6*/ 	.short	(.L_2476 - .L_2475)
.L_2475:
        /*00d8*/ 	.word	0x00000400
        /*00dc*/ 	.word	0x00000001
        /*00e0*/ 	.word	0x00000001


	//----- nvinfo : EIATTR_CRS_STACK_SIZE
	.align		4
.L_2476:
        /*00e4*/ 	.byte	0x04, 0x1e
        /*00e6*/ 	.short	(.L_2478 - .L_2477)
.L_2477:
        /*00e8*/ 	.word	0x00000000


	//----- nvinfo : EIATTR_CBANK_PARAM_SIZE
	.align		4
.L_2478:
        /*00ec*/ 	.byte	0x03, 0x19
        /*00ee*/ 	.short	0x0038


	//----- nvinfo : EIATTR_PARAM_CBANK
	.align		4
        /*00f0*/ 	.byte	0x04, 0x0a
        /*00f2*/ 	.short	(.L_2480 - .L_2479)
	.align		4
.L_2479:
        /*00f4*/ 	.word	index@(.nv.constant0._Z38userbuffers_fp16_sum_inplace_gpu_rr_rsILi16EEviiiiiiiPPvim)
        /*00f8*/ 	.short	0x0210
        /*00fa*/ 	.short	0x0038


	//----- nvinfo : EIATTR_SW_WAR
	.align		4
.L_2480:
        /*00fc*/ 	.byte	0x04, 0x36
        /*00fe*/ 	.short	(.L_2482 - .L_2481)
.L_2481:
        /*0100*/ 	.word	0x00000008
.L_2482:


//--------------------- .nv.info._Z38userbuffers_fp16_sum_inplace_gpu_rr_rsILi8EEviiiiiiiPPvim --------------------------
	.section	.nv.info._Z38userbuffers_fp16_sum_inplace_gpu_rr_rsILi8EEviiiiiiiPPvim,"",@"SHT_CUDA_INFO"
	.sectionflags	@""
	.align	4


	//----- nvinfo : EIATTR_CUDA_API_VERSION
	.align		4
        /*0000*/ 	.byte	0x04, 0x37
        /*0002*/ 	.short	(.L_2484 - .L_2483)
.L_2483:
        /*0004*/ 	.word	0x00000082


	//----- nvinfo : EIATTR_KPARAM_INFO
	.align		4
.L_2484:
        /*0008*/ 	.byte	0x04, 0x17
        /*000a*/ 	.short	(.L_2486 - .L_2485)
.L_2485:
        /*000c*/ 	.word	0x00000000
        /*0010*/ 	.short	0x0009
        /*0012*/ 	.short	0x0030
        /*0014*/ 	.byte	0x00, 0xf0, 0x21, 0x00


	//----- nvinfo : EIATTR_KPARAM_INFO
	.align		4
.L_2486:
        /*0018*/ 	.byte	0x04, 0x17
        /*001a*/ 	.short	(.L_2488 - .L_2487)
.L_2487:
        /*001c*/ 	.word	0x00000000
        /*0020*/ 	.short	0x0008
        /*0022*/ 	.short	0x0028
        /*0024*/ 	.byte	0x00, 0xf0, 0x11, 0x00


	//----- nvinfo : EIATTR_KPARAM_INFO
	.align		4
.L_2488:
        /*0028*/ 	.byte	0x04, 0x17
        /*002a*/ 	.short	(.L_2490 - .L_2489)
.L_2489:
        /*002c*/ 	.word	0x00000000
        /*0030*/ 	.short	0x0007
        /*0032*/ 	.short	0x0020
        /*0034*/ 	.byte	0x00, 0xf0, 0x21, 0x00


	//----- nvinfo : EIATTR_KPARAM_INFO
	.align		4
.L_2490:
        /*0038*/ 	.byte	0x04, 0x17
        /*003a*/ 	.short	(.L_2492 - .L_2491)
.L_2491:
        /*003c*/ 	.word	0x00000000
        /*0040*/ 	.short	0x0006
        /*0042*/ 	.short	0x0018
        /*0044*/ 	.byte	0x00, 0xf0, 0x11, 0x00


	//----- nvinfo : EIATTR_KPARAM_INFO
	.align		4
.L_2492:
        /*0048*/ 	.byte	0x04, 0x17
        /*004a*/ 	.short	(.L_2494 - .L_2493)
.L_2493:
        /*004c*/ 	.word	0x00000000
        /*0050*/ 	.short	0x0005
        /*0052*/ 	.short	0x0014
        /*0054*/ 	.byte	0x00, 0xf0, 0x11, 0x00


	//----- nvinfo : EIATTR_KPARAM_INFO
	.align		4
.L_2494:
        /*0058*/ 	.byte	0x04, 0x17
        /*005a*/ 	.short	(.L_2496 - .L_2495)
.L_2495:
        /*005c*/ 	.word	0x00000000
        /*0060*/ 	.short	0x0004
        /*0062*/ 	.short	0x0010
        /*0064*/ 	.byte	0x00, 0xf0, 0x11, 0x00


	//----- nvinfo : EIATTR_KPARAM_INFO
	.align		4
.L_2496:
        /*0068*/ 	.byte	0x04, 0x17
        /*006a*/ 	.short	(.L_2498 - .L_2497)
.L_2497:
        /*006c*/ 	.word	0x00000000
        /*0070*/ 	.short	0x0003
        /*0072*/ 	.short	0x000c
        /*0074*/ 	.byte	0x00, 0xf0, 0x11, 0x00


	//----- nvinfo : EIATTR_KPARAM_INFO
	.align		4
.L_2498:
        /*0078*/ 	.byte	0x04, 0x17
        /*007a*/ 	.short	(.L_2500 - .L_2499)
.L_2499:
        /*007c*/ 	.word	0x00000000
        /*0080*/ 	.short	0x0002
        /*0082*/ 	.short	0x0008
        /*0084*/ 	.byte	0x00, 0xf0, 0x11, 0x00


	//----- nvinfo : EIATTR_KPARAM_INFO
	.align		4
.L_2500:
        /*0088*/ 	.byte	0x04, 0x17
        /*008a*/ 	.short	(.L_2502 - .L_2501)
.L_2501:
        /*008c*/ 	.word	0x00000000
        /*0090*/ 	.short	0x0001
        /*0092*/ 	.short	0x0004
        /*0094*/ 	.byte	0x00, 0xf0, 0x11, 0x00


	//----- nvinfo : EIATTR_KPARAM_INFO
	.align		4
.L_2502:
        /*0098*/ 	.byte	0x04, 0x17
        /*009a*/ 	.short	(.L_2504 - .L_2503)
.L_2503:
        /*009c*/ 	.word	0x00000000
        /*00a0*/ 	.short	0x0000
        /*00a2*/ 	.short	0x0000
        /*00a4*/ 	.byte	0x00, 0xf0, 0x11, 0x00


	//----- nvinfo : EIATTR_SPARSE_MMA_MASK
	.align		4
.L_2504:
        /*00a8*/ 	.byte	0x03, 0x50
        /*00aa*/ 	.short	0x0000


	//----- nvinfo : EIATTR_MAXREG_COUNT
	.align		4
        /*00ac*/ 	.byte	0x03, 0x1b
        /*00ae*/ 	.short	0x0040


	//----- nvinfo : EIATTR_NUM_BARRIERS
	.align		4
        /*00b0*/ 	.byte	0x02, 0x4c
        /*00b2*/ 	.byte	0x01
	.zero		1


	//----- nvinfo : EIATTR_EXTERNS
	.align		4
        /*00b4*/ 	.byte	0x04, 0x0f
        /*00b6*/ 	.short	(.L_2506 - .L_2505)


	//   ....[0]....
	.align		4
.L_2505:
        /*00b8*/ 	.word	index@(vprintf)


	//----- nvinfo : EIATTR_MERCURY_ISA_VERSION
	.align		4
.L_2506:
        /*00bc*/ 	.byte	0x03, 0x5f
        /*00be*/ 	.short	0x0101


	//----- nvinfo : EIATTR_SYSCALL_OFFSETS
	.align		4
        /*00c0*/ 	.byte	0x04, 0x46
        /*00c2*/ 	.short	(.L_2508 - .L_2507)


	//   ....[0]....
.L_2507:
        /*00c4*/ 	.word	0x000004c0


	//----- nvinfo : EIATTR_EXIT_INSTR_OFFSETS
	.align		4
.L_2508:
        /*00c8*/ 	.byte	0x04, 0x1c
        /*00ca*/ 	.short	(.L_2510 - .L_2509)


	//   ....[0]....
.L_2509:
        /*00cc*/ 	.word	0x00000c40


	//   ....[1]....
        /*00d0*/ 	.word	0x00000c60


	//----- nvinfo : EIATTR_MAX_THREADS
	.align		4
.L_2510:
        /*00d4*/ 	.byte	0x04, 0x05
        /*00d6*/ 	.short	(.L_2512 - .L_2511)
.L_2511:
        /*00d8*/ 	.word	0x00000400
        /*00dc*/ 	.word	0x00000001
        /*00e0*/ 	.word	0x00000001


	//----- nvinfo : EIATTR_CRS_STACK_SIZE
	.align		4
.L_2512:
        /*00e4*/ 	.byte	0x04, 0x1e
        /*00e6*/ 	.short	(.L_2514 - .L_2513)
.L_2513:
        /*00e8*/ 	.word	0x00000000


	//----- nvinfo : EIATTR_CBANK_PARAM_SIZE
	.align		4
.L_2514:
        /*00ec*/ 	.byte	0x03, 0x19
        /*00ee*/ 	.short	0x0038


	//----- nvinfo : EIATTR_PARAM_CBANK
	.align		4
        /*00f0*/ 	.byte	0x04, 0x0a
        /*00f2*/ 	.short	(.L_2516 - .L_2515)
	.align		4
.L_2515:
        /*00f4*/ 	.word	index@(.nv.constant0._Z38userbuffers_fp16_sum_inplace_gpu_rr_rsILi8EEviiiiiiiPPvim)
        /*00f8*/ 	.short	0x0210
        /*00fa*/ 	.short	0x0038


	//----- nvinfo : EIATTR_SW_WAR
	.align		4
.L_2516:
        /*00fc*/ 	.byte	0x04, 0x36
        /*00fe*/ 	.short	(.L_2518 - .L_2517)
.L_2517:
        /*0100*/ 	.word	0x00000008
.L_2518:


//--------------------- .nv.info._Z38userbuffers_fp16_sum_inplace_gpu_rr_rsILi4EEviiiiiiiPPvim --------------------------
	.section	.nv.info._Z38userbuffers_fp16_sum_inplace_gpu_rr_rsILi4EEviiiiiiiPPvim,"",@"SHT_CUDA_INFO"
	.sectionflags	@""
	.align	4


	//----- nvinfo : EIATTR_CUDA_API_VERSION
	.align		4
        /*0000*/ 	.byte	0x04, 0x37
        /*0002*/ 	.short	(.L_2520 - .L_2519)
.L_2519:
        /*0004*/ 	.word	0x00000082


	//----- nvinfo : EIATTR_KPARAM_INFO
	.align		4
.L_2520:
        /*0008*/ 	.byte	0x04, 0x17
        /*000a*/ 	.short	(.L_2522 - .L_2521)
.L_2521:
        /*000c*/ 	.word	0x00000000
        /*0010*/ 	.short	0x0009
        /*0012*/ 	.short	0x0030
        /*0014*/ 	.byte	0x00, 0xf0, 0x21, 0x00


	//----- nvinfo : EIATTR_KPARAM_INFO
	.align		4
.L_2522:
        /*0018*/ 	.byte	0x04, 0x17
        /*001a*/ 	.short	(.L_2524 - .L_2523)
.L_2523:
        /*001c*/ 	.word	0x00000000
        /*0020*/ 	.short	0x0008
        /*0022*/ 	.short	0x0028
        /*0024*/ 	.byte	0x00, 0xf0, 0x11, 0x00


	//----- nvinfo : EIATTR_KPARAM_INFO
	.align		4
.L_2524:
        /*0028*/ 	.byte	0x04, 0x17
        /*002a*/ 	.short	(.L_2526 - .L_2525)
.L_2525:
        /*002c*/ 	.word	0x00000000
        /*0030*/ 	.short	0x0007
        /*0032*/ 	.short	0x0020
        /*0034*/ 	.byte	0x00, 0xf0, 0x21, 0x00


	//----- nvinfo : EIATTR_KPARAM_INFO
	.align		4
.L_2526:
        /*0038*/ 	.byte	0x04, 0x17
        /*003a*/ 	.short	(.L_2528 - .L_2527)
.L_2527:
        /*003c*/ 	.word	0x00000000
        /*0040*/ 	.short	0x0006
        /*0042*/ 	.short	0x0018
        /*0044*/ 	.byte	0x00, 0xf0, 0x11, 0x00


	//----- nvinfo : EIATTR_KPARAM_INFO
	.align		4
.L_2528:
        /*0048*/ 	.byte	0x04, 0x17
        /*004a*/ 	.short	(.L_2530 - .L_2529)
.L_2529:
        /*004c*/ 	.word	0x00000000
        /*0050*/ 	.short	0x0005
        /*0052*/ 	.short	0x0014
        /*0054*/ 	.byte	0x00, 0xf0, 0x11, 0x00


	//----- nvinfo : EIATTR_KPARAM_INFO
	.align		4
.L_2530:
        /*0058*/ 	.byte	0x04, 0x17
        /*005a*/ 	.short	(.L_2532 - .L_2531)
.L_2531:
        /*005c*/ 	.word	0x00000000
        /*0060*/ 	.short	0x0004
        /*0062*/ 	.short	0x0010
        /*0064*/ 	.byte	0x00, 0xf0, 0x11, 0x00


	//----- nvinfo : EIATTR_KPARAM_INFO
	.align		4
.L_2532:
        /*0068*/ 	.byte	0x04, 0x17
        /*006a*/ 	.short	(.L_2534 - .L_2533)
.L_2533:
        /*006c*/ 	.word	0x00000000
        /*0070*/ 	.short	0x0003
        /*0072*/ 	.short	0x000c
        /*0074*/ 	.byte	0x00, 0xf0, 0x11, 0x00


	//----- nvinfo : EIATTR_KPARAM_INFO
	.align		4
.L_2534:
        /*0078*/ 	.byte	0x04, 0x17
        /*007a*/ 	.short	(.L_2536 - .L_2535)
.L_2535:
        /*007c*/ 	.word	0x00000000
        /*0080*/ 	.short	0x0002
        /*0082*/ 	.short	0x0008
        /*0084*/ 	.byte	0x00, 0xf0, 0x11, 0x00


	//----- nvinfo : EIATTR_KPARAM_INFO
	.align		4
.L_2536:
        /*0088*/ 	.byte	0x04, 0x17
        /*008a*/ 	.short	(.L_2538 - .L_2537)
.L_2537:
        /*008c*/ 	.word	0x00000000
        /*0090*/ 	.short	0x0001
        /*0092*/ 	.short	0x0004
        /*0094*/ 	.byte	0x00, 0xf0, 0x11, 0x00


	//----- nvinfo : EIATTR_KPARAM_INFO
	.align		4
.L_2538:
        /*0098*/ 	.byte	0x04, 0x17
        /*009a*/ 	.short	(.L_2540 - .L_2539)
.L_2539:
        /*009c*/ 	.word	0x00000000
        /*00a0*/ 	.short	0x0000
        /*00a2*/ 	.short	0x0000
        /*00a4*/ 	.byte	0x00, 0xf0, 0x11, 0x00


	//----- nvinfo : EIATTR_SPARSE_MMA_MASK
	.align		4
.L_2540:
        /*00a8*/ 	.byte	0x03, 0x50
        /*00aa*/ 	.short	0x0000


	//----- nvinfo : EIATTR_MAXREG_COUNT
	.align		4
        /*00ac*/ 	.byte	0x03, 0x1b
        /*00ae*/ 	.short	0x0040


	//----- nvinfo : EIATTR_NUM_BARRIERS
	.align		4
        /*00b0*/ 	.byte	0x02, 0x4c
        /*00b2*/ 	.byte	0x01
	.zero		1


	//----- nvinfo : EIATTR_EXTERNS
	.align		4
        /*00b4*/ 	.byte	0x04, 0x0f
        /*00b6*/ 	.short	(.L_2542 - .L_2541)


	//   ....[0]....
	.align		4
.L_2541:
        /*00b8*/ 	.word	index@(vprintf)


	//----- nvinfo : EIATTR_MERCURY_ISA_VERSION
	.align		4
.L_2542:
        /*00bc*/ 	.byte	0x03, 0x5f
        /*00be*/ 	.short	0x0101


	//----- nvinfo : EIATTR_SYSCALL_OFFSETS
	.align		4
        /*00c0*/ 	.byte	0x04, 0x46
        /*00c2*/ 	.short	(.L_2544 - .L_2543)


	//   ....[0]....
.L_2543:
        /*00c4*/ 	.word	0x000004c0


	//----- nvinfo : EIATTR_EXIT_INSTR_OFFSETS
	.align		4
.L_2544:
        /*00c8*/ 	.byte	0x04, 0x1c
        /*00ca*/ 	.short	(.L_2546 - .L_2545)


	//   ....[0]....
.L_2545:
        /*00cc*/ 	.word	0x000009c0


	//   ....[1]....
        /*00d0*/ 	.word	0x000009e0


	//----- nvinfo : EIATTR_MAX_THREADS
	.align		4
.L_2546:
        /*00d4*/ 	.byte	0x04, 0x05
        /*00d6*/ 	.short	(.L_2548 - .L_2547)
.L_2547:
        /*00d8*/ 	.word	0x00000400
        /*00dc*/ 	.word	0x00000001
        /*00e0*/ 	.word	0x00000001


	//----- nvinfo : EIATTR_CRS_STACK_SIZE
	.align		4
.L_2548:
        /*00e4*/ 	.byte	0x04, 0x1e
        /*00e6*/ 	.short	(.L_2550 - .L_2549)
.L_2549:
        /*00e8*/ 	.word	0x00000000


	//----- nvinfo : EIATTR_CBANK_PARAM_SIZE
	.align		4
.L_2550:
        /*00ec*/ 	.byte	0x03, 0x19
        /*00ee*/ 	.short	0x0038


	//----- nvinfo : EIATTR_PARAM_CBANK
	.align		4
        /*00f0*/ 	.byte	0x04, 0x0a
        /*00f2*/ 	.short	(.L_2552 - .L_2551)
	.align		4
.L_2551:
        /*00f4*/ 	.word	index@(.nv.constant0._Z38userbuffers_fp16_sum_inplace_gpu_rr_rsILi4EEviiiiiiiPPvim)
        /*00f8*/ 	.short	0x0210
        /*00fa*/ 	.short	0x0038


	//----- nvinfo : EIATTR_SW_WAR
	.align		4
.L_2552:
        /*00fc*/ 	.byte	0x04, 0x36
        /*00fe*/ 	.short	(.L_2554 - .L_2553)
.L_2553:
        /*0100*/ 	.word	0x00000008
.L_2554:


//--------------------- .nv.info._Z38userbuffers_fp16_sum_inplace_gpu_rr_rsILi2EEviiiiiiiPPvim --------------------------
	.section	.nv.info._Z38userbuffers_fp16_sum_inplace_gpu_rr_rsILi2EEviiiiiiiPPvim,"",@"SHT_CUDA_INFO"
	.sectionflags	@""
	.align	4


	//----- nvinfo : EIATTR_CUDA_API_VERSION
	.align		4
        /*0000*/ 	.byte	0x04, 0x37
        /*0002*/ 	.short	(.L_2556 - .L_2555)
.L_2555:
        /*0004*/ 	.word	0x00000082


	//----- nvinfo : EIATTR_KPARAM_INFO
	.align		4
.L_2556:
        /*0008*/ 	.byte	0x04, 0x17
        /*000a*/ 	.short	(.L_2558 - .L_2557)
.L_2557:
        /*000c*/ 	.word	0x00000000
        /*0010*/ 	.short	0x0009
        /*0012*/ 	.short	0x0030
        /*0014*/ 	.byte	0x00, 0xf0, 0x21, 0x00


	//----- nvinfo : EIATTR_KPARAM_INFO
	.align		4
.L_2558:
        /*0018*/ 	.byte	0x04, 0x17
        /*001a*/ 	.short	(.L_2560 - .L_2559)
.L_2559:
        /*001c*/ 	.word	0x00000000
        /*0020*/ 	.short	0x0008
        /*0022*/ 	.short	0x0028
        /*0024*/ 	.byte	0x00, 0xf0, 0x11, 0x00


	//----- nvinfo : EIATTR_KPARAM_INFO
	.align		4
.L_2560:
        /*0028*/ 	.byte	0x04, 0x17
        /*002a*/ 	.short	(.L_2562 - .L_2561)
.L_2561:
        /*002c*/ 	.word	0x00000000
        /*0030*/ 	.short	0x0007
        /*0032*/ 	.short	0x0020
        /*0034*/ 	.byte	0x00, 0xf0, 0x21, 0x00


	//----- nvinfo : EIATTR_KPARAM_INFO
	.align		4
.L_2562:
        /*0038*/ 	.byte	0x04, 0x17
        /*003a*/ 	.short	(.L_2564 - .L_2563)
.L_2563:
        /*003c*/ 	.word	0x00000000
        /*0040*/ 	.short	0x0006
        /*0042*/ 	.short	0x0018
        /*0044*/ 	.byte	0x00, 0xf0, 0x11, 0x00


	//----- nvinfo : EIATTR_KPARAM_INFO
	.align		4
.L_2564:
        /*0048*/ 	.byte	0x04, 0x17
        /*004a*/ 	.short	(.L_2566 - .L_2565)
.L_2565:
        /*004c*/ 	.word	0x00000000
        /*0050*/ 	.short	0x0005
        /*0052*/ 	.short	0x0014
        /*0054*/ 	.byte	0x00, 0xf0, 0x11, 0x00


	//----- nvinfo : EIATTR_KPARAM_INFO
	.align		4
.L_2566:
        /*0058*/ 	.byte	0x04, 0x17
        /*005a*/ 	.short	(.L_2568 - .L_2567)
.L_2567:
        /*005c*/ 	.word	0x00000000
        /*0060*/ 	.short	0x0004
        /*0062*/ 	.short	0x0010
        /*0064*/ 	.byte	0x00, 0xf0, 0x11, 0x00


	//----- nvinfo : EIATTR_KPARAM_INFO
	.align		4
.L_2568:
        /*0068*/ 	.byte	0x04, 0x17
        /*006a*/ 	.short	(.L_2570 - .L_2569)
.L_2569:
        /*006c*/ 	.word	0x00000000
        /*0070*/ 	.short	0x0003
        /*0072*/ 	.short	0x000c
        /*0074*/ 	.byte	0x00, 0xf0, 0x11, 0x00


	//----- nvinfo : EIATTR_KPARAM_INFO
	.align		4
.L_2570:
        /*0078*/ 	.byte	0x04, 0x17
        /*007a*/ 	.short	(.L_2572 - .L_2571)
.L_2571:
        /*007c*/ 	.word	0x00000000
        /*0080*/ 	.short	0x0002
        /*0082*/ 	.short	0x0008
        /*0084*/ 	.byte	0x00, 0xf0, 0x11, 0x00


	//----- nvinfo : EIATTR_KPARAM_INFO
	.align		4
.L_2572:
        /*0088*/ 	.byte	0x04, 0x17
        /*008a*/ 	.short	(.L_2574 - .L_2573)
.L_2573:
        /*008c*/ 	.word	0x00000000
        /*0090*/ 	.short	0x0001
        /*0092*/ 	.short	0x0004
        /*0094*/ 	.byte	0x00, 0xf0, 0x11, 0x00


	//----- nvinfo : EIATTR_KPARAM_INFO
	.align		4
.L_2574:
        /*0098*/ 	.byte	0x04, 0x17
        /*009a*/ 	.short	(.L_2576 - .L_2575)
.L_2575:
        /*009c*/ 	.word	0x00000000
        /*00a0*/ 	.short	0x0000
        /*00a2*/ 	.short	0x0000
        /*00a4*/ 	.byte	0x00, 0xf0, 0x11, 0x00


	//----- nvinfo : EIATTR_SPARSE_MMA_MASK
	.align		4
.L_2576:
        /*00a8*/ 	.byte	0x03, 0x50
        /*00aa*/ 	.short	0x0000


	//----- nvinfo : EIATTR_MAXREG_COUNT
	.align		4
        /*00ac*/ 	.byte	0x03, 0x1b
        /*00ae*/ 	.short	0x0040


	//----- nvinfo : EIATTR_NUM_BARRIERS
	.align		4
        /*00b0*/ 	.byte	0x02, 0x4c
        /*00b2*/ 	.byte	0x01
	.zero		1


	//----- nvinfo : EIATTR_EXTERNS
	.align		4
        /*00b4*/ 	.byte	0x04, 0x0f
        /*00b6*/ 	.short	(.L_2578 - .L_2577)


	//   ....[0]....
	.align		4
.L_2577:
        /*00b8*/ 	.word	index@(vprintf)


	//----- nvinfo : EIATTR_MERCURY_ISA_VERSION
	.align		4
.L_2578:
        /*00bc*/ 	.byte	0x03, 0x5f
        /*00be*/ 	.short	0x0101


	//----- nvinfo : EIATTR_SYSCALL_OFFSETS
	.align		4
        /*00c0*/ 	.byte	0x04, 0x46
        /*00c2*/ 	.short	(.L_2580 - .L_2579)


	//   ....[0]....
.L_2579:
        /*00c4*/ 	.word	0x000004c0


	//----- nvinfo : EIATTR_EXIT_INSTR_OFFSETS
	.align		4
.L_2580:
        /*00c8*/ 	.byte	0x04, 0x1c
        /*00ca*/ 	.short	(.L_2582 - .L_2581)


	//   ....[0]....
.L_2581:
        /*00cc*/ 	.word	0x00000870


	//   ....[1]....
        /*00d0*/ 	.word	0x00000890


	//----- nvinfo : EIATTR_MAX_THREADS
	.align		4
.L_2582:
        /*00d4*/ 	.byte	0x04, 0x05
        /*00d6*/ 	.short	(.L_2584 - .L_2583)
.L_2583:
        /*00d8*/ 	.word	0x00000400
        /*00dc*/ 	.word	0x00000001
        /*00e0*/ 	.word	0x00000001


	//----- nvinfo : EIATTR_CRS_STACK_SIZE
	.align		4
.L_2584:
        /*00e4*/ 	.byte	0x04, 0x1e
        /*00e6*/ 	.short	(.L_2586 - .L_2585)
.L_2585:
        /*00e8*/ 	.word	0x00000000


	//----- nvinfo : EIATTR_CBANK_PARAM_SIZE
	.align		4
.L_2586:
        /*00ec*/ 	.byte	0x03, 0x19
        /*00ee*/ 	.short	0x0038


	//----- nvinfo : EIATTR_PARAM_CBANK
	.align		4
        /*00f0*/ 	.byte	0x04, 0x0a
        /*00f2*/ 	.short	(.L_2588 - .L_2587)
	.align		4
.L_2587:
        /*00f4*/ 	.word	index@(.nv.constant0._Z38userbuffers_fp16_sum_inplace_gpu_rr_rsILi2EEviiiiiiiPPvim)
        /*00f8*/ 	.short	0x0210
        /*00fa*/ 	.short	0x0038


	//----- nvinfo : EIATTR_SW_WAR
	.align		4
.L_2588:
        /*00fc*/ 	.byte	0x04, 0x36
        /*00fe*/ 	.short	(.L_2590 - .L_2589)
.L_2589:
        /*0100*/ 	.word	0x00000008
.L_2590:


//--------------------- .nv.info._Z38userbuffers_fp16_sum_inplace_gpu_mc_rsILi32EEviiiiiiiPPviP6float4m --------------------------
	.section	.nv.info._Z38userbuffers_fp16_sum_inplace_gpu_mc_rsILi32EEviiiiiiiPPviP6float4m,"",@"SHT_CUDA_INFO"
	.sectionflags	@""
	.align	4


	//----- nvinfo : EIATTR_CUDA_API_VERSION
	.align		4
        /*0000*/ 	.byte	0x04, 0x37
        /*0002*/ 	.short	(.L_2592 - .L_2591)
.L_2591:
        /*0004*/ 	.word	0x00000082


	//----- nvinfo : EIATTR_KPARAM_INFO
	.align		4
.L_2592:
        /*0008*/ 	.byte	0x04, 0x17
        /*000a*/ 	.short	(.L_2594 - .L_2593)
.L_2593:
        /*000c*/ 	.word	0x00000000
        /*0010*/ 	.short	0x000a
        /*0012*/ 	.short	0x0038
        /*0014*/ 	.byte	0x00, 0xf0, 0x21, 0x00


	//----- nvinfo : EIATTR_KPARAM_INFO
	.align		4
.L_2594:
        /*0018*/ 	.byte	0x04, 0x17
        /*001a*/ 	.short	(.L_2596 - .L_2595)
.L_2595:
        /*001c*/ 	.word	0x00000000
        /*0020*/ 	.short	0x0009
        /*0022*/ 	.short	0x0030
        /*0024*/ 	.byte	0x00, 0xf0, 0x21, 0x00


	//----- nvinfo : EIATTR_KPARAM_INFO
	.align		4
.L_2596:
        /*0028*/ 	.byte	0x04, 0x17
        /*002a*/ 	.short	(.L_2598 - .L_2597)
.L_2597:
        /*002c*/ 	.word	0x00000000
        /*0030*/ 	.short	0x0008
        /*0032*/ 	.short	0x0028
        /*0034*/ 	.byte	0x00, 0xf0, 0x11, 0x00


	//----- nvinfo : EIATTR_KPARAM_INFO
	.align		4
.L_2598:
        /*0038*/ 	.byte	0x04, 0x17
        /*003a*/ 	.short	(.L_2600 - .L_2599)
.L_2599:
        /*003c*/ 	.word	0x00000000
        /*0040*/ 	.short	0x0007
        /*0042*/ 	.short	0x0020
        /*0044*/ 	.byte	0x00, 0xf0, 0x21, 0x00


	//----- nvinfo : EIATTR_KPARAM_INFO
	.align		4
.L_2600:
        /*0048*/ 	.byte	0x04, 0x17
        /*004a*/ 	.short	(.L_2602 - .L_2601)
.L_2601:
        /*004c*/ 	.word	0x00000000
        /*0050*/ 	.short	0x0006
        /*0052*/ 	.short	0x0018
        /*0054*/ 	.byte	0x00, 0xf0, 0x11, 0x00


	//----- nvinfo : EIATTR_KPARAM_INFO
	.align		4
.L_2602:
        /*0058*/ 	.byte	0x04, 0x17
        /*005a*/ 	.short	(.L_2604 - .L_2603)
.L_2603:
        /*005c*/ 	.word	0x00000000
        /*0060*/ 	.short	0x0005
        /*0062*/ 	.short	0x0014
        /*0064*/ 	.byte	0x00, 0xf0, 0x11, 0x00


	//----- nvinfo : EIATTR_KPARAM_INFO
	.align		4
.L_2604:
        /*0068*/ 	.byte	0x04, 0x17
        /*006a*/ 	.short	(.L_2606 - .L_2605)
.L_2605:
        /*006c*/ 	.word	0x00000000
        /*0070*/ 	.short	0x0004
        /*0072*/ 	.short	0x0010
        /*0074*/ 	.byte	0x00, 0xf0, 0x11, 0x00


	//----- nvinfo : EIATTR_KPARAM_INFO
	.align		4
.L_2606:
        /*0078*/ 	.byte	0x04, 0x17
        /*007a*/ 	.short	(.L_2608 - .L_2607)
.L_2607:
        /*007c*/ 	.word	0x00000000
        /*0080*/ 	.short	0x0003
        /*0082*/ 	.short	0x000c
        /*0084*/ 	.byte	0x00, 0xf0, 0x11, 0x00


	//----- nvinfo : EIATTR_KPARAM_INFO
	.align		4
.L_2608:
        /*0088*/ 	.byte	0x04, 0x17
        /*008a*/ 	.short	(.L_2610 - .L_2609)
.L_2609:
        /*008c*/ 	.word	0x00000000
        /*0090*/ 	.short	0x0002
        /*0092*/ 	.short	0x0008
        /*0094*/ 	.byte	0x00, 0xf0, 0x11, 0x00


	//----- nvinfo : EIATTR_KPARAM_INFO
	.align		4
.L_2610:
        /*0098*/ 	.byte	0x04, 0x17
        /*009a*/ 	.short	(.L_2612 - .L_2611)
.L_2611:
        /*009c*/ 	.word	0x00000000
        /*00a0*/ 	.short	0x0001
        /*00a2*/ 	.short	0x0004
        /*00a4*/ 	.byte	0x00, 0xf0, 0x11, 0x00


	//----- nvinfo : EIATTR_KPARAM_INFO
	.align		4
.L_2612:
        /*00a8*/ 	.byte	0x04, 0x17
        /*00aa*/ 	.short	(.L_2614 - .L_2613)
.L_2613:
        /*00ac*/ 	.word	0x00000000
        /*00b0*/ 	.short	0x0000
        /*00b2*/ 	.short	0x0000
        /*00b4*/ 	.byte	0x00, 0xf0, 0x11, 0x00


	//----- nvinfo : EIATTR_SPARSE_MMA_MASK
	.align		4
.L_2614:
        /*00b8*/ 	.byte	0x03, 0x50
        /*00ba*/ 	.short	0x0000


	//----- nvinfo : EIATTR_MAXREG_COUNT
	.align		4
        /*00bc*/ 	.byte	0x03, 0x1b
        /*00be*/ 	.short	0x0040


	//----- nvinfo : EIATTR_NUM_BARRIERS
	.align		4
        /*00c0*/ 	.byte	0x02, 0x4c
        /*00c2*/ 	.byte	0x01
	.zero		1


	//----- nvinfo : EIATTR_EXTERNS
	.align		4
        /*00c4*/ 	.byte	0x04, 0x0f
        /*00c6*/ 	.short	(.L_2616 - .L_2615)


	//   ....[0]....
	.align		4
.L_2615:
        /*00c8*/ 	.word	index@(vprintf)


	//----- nvinfo : EIATTR_MERCURY_ISA_VERSION
	.align		4
.L_2616:
        /*00cc*/ 	.byte	0x03, 0x5f
        /*00ce*/ 	.short	0x0101


	//----- nvinfo : EIATTR_SYSCALL_OFFSETS
	.align		4
        /*00d0*/ 	.byte	0x04, 0x46
        /*00d2*/ 	.short	(.L_2618 - .L_2617)


	//   ....[0]....
.L_2617:
        /*00d4*/ 	.word	0x000004a0


	//----- nvinfo : EIATTR_EXIT_INSTR_OFFSETS
	.align		4
.L_2618:
        /*00d8*/ 	.byte	0x04, 0x1c
        /*00da*/ 	.short	(.L_2620 - .L_2619)


	//   ....[0]....
.L_2619:
        /*00dc*/ 	.word	0x00000b80


	//   ....[1]....
        /*00e0*/ 	.word	0x00000ba0


	//----- nvinfo : EIATTR_MAX_THREADS
	.align		4
.L_2620:
        /*00e4*/ 	.byte	0x04, 0x05
        /*00e6*/ 	.short	(.L_2622 - .L_2621)
.L_2621:
        /*00e8*/ 	.word	0x00000400
        /*00ec*/ 	.word	0x00000001
        /*00f0*/ 	.word	0x00000001


	//----- nvinfo : EIATTR_CRS_STACK_SIZE
	.align		4
.L_2622:
        /*00f4*/ 	.byte	0x04, 0x1e
        /*00f6*/ 	.short	(.L_2624 - .L_2623)
.L_2623:
        /*00f8*/ 	.word	0x00000000


	//----- nvinfo : EIATTR_CBANK_PARAM_SIZE
	.align		4
.L_2624:
        /*00fc*/ 	.byte	0x03, 0x19
        /*00fe*/ 	.short	0x0040


	//----- nvinfo : EIATTR_PARAM_CBANK
	.align		4
        /*0100*/ 	.byte	0x04, 0x0a
        /*0102*/ 	.short	(.L_2626 - .L_2625)
	.align		4
.L_2625:
        /*0104*/ 	.word	index@(.nv.constant0._Z38userbuffers_fp16_sum_inplace_gpu_mc_rsILi32EEviiiiiiiPPviP6float4m)
        /*0108*/ 	.short	0x0210
        /*010a*/ 	.short	0x0040


	//----- nvinfo : EIATTR_SW_WAR
	.align		4
.L_2626:
        /*010c*/ 	.byte	0x04, 0x36
        /*010e*/ 	.short	(.L_2628 - .L_2627)
.L_2627:
        /*0110*/ 	.word	0x00000008
.L_2628:


//--------------------- .nv.info._Z38userbuffers_fp16_sum_inplace_gpu_mc_rsILi16EEviiiiiiiPPviP6float4m --------------------------
	.section	.nv.info._Z38userbuffers_fp16_sum_inplace_gpu_mc_rsILi16EEviiiiiiiPPviP6float4m,"",@"SHT_CUDA_INFO"
	.sectionflags	@""
	.align	4


	//----- nvinfo : EIATTR_CUDA_API_VERSION
	.align		4
        /*0000*/ 	.byte	0x04, 0x37
        /*0002*/ 	.short	(.L_2630 - .L_2629)
.L_2629:
        /*0004*/ 	.word	0x00000082


	//----- nvinfo : EIATTR_KPARAM_INFO
	.align		4
.L_2630:
        /*0008*/ 	.byte	0x04, 0x17
        /*000a*/ 	.short	(.L_2632 - .L_2631)
.L_2631:
        /*000c*/ 	.word	0x00000000
        /*0010*/ 	.short	0x000a
        /*0012*/ 	.short	0x0038
        /*0014*/ 	.byte	0x00, 0xf0, 0x21, 0x00


	//----- nvinfo : EIATTR_KPARAM_INFO
	.align		4
.L_2632:
        /*0018*/ 	.byte	0x04, 0x17
        /*001a*/ 	.short	(.L_2634 - .L_2633)
.L_2633:
        /*001c*/ 	.word	0x00000000
        /*0020*/ 	.short	0x0009
        /*0022*/ 	.short	0x0030
        /*0024*/ 	.byte	0x00, 0xf0, 0x21, 0x00


	//----- nvinfo : EIATTR_KPARAM_INFO
	.align		4
.L_2634:
        /*0028*/ 	.byte	0x04, 0x17
        /*002a*/ 	.short	(.L_2636 - .L_2635)
.L_2635:
        /*002c*/ 	.word	0x00000000
        /*0030*/ 	.short	0x0008
        /*0032*/ 	.short	0x0028
        /*0034*/ 	.byte	0x00, 0xf0, 0x11, 0x00


	//----- nvinfo : EIATTR_KPARAM_INFO
	.align		4
.L_2636:
        /*0038*/ 	.byte	0x04, 0x17
        /*003a*/ 	.short	(.L_2638 - .L_2637)
.L_2637:
        /*003c*/ 	.word	0x00000000
        /*0040*/ 	.short	0x0007
        /*0042*/ 	.short	0x0020
        /*0044*/ 	.byte	0x00, 0xf0, 0x21, 0x00


	//----- nvinfo : EIATTR_KPARAM_INFO
	.align		4
.L_2638:
        /*0048*/ 	.byte	0x04, 0x17
        /*004a*/ 	.short	(.L_2640 - .L_2639)
.L_2639:
        /*004c*/ 	.word	0x00000000
        /*0050*/ 	.short	0x0006
        /*0052*/ 	.short	0x0018
        /*0054*/ 	.byte	0x00, 0xf0, 0x11, 0x00


	//----- nvinfo : EIATTR_KPARAM_INFO
	.align		4
.L_2640:
        /*0058*/ 	.byte	0x04, 0x17
        /*005a*/ 	.short	(.L_2642 - .L_2641)
.L_2641:
        /*005c*/ 	.word	0x00000000
        /*0060*/ 	.short	0x0005
        /*0062*/ 	.short	0x0014
        /*0064*/ 	.byte	0x00, 0xf0, 0x11, 0x00


	//----- nvinfo : EIATTR_KPARAM_INFO
	.align		4
.L_2642:
        /*0068*/ 	.byte	0x04, 0x17
        /*006a*/ 	.short	(.L_2644 - .L_2643)
.L_2643:
        /*006c*/ 	.word	0x00000000
        /*0070*/ 	.short	0x0004
        /*0072*/ 	.short	0x0010
        /*0074*/ 	.byte	0x00, 0xf0, 0x11, 0x00


	//----- nvinfo : EIATTR_KPARAM_INFO
	.align		4
.L_2644:
        /*0078*/ 	.byte	0x04, 0x17
        /*007a*/ 	.short	(.L_2646 - .L_2645)
.L_2645:
        /*007c*/ 	.word	0x00000000
        /*0080*/ 	.short	0x0003
        /*0082*/ 	.short	0x000c
        /*0084*/ 	.byte	0x00, 0xf0, 0x11, 0x00


	//----- nvinfo : EIATTR_KPARAM_INFO
	.align		4
.L_2646:
        /*0088*/ 	.byte	0x04, 0x17
        /*008a*/ 	.short	(.L_2648 - .L_2647)
.L_2647:
        /*008c*/ 	.word	0x00000000
        /*0090*/ 	.short	0x0002
        /*0092*/ 	.short	0x0008
        /*0094*/ 	.byte	0x00, 0xf0, 0x11, 0x00


	//----- nvinfo : EIATTR_KPARAM_INFO
	.align		4
.L_2648:
        /*0098*/ 	.byte	0x04, 0x17
        /*009a*/ 	.short	(.L_2650 - .L_2649)
.L_2649:
        /*009c*/ 	.word	0x00000000
        /*00a0*/ 	.short	0x0001
        /*00a2*/ 	.short	0x0004
        /*00a4*/ 	.byte	0x00, 0xf0, 0x11, 0x00


	//----- nvinfo : EIATTR_KPARAM_INFO
	.align		4
.L_2650:
        /*00a8*/ 	.byte	0x04, 0x17
        /*00aa*/ 	.short	(.L_2652 - .L_2651)
.L_2651:
        /*00ac*/ 	.word	0x00000000
        /*00b0*/ 	.short	0x0000
        /*00b2*/ 	.short	0x0000
        /*00b4*/ 	.byte	0x00, 0xf0, 0x11, 0x00


	//----- nvinfo : EIATTR_SPARSE_MMA_MASK
	.align		4
.L_2652:
        /*00b8*/ 	.byte	0x03, 0x50
        /*00ba*/ 	.short	0x0000


	//----- nvinfo : EIATTR_MAXREG_COUNT
	.align		4
        /*00bc*/ 	.byte	0x03, 0x1b
        /*00be*/ 	.short	0x0040


	//----- nvinfo : EIATTR_NUM_BARRIERS
	.align		4
        /*00c0*/ 	.byte	0x02, 0x4c
        /*00c2*/ 	.byte	0x01
	.zero		1


	//----- nvinfo : EIATTR_EXTERNS
	.align		4
        /*00c4*/ 	.byte	0x04, 0x0f
        /*00c6*/ 	.short	(.L_2654 - .L_2653)


	//   ....[0]....
	.align		4
.L_2653:
        /*00c8*/ 	.word	index@(vprintf)


	//----- nvinfo : EIATTR_MERCURY_ISA_VERSION
	.align		4
.L_2654:
        /*00cc*/ 	.byte	0x03, 0x5f
        /*00ce*/ 	.short	0x0101


	//----- nvinfo : EIATTR_SYSCALL_OFFSETS
	.align		4
        /*00d0*/ 	.byte	0x04, 0x46
        /*00d2*/ 	.short	(.L_2656 - .L_2655)


	//   ....[0]....
.L_2655:
        /*00d4*/ 	.word	0x000004a0


	//----- nvinfo : EIATTR_EXIT_INSTR_OFFSETS
	.align		4
.L_2656:
        /*00d8*/ 	.byte	0x04, 0x1c
        /*00da*/ 	.short	(.L_2658 - .L_2657)


	//   ....[0]....
.L_2657:
        /*00dc*/ 	.word	0x00000b80


	//   ....[1]....
        /*00e0*/ 	.word	0x00000ba0


	//----- nvinfo : EIATTR_MAX_THREADS
	.align		4
.L_2658:
        /*00e4*/ 	.byte	0x04, 0x05
        /*00e6*/ 	.short	(.L_2660 - .L_2659)
.L_2659:
        /*00e8*/ 	.word	0x00000400
        /*00ec*/ 	.word	0x00000001
        /*00f0*/ 	.word	0x00000001


	//----- nvinfo : EIATTR_CRS_STACK_SIZE
	.align		4
.L_2660:
        /*00f4*/ 	.byte	0x04, 0x1e
        /*00f6*/ 	.short	(.L_2662 - .L_2661)
.L_2661:
        /*00f8*/ 	.word	0x00000000


	//----- nvinfo : EIATTR_CBANK_PARAM_SIZE
	.align		4
.L_2662:
        /*00fc*/ 	.byte	0x03, 0x19
        /*00fe*/ 	.short	0x0040


	//----- nvinfo : EIATTR_PARAM_CBANK
	.align		4
        /*0100*/ 	.byte	0x04, 0x0a
        /*0102*/ 	.short	(.L_2664 - .L_2663)
	.align		4
.L_2663:
        /*0104*/ 	.word	index@(.nv.constant0._Z38userbuffers_fp16_sum_inplace_gpu_mc_rsILi16EEviiiiiiiPPviP6float4m)
        /*0108*/ 	.short	0x0210
        /*010a*/ 	.short	0x0040


	//----- nvinfo : EIATTR_SW_WAR
	.align		4
.L_2664:
        /*010c*/ 	.byte	0x04, 0x36
        /*010e*/ 	.short	(.L_2666 - .L_2665)
.L_2665:
        /*0110*/ 	.word	0x00000008
.L_2666:


//--------------------- .nv.info._Z38userbuffers_fp16_sum_inplace_gpu_mc_rsILi8EEviiiiiiiPPviP6float4m --------------------------
	.section	.nv.info._Z38userbuffers_fp16_sum_inplace_gpu_mc_rsILi8EEviiiiiiiPPviP6float4m,"",@"SHT_CUDA_INFO"
	.sectionflags	@""
	.align	4


	//----- nvinfo : EIATTR_CUDA_API_VERSION
	.align		4
        /*0000*/ 	.byte	0x04, 0x37
        /*0002*/ 	.short	(.L_2668 - .L_2667)
.L_2667:
        /*0004*/ 	.word	0x00000082


	//----- nvinfo : EIATTR_KPARAM_INFO
	.align		4
.L_2668:
        /*0008*/ 	.byte	0x04, 0x17
        /*000a*/ 	.short	(.L_2670 - .L_2669)
.L_2669:
        /*000c*/ 	.word	0x00000000
        /*0010*/ 	.short	0x000a
        /*0012*/ 	.short	0x0038
        /*0014*/ 	.byte	0x00, 0xf0, 0x21, 0x00


	//----- nvinfo : EIATTR_KPARAM_INFO
	.align		4
.L_2670:
        /*0018*/ 	.byte	0x04, 0x17
        /*001a*/ 	.short	(.L_2672 - .L_2671)
.L_2671:
        /*001c*/ 	.word	0x00000000
        /*0020*/ 	.short	0x0009
        /*0022*/ 	.short	0x0030
        /*0024*/ 	.byte	0x00, 0xf0, 0x21, 0x00


	//----- nvinfo : EIATTR_KPARAM_INFO
	.align		4
.L_2672:
        /*0028*/ 	.byte	0x04, 0x17
        /*002a*/ 	.short	(.L_2674 - .L_2673)
.L_2673:
        /*002c*/ 	.word	0x00000000
        /*0030*/ 	.short	0x0008
        /*0032*/ 	.short	0x0028
        /*0034*/ 	.byte	0x00, 0xf0, 0x11, 0x00


	//----- nvinfo : EIATTR_KPARAM_INFO
	.align		4
.L_2674:
        /*0038*/ 	.byte	0x04, 0x17
        /*003a*/ 	.short	(.L_2676 - .L_2675)
.L_2675:
        /*003c*/ 	.word	0x00000000
        /*0040*/ 	.short	0x0007
        /*0042*/ 	.short	0x0020
        /*0044*/ 	.byte	0x00, 0xf0, 0x21, 0x00


	//----- nvinfo : EIATTR_KPARAM_INFO
	.align		4
.L_2676:
        /*0048*/ 	.byte	0x04, 0x17
        /*004a*/ 	.short	(.L_2678 - .L_2677)
.L_2677:
        /*004c*/ 	.word	0x00000000
        /*0050*/ 	.short	0x0006
        /*0052*/ 	.short	0x0018
        /*0054*/ 	.byte	0x00, 0xf0, 0x11, 0x00


	//----- nvinfo : EIATTR_KPARAM_INFO
	.align		4
.L_2678:
        /*0058*/ 	.byte	0x04, 0x17
        /*005a*/ 	.short	(.L_2680 - .L_2679)
.L_2679:
        /*005c*/ 	.word	0x00000000
        /*0060*/ 	.short	0x0005
        /*0062*/ 	.short	0x0014
        /*0064*/ 	.byte	0x00, 0xf0, 0x11, 0x00


	//----- nvinfo : EIATTR_KPARAM_INFO
	.align		4
.L_2680:
        /*0068*/ 	.byte	0x04, 0x17
        /*006a*/ 	.short	(.L_2682 - .L_2681)
.L_2681:
        /*006c*/ 	.word	0x00000000
        /*0070*/ 	.short	0x0004
        /*0072*/ 	.short	0x0010
        /*0074*/ 	.byte	0x00, 0xf0, 0x11, 0x00


	//----- nvinfo : EIATTR_KPARAM_INFO
	.align		4
.L_2682:
        /*0078*/ 	.byte	0x04, 0x17
        /*007a*/ 	.short	(.L_2684 - .L_2683)
.L_2683:
        /*007c*/ 	.word	0x00000000
        /*0080*/ 	.short	0x0003
        /*0082*/ 	.short	0x000c
        /*0084*/ 	.byte	0x00, 0xf0, 0x11, 0x00


	//----- nvinfo : EIATTR_KPARAM_INFO
	.align		4
.L_2684:
        /*0088*/ 	.byte	0x04, 0x17
        /*008a*/ 	.short	(.L_2686 - .L_2685)
.L_2685:
        /*008c*/ 	.word	0x00000000
        /*0090*/ 	.short	0x0002
        /*0092*/ 	.short	0x0008
        /*0094*/ 	.byte	0x00, 0xf0, 0x11, 0x00


	//----- nvinfo : EIATTR_KPARAM_INFO
	.align		4
.L_2686:
        /*0098*/ 	.byte	0x04, 0x17
        /*009a*/ 	.short	(.L_2688 - .L_2687)
.L_2687:
        /*009c*/ 	.word	0x00000000
        /*00a0*/ 	.short	0x0001
        /*00a2*/ 	.short	0x0004
        /*00a4*/ 	.byte	0x00, 0xf0, 0x11, 0x00


	//----- nvinfo : EIATTR_KPARAM_INFO
	.align		4
.L_2688:
        /*00a8*/ 	.byte	0x04, 0x17
        /*00aa*/ 	.short	(.L_2690 - .L_2689)
.L_2689:
        /*00ac*/ 	.word	0x00000000
        /*00b0*/ 	.short	0x0000
        /*00b2*/ 	.short	0x0000
        /*00b4*/ 	.byte	0x00, 0xf0, 0x11, 0x00


	//----- nvinfo : EIATTR_SPARSE_MMA_MASK
	.align		4
.L_2690:
        /*00b8*/ 	.byte	0x03, 0x50
        /*00ba*/ 	.short	0x0000


	//----- nvinfo : EIATTR_MAXREG_COUNT
	.align		4
        /*00bc*/ 	.byte	0x03, 0x1b
        /*00be*/ 	.short	0x0040


	//----- nvinfo : EIATTR_NUM_BARRIERS
	.align		4
        /*00c0*/ 	.byte	0x02, 0x4c
        /*00c2*/ 	.byte	0x01
	.zero		1


	//----- nvinfo : EIATTR_EXTERNS
	.align		4
        /*00c4*/ 	.byte	0x04, 0x0f
        /*00c6*/ 	.short	(.L_2692 - .L_2691)


	//   ....[0]....
	.align		4
.L_2691:
        /*00c8*/ 	.word	index@(vprintf)


	//----- nvinfo : EIATTR_MERCURY_ISA_VERSION
	.align		4
.L_2692:
        /*00cc*/ 	.byte	0x03, 0x5f
        /*00ce*/ 	.short	0x0101


	//----- nvinfo : EIATTR_SYSCALL_OFFSETS
	.align		4
        /*00d0*/ 	.byte	0x04, 0x46
        /*00d2*/ 	.short	(.L_2694 - .L_2693)


	//   ....[0]....
.L_2693:
        /*00d4*/ 	.word	0x000004a0


	//----- nvinfo : EIATTR_EXIT_INSTR_OFFSETS
	.align		4
.L_2694:
        /*00d8*/ 	.byte	0x04, 0x1c
        /*00da*/ 	.short	(.L_2696 - .L_2695)


	//   ....[0]....
.L_2695:
        /*00dc*/ 	.word	0x00000b80


	//   ....[1]....
        /*00e0*/ 	.word	0x00000ba0


	//----- nvinfo : EIATTR_MAX_THREADS
	.align		4
.L_2696:
        /*00e4*/ 	.byte	0x04, 0x05
        /*00e6*/ 	.short	(.L_2698 - .L_2697)
.L_2697:
        /*00e8*/ 	.word	0x00000400
        /*00ec*/ 	.word	0x00000001
        /*00f0*/ 	.word	0x00000001


	//----- nvinfo : EIATTR_CRS_STACK_SIZE
	.align		4
.L_2698:
        /*00f4*/ 	.byte	0x04, 0x1e
        /*00f6*/ 	.short	(.L_2700 - .L_2699)
.L_2699:
        /*00f8*/ 	.word	0x00000000


	//----- nvinfo : EIATTR_CBANK_PARAM_SIZE
	.align		4
.L_2700:
        /*00fc*/ 	.byte	0x03, 0x19
        /*00fe*/ 	.short	0x0040


	//----- nvinfo : EIATTR_PARAM_CBANK
	.align		4
        /*0100*/ 	.byte	0x04, 0x0a
        /*0102*/ 	.short	(.L_2702 - .L_2701)
	.align		4
.L_2701:
        /*0104*/ 	.word	index@(.nv.constant0._Z38userbuffers_fp16_sum_inplace_gpu_mc_rsILi8EEviiiiiiiPPviP6float4m)
        /*0108*/ 	.short	0x0210
        /*010a*/ 	.short	0x0040


	//----- nvinfo : EIATTR_SW_WAR
	.align		4
.L_2702:
        /*010c*/ 	.byte	0x04, 0x36
        /*010e*/ 	.short	(.L_2704 - .L_2703)
.L_2703:
        /*0110*/ 	.word	0x00000008
.L_2704:


//--------------------- .nv.info._Z38userbuffers_fp16_sum_inplace_gpu_mc_rsILi4EEviiiiiiiPPviP6float4m --------------------------
	.section	.nv.info._Z38userbuffers_fp16_sum_inplace_gpu_mc_rsILi4EEviiiiiiiPPviP6float4m,"",@"SHT_CUDA_INFO"
	.sectionflags	@""
	.align	4


	//----- nvinfo : EIATTR_CUDA_API_VERSION
	.align		4
        /*0000*/ 	.byte	0x04, 0x37
        /*0002*/ 	.short	(.L_2706 - .L_2705)
.L_2705:
        /*0004*/ 	.word	0x00000082


	//----- nvinfo : EIATTR_KPARAM_INFO
	.align		4
.L_2706:
        /*0008*/ 	.byte	0x04, 0x17
        /*000a*/ 	.short	(.L_2708 - .L_2707)
.L_2707:
        /*000c*/ 	.word	0x00000000
        /*0010*/ 	.short	0x000a
        /*0012*/ 	.short	0x0038
        /*0014*/ 	.byte	0x00, 0xf0, 0x21, 0x00


	//----- nvinfo : EIATTR_KPARAM_INFO
	.align		4
.L_2708:
        /*0018*/ 	.byte	0x04, 0x17
        /*001a*/ 	.short	(.L_2710 - .L_2709)
.L_2709:
        /*001c*/ 	.word	0x00000000
        /*0020*/ 	.short	0x0009
        /*0022*/ 	.short	0x0030
        /*0024*/ 	.byte	0x00, 0xf0, 0x21, 0x00


	//----- nvinfo : EIATTR_KPARAM_INFO
	.align		4
.L_2710:
        /*0028*/ 	.byte	0x04, 0x17
        /*002a*/ 	.short	(.L_2712 - .L_2711)
.L_2711:
        /*002c*/ 	.word	0x00000000
        /*0030*/ 	.short	0x0008
        /*0032*/ 	.short	0x0028
        /*0034*/ 	.byte	0x00, 0xf0, 0x11, 0x00


	//----- nvinfo : EIATTR_KPARAM_INFO
	.align		4
.L_2712:
        /*0038*/ 	.byte	0x04, 0x17
        /*003a*/ 	.short	(.L_2714 - .L_2713)
.L_2713:
        /*003c*/ 	.word	0x00000000
        /*0040*/ 	.short	0x0007
        /*0042*/ 	.short	0x0020
        /*0044*/ 	.byte	0x00, 0xf0, 0x21, 0x00


	//----- nvinfo : EIATTR_KPARAM_INFO
	.align		4
.L_2714:
        /*0048*/ 	.byte	0x04, 0x17
        /*004a*/ 	.short	(.L_2716 - .L_2715)
.L_2715:
        /*004c*/ 	.word	0x00000000
        /*0050*/ 	.short	0x0006
        /*0052*/ 	.short	0x0018
        /*0054*/ 	.byte	0x00, 0xf0, 0x11, 0x00


	//----- nvinfo : EIATTR_KPARAM_INFO
	.align		4
.L_2716:
        /*0058*/ 	.byte	0x04, 0x17
        /*005a*/ 	.short	(.L_2718 - .L_2717)
.L_2717:
        /*005c*/ 	.word	0x00000000
        /*0060*/ 	.short	0x0005
        /*0062*/ 	.short	0x0014
        /*0064*/ 	.byte	0x00, 0xf0, 0x11, 0x00


	//----- nvinfo : EIATTR_KPARAM_INFO
	.align		4
.L_2718:
        /*0068*/ 	.byte	0x04, 0x17
        /*006a*/ 	.short	(.L_2720 - .L_2719)
.L_2719:
        /*006c*/ 	.word	0x00000000
        /*0070*/ 	.short	0x0004
        /*0072*/ 	.short	0x0010
        /*0074*/ 	.byte	0x00, 0xf0, 0x11, 0x00


	//----- nvinfo : EIATTR_KPARAM_INFO
	.align		4
.L_2720:
        /*0078*/ 	.byte	0x04, 0x17
        /*007a*/ 	.short	(.L_2722 - .L_2721)
.L_2721:
        /*007c*/ 	.word	0x00000000
        /*0080*/ 	.short	0x0003
        /*0082*/ 	.short	0x000c
        /*0084*/ 	.byte	0x00, 0xf0, 0x11, 0x00


	//----- nvinfo : EIATTR_KPARAM_INFO
	.align		4
.L_2722:
        /*0088*/ 	.byte	0x04, 0x17
        /*008a*/ 	.short	(.L_2724 - .L_2723)
.L_2723:
        /*008c*/ 	.word	0x00000000
        /*0090*/ 	.short	0x0002
        /*0092*/ 	.short	0x0008
        /*0094*/ 	.byte	0x00, 0xf0, 0x11, 0x00


	//----- nvinfo : EIATTR_KPARAM_INFO
	.align		4
.L_2724:
        /*0098*/ 	.byte	0x04, 0x17
        /*009a*/ 	.short	(.L_2726 - .L_2725)
.L_2725:
        /*009c*/ 	.word	0x00000000
        /*00a0*/ 	.short	0x0001
        /*00a2*/ 	.short	0x0004
        /*00a4*/ 	.byte	0x00, 0xf0, 0x11, 0x00


	//----- nvinfo : EIATTR_KPARAM_INFO
	.align		4
.L_2726:
        /*00a8*/ 	.byte	0x04, 0x17
        /*00aa*/ 	.short	(.L_2728 - .L_2727)
.L_2727:
        /*00ac*/ 	.word	0x00000000
        /*00b0*/ 	.short	0x0000
        /*00b2*/ 	.short	0x0000
        /*00b4*/ 	.byte	0x00, 0xf0, 0x11, 0x00


	//----- nvinfo : EIATTR_SPARSE_MMA_MASK
	.align		4
.L_2728:
        /*00b8*/ 	.byte	0x03, 0x50
        /*00ba*/ 	.short	0x0000


	//----- nvinfo : EIATTR_MAXREG_COUNT
	.align		4
        /*00bc*/ 	.byte	0x03, 0x1b
        /*00be*/ 	.short	0x0040


	//----- nvinfo : EIATTR_NUM_BARRIERS
	.align		4
        /*00c0*/ 	.byte	0x02, 0x4c
        /*00c2*/ 	.byte	0x01
	.zero		1


	//----- nvinfo : EIATTR_EXTERNS
	.align		4
        /*00c4*/ 	.byte	0x04, 0x0f
        /*00c6*/ 	.short	(.L_2730 - .L_2729)


	//   ....[0]....
	.align		4
.L_2729:
        /*00c8*/ 	.word	index@(vprintf)


	//----- nvinfo : EIATTR_MERCURY_ISA_VERSION
	.align		4
.L_2730:
        /*00cc*/ 	.byte	0x03, 0x5f
        /*00ce*/ 	.short	0x0101


	//----- nvinfo : EIATTR_SYSCALL_OFFSETS
	.align		4
        /*00d0*/ 	.byte	0x04, 0x46
        /*00d2*/ 	.short	(.L_2732 - .L_2731)


	//   ....[0]....
.L_2731:
        /*00d4*/ 	.word	0x000004a0


	//----- nvinfo : EIATTR_EXIT_INSTR_OFFSETS
	.align		4
.L_2732:
        /*00d8*/ 	.byte	0x04, 0x1c
        /*00da*/ 	.short	(.L_2734 - .L_2733)


	//   ....[0]....
.L_2733:
        /*00dc*/ 	.word	0x00000b80


	//   ....[1]....
        /*00e0*/ 	.word	0x00000ba0


	//----- nvinfo : EIATTR_MAX_THREADS
	.align		4
.L_2734:
        /*00e4*/ 	.byte	0x04, 0x05
        /*00e6*/ 	.short	(.L_2736 - .L_2735)
.L_2735:
        /*00e8*/ 	.word	0x00000400
        /*00ec*/ 	.word	0x00000001
        /*00f0*/ 	.word	0x00000001


	//----- nvinfo : EIATTR_CRS_STACK_SIZE
	.align		4
.L_2736:
        /*00f4*/ 	.byte	0x04, 0x1e
        /*00f6*/ 	.short	(.L_2738 - .L_2737)
.L_2737:
        /*00f8*/ 	.word	0x00000000


	//----- nvinfo : EIATTR_CBANK_PARAM_SIZE
	.align		4
.L_2738:
        /*00fc*/ 	.byte	0x03, 0x19
        /*00fe*/ 	.short	0x0040


	//----- nvinfo : EIATTR_PARAM_CBANK
	.align		4
        /*0100*/ 	.byte	0x04, 0x0a
        /*0102*/ 	.short	(.L_2740 - .L_2739)
	.align		4
.L_2739:
        /*0104*/ 	.word	index@(.nv.constant0._Z38userbuffers_fp16_sum_inplace_gpu_mc_rsILi4EEviiiiiiiPPviP6float4m)
        /*0108*/ 	.short	0x0210
        /*010a*/ 	.short	0x0040


	//----- nvinfo : EIATTR_SW_WAR
	.align		4
.L_2740:
        /*010c*/ 	.byte	0x04, 0x36
        /*010e*/ 	.short	(.L_2742 - .L_2741)
.L_2741:
        /*0110*/ 	.word	0x00000008
.L_2742:


//--------------------- .nv.info._Z38userbuffers_fp16_sum_inplace_gpu_mc_rsILi2EEviiiiiiiPPviP6float4m --------------------------
	.section	.nv.info._Z38userbuffers_fp16_sum_inplace_gpu_mc_rsILi2EEviiiiiiiPPviP6float4m,"",@"SHT_CUDA_INFO"
	.sectionflags	@""
	.align	4


	//----- nvinfo : EIATTR_CUDA_API_VERSION
	.align		4
        /*0000*/ 	.byte	0x04, 0x37
        /*0002*/ 	.short	(.L_2744 - .L_2743)
.L_2743:
        /*0004*/ 	.word	0x00000082


	//----- nvinfo : EIATTR_KPARAM_INFO
	.align		4
.L_2744:
        /*0008*/ 	.byte	0x04, 0x17
        /*000a*/ 	.short	(.L_2746 - .L_2745)
.L_2745:
        /*000c*/ 	.word	0x00000000
        /*0010*/ 	.short	0x000a
        /*0012*/ 	.short	0x0038
        /*0014*/ 	.byte	0x00, 0xf0, 0x21, 0x00


	//----- nvinfo : EIATTR_KPARAM_INFO
	.align		4
.L_2746:
        /*0018*/ 	.byte	0x04, 0x17
        /*001a*/ 	.short	(.L_2748 - .L_2747)
.L_2747:
        /*001c*/ 	.word	0x00000000
        /*0020*/ 	.short	0x0009
        /*0022*/ 	.short	0x0030
        /*0024*/ 	.byte	0x00, 0xf0, 0x21, 0x00


	//----- nvinfo : EIATTR_KPARAM_INFO
	.align		4
.L_2748:
        /*0028*/ 	.byte	0x04, 0x17
        /*002a*/ 	.short	(.L_2750 - .L_2749)
.L_2749:
        /*002c*/ 	.word	0x00000000
        /*0030*/ 	.short	0x0008
        /*0032*/ 	.short	0x0028
        /*0034*/ 	.byte	0x00, 0xf0, 0x11, 0x00


	//----- nvinfo : EIATTR_KPARAM_INFO
	.align		4
.L_2750:
        /*0038*/ 	.byte	0x04, 0x17
        /*003a*/ 	.short	(.L_2752 - .L_2751)
.L_2751:
        /*003c*/ 	.word	0x00000000
        /*0040*/ 	.short	0x0007
        /*0042*/ 	.short	0x0020
        /*0044*/ 	.byte	0x00, 0xf0, 0x21, 0x00


	//----- nvinfo : EIATTR_KPARAM_INFO
	.align		4
.L_2752:
        /*0048*/ 	.byte	0x04, 0x17
        /*004a*/ 	.short	(.L_2754 - .L_2753)
.L_2753:
        /*004c*/ 	.word	0x00000000
        /*0050*/ 	.short	0x0006
        /*0052*/ 	.short	0x0018
        /*0054*/ 	.byte	0x00, 0xf0, 0x11, 0x00


	//----- nvinfo : EIATTR_KPARAM_INFO
	.align		4
.L_2754:
        /*0058*/ 	.byte	0x04, 0x17
        /*005a*/ 	.short	(.L_2756 - .L_2755)
.L_2755:
        /*005c*/ 	.word	0x00000000
        /*0060*/ 	.short	0x0005
        /*0062*/ 	.short	0x0014
        /*0064*/ 	.byte	0x00, 0xf0, 0x11, 0x00


	//----- nvinfo : EIATTR_KPARAM_INFO
	.align		4
.L_2756:
        /*0068*/ 	.byte	0x04, 0x17
        /*006a*/ 	.short	(.L_2758 - .L_2757)
.L_2757:
        /*006c*/ 	.word	0x00000000
        /*0070*/ 	.short	0x0004
        /*0072*/ 	.short	0x0010
        /*0074*/ 	.byte	0x00, 0xf0, 0x11, 0x00


	//----- nvinfo : EIATTR_KPARAM_INFO
	.align		4
.L_2758:
        /*0078*/ 	.byte	0x04, 0x17
        /*007a*/ 	.short	(.L_2760 - .L_2759)
.L_2759:
        /*007c*/ 	.word	0x00000000
        /*0080*/ 	.short	0x0003
        /*0082*/ 	.short	0x000c
        /*0084*/ 	.byte	0x00, 0xf0, 0x11, 0x00


	//----- nvinfo : EIATTR_KPARAM_INFO
	.align		4
.L_2760:
        /*0088*/ 	.byte	0x04, 0x17
        /*008a*/ 	.short	(.L_2762 - .L_2761)
.L_2761:
        /*008c*/ 	.word	0x00000000
        /*0090*/ 	.short	0x0002
        /*0092*/ 	.short	0x0008
        /*0094*/ 	.byte	0x00, 0xf0, 0x11, 0x00


	//----- nvinfo : EIATTR_KPARAM_INFO
	.align		4
.L_2762:
        /*0098*/ 	.byte	0x04, 0x17
        /*009a*/ 	.short	(.L_2764 - .L_2763)
.L_2763:
        /*009c*/ 	.word	0x00000000
        /*00a0*/ 	.short	0x0001
        /*00a2*/ 	.short	0x0004
        /*00a4*/ 	.byte	0x00, 0xf0, 0x11, 0x00


	//----- nvinfo : EIATTR_KPARAM_INFO
	.align		4
.L_2764:
        /*00a8*/ 	.byte	0x04, 0x17
        /*00aa*/ 	.short	(.L_2766 - .L_2765)
.L_2765:
        /*00ac*/ 	.word	0x00000000
        /*00b0*/ 	.short	0x0000
        /*00b2*/ 	.short	0x0000
        /*00b4*/ 	.byte	0x00, 0xf0, 0x11, 0x00


	//----- nvinfo : EIATTR_SPARSE_MMA_MASK
	.align		4
.L_2766:
        /*00b8*/ 	.byte	0x03, 0x50
        /*00ba*/ 	.short	0x0000


	//----- nvinfo : EIATTR_MAXREG_COUNT
	.align		4
        /*00bc*/ 	.byte	0x03, 0x1b
        /*00be*/ 	.short	0x0040


	//----- nvinfo : EIATTR_NUM_BARRIERS
	.align		4
        /*00c0*/ 	.byte	0x02, 0x4c
        /*00c2*/ 	.byte	0x01
	.zero		1


	//----- nvinfo : EIATTR_EXTERNS
	.align		4
        /*00c4*/ 	.byte	0x04, 0x0f
        /*00c6*/ 	.short	(.L_2768 - .L_2767)


	//   ....[0]....
	.align		4
.L_2767:
        /*00c8*/ 	.word	index@(vprintf)


	//----- nvinfo : EIATTR_MERCURY_ISA_VERSION
	.align		4
.L_2768:
        /*00cc*/ 	.byte	0x03, 0x5f
        /*00ce*/ 	.short	0x0101


	//----- nvinfo : EIATTR_SYSCALL_OFFSETS
	.align		4
        /*00d0*/ 	.byte	0x04, 0x46
        /*00d2*/ 	.short	(.L_2770 - .L_2769)


	//   ....[0]....
.L_2769:
        /*00d4*/ 	.word	0x000004a0


	//----- nvinfo : EIATTR_EXIT_INSTR_OFFSETS
	.align		4
.L_2770:
        /*00d8*/ 	.byte	0x04, 0x1c
        /*00da*/ 	.short	(.L_2772 - .L_2771)


	//   ....[0]....
.L_2771:
        /*00dc*/ 	.word	0x00000b80


	//   ....[1]....
        /*00e0*/ 	.word	0x00000ba0


	//----- nvinfo : EIATTR_MAX_THREADS
	.align		4
.L_2772:
        /*00e4*/ 	.byte	0x04, 0x05
        /*00e6*/ 	.short	(.L_2774 - .L_2773)
.L_2773:
        /*00e8*/ 	.word	0x00000400
        /*00ec*/ 	.word	0x00000001
        /*00f0*/ 	.word	0x00000001


	//----- nvinfo : EIATTR_CRS_STACK_SIZE
	.align		4
.L_2774:
        /*00f4*/ 	.byte	0x04, 0x1e
        /*00f6*/ 	.short	(.L_2776 - .L_2775)
.L_2775:
        /*00f8*/ 	.word	0x00000000


	//----- nvinfo : EIATTR_CBANK_PARAM_SIZE
	.align		4
.L_2776:
        /*00fc*/ 	.byte	0x03, 0x19
        /*00fe*/ 	.short	0x0040


	//----- nvinfo : EIATTR_PARAM_CBANK
	.align		4
        /*0100*/ 	.byte	0x04, 0x0a
        /*0102*/ 	.short	(.L_2778 - .L_2777)
	.align		4
.L_2777:
        /*0104*/ 	.word	index@(.nv.constant0._Z38userbuffers_fp16_sum_inplace_gpu_mc_rsILi2EEviiiiiiiPPviP6float4m)
        /*0108*/ 	.short	0x0210
        /*010a*/ 	.short	0x0040


	//----- nvinfo : EIATTR_SW_WAR
	.align		4
.L_2778:
        /*010c*/ 	.byte	0x04, 0x36
        /*010e*/ 	.short	(.L_2780 - .L_2779)
.L_2779:
        /*0110*/ 	.word	0x00000008
.L_2780:


//--------------------- .nv.info._Z38userbuffers_fp16_sum_inplace_gpu_rw_agILi32EEviiiiiiiPPvim --------------------------
	.section	.nv.info._Z38userbuffers_fp16_sum_inplace_gpu_rw_agILi32EEviiiiiiiPPvim,"",@"SHT_CUDA_INFO"
	.sectionflags	@""
	.align	4


	//----- nvinfo : EIATTR_CUDA_API_VERSION
	.align		4
        /*0000*/ 	.byte	0x04, 0x37
        /*0002*/ 	.short	(.L_2782 - .L_2781)
.L_2781:
        /*0004*/ 	.word	0x00000082


	//----- nvinfo : EIATTR_KPARAM_INFO
	.align		4
.L_2782:
        /*0008*/ 	.byte	0x04, 0x17
        /*000a*/ 	.short	(.L_2784 - .L_2783)
.L_2783:
        /*000c*/ 	.word	0x00000000
        /*0010*/ 	.short	0x0009
        /*0012*/ 	.short	0x0030
        /*0014*/ 	.byte	0x00, 0xf0, 0x21, 0x00


	//----- nvinfo : EIATTR_KPARAM_INFO
	.align		4
.L_2784:
        /*0018*/ 	.byte	0x04, 0x17
        /*001a*/ 	.short	(.L_2786 - .L_2785)
.L_2785:
        /*001c*/ 	.word	0x00000000
        /*0020*/ 	.short	0x0008
        /*0022*/ 	.short	0x0028
        /*0024*/ 	.byte	0x00, 0xf0, 0x11, 0x00


	//----- nvinfo : EIATTR_KPARAM_INFO
	.align		4
.L_2786:
        /*0028*/ 	.byte	0x04, 0x17
        /*002a*/ 	.short	(.L_2788 - .L_2787)
.L_2787:
        /*002c*/ 	.word	0x00000000
        /*0030*/ 	.short	0x0007
        /*0032*/ 	.short	0x0020
        /*0034*/ 	.byte	0x00, 0xf0, 0x21, 0x00


	//----- nvinfo : EIATTR_KPARAM_INFO
	.align		4
.L_2788:
        /*0038*/ 	.byte	0x04, 0x17
        /*003a*/ 	.short	(.L_2790 - .L_2789)
.L_2789:
        /*003c*/ 	.word	0x00000000
        /*0040*/ 	.short	0x0006
        /*0042*/ 	.short	0x0018
        /*0044*/ 	.byte	0x00, 0xf0, 0x11, 0x00


	//----- nvinfo : EIATTR_KPARAM_INFO
	.align		4
.L_2790:
        /*0048*/ 	.byte	0x04, 0x17
        /*004a*/ 	.short	(.L_2792 - .L_2791)
.L_2791:
        /*004c*/ 	.word	0x00000000
        /*0050*/ 	.short	0x0005
        /*0052*/ 	.short	0x0014
        /*0054*/ 	.byte	0x00, 0xf0, 0x11, 0x00


	//----- nvinfo : EIATTR_KPARAM_INFO
	.align		4
.L_2792:
        /*0058*/ 	.byte	0x04, 0x17
        /*005a*/ 	.short	(.L_2794 - .L_2793)
.L_2793:
        /*005c*/ 	.word	0x00000000
        /*0060*/ 	.short	0x0004
        /*0062*/ 	.short	0x0010
        /*0064*/ 	.byte	0x00, 0xf0, 0x11, 0x00


	//----- nvinfo : EIATTR_KPARAM_INFO
	.align		4
.L_2794:
        /*0068*/ 	.byte	0x04, 0x17
        /*006a*/ 	.short	(.L_2796 - .L_2795)
.L_2795:
        /*006c*/ 	.word	0x00000000
        /*0070*/ 	.short	0x0003
        /*0072*/ 	.short	0x000c
        /*0074*/ 	.byte	0x00, 0xf0, 0x11, 0x00


	//----- nvinfo : EIATTR_KPARAM_INFO
	.align		4
.L_2796:
        /*0078*/ 	.byte	0x04, 0x17
        /*007a*/ 	.short	(.L_2798 - .L_2797)
.L_2797:
        /*007c*/ 	.word	0x00000000
        /*0080*/ 	.short	0x0002
        /*0082*/ 	.short	0x0008
        /*0084*/ 	.byte	0x00, 0xf0, 0x11, 0x00


	//----- nvinfo : EIATTR_KPARAM_INFO
	.align		4
.L_2798:
        /*0088*/ 	.byte	0x04, 0x17
        /*008a*/ 	.short	(.L_2800 - .L_2799)
.L_2799:
        /*008c*/ 	.word	0x00000000
        /*0090*/ 	.short	0x0001
        /*0092*/ 	.short	0x0004
        /*0094*/ 	.byte	0x00, 0xf0, 0x11, 0x00


	//----- nvinfo : EIATTR_KPARAM_INFO
	.align		4
.L_2800:
        /*0098*/ 	.byte	0x04, 0x17
        /*009a*/ 	.short	(.L_2802 - .L_2801)
.L_2801:
        /*009c*/ 	.word	0x00000000
        /*00a0*/ 	.short	0x0000
        /*00a2*/ 	.short	0x0000
        /*00a4*/ 	.byte	0x00, 0xf0, 0x11, 0x00


	//----- nvinfo : EIATTR_SPARSE_MMA_MASK
	.align		4
.L_2802:
        /*00a8*/ 	.byte	0x03, 0x50
        /*00aa*/ 	.short	0x0000


	//----- nvinfo : EIATTR_MAXREG_COUNT
	.align		4
        /*00ac*/ 	.byte	0x03, 0x1b
        /*00ae*/ 	.short	0x0040


	//----- nvinfo : EIATTR_NUM_BARRIERS
	.align		4
        /*00b0*/ 	.byte	0x02, 0x4c
        /*00b2*/ 	.byte	0x01
	.zero		1


	//----- nvinfo : EIATTR_EXTERNS
	.align		4
        /*00b4*/ 	.byte	0x04, 0x0f
        /*00b6*/ 	.short	(.L_2804 - .L_2803)


	//   ....[0]....
	.align		4
.L_2803:
        /*00b8*/ 	.word	index@(vprintf)


	//----- nvinfo : EIATTR_ANNOTATIONS
	.align		4
.L_2804:
        /*00bc*/ 	.byte	0x04, 0x55
        /*00be*/ 	.short	(.L_2806 - .L_2805)


	//   ....[0]....
.L_2805:
        /*00c0*/ 	.word	0x00000001
        /*00c4*/ 	.byte	0x70, 0x00, 0x00, 0x00, 0x01, 0x00, 0x00, 0x00, 0xa0, 0x00, 0x00, 0x00, 0x01, 0x00, 0x00, 0x00
        /*00d4*/ 	.byte	0x60, 0x02, 0x00, 0x00, 0x01, 0x00, 0x00, 0x00, 0x80, 0x02, 0x00, 0x00, 0x01, 0x00, 0x00, 0x00
        /*00e4*/ 	.byte	0x90, 0x02, 0x00, 0x00, 0x01, 0x00, 0x00, 0x00, 0xe0, 0x3d, 0x00, 0x00, 0x01, 0x00, 0x00, 0x00
        /*00f4*/ 	.byte	0xf0, 0x3d, 0x00, 0x00, 0x01, 0x00, 0x00, 0x00, 0x00, 0x3e, 0x00, 0x00


	//----- nvinfo : EIATTR_MERCURY_ISA_VERSION
	.align		4
.L_2806:
        /*0100*/ 	.byte	0x03, 0x5f
        /*0102*/ 	.short	0x0101


	//----- nvinfo : EIATTR_SYSCALL_OFFSETS
	.align		4
        /*0104*/ 	.byte	0x04, 0x46
        /*0106*/ 	.short	(.L_2808 - .L_2807)


	//   ....[0]....
.L_2807:
        /*0108*/ 	.word	0x000040c0


	//----- nvinfo : EIATTR_EXIT_INSTR_OFFSETS
	.align		4
.L_2808:
        /*010c*/ 	.byte	0x04, 0x1c
        /*010e*/ 	.short	(.L_2810 - .L_2809)


	//   ....[0]....
.L_2809:
        /*0110*/ 	.word	0x00003dd0


	//   ....[1]....
        /*0114*/ 	.word	0x00003ec0


	//   ....[2]....
        /*0118*/ 	.word	0x000040d0


	//----- nvinfo : EIATTR_MAX_THREADS
	.align		4
.L_2810:
        /*011c*/ 	.byte	0x04, 0x05
        /*011e*/ 	.short	(.L_2812 - .L_2811)
.L_2811:
        /*0120*/ 	.word	0x00000400
        /*0124*/ 	.word	0x00000001
        /*0128*/ 	.word	0x00000001


	//----- nvinfo : EIATTR_CRS_STACK_SIZE
	.align		4
.L_2812:
        /*012c*/ 	.byte	0x04, 0x1e
        /*012e*/ 	.short	(.L_2814 - .L_2813)
.L_2813:
        /*0130*/ 	.word	0x00000000


	//----- nvinfo : EIATTR_CBANK_PARAM_SIZE
	.align		4
.L_2814:
        /*0134*/ 	.byte	0x03, 0x19
        /*0136*/ 	.short	0x0038


	//----- nvinfo : EIATTR_PARAM_CBANK
	.align		4
        /*0138*/ 	.byte	0x04, 0x0a
        /*013a*/ 	.short	(.L_2816 - .L_2815)
	.align		4
.L_2815:
        /*013c*/ 	.word	index@(.nv.constant0._Z38userbuffers_fp16_sum_inplace_gpu_rw_agILi32EEviiiiiiiPPvim)
        /*0140*/ 	.short	0x0210
        /*0142*/ 	.short	0x0038


	//----- nvinfo : EIATTR_SW_WAR
	.align		4
.L_2816:
        /*0144*/ 	.byte	0x04, 0x36
        /*0146*/ 	.short	(.L_2818 - .L_2817)
.L_2817:
        /*0148*/ 	.word	0x00000008
.L_2818:


//--------------------- .nv.info._Z38userbuffers_fp16_sum_inplace_gpu_rr_agILi32EEviiiiiiiPPvim --------------------------
	.section	.nv.info._Z38userbuffers_fp16_sum_inplace_gpu_rr_agILi32EEviiiiiiiPPvim,"",@"SHT_CUDA_INFO"
	.sectionflags	@""
	.align	4


	//----- nvinfo : EIATTR_CUDA_API_VERSION
	.align		4
        /*0000*/ 	.byte	0x04, 0x37
        /*0002*/ 	.short	(.L_2820 - .L_2819)
.L_2819:
        /*0004*/ 	.word	0x00000082


	//----- nvinfo : EIATTR_KPARAM_INFO
	.align		4
.L_2820:
        /*0008*/ 	.byte	0x04, 0x17
        /*000a*/ 	.short	(.L_2822 - .L_2821)
.L_2821:
        /*000c*/ 	.word	0x00000000
        /*0010*/ 	.short	0x0009
        /*0012*/ 	.short	0x0030
        /*0014*/ 	.byte	0x00, 0xf0, 0x21, 0x00


	//----- nvinfo : EIATTR_KPARAM_INFO
	.align		4
.L_2822:
        /*0018*/ 	.byte	0x04, 0x17
        /*001a*/ 	.short	(.L_2824 - .L_2823)
.L_2823:
        /*001c*/ 	.word	0x00000000
        /*0020*/ 	.short	0x0008
        /*0022*/ 	.short	0x0028
        /*0024*/ 	.byte	0x00, 0xf0, 0x11, 0x00


	//----- nvinfo : EIATTR_KPARAM_INFO
	.align		4
.L_2824:
        /*0028*/ 	.byte	0x04, 0x17
        /*002a*/ 	.short	(.L_2826 - .L_2825)
.L_2825:
        /*002c*/ 	.word	0x00000000
        /*0030*/ 	.short	0x0007
        /*0032*/ 	.short	0x0020
        /*0034*/ 	.byte	0x00, 0xf0, 0x21, 0x00


	//----- nvinfo : EIATTR_KPARAM_INFO
	.align		4
.L_2826:
        /*0038*/ 	.byte	0x04, 0x17
        /*003a*/ 	.short	(.L_2828 - .L_2827)
.L_2827:
        /*003c*/ 	.word	0x00000000
        /*0040*/ 	.short	0x0006
        /*0042*/ 	.short	0x0018
        /*0044*/ 	.byte	0x00, 0xf0, 0x11, 0x00


	//----- nvinfo : EIATTR_KPARAM_INFO
	.align		4
.L_2828:
        /*0048*/ 	.byte	0x04, 0x17
        /*004a*/ 	.short	(.L_2830 - .L_2829)
.L_2829:
        /*004c*/ 	.word	0x00000000
        /*0050*/ 	.short	0x0005
        /*0052*/ 	.short	0x0014
        /*0054*/ 	.byte	0x00, 0xf0, 0x11, 0x00


	//----- nvinfo : EIATTR_KPARAM_INFO
	.align		4
.L_2830:
        /*0058*/ 	.byte	0x04, 0x17
        /*005a*/ 	.short	(.L_2832 - .L_2831)
.L_2831:
        /*005c*/ 	.word	0x00000000
        /*0060*/ 	.short	0x0004
        /*0062*/ 	.short	0x0010
        /*0064*/ 	.byte	0x00, 0xf0, 0x11, 0x00


	//----- nvinfo : EIATTR_KPARAM_INFO
	.align		4
.L_2832:
        /*0068*/ 	.byte	0x04, 0x17
        /*006a*/ 	.short	(.L_2834 - .L_2833)
.L_2833:
        /*006c*/ 	.word	0x00000000
        /*0070*/ 	.short	0x0003
        /*0072*/ 	.short	0x000c
        /*0074*/ 	.byte	0x00, 0xf0, 0x11, 0x00


	//----- nvinfo : EIATTR_KPARAM_INFO
	.align		4
.L_2834:
        /*0078*/ 	.byte	0x04, 0x17
        /*007a*/ 	.short	(.L_2836 - .L_2835)
.L_2835:
        /*007c*/ 	.word	0x00000000
        /*0080*/ 	.short	0x0002
        /*0082*/ 	.short	0x0008
        /*0084*/ 	.byte	0x00, 0xf0, 0x11, 0x00


	//----- nvinfo : EIATTR_KPARAM_INFO
	.align		4
.L_2836:
        /*0088*/ 	.byte	0x04, 0x17
        /*008a*/ 	.short	(.L_2838 - .L_2837)
.L_2837:
        /*008c*/ 	.word	0x00000000
        /*0090*/ 	.short	0x0001
        /*0092*/ 	.short	0x0004
        /*0094*/ 	.byte	0x00, 0xf0, 0x11, 0x00


	//----- nvinfo : EIATTR_KPARAM_INFO
	.align		4
.L_2838:
        /*0098*/ 	.byte	0x04, 0x17
        /*009a*/ 	.short	(.L_2840 - .L_2839)
.L_2839:
        /*009c*/ 	.word	0x00000000
        /*00a0*/ 	.short	0x0000
        /*00a2*/ 	.short	0x0000
        /*00a4*/ 	.byte	0x00, 0xf0, 0x11, 0x00


	//----- nvinfo : EIATTR_SPARSE_MMA_MASK
	.align		4
.L_2840:
        /*00a8*/ 	.byte	0x03, 0x50
        /*00aa*/ 	.short	0x0000


	//----- nvinfo : EIATTR_MAXREG_COUNT
	.align		4
        /*00ac*/ 	.byte	0x03, 0x1b
        /*00ae*/ 	.short	0x0040


	//----- nvinfo : EIATTR_NUM_BARRIERS
	.align		4
        /*00b0*/ 	.byte	0x02, 0x4c
        /*00b2*/ 	.byte	0x01
	.zero		1


	//----- nvinfo : EIATTR_EXTERNS
	.align		4
        /*00b4*/ 	.byte	0x04, 0x0f
        /*00b6*/ 	.short	(.L_2842 - .L_2841)


	//   ....[0]....
	.align		4
.L_2841:
        /*00b8*/ 	.word	index@(vprintf)


	//----- nvinfo : EIATTR_ANNOTATIONS
	.align		4
.L_2842:
        /*00bc*/ 	.byte	0x04, 0x55
        /*00be*/ 	.short	(.L_2844 - .L_2843)


	//   ....[0]....
.L_2843:
        /* <DEDUP_REMOVED lines=243> */


	//----- nvinfo : EIATTR_MERCURY_ISA_VERSION
	.align		4
.L_2844:
        /*0fe0*/ 	.byte	0x03, 0x5f
        /*0fe2*/ 	.short	0x0101


	//----- nvinfo : EIATTR_SYSCALL_OFFSETS
	.align		4
        /*0fe4*/ 	.byte	0x04, 0x46
        /*0fe6*/ 	.short	(.L_2846 - .L_2845)


	//   ....[0]....
.L_2845:
        /*0fe8*/ 	.word	0x000044d0


	//----- nvinfo : EIATTR_EXIT_INSTR_OFFSETS
	.align		4
.L_2846:
        /*0fec*/ 	.byte	0x04, 0x1c
        /*0fee*/ 	.short	(.L_2848 - .L_2847)


	//   ....[0]....
.L_2847:
        /*0ff0*/ 	.word	0x000041f0


	//   ....[1]....
        /*0ff4*/ 	.word	0x000042f0


	//   ....[2]....
        /*0ff8*/ 	.word	0x000044e0


	//----- nvinfo : EIATTR_MAX_THREADS
	.align		4
.L_2848:
        /*0ffc*/ 	.byte	0x04, 0x05
        /*0ffe*/ 	.short	(.L_2850 - .L_2849)
.L_2849:
        /*1000*/ 	.word	0x00000400
        /*1004*/ 	.word	0x00000001
        /*1008*/ 	.word	0x00000001


	//----- nvinfo : EIATTR_CRS_STACK_SIZE
	.align		4
.L_2850:
        /*100c*/ 	.byte	0x04, 0x1e
        /*100e*/ 	.short	(.L_2852 - .L_2851)
.L_2851:
        /*1010*/ 	.word	0x00000000


	//----- nvinfo : EIATTR_CBANK_PARAM_SIZE
	.align		4
.L_2852:
        /*1014*/ 	.byte	0x03, 0x19
        /*1016*/ 	.short	0x0038


	//----- nvinfo : EIATTR_PARAM_CBANK
	.align		4
        /*1018*/ 	.byte	0x04, 0x0a
        /*101a*/ 	.short	(.L_2854 - .L_2853)
	.align		4
.L_2853:
        /*101c*/ 	.word	index@(.nv.constant0._Z38userbuffers_fp16_sum_inplace_gpu_rr_agILi32EEviiiiiiiPPvim)
        /*1020*/ 	.short	0x0210
        /*1022*/ 	.short	0x0038


	//----- nvinfo : EIATTR_SW_WAR
	.align		4
.L_2854:
        /*1024*/ 	.byte	0x04, 0x36
        /*1026*/ 	.short	(.L_2856 - .L_2855)
.L_2855:
        /*1028*/ 	.word	0x00000008
.L_2856:


//--------------------- .nv.info._Z38userbuffers_fp16_sum_inplace_gpu_rw_agILi16EEviiiiiiiPPvim --------------------------
	.section	.nv.info._Z38userbuffers_fp16_sum_inplace_gpu_rw_agILi16EEviiiiiiiPPvim,"",@"SHT_CUDA_INFO"
	.sectionflags	@""
	.align	4


	//----- nvinfo : EIATTR_CUDA_API_VERSION
	.align		4
        /*0000*/ 	.byte	0x04, 0x37
        /*0002*/ 	.short	(.L_2858 - .L_2857)
.L_2857:
        /*0004*/ 	.word	0x00000082


	//----- nvinfo : EIATTR_KPARAM_INFO
	.align		4
.L_2858:
        /*0008*/ 	.byte	0x04, 0x17
        /*000a*/ 	.short	(.L_2860 - .L_2859)
.L_2859:
        /*000c*/ 	.word	0x00000000
        /*0010*/ 	.short	0x0009
        /*0012*/ 	.short	0x0030
        /*0014*/ 	.byte	0x00, 0xf0, 0x21, 0x00


	//----- nvinfo : EIATTR_KPARAM_INFO
	.align		4
.L_2860:
        /*0018*/ 	.byte	0x04, 0x17
        /*001a*/ 	.short	(.L_2862 - .L_2861)
.L_2861:
        /*001c*/ 	.word	0x00000000
        /*0020*/ 	.short	0x0008
        /*0022*/ 	.short	0x0028
        /*0024*/ 	.byte	0x00, 0xf0, 0x11, 0x00


	//----- nvinfo : EIATTR_KPARAM_INFO
	.align		4
.L_2862:
        /*0028*/ 	.byte	0x04, 0x17
        /*002a*/ 	.short	(.L_2864 - .L_2863)
.L_2863:
        /*002c*/ 	.word	0x00000000
        /*0030*/ 	.short	0x0007
        /*0032*/ 	.short	0x0020
        /*0034*/ 	.byte	0x00, 0xf0, 0x21, 0x00


	//----- nvinfo : EIATTR_KPARAM_INFO
	.align		4
.L_2864:
        /*0038*/ 	.byte	0x04, 0x17
        /*003a*/ 	.short	(.L_2866 - .L_2865)
.L_2865:
        /*003c*/ 	.word	0x00000000
        /*0040*/ 	.short	0x0006
        /*0042*/ 	.short	0x0018
        /*0044*/ 	.byte	0x00, 0xf0, 0x11, 0x00


	//----- nvinfo : EIATTR_KPARAM_INFO
	.align		4
.L_2866:
        /*0048*/ 	.byte	0x04, 0x17
        /*004a*/ 	.short	(.L_2868 - .L_2867)
.L_2867:
        /*004c*/ 	.word	0x00000000
        /*0050*/ 	.short	0x0005
        /*0052*/ 	.short	0x0014
        /*0054*/ 	.byte	0x00, 0xf0, 0x11, 0x00


	//----- nvinfo : EIATTR_KPARAM_INFO
	.align		4
.L_2868:
        /*0058*/ 	.byte	0x04, 0x17
        /*005a*/ 	.short	(.L_2870 - .L_2869)
.L_2869:
        /*005c*/ 	.word	0x00000000
        /*0060*/ 	.short	0x0004
        /*0062*/ 	.short	0x0010
        /*0064*/ 	.byte	0x00, 0xf0, 0x11, 0x00


	//----- nvinfo : EIATTR_KPARAM_INFO
	.align		4
.L_2870:
        /*0068*/ 	.byte	0x04, 0x17
        /*006a*/ 	.short	(.L_2872 - .L_2871)
.L_2871:
        /*006c*/ 	.word	0x00000000
        /*0070*/ 	.short	0x0003
        /*0072*/ 	.short	0x000c
        /*0074*/ 	.byte	0x00, 0xf0, 0x11, 0x00


	//----- nvinfo : EIATTR_KPARAM_INFO
	.align		4
.L_2872:
        /*0078*/ 	.byte	0x04, 0x17
        /*007a*/ 	.short	(.L_2874 - .L_2873)
.L_2873:
        /*007c*/ 	.word	0x00000000
        /*0080*/ 	.short	0x0002
        /*0082*/ 	.short	0x0008
        /*0084*/ 	.byte	0x00, 0xf0, 0x11, 0x00


	//----- nvinfo : EIATTR_KPARAM_INFO
	.align		4
.L_2874:
        /*0088*/ 	.byte	0x04, 0x17
        /*008a*/ 	.short	(.L_2876 - .L_2875)
.L_2875:
        /*008c*/ 	.word	0x00000000
        /*0090*/ 	.short	0x0001
        /*0092*/ 	.short	0x0004
        /*0094*/ 	.byte	0x00, 0xf0, 0x11, 0x00


	//----- nvinfo : EIATTR_KPARAM_INFO
	.align		4
.L_2876:
        /*0098*/ 	.byte	0x04, 0x17
        /*009a*/ 	.short	(.L_2878 - .L_2877)
.L_2877:
        /*009c*/ 	.word	0x00000000
        /*00a0*/ 	.short	0x0000
        /*00a2*/ 	.short	0x0000
        /*00a4*/ 	.byte	0x00, 0xf0, 0x11, 0x00


	//----- nvinfo : EIATTR_SPARSE_MMA_MASK
	.align		4
.L_2878:
        /*00a8*/ 	.byte	0x03, 0x50
        /*00aa*/ 	.short	0x0000


	//----- nvinfo : EIATTR_MAXREG_COUNT
	.align		4
        /*00ac*/ 	.byte	0x03, 0x1b
        /*00ae*/ 	.short	0x0040


	//----- nvinfo : EIATTR_NUM_BARRIERS
	.align		4
        /*00b0*/ 	.byte	0x02, 0x4c
        /*00b2*/ 	.byte	0x01
	.zero		1


	//----- nvinfo : EIATTR_EXTERNS
	.align		4
        /*00b4*/ 	.byte	0x04, 0x0f
        /*00b6*/ 	.short	(.L_2880 - .L_2879)


	//   ....[0]....
	.align		4
.L_2879:
        /*00b8*/ 	.word	index@(vprintf)


	//----- nvinfo : EIATTR_MERCURY_ISA_VERSION
	.align		4
.L_2880:
        /*00bc*/ 	.byte	0x03, 0x5f
        /*00be*/ 	.short	0x0101


	//----- nvinfo : EIATTR_SYSCALL_OFFSETS
	.align		4
        /*00c0*/ 	.byte	0x04, 0x46
        /*00c2*/ 	.short	(.L_2882 - .L_2881)


	//   ....[0]....
.L_2881:
        /*00c4*/ 	.word	0x00002cf0


	//----- nvinfo : EIATTR_EXIT_INSTR_OFFSETS
	.align		4
.L_2882:
        /*00c8*/ 	.byte	0x04, 0x1c
        /*00ca*/ 	.short	(.L_2884 - .L_2883)


	//   ....[0]....
.L_2883:
        /*00cc*/ 	.word	0x00002a60


	//   ....[1]....
        /*00d0*/ 	.word	0x00002b20


	//   ....[2]....
        /*00d4*/ 	.word	0x00002d00


	//----- nvinfo : EIATTR_MAX_THREADS
	.align		4
.L_2884:
        /*00d8*/ 	.byte	0x04, 0x05
        /*00da*/ 	.short	(.L_2886 - .L_2885)
.L_2885:
        /*00dc*/ 	.word	0x00000400
        /*00e0*/ 	.word	0x00000001
        /*00e4*/ 	.word	0x00000001


	//----- nvinfo : EIATTR_CRS_STACK_SIZE
	.align		4
.L_2886:
        /*00e8*/ 	.byte	0x04, 0x1e
        /*00ea*/ 	.short	(.L_2888 - .L_2887)
.L_2887:
        /*00ec*/ 	.word	0x00000000


	//----- nvinfo : EIATTR_CBANK_PARAM_SIZE
	.align		4
.L_2888:
        /*00f0*/ 	.byte	0x03, 0x19
        /*00f2*/ 	.short	0x0038


	//----- nvinfo : EIATTR_PARAM_CBANK
	.align		4
        /*00f4*/ 	.byte	0x04, 0x0a
        /*00f6*/ 	.short	(.L_2890 - .L_2889)
	.align		4
.L_2889:
        /*00f8*/ 	.word	index@(.nv.constant0._Z38userbuffers_fp16_sum_inplace_gpu_rw_agILi16EEviiiiiiiPPvim)
        /*00fc*/ 	.short	0x0210
        /*00fe*/ 	.short	0x0038


	//----- nvinfo : EIATTR_SW_WAR
	.align		4
.L_2890:
        /*0100*/ 	.byte	0x04, 0x36
        /*0102*/ 	.short	(.L_2892 - .L_2891)
.L_2891:
        /*0104*/ 	.word	0x00000008
.L_2892:


//--------------------- .nv.info._Z38userbuffers_fp16_sum_inplace_gpu_rr_agILi16EEviiiiiiiPPvim --------------------------
	.section	.nv.info._Z38userbuffers_fp16_sum_inplace_gpu_rr_agILi16EEviiiiiiiPPvim,"",@"SHT_CUDA_INFO"
	.sectionflags	@""
	.align	4


	//----- nvinfo : EIATTR_CUDA_API_VERSION
	.align		4
        /*0000*/ 	.byte	0x04, 0x37
        /*0002*/ 	.short	(.L_2894 - .L_2893)
.L_2893:
        /*0004*/ 	.word	0x00000082


	//----- nvinfo : EIATTR_KPARAM_INFO
	.align		4
.L_2894:
        /*0008*/ 	.byte	0x04, 0x17
        /*000a*/ 	.short	(.L_2896 - .L_2895)
.L_2895:
        /*000c*/ 	.word	0x00000000
        /*0010*/ 	.short	0x0009
        /*0012*/ 	.short	0x0030
        /*0014*/ 	.byte	0x00, 0xf0, 0x21, 0x00


	//----- nvinfo : EIATTR_KPARAM_INFO
	.align		4
.L_2896:
        /*0018*/ 	.byte	0x04, 0x17
        /*001a*/ 	.short	(.L_2898 - .L_2897)
.L_2897:
        /*001c*/ 	.word	0x00000000
        /*0020*/ 	.short	0x0008
        /*0022*/ 	.short	0x0028
        /*0024*/ 	.byte	0x00, 0xf0, 0x11, 0x00


	//----- nvinfo : EIATTR_KPARAM_INFO
	.align		4
.L_2898:
        /*0028*/ 	.byte	0x04, 0x17
        /*002a*/ 	.short	(.L_2900 - .L_2899)
.L_2899:
        /*002c*/ 	.word	0x00000000
        /*0030*/ 	.short	0x0007
        /*0032*/ 	.short	0x0020
        /*0034*/ 	.byte	0x00, 0xf0, 0x21, 0x00


	//----- nvinfo : EIATTR_KPARAM_INFO
	.align		4
.L_2900:
        /*0038*/ 	.byte	0x04, 0x17
        /*003a*/ 	.short	(.L_2902 - .L_2901)
.L_2901:
        /*003c*/ 	.word	0x00000000
        /*0040*/ 	.short	0x0006
        /*0042*/ 	.short	0x0018
        /*0044*/ 	.byte	0x00, 0xf0, 0x11, 0x00


	//----- nvinfo : EIATTR_KPARAM_INFO
	.align		4
.L_2902:
        /*0048*/ 	.byte	0x04, 0x17
        /*004a*/ 	.short	(.L_2904 - .L_2903)
.L_2903:
        /*004c*/ 	.word	0x00000000
        /*0050*/ 	.short	0x0005
        /*0052*/ 	.short	0x0014
        /*0054*/ 	.byte	0x00, 0xf0, 0x11, 0x00


	//----- nvinfo : EIATTR_KPARAM_INFO
	.align		4
.L_2904:
        /*0058*/ 	.byte	0x04, 0x17
        /*005a*/ 	.short	(.L_2906 - .L_2905)
.L_2905:
        /*005c*/ 	.word	0x00000000
        /*0060*/ 	.short	0x0004
        /*0062*/ 	.short	0x0010
        /*0064*/ 	.byte	0x00, 0xf0, 0x11, 0x00


	//----- nvinfo : EIATTR_KPARAM_INFO
	.align		4
.L_2906:
        /*0068*/ 	.byte	0x04, 0x17
        /*006a*/ 	.short	(.L_2908 - .L_2907)
.L_2907:
        /*006c*/ 	.word	0x00000000
        /*0070*/ 	.short	0x0003
        /*0072*/ 	.short	0x000c
        /*0074*/ 	.byte	0x00, 0xf0, 0x11, 0x00


	//----- nvinfo : EIATTR_KPARAM_INFO
	.align		4
.L_2908:
        /*0078*/ 	.byte	0x04, 0x17
        /*007a*/ 	.short	(.L_2910 - .L_2909)
.L_2909:
        /*007c*/ 	.word	0x00000000
        /*0080*/ 	.short	0x0002
        /*0082*/ 	.short	0x0008
        /*0084*/ 	.byte	0x00, 0xf0, 0x11, 0x00


	//----- nvinfo : EIATTR_KPARAM_INFO
	.align		4
.L_2910:
        /*0088*/ 	.byte	0x04, 0x17
        /*008a*/ 	.short	(.L_2912 - .L_2911)
.L_2911:
        /*008c*/ 	.word	0x00000000
        /*0090*/ 	.short	0x0001
        /*0092*/ 	.short	0x0004
        /*0094*/ 	.byte	0x00, 0xf0, 0x11, 0x00


	//----- nvinfo : EIATTR_KPARAM_INFO
	.align		4
.L_2912:
        /*0098*/ 	.byte	0x04, 0x17
        /*009a*/ 	.short	(.L_2914 - .L_2913)
.L_2913:
        /*009c*/ 	.word	0x00000000
        /*00a0*/ 	.short	0x0000
        /*00a2*/ 	.short	0x0000
        /*00a4*/ 	.byte	0x00, 0xf0, 0x11, 0x00


	//----- nvinfo : EIATTR_SPARSE_MMA_MASK
	.align		4
.L_2914:
        /*00a8*/ 	.byte	0x03, 0x50
        /*00aa*/ 	.short	0x0000


	//----- nvinfo : EIATTR_MAXREG_COUNT
	.align		4
        /*00ac*/ 	.byte	0x03, 0x1b
        /*00ae*/ 	.short	0x0040


	//----- nvinfo : EIATTR_NUM_BARRIERS
	.align		4
        /*00b0*/ 	.byte	0x02, 0x4c
        /*00b2*/ 	.byte	0x01
	.zero		1


	//----- nvinfo : EIATTR_EXTERNS
	.align		4
        /*00b4*/ 	.byte	0x04, 0x0f
        /*00b6*/ 	.short	(.L_2916 - .L_2915)


	//   ....[0]....
	.align		4
.L_2915:
        /*00b8*/ 	.word	index@(vprintf)


	//----- nvinfo : EIATTR_ANNOTATIONS
	.align		4
.L_2916:
        /*00bc*/ 	.byte	0x04, 0x55
        /*00be*/ 	.short	(.L_2918 - .L_2917)


	//   ....[0]....
.L_2917:
        /* <DEDUP_REMOVED lines=97> */


	//----- nvinfo : EIATTR_MERCURY_ISA_VERSION
	.align		4
.L_2918:
        /*06c0*/ 	.byte	0x03, 0x5f
        /*06c2*/ 	.short	0x0101


	//----- nvinfo : EIATTR_SYSCALL_OFFSETS
	.align		4
        /*06c4*/ 	.byte	0x04, 0x46
        /*06c6*/ 	.short	(.L_2920 - .L_2919)


	//   ....[0]....
.L_2919:
        /*06c8*/ 	.word	0x00002840


	//----- nvinfo : EIATTR_EXIT_INSTR_OFFSETS
	.align		4
.L_2920:
        /*06cc*/ 	.byte	0x04, 0x1c
        /*06ce*/ 	.short	(.L_2922 - .L_2921)


	//   ....[0]....
.L_2921:
        /*06d0*/ 	.word	0x00002560


	//   ....[1]....
        /*06d4*/ 	.word	0x00002660


	//   ....[2]....
        /*06d8*/ 	.word	0x00002850


	//----- nvinfo : EIATTR_MAX_THREADS
	.align		4
.L_2922:
        /*06dc*/ 	.byte	0x04, 0x05
        /*06de*/ 	.short	(.L_2924 - .L_2923)
.L_2923:
        /*06e0*/ 	.word	0x00000400
        /*06e4*/ 	.word	0x00000001
        /*06e8*/ 	.word	0x00000001


	//----- nvinfo : EIATTR_CRS_STACK_SIZE
	.align		4
.L_2924:
        /*06ec*/ 	.byte	0x04, 0x1e
        /*06ee*/ 	.short	(.L_2926 - .L_2925)
.L_2925:
        /*06f0*/ 	.word	0x00000000


	//----- nvinfo : EIATTR_CBANK_PARAM_SIZE
	.align		4
.L_2926:
        /*06f4*/ 	.byte	0x03, 0x19
        /*06f6*/ 	.short	0x0038


	//----- nvinfo : EIATTR_PARAM_CBANK
	.align		4
        /*06f8*/ 	.byte	0x04, 0x0a
        /*06fa*/ 	.short	(.L_2928 - .L_2927)
	.align		4
.L_2927:
        /*06fc*/ 	.word	index@(.nv.constant0._Z38userbuffers_fp16_sum_inplace_gpu_rr_agILi16EEviiiiiiiPPvim)
        /*0700*/ 	.short	0x0210
        /*0702*/ 	.short	0x0038


	//----- nvinfo : EIATTR_SW_WAR
	.align		4
.L_2928:
        /*0704*/ 	.byte	0x04, 0x36
        /*0706*/ 	.short	(.L_2930 - .L_2929)
.L_2929:
        /*0708*/ 	.word	0x00000008
.L_2930:


//--------------------- .nv.info._Z38userbuffers_fp16_sum_inplace_gpu_rw_agILi8EEviiiiiiiPPvim --------------------------
	.section	.nv.info._Z38userbuffers_fp16_sum_inplace_gpu_rw_agILi8EEviiiiiiiPPvim,"",@"SHT_CUDA_INFO"
	.sectionflags	@""
	.align	4


	//----- nvinfo : EIATTR_CUDA_API_VERSION
	.align		4
        /*0000*/ 	.byte	0x04, 0x37
        /*0002*/ 	.short	(.L_2932 - .L_2931)
.L_2931:
        /*0004*/ 	.word	0x00000082


	//----- nvinfo : EIATTR_KPARAM_INFO
	.align		4
.L_2932:
        /*0008*/ 	.byte	0x04, 0x17
        /*000a*/ 	.short	(.L_2934 - .L_2933)
.L_2933:
        /*000c*/ 	.word	0x00000000
        /*0010*/ 	.short	0x0009
        /*0012*/ 	.short	0x0030
        /*0014*/ 	.byte	0x00, 0xf0, 0x21, 0x00


	//----- nvinfo : EIATTR_KPARAM_INFO
	.align		4
.L_2934:
        /*0018*/ 	.byte	0x04, 0x17
        /*001a*/ 	.short	(.L_2936 - .L_2935)
.L_2935:
        /*001c*/ 	.word	0x00000000
        /*0020*/ 	.short	0x0008
        /*0022*/ 	.short	0x0028
        /*0024*/ 	.byte	0x00, 0xf0, 0x11, 0x00


	//----- nvinfo : EIATTR_KPARAM_INFO
	.align		4
.L_2936:
        /*0028*/ 	.byte	0x04, 0x17
        /*002a*/ 	.short	(.L_2938 - .L_2937)
.L_2937:
        /*002c*/ 	.word	0x00000000
        /*0030*/ 	.short	0x0007
        /*0032*/ 	.short	0x0020
        /*0034*/ 	.byte	0x00, 0xf0, 0x21, 0x00


	//----- nvinfo : EIATTR_KPARAM_INFO
	.align		4
.L_2938:
        /*0038*/ 	.byte	0x04, 0x17
        /*003a*/ 	.short	(.L_2940 - .L_2939)
.L_2939:
        /*003c*/ 	.word	0x00000000
        /*0040*/ 	.short	0x0006
        /*0042*/ 	.short	0x0018
        /*0044*/ 	.byte	0x00, 0xf0, 0x11, 0x00


	//----- nvinfo : EIATTR_KPARAM_INFO
	.align		4
.L_2940:
        /*0048*/ 	.byte	0x04, 0x17
        /*004a*/ 	.short	(.L_2942 - .L_2941)
.L_2941:
        /*004c*/ 	.word	0x00000000
        /*0050*/ 	.short	0x0005
        /*0052*/ 	.short	0x0014
        /*0054*/ 	.byte	0x00, 0xf0, 0x11, 0x00


	//----- nvinfo : EIATTR_KPARAM_INFO
	.align		4
.L_2942:
        /*0058*/ 	.byte	0x04, 0x17
        /*005a*/ 	.short	(.L_2944 - .L_2943)
.L_2943:
        /*005c*/ 	.word	0x00000000
        /*0060*/ 	.short	0x0004
        /*0062*/ 	.short	0x0010
        /*0064*/ 	.byte	0x00, 0xf0, 0x11, 0x00


	//----- nvinfo : EIATTR_KPARAM_INFO
	.align		4
.L_2944:
        /*0068*/ 	.byte	0x04, 0x17
        /*006a*/ 	.short	(.L_2946 - .L_2945)
.L_2945:
        /*006c*/ 	.word	0x00000000
        /*0070*/ 	.short	0x0003
        /*0072*/ 	.short	0x000c
        /*0074*/ 	.byte	0x00, 0xf0, 0x11, 0x00


	//----- nvinfo : EIATTR_KPARAM_INFO
	.align		4
.L_2946:
        /*0078*/ 	.byte	0x04, 0x17
        /*007a*/ 	.short	(.L_2948 - .L_2947)
.L_2947:
        /*007c*/ 	.word	0x00000000
        /*0080*/ 	.short	0x0002
        /*0082*/ 	.short	0x0008
        /*0084*/ 	.byte	0x00, 0xf0, 0x11, 0x00


	//----- nvinfo : EIATTR_KPARAM_INFO
	.align		4
.L_2948:
        /*0088*/ 	.byte	0x04, 0x17
        /*008a*/ 	.short	(.L_2950 - .L_2949)
.L_2949:
        /*008c*/ 	.word	0x00000000
        /*0090*/ 	.short	0x0001
        /*0092*/ 	.short	0x0004
        /*0094*/ 	.byte	0x00, 0xf0, 0x11, 0x00


	//----- nvinfo : EIATTR_KPARAM_INFO
	.align		4
.L_2950:
        /*0098*/ 	.byte	0x04, 0x17
        /*009a*/ 	.short	(.L_2952 - .L_2951)
.L_2951:
        /*009c*/ 	.word	0x00000000
        /*00a0*/ 	.short	0x0000
        /*00a2*/ 	.short	0x0000
        /*00a4*/ 	.byte	0x00, 0xf0, 0x11, 0x00


	//----- nvinfo : EIATTR_SPARSE_MMA_MASK
	.align		4
.L_2952:
        /*00a8*/ 	.byte	0x03, 0x50
        /*00aa*/ 	.short	0x0000


	//----- nvinfo : EIATTR_MAXREG_COUNT
	.align		4
        /*00ac*/ 	.byte	0x03, 0x1b
        /*00ae*/ 	.short	0x0040


	//----- nvinfo : EIATTR_NUM_BARRIERS
	.align		4
        /*00b0*/ 	.byte	0x02, 0x4c
        /*00b2*/ 	.byte	0x01
	.zero		1


	//----- nvinfo : EIATTR_EXTERNS
	.align		4
        /*00b4*/ 	.byte	0x04, 0x0f
        /*00b6*/ 	.short	(.L_2954 - .L_2953)


	//   ....[0]....
	.align		4
.L_2953:
        /*00b8*/ 	.word	index@(vprintf)


	//----- nvinfo : EIATTR_MERCURY_ISA_VERSION
	.align		4
.L_2954:
        /*00bc*/ 	.byte	0x03, 0x5f
        /*00be*/ 	.short	0x0101


	//----- nvinfo : EIATTR_SYSCALL_OFFSETS
	.align		4
        /*00c0*/ 	.byte	0x04, 0x46
        /*00c2*/ 	.short	(.L_2956 - .L_2955)


	//   ....[0]....
.L_2955:
        /*00c4*/ 	.word	0x00002330


	//----- nvinfo : EIATTR_EXIT_INSTR_OFFSETS
	.align		4
.L_2956:
        /*00c8*/ 	.byte	0x04, 0x1c
        /*00ca*/ 	.short	(.L_2958 - .L_2957)


	//   ....[0]....
.L_2957:
        /*00cc*/ 	.word	0x000020a0


	//   ....[1]....
        /*00d0*/ 	.word	0x00002160


	//   ....[2]....
        /*00d4*/ 	.word	0x00002340


	//----- nvinfo : EIATTR_MAX_THREADS
	.align		4
.L_2958:
        /*00d8*/ 	.byte	0x04, 0x05
        /*00da*/ 	.short	(.L_2960 - .L_2959)
.L_2959:
        /*00dc*/ 	.word	0x00000400
        /*00e0*/ 	.word	0x00000001
        /*00e4*/ 	.word	0x00000001


	//----- nvinfo : EIATTR_CRS_STACK_SIZE
	.align		4
.L_2960:
        /*00e8*/ 	.byte	0x04, 0x1e
        /*00ea*/ 	.short	(.L_2962 - .L_2961)
.L_2961:
        /*00ec*/ 	.word	0x00000000


	//----- nvinfo : EIATTR_CBANK_PARAM_SIZE
	.align		4
.L_2962:
        /*00f0*/ 	.byte	0x03, 0x19
        /*00f2*/ 	.short	0x0038


	//----- nvinfo : EIATTR_PARAM_CBANK
	.align		4
        /*00f4*/ 	.byte	0x04, 0x0a
        /*00f6*/ 	.short	(.L_2964 - .L_2963)
	.align		4
.L_2963:
        /*00f8*/ 	.word	index@(.nv.constant0._Z38userbuffers_fp16_sum_inplace_gpu_rw_agILi8EEviiiiiiiPPvim)
        /*00fc*/ 	.short	0x0210
        /*00fe*/ 	.short	0x0038


	//----- nvinfo : EIATTR_SW_WAR
	.align		4
.L_2964:
        /*0100*/ 	.byte	0x04, 0x36
        /*0102*/ 	.short	(.L_2966 - .L_2965)
.L_2965:
        /*0104*/ 	.word	0x00000008
.L_2966:


//--------------------- .nv.info._Z38userbuffers_fp16_sum_inplace_gpu_rr_agILi8EEviiiiiiiPPvim --------------------------
	.section	.nv.info._Z38userbuffers_fp16_sum_inplace_gpu_rr_agILi8EEviiiiiiiPPvim,"",@"SHT_CUDA_INFO"
	.sectionflags	@""
	.align	4


	//----- nvinfo : EIATTR_CUDA_API_VERSION
	.align		4
        /*0000*/ 	.byte	0x04, 0x37
        /*0002*/ 	.short	(.L_2968 - .L_2967)
.L_2967:
        /*0004*/ 	.word	0x00000082


	//----- nvinfo : EIATTR_KPARAM_INFO
	.align		4
.L_2968:
        /*0008*/ 	.byte	0x04, 0x17
        /*000a*/ 	.short	(.L_2970 - .L_2969)
.L_2969:
        /*000c*/ 	.word	0x00000000
        /*0010*/ 	.short	0x0009
        /*0012*/ 	.short	0x0030
        /*0014*/ 	.byte	0x00, 0xf0, 0x21, 0x00


	//----- nvinfo : EIATTR_KPARAM_INFO
	.align		4
.L_2970:
        /*0018*/ 	.byte	0x04, 0x17
        /*001a*/ 	.short	(.L_2972 - .L_2971)
.L_2971:
        /*001c*/ 	.word	0x00000000
        /*0020*/ 	.short	0x0008
        /*0022*/ 	.short	0x0028
        /*0024*/ 	.byte	0x00, 0xf0, 0x11, 0x00


	//----- nvinfo : EIATTR_KPARAM_INFO
	.align		4
.L_2972:
        /*0028*/ 	.byte	0x04, 0x17
        /*002a*/ 	.short	(.L_2974 - .L_2973)
.L_2973:
        /*002c*/ 	.word	0x00000000
        /*0030*/ 	.short	0x0007
        /*0032*/ 	.short	0x0020
        /*0034*/ 	.byte	0x00, 0xf0, 0x21, 0x00


	//----- nvinfo : EIATTR_KPARAM_INFO
	.align		4
.L_2974:
        /*0038*/ 	.byte	0x04, 0x17
        /*003a*/ 	.short	(.L_2976 - .L_2975)
.L_2975:
        /*003c*/ 	.word	0x00000000
        /*0040*/ 	.short	0x0006
        /*0042*/ 	.short	0x0018
        /*0044*/ 	.byte	0x00, 0xf0, 0x11, 0x00


	//----- nvinfo : EIATTR_KPARAM_INFO
	.align		4
.L_2976:
        /*0048*/ 	.byte	0x04, 0x17
        /*004a*/ 	.short	(.L_2978 - .L_2977)
.L_2977:
        /*004c*/ 	.word	0x00000000
        /*0050*/ 	.short	0x0005
        /*0052*/ 	.short	0x0014
        /*0054*/ 	.byte	0x00, 0xf0, 0x11, 0x00


	//----- nvinfo : EIATTR_KPARAM_INFO
	.align		4
.L_2978:
        /*0058*/ 	.byte	0x04, 0x17
        /*005a*/ 	.short	(.L_2980 - .L_2979)
.L_2979:
        /*005c*/ 	.word	0x00000000
        /*0060*/ 	.short	0x0004
        /*0062*/ 	.short	0x0010
        /*0064*/ 	.byte	0x00, 0xf0, 0x11, 0x00


	//----- nvinfo : EIATTR_KPARAM_INFO
	.align		4
.L_2980:
        /*0068*/ 	.byte	0x04, 0x17
        /*006a*/ 	.short	(.L_2982 - .L_2981)
.L_2981:
        /*006c*/ 	.word	0x00000000
        /*0070*/ 	.short	0x0003
        /*0072*/ 	.short	0x000c
        /*0074*/ 	.byte	0x00, 0xf0, 0x11, 0x00


	//----- nvinfo : EIATTR_KPARAM_INFO
	.align		4
.L_2982:
        /*0078*/ 	.byte	0x04, 0x17
        /*007a*/ 	.short	(.L_2984 - .L_2983)
.L_2983:
        /*007c*/ 	.word	0x00000000
        /*0080*/ 	.short	0x0002
        /*0082*/ 	.short	0x0008
        /*0084*/ 	.byte	0x00, 0xf0, 0x11, 0x00


	//----- nvinfo : EIATTR_KPARAM_INFO
	.align		4
.L_2984:
        /*0088*/ 	.byte	0x04, 0x17
        /*008a*/ 	.short	(.L_2986 - .L_2985)
.L_2985:
        /*008c*/ 	.word	0x00000000
        /*0090*/ 	.short	0x0001
        /*0092*/ 	.short	0x0004
        /*0094*/ 	.byte	0x00, 0xf0, 0x11, 0x00


	//----- nvinfo : EIATTR_KPARAM_INFO
	.align		4
.L_2986:
        /*0098*/ 	.byte	0x04, 0x17
        /*009a*/ 	.short	(.L_2988 - .L_2987)
.L_2987:
        /*009c*/ 	.word	0x00000000
        /*00a0*/ 	.short	0x0000
        /*00a2*/ 	.short	0x0000
        /*00a4*/ 	.byte	0x00, 0xf0, 0x11, 0x00


	//----- nvinfo : EIATTR_SPARSE_MMA_MASK
	.align		4
.L_2988:
        /*00a8*/ 	.byte	0x03, 0x50
        /*00aa*/ 	.short	0x0000


	//----- nvinfo : EIATTR_MAXREG_COUNT
	.align		4
        /*00ac*/ 	.byte	0x03, 0x1b
        /*00ae*/ 	.short	0x0040


	//----- nvinfo : EIATTR_NUM_BARRIERS
	.align		4
        /*00b0*/ 	.byte	0x02, 0x4c
        /*00b2*/ 	.byte	0x01
	.zero		1


	//----- nvinfo : EIATTR_EXTERNS
	.align		4
        /*00b4*/ 	.byte	0x04, 0x0f
        /*00b6*/ 	.short	(.L_2990 - .L_2989)


	//   ....[0]....
	.align		4
.L_2989:
        /*00b8*/ 	.word	index@(vprintf)


	//----- nvinfo : EIATTR_ANNOTATIONS
	.align		4
.L_2990:
        /*00bc*/ 	.byte	0x04, 0x55
        /*00be*/ 	.short	(.L_2992 - .L_2991)


	//   ....[0]....
.L_2991:
        /*00c0*/ 	.word	0x00000001
        /*00c4*/ 	.byte	0x20, 0x03, 0x00, 0x00, 0x01, 0x00, 0x00, 0x00, 0x80, 0x0c, 0x00, 0x00


	//----- nvinfo : EIATTR_MERCURY_ISA_VERSION
	.align		4
.L_2992:
        /*00d0*/ 	.byte	0x03, 0x5f
        /*00d2*/ 	.short	0x0101


	//----- nvinfo : EIATTR_SYSCALL_OFFSETS
	.align		4
        /*00d4*/ 	.byte	0x04, 0x46
        /*00d6*/ 	.short	(.L_2994 - .L_2993)


	//   ....[0]....
.L_2993:
        /*00d8*/ 	.word	0x00000f20


	//----- nvinfo : EIATTR_EXIT_INSTR_OFFSETS
	.align		4
.L_2994:
        /*00dc*/ 	.byte	0x04, 0x1c
        /*00de*/ 	.short	(.L_2996 - .L_2995)


	//   ....[0]....
.L_2995:
        /*00e0*/ 	.word	0x00000c70


	//   ....[1]....
        /*00e4*/ 	.word	0x00000d40


	//   ....[2]....
        /*00e8*/ 	.word	0x00000f30


	//----- nvinfo : EIATTR_MAX_THREADS
	.align		4
.L_2996:
        /*00ec*/ 	.byte	0x04, 0x05
        /*00ee*/ 	.short	(.L_2998 - .L_2997)
.L_2997:
        /*00f0*/ 	.word	0x00000400
        /*00f4*/ 	.word	0x00000001
        /*00f8*/ 	.word	0x00000001


	//----- nvinfo : EIATTR_CRS_STACK_SIZE
	.align		4
.L_2998:
        /*00fc*/ 	.byte	0x04, 0x1e
        /*00fe*/ 	.short	(.L_3000 - .L_2999)
.L_2999:
        /*0100*/ 	.word	0x00000000


	//----- nvinfo : EIATTR_CBANK_PARAM_SIZE
	.align		4
.L_3000:
        /*0104*/ 	.byte	0x03, 0x19
        /*0106*/ 	.short	0x0038


	//----- nvinfo : EIATTR_PARAM_CBANK
	.align		4
        /*0108*/ 	.byte	0x04, 0x0a
        /*010a*/ 	.short	(.L_3002 - .L_3001)
	.align		4
.L_3001:
        /*010c*/ 	.word	index@(.nv.constant0._Z38userbuffers_fp16_sum_inplace_gpu_rr_agILi8EEviiiiiiiPPvim)
        /*0110*/ 	.short	0x0210
        /*0112*/ 	.short	0x0038


	//----- nvinfo : EIATTR_SW_WAR
	.align		4
.L_3002:
        /*0114*/ 	.byte	0x04, 0x36
        /*0116*/ 	.short	(.L_3004 - .L_3003)
.L_3003:
        /*0118*/ 	.word	0x00000008
.L_3004:


//--------------------- .nv.info._Z38userbuffers_fp16_sum_inplace_gpu_rw_agILi4EEviiiiiiiPPvim --------------------------
	.section	.nv.info._Z38userbuffers_fp16_sum_inplace_gpu_rw_agILi4EEviiiiiiiPPvim,"",@"SHT_CUDA_INFO"
	.sectionflags	@""
	.align	4


	//----- nvinfo : EIATTR_CUDA_API_VERSION
	.align		4
        /*0000*/ 	.byte	0x04, 0x37
        /*0002*/ 	.short	(.L_3006 - .L_3005)
.L_3005:
        /*0004*/ 	.word	0x00000082


	//----- nvinfo : EIATTR_KPARAM_INFO
	.align		4
.L_3006:
        /*0008*/ 	.byte	0x04, 0x17
        /*000a*/ 	.short	(.L_3008 - .L_3007)
.L_3007:
        /*000c*/ 	.word	0x00000000
        /*0010*/ 	.short	0x0009
        /*0012*/ 	.short	0x0030
        /*0014*/ 	.byte	0x00, 0xf0, 0x21, 0x00


	//----- nvinfo : EIATTR_KPARAM_INFO
	.align		4
.L_3008:
        /*0018*/ 	.byte	0x04, 0x17
        /*001a*/ 	.short	(.L_3010 - .L_3009)
.L_3009:
        /*001c*/ 	.word	0x00000000
        /*0020*/ 	.short	0x0008
        /*0022*/ 	.short	0x0028
        /*0024*/ 	.byte	0x00, 0xf0, 0x11, 0x00


	//----- nvinfo : EIATTR_KPARAM_INFO
	.align		4
.L_3010:
        /*0028*/ 	.byte	0x04, 0x17
        /*002a*/ 	.short	(.L_3012 - .L_3011)
.L_3011:
        /*002c*/ 	.word	0x00000000
        /*0030*/ 	.short	0x0007
        /*0032*/ 	.short	0x0020
        /*0034*/ 	.byte	0x00, 0xf0, 0x21, 0x00


	//----- nvinfo : EIATTR_KPARAM_INFO
	.align		4
.L_3012:
        /*0038*/ 	.byte	0x04, 0x17
        /*003a*/ 	.short	(.L_3014 - .L_3013)
.L_3013:
        /*003c*/ 	.word	0x00000000
        /*0040*/ 	.short	0x0006
        /*0042*/ 	.short	0x0018
        /*0044*/ 	.byte	0x00, 0xf0, 0x11, 0x00


	//----- nvinfo : EIATTR_KPARAM_INFO
	.align		4
.L_3014:
        /*0048*/ 	.byte	0x04, 0x17
        /*004a*/ 	.short	(.L_3016 - .L_3015)
.L_3015:
        /*004c*/ 	.word	0x00000000
        /*0050*/ 	.short	0x0005
        /*0052*/ 	.short	0x0014
        /*0054*/ 	.byte	0x00, 0xf0, 0x11, 0x00


	//----- nvinfo : EIATTR_KPARAM_INFO
	.align		4
.L_3016:
        /*0058*/ 	.byte	0x04, 0x17
        /*005a*/ 	.short	(.L_3018 - .L_3017)
.L_3017:
        /*005c*/ 	.word	0x00000000
        /*0060*/ 	.short	0x0004
        /*0062*/ 	.short	0x0010
        /*0064*/ 	.byte	0x00, 0xf0, 0x11, 0x00


	//----- nvinfo : EIATTR_KPARAM_INFO
	.align		4
.L_3018:
        /*0068*/ 	.byte	0x04, 0x17
        /*006a*/ 	.short	(.L_3020 - .L_3019)
.L_3019:
        /*006c*/ 	.word	0x00000000
        /*0070*/ 	.short	0x0003
        /*0072*/ 	.short	0x000c
        /*0074*/ 	.byte	0x00, 0xf0, 0x11, 0x00


	//----- nvinfo : EIATTR_KPARAM_INFO
	.align		4
.L_3020:
        /*0078*/ 	.byte	0x04, 0x17
        /*007a*/ 	.short	(.L_3022 - .L_3021)
.L_3021:
        /*007c*/ 	.word	0x00000000
        /*0080*/ 	.short	0x0002
        /*0082*/ 	.short	0x0008
        /*0084*/ 	.byte	0x00, 0xf0, 0x11, 0x00


	//----- nvinfo : EIATTR_KPARAM_INFO
	.align		4
.L_3022:
        /*0088*/ 	.byte	0x04, 0x17
        /*008a*/ 	.short	(.L_3024 - .L_3023)
.L_3023:
        /*008c*/ 	.word	0x00000000
        /*0090*/ 	.short	0x0001
        /*0092*/ 	.short	0x0004
        /*0094*/ 	.byte	0x00, 0xf0, 0x11, 0x00


	//----- nvinfo : EIATTR_KPARAM_INFO
	.align		4
.L_3024:
        /*0098*/ 	.byte	0x04, 0x17
        /*009a*/ 	.short	(.L_3026 - .L_3025)
.L_3025:
        /*009c*/ 	.word	0x00000000
        /*00a0*/ 	.short	0x0000
        /*00a2*/ 	.short	0x0000
        /*00a4*/ 	.byte	0x00, 0xf0, 0x11, 0x00


	//----- nvinfo : EIATTR_SPARSE_MMA_MASK
	.align		4
.L_3026:
        /*00a8*/ 	.byte	0x03, 0x50
        /*00aa*/ 	.short	0x0000


	//----- nvinfo : EIATTR_MAXREG_COUNT
	.align		4
        /*00ac*/ 	.byte	0x03, 0x1b
        /*00ae*/ 	.short	0x0040


	//----- nvinfo : EIATTR_NUM_BARRIERS
	.align		4
        /*00b0*/ 	.byte	0x02, 0x4c
        /*00b2*/ 	.byte	0x01
	.zero		1


	//----- nvinfo : EIATTR_EXTERNS
	.align		4
        /*00b4*/ 	.byte	0x04, 0x0f
        /*00b6*/ 	.short	(.L_3028 - .L_3027)


	//   ....[0]....
	.align		4
.L_3027:
        /*00b8*/ 	.word	index@(vprintf)


	//----- nvinfo : EIATTR_MERCURY_ISA_VERSION
	.align		4
.L_3028:
        /*00bc*/ 	.byte	0x03, 0x5f
        /*00be*/ 	.short	0x0101


	//----- nvinfo : EIATTR_SYSCALL_OFFSETS
	.align		4
        /*00c0*/ 	.byte	0x04, 0x46
        /*00c2*/ 	.short	(.L_3030 - .L_3029)


	//   ....[0]....
.L_3029:
        /*00c4*/ 	.word	0x00001f80


	//----- nvinfo : EIATTR_EXIT_INSTR_OFFSETS
	.align		4
.L_3030:
        /*00c8*/ 	.byte	0x04, 0x1c
        /*00ca*/ 	.short	(.L_3032 - .L_3031)


	//   ....[0]....
.L_3031:
        /*00cc*/ 	.word	0x00001cf0


	//   ....[1]....
        /*00d0*/ 	.word	0x00001db0


	//   ....[2]....
        /*00d4*/ 	.word	0x00001f90


	//----- nvinfo : EIATTR_MAX_THREADS
	.align		4
.L_3032:
        /*00d8*/ 	.byte	0x04, 0x05
        /*00da*/ 	.short	(.L_3034 - .L_3033)
.L_3033:
        /*00dc*/ 	.word	0x00000400
        /*00e0*/ 	.word	0x00000001
        /*00e4*/ 	.word	0x00000001


	//----- nvinfo : EIATTR_CRS_STACK_SIZE
	.align		4
.L_3034:
        /*00e8*/ 	.byte	0x04, 0x1e
        /*00ea*/ 	.short	(.L_3036 - .L_3035)
.L_3035:
        /*00ec*/ 	.word	0x00000000


	//----- nvinfo : EIATTR_CBANK_PARAM_SIZE
	.align		4
.L_3036:
        /*00f0*/ 	.byte	0x03, 0x19
        /*00f2*/ 	.short	0x0038


	//----- nvinfo : EIATTR_PARAM_CBANK
	.align		4
        /*00f4*/ 	.byte	0x04, 0x0a
        /*00f6*/ 	.short	(.L_3038 - .L_3037)
	.align		4
.L_3037:
        /*00f8*/ 	.word	index@(.nv.constant0._Z38userbuffers_fp16_sum_inplace_gpu_rw_agILi4EEviiiiiiiPPvim)
        /*00fc*/ 	.short	0x0210
        /*00fe*/ 	.short	0x0038


	//----- nvinfo : EIATTR_SW_WAR
	.align		4
.L_3038:
        /*0100*/ 	.byte	0x04, 0x36
        /*0102*/ 	.short	(.L_3040 - .L_3039)
.L_3039:
        /*0104*/ 	.word	0x00000008
.L_3040:


//--------------------- .nv.info._Z38userbuffers_fp16_sum_inplace_gpu_rr_agILi4EEviiiiiiiPPvim --------------------------
	.section	.nv.info._Z38userbuffers_fp16_sum_inplace_gpu_rr_agILi4EEviiiiiiiPPvim,"",@"SHT_CUDA_INFO"
	.sectionflags	@""
	.align	4


	//----- nvinfo : EIATTR_CUDA_API_VERSION
	.align		4
        /*0000*/ 	.byte	0x04, 0x37
        /*0002*/ 	.short	(.L_3042 - .L_3041)
.L_3041:
        /*0004*/ 	.word	0x00000082


	//----- nvinfo : EIATTR_KPARAM_INFO
	.align		4
.L_3042:
        /*0008*/ 	.byte	0x04, 0x17
        /*000a*/ 	.short	(.L_3044 - .L_3043)
.L_3043:
        /*000c*/ 	.word	0x00000000
        /*0010*/ 	.short	0x0009
        /*0012*/ 	.short	0x0030
        /*0014*/ 	.byte	0x00, 0xf0, 0x21, 0x00


	//----- nvinfo : EIATTR_KPARAM_INFO
	.align		4
.L_3044:
        /*0018*/ 	.byte	0x04, 0x17
        /*001a*/ 	.short	(.L_3046 - .L_3045)
.L_3045:
        /*001c*/ 	.word	0x00000000
        /*0020*/ 	.short	0x0008
        /*0022*/ 	.short	0x0028
        /*0024*/ 	.byte	0x00, 0xf0, 0x11, 0x00


	//----- nvinfo : EIATTR_KPARAM_INFO
	.align		4
.L_3046:
        /*0028*/ 	.byte	0x04, 0x17
        /*002a*/ 	.short	(.L_3048 - .L_3047)
.L_3047:
        /*002c*/ 	.word	0x00000000
        /*0030*/ 	.short	0x0007
        /*0032*/ 	.short	0x0020
        /*0034*/ 	.byte	0x00, 0xf0, 0x21, 0x00


	//----- nvinfo : EIATTR_KPARAM_INFO
	.align		4
.L_3048:
        /*0038*/ 	.byte	0x04, 0x17
        /*003a*/ 	.short	(.L_3050 - .L_3049)
.L_3049:
        /*003c*/ 	.word	0x00000000
        /*0040*/ 	.short	0x0006
        /*0042*/ 	.short	0x0018
        /*0044*/ 	.byte	0x00, 0xf0, 0x11, 0x00


	//----- nvinfo : EIATTR_KPARAM_INFO
	.align		4
.L_3050:
        /*0048*/ 	.byte	0x04, 0x17
        /*004a*/ 	.short	(.L_3052 - .L_3051)
.L_3051:
        /*004c*/ 	.word	0x00000000
        /*0050*/ 	.short	0x0005
        /*0052*/ 	.short	0x0014
        /*0054*/ 	.byte	0x00, 0xf0, 0x11, 0x00


	//----- nvinfo : EIATTR_KPARAM_INFO
	.align		4
.L_3052:
        /*0058*/ 	.byte	0x04, 0x17
        /*005a*/ 	.short	(.L_3054 - .L_3053)
.L_3053:
        /*005c*/ 	.word	0x00000000
        /*0060*/ 	.short	0x0004
        /*0062*/ 	.short	0x0010
        /*0064*/ 	.byte	0x00, 0xf0, 0x11, 0x00


	//----- nvinfo : EIATTR_KPARAM_INFO
	.align		4
.L_3054:
        /*0068*/ 	.byte	0x04, 0x17
        /*006a*/ 	.short	(.L_3056 - .L_3055)
.L_3055:
        /*006c*/ 	.word	0x00000000
        /*0070*/ 	.short	0x0003
        /*0072*/ 	.short	0x000c
        /*0074*/ 	.byte	0x00, 0xf0, 0x11, 0x00


	//----- nvinfo : EIATTR_KPARAM_INFO
	.align		4
.L_3056:
        /*0078*/ 	.byte	0x04, 0x17
        /*007a*/ 	.short	(.L_3058 - .L_3057)
.L_3057:
        /*007c*/ 	.word	0x00000000
        /*0080*/ 	.short	0x0002
        /*0082*/ 	.short	0x0008
        /*0084*/ 	.byte	0x00, 0xf0, 0x11, 0x00


	//----- nvinfo : EIATTR_KPARAM_INFO
	.align		4
.L_3058:
        /*0088*/ 	.byte	0x04, 0x17
        /*008a*/ 	.short	(.L_3060 - .L_3059)
.L_3059:
        /*008c*/ 	.word	0x00000000
        /*0090*/ 	.short	0x0001
        /*0092*/ 	.short	0x0004
        /*0094*/ 	.byte	0x00, 0xf0, 0x11, 0x00


	//----- nvinfo : EIATTR_KPARAM_INFO
	.align		4
.L_3060:
        /*0098*/ 	.byte	0x04, 0x17
        /*009a*/ 	.short	(.L_3062 - .L_3061)
.L_3061:
        /*009c*/ 	.word	0x00000000
        /*00a0*/ 	.short	0x0000
        /*00a2*/ 	.short	0x0000
        /*00a4*/ 	.byte	0x00, 0xf0, 0x11, 0x00


	//----- nvinfo : EIATTR_SPARSE_MMA_MASK
	.align		4
.L_3062:
        /*00a8*/ 	.byte	0x03, 0x50
        /*00aa*/ 	.short	0x0000


	//----- nvinfo : EIATTR_MAXREG_COUNT
	.align		4
        /*00ac*/ 	.byte	0x03, 0x1b
        /*00ae*/ 	.short	0x0040


	//----- nvinfo : EIATTR_NUM_BARRIERS
	.align		4
        /*00b0*/ 	.byte	0x02, 0x4c
        /*00b2*/ 	.byte	0x01
	.zero		1


	//----- nvinfo : EIATTR_EXTERNS
	.align		4
        /*00b4*/ 	.byte	0x04, 0x0f
        /*00b6*/ 	.short	(.L_3064 - .L_3063)


	//   ....[0]....
	.align		4
.L_3063:
        /*00b8*/ 	.word	index@(vprintf)


	//----- nvinfo : EIATTR_MERCURY_ISA_VERSION
	.align		4
.L_3064:
        /*00bc*/ 	.byte	0x03, 0x5f
        /*00be*/ 	.short	0x0101


	//----- nvinfo : EIATTR_SYSCALL_OFFSETS
	.align		4
        /*00c0*/ 	.byte	0x04, 0x46
        /*00c2*/ 	.short	(.L_3066 - .L_3065)


	//   ....[0]....
.L_3065:
        /*00c4*/ 	.word	0x00000b10


	//----- nvinfo : EIATTR_EXIT_INSTR_OFFSETS
	.align		4
.L_3066:
        /*00c8*/ 	.byte	0x04, 0x1c
        /*00ca*/ 	.short	(.L_3068 - .L_3067)


	//   ....[0]....
.L_3067:
        /*00cc*/ 	.word	0x00000890


	//   ....[1]....
        /*00d0*/ 	.word	0x00000950


	//   ....[2]....
        /*00d4*/ 	.word	0x00000b20


	//----- nvinfo : EIATTR_MAX_THREADS
	.align		4
.L_3068:
        /*00d8*/ 	.byte	0x04, 0x05
        /*00da*/ 	.short	(.L_3070 - .L_3069)
.L_3069:
        /*00dc*/ 	.word	0x00000400
        /*00e0*/ 	.word	0x00000001
        /*00e4*/ 	.word	0x00000001


	//----- nvinfo : EIATTR_CRS_STACK_SIZE
	.align		4
.L_3070:
        /*00e8*/ 	.byte	0x04, 0x1e
        /*00ea*/ 	.short	(.L_3072 - .L_3071)
.L_3071:
        /*00ec*/ 	.word	0x00000000


	//----- nvinfo : EIATTR_CBANK_PARAM_SIZE
	.align		4
.L_3072:
        /*00f0*/ 	.byte	0x03, 0x19
        /*00f2*/ 	.short	0x0038


	//----- nvinfo : EIATTR_PARAM_CBANK
	.align		4
        /*00f4*/ 	.byte	0x04, 0x0a
        /*00f6*/ 	.short	(.L_3074 - .L_3073)
	.align		4
.L_3073:
        /*00f8*/ 	.word	index@(.nv.constant0._Z38userbuffers_fp16_sum_inplace_gpu_rr_agILi4EEviiiiiiiPPvim)
        /*00fc*/ 	.short	0x0210
        /*00fe*/ 	.short	0x0038


	//----- nvinfo : EIATTR_SW_WAR
	.align		4
.L_3074:
        /*0100*/ 	.byte	0x04, 0x36
        /*0102*/ 	.short	(.L_3076 - .L_3075)
.L_3075:
        /*0104*/ 	.word	0x00000008
.L_3076:


//--------------------- .nv.info._Z38userbuffers_fp16_sum_inplace_gpu_rw_agILi2EEviiiiiiiPPvim --------------------------
	.section	.nv.info._Z38userbuffers_fp16_sum_inplace_gpu_rw_agILi2EEviiiiiiiPPvim,"",@"SHT_CUDA_INFO"
	.sectionflags	@""
	.align	4


	//----- nvinfo : EIATTR_CUDA_API_VERSION
	.align		4
        /*0000*/ 	.byte	0x04, 0x37
        /*0002*/ 	.short	(.L_3078 - .L_3077)
.L_3077:
        /*0004*/ 	.word	0x00000082


	//----- nvinfo : EIATTR_KPARAM_INFO
	.align		4
.L_3078:
        /*0008*/ 	.byte	0x04, 0x17
        /*000a*/ 	.short	(.L_3080 - .L_3079)
.L_3079:
        /*000c*/ 	.word	0x00000000
        /*0010*/ 	.short	0x0009
        /*0012*/ 	.short	0x0030
        /*0014*/ 	.byte	0x00, 0xf0, 0x21, 0x00


	//----- nvinfo : EIATTR_KPARAM_INFO
	.align		4
.L_3080:
        /*0018*/ 	.byte	0x04, 0x17
        /*001a*/ 	.short	(.L_3082 - .L_3081)
.L_3081:
        /*001c*/ 	.word	0x00000000
        /*0020*/ 	.short	0x0008
        /*0022*/ 	.short	0x0028
        /*0024*/ 	.byte	0x00, 0xf0, 0x11, 0x00


	//----- nvinfo : EIATTR_KPARAM_INFO
	.align		4
.L_3082:
        /*0028*/ 	.byte	0x04, 0x17
        /*002a*/ 	.short	(.L_3084 - .L_3083)
.L_3083:
        /*002c*/ 	.word	0x00000000
        /*0030*/ 	.short	0x0007
        /*0032*/ 	.short	0x0020
        /*0034*/ 	.byte	0x00, 0xf0, 0x21, 0x00


	//----- nvinfo : EIATTR_KPARAM_INFO
	.align		4
.L_3084:
        /*0038*/ 	.byte	0x04, 0x17
        /*003a*/ 	.short	(.L_3086 - .L_3085)
.L_3085:
        /*003c*/ 	.word	0x00000000
        /*0040*/ 	.short	0x0006
        /*0042*/ 	.short	0x0018
        /*0044*/ 	.byte	0x00, 0xf0, 0x11, 0x00


	//----- nvinfo : EIATTR_KPARAM_INFO
	.align		4
.L_3086:
        /*0048*/ 	.byte	0x04, 0x17
        /*004a*/ 	.short	(.L_3088 - .L_3087)
.L_3087:
        /*004c*/ 	.word	0x00000000
        /*0050*/ 	.short	0x0005
        /*0052*/ 	.short	0x0014
        /*0054*/ 	.byte	0x00, 0xf0, 0x11, 0x00


	//----- nvinfo : EIATTR_KPARAM_INFO
	.align		4
.L_3088:
        /*0058*/ 	.byte	0x04, 0x17
        /*005a*/ 	.short	(.L_3090 - .L_3089)
.L_3089:
        /*005c*/ 	.word	0x00000000
        /*0060*/ 	.short	0x0004
        /*0062*/ 	.short	0x0010
        /*0064*/ 	.byte	0x00, 0xf0, 0x11, 0x00


	//----- nvinfo : EIATTR_KPARAM_INFO
	.align		4
.L_3090:
        /*0068*/ 	.byte	0x04, 0x17
        /*006a*/ 	.short	(.L_3092 - .L_3091)
.L_3091:
        /*006c*/ 	.word	0x00000000
        /*0070*/ 	.short	0x0003
        /*0072*/ 	.short	0x000c
        /*0074*/ 	.byte	0x00, 0xf0, 0x11, 0x00


	//----- nvinfo : EIATTR_KPARAM_INFO
	.align		4
.L_3092:
        /*0078*/ 	.byte	0x04, 0x17
        /*007a*/ 	.short	(.L_3094 - .L_3093)
.L_3093:
        /*007c*/ 	.word	0x00000000
        /*0080*/ 	.short	0x0002
        /*0082*/ 	.short	0x0008
        /*0084*/ 	.byte	0x00, 0xf0, 0x11, 0x00


	//----- nvinfo : EIATTR_KPARAM_INFO
	.align		4
.L_3094:
        /*0088*/ 	.byte	0x04, 0x17
        /*008a*/ 	.short	(.L_3096 - .L_3095)
.L_3095:
        /*008c*/ 	.word	0x00000000
        /*0090*/ 	.short	0x0001
        /*0092*/ 	.short	0x0004
        /*0094*/ 	.byte	0x00, 0xf0, 0x11, 0x00


	//----- nvinfo : EIATTR_KPARAM_INFO
	.align		4
.L_3096:
        /*0098*/ 	.byte	0x04, 0x17
        /*009a*/ 	.short	(.L_3098 - .L_3097)
.L_3097:
        /*009c*/ 	.word	0x00000000
        /*00a0*/ 	.short	0x0000
        /*00a2*/ 	.short	0x0000
        /*00a4*/ 	.byte	0x00, 0xf0, 0x11, 0x00


	//----- nvinfo : EIATTR_SPARSE_MMA_MASK
	.align		4
.L_3098:
        /*00a8*/ 	.byte	0x03, 0x50
        /*00aa*/ 	.short	0x0000


	//----- nvinfo : EIATTR_MAXREG_COUNT
	.align		4
        /*00ac*/ 	.byte	0x03, 0x1b
        /*00ae*/ 	.short	0x0040


	//----- nvinfo : EIATTR_NUM_BARRIERS
	.align		4
        /*00b0*/ 	.byte	0x02, 0x4c
        /*00b2*/ 	.byte	0x01
	.zero		1


	//----- nvinfo : EIATTR_EXTERNS
	.align		4
        /*00b4*/ 	.byte	0x04, 0x0f
        /*00b6*/ 	.short	(.L_3100 - .L_3099)


	//   ....[0]....
	.align		4
.L_3099:
        /*00b8*/ 	.word	index@(vprintf)


	//----- nvinfo : EIATTR_MERCURY_ISA_VERSION
	.align		4
.L_3100:
        /*00bc*/ 	.byte	0x03, 0x5f
        /*00be*/ 	.short	0x0101


	//----- nvinfo : EIATTR_SYSCALL_OFFSETS
	.align		4
        /*00c0*/ 	.byte	0x04, 0x46
        /*00c2*/ 	.short	(.L_3102 - .L_3101)


	//   ....[0]....
.L_3101:
        /*00c4*/ 	.word	0x00001c50


	//----- nvinfo : EIATTR_EXIT_INSTR_OFFSETS
	.align		4
.L_3102:
        /*00c8*/ 	.byte	0x04, 0x1c
        /*00ca*/ 	.short	(.L_3104 - .L_3103)


	//   ....[0]....
.L_3103:
        /*00cc*/ 	.word	0x000019e0


	//   ....[1]....
        /*00d0*/ 	.word	0x00001aa0


	//   ....[2]....
        /*00d4*/ 	.word	0x00001c60


	//----- nvinfo : EIATTR_MAX_THREADS
	.align		4
.L_3104:
        /*00d8*/ 	.byte	0x04, 0x05
        /*00da*/ 	.short	(.L_3106 - .L_3105)
.L_3105:
        /*00dc*/ 	.word	0x00000400
        /*00e0*/ 	.word	0x00000001
        /*00e4*/ 	.word	0x00000001


	//----- nvinfo : EIATTR_CRS_STACK_SIZE
	.align		4
.L_3106:
        /*00e8*/ 	.byte	0x04, 0x1e
        /*00ea*/ 	.short	(.L_3108 - .L_3107)
.L_3107:
        /*00ec*/ 	.word	0x00000000


	//----- nvinfo : EIATTR_CBANK_PARAM_SIZE
	.align		4
.L_3108:
        /*00f0*/ 	.byte	0x03, 0x19
        /*00f2*/ 	.short	0x0038


	//----- nvinfo : EIATTR_PARAM_CBANK
	.align		4
        /*00f4*/ 	.byte	0x04, 0x0a
        /*00f6*/ 	.short	(.L_3110 - .L_3109)
	.align		4
.L_3109:
        /*00f8*/ 	.word	index@(.nv.constant0._Z38userbuffers_fp16_sum_inplace_gpu_rw_agILi2EEviiiiiiiPPvim)
        /*00fc*/ 	.short	0x0210
        /*00fe*/ 	.short	0x0038


	//----- nvinfo : EIATTR_SW_WAR
	.align		4
.L_3110:
        /*0100*/ 	.byte	0x04, 0x36
        /*0102*/ 	.short	(.L_3112 - .L_3111)
.L_3111:
        /*0104*/ 	.word	0x00000008
.L_3112:


//--------------------- .nv.info._Z38userbuffers_fp16_sum_inplace_gpu_rr_agILi2EEviiiiiiiPPvim --------------------------
	.section	.nv.info._Z38userbuffers_fp16_sum_inplace_gpu_rr_agILi2EEviiiiiiiPPvim,"",@"SHT_CUDA_INFO"
	.sectionflags	@""
	.align	4


	//----- nvinfo : EIATTR_CUDA_API_VERSION
	.align		4
        /*0000*/ 	.byte	0x04, 0x37
        /*0002*/ 	.short	(.L_3114 - .L_3113)
.L_3113:
        /*0004*/ 	.word	0x00000082


	//----- nvinfo : EIATTR_KPARAM_INFO
	.align		4
.L_3114:
        /*0008*/ 	.byte	0x04, 0x17
        /*000a*/ 	.short	(.L_3116 - .L_3115)
.L_3115:
        /*000c*/ 	.word	0x00000000
        /*0010*/ 	.short	0x0009
        /*0012*/ 	.short	0x0030
        /*0014*/ 	.byte	0x00, 0xf0, 0x21, 0x00


	//----- nvinfo : EIATTR_KPARAM_INFO
	.align		4
.L_3116:
        /*0018*/ 	.byte	0x04, 0x17
        /*001a*/ 	.short	(.L_3118 - .L_3117)
.L_3117:
        /*001c*/ 	.word	0x00000000
        /*0020*/ 	.short	0x0008
        /*0022*/ 	.short	0x0028
        /*0024*/ 	.byte	0x00, 0xf0, 0x11, 0x00


	//----- nvinfo : EIATTR_KPARAM_INFO
	.align		4
.L_3118:
        /*0028*/ 	.byte	0x04, 0x17
        /*002a*/ 	.short	(.L_3120 - .L_3119)
.L_3119:
        /*002c*/ 	.word	0x00000000
        /*0030*/ 	.short	0x0007
        /*0032*/ 	.short	0x0020
        /*0034*/ 	.byte	0x00, 0xf0, 0x21, 0x00


	//----- nvinfo : EIATTR_KPARAM_INFO
	.align		4
.L_3120:
        /*0038*/ 	.byte	0x04, 0x17
        /*003a*/ 	.short	(.L_3122 - .L_3121)
.L_3121:
        /*003c*/ 	.word	0x00000000
        /*0040*/ 	.short	0x0006
        /*0042*/ 	.short	0x0018
        /*0044*/ 	.byte	0x00, 0xf0, 0x11, 0x00


	//----- nvinfo : EIATTR_KPARAM_INFO
	.align		4
.L_3122:
        /*0048*/ 	.byte	0x04, 0x17
        /*004a*/ 	.short	(.L_3124 - .L_3123)
.L_3123:
        /*004c*/ 	.word	0x00000000
        /*0050*/ 	.short	0x0005
        /*0052*/ 	.short	0x0014
        /*0054*/ 	.byte	0x00, 0xf0, 0x11, 0x00


	//----- nvinfo : EIATTR_KPARAM_INFO
	.align		4
.L_3124:
        /*0058*/ 	.byte	0x04, 0x17
        /*005a*/ 	.short	(.L_3126 - .L_3125)
.L_3125:
        /*005c*/ 	.word	0x00000000
        /*0060*/ 	.short	0x0004
        /*0062*/ 	.short	0x0010
        /*0064*/ 	.byte	0x00, 0xf0, 0x11, 0x00


	//----- nvinfo : EIATTR_KPARAM_INFO
	.align		4
.L_3126:
        /*0068*/ 	.byte	0x04, 0x17
        /*006a*/ 	.short	(.L_3128 - .L_3127)
.L_3127:
        /*006c*/ 	.word	0x00000000
        /*0070*/ 	.short	0x0003
        /*0072*/ 	.short	0x000c
        /*0074*/ 	.byte	0x00, 0xf0, 0x11, 0x00


	//----- nvinfo : EIATTR_KPARAM_INFO
	.align		4
.L_3128:
        /*0078*/ 	.byte	0x04, 0x17
        /*007a*/ 	.short	(.L_3130 - .L_3129)
.L_3129:
        /*007c*/ 	.word	0x00000000
        /*0080*/ 	.short	0x0002
        /*0082*/ 	.short	0x0008
        /*0084*/ 	.byte	0x00, 0xf0, 0x11, 0x00


	//----- nvinfo : EIATTR_KPARAM_INFO
	.align		4
.L_3130:
        /*0088*/ 	.byte	0x04, 0x17
        /*008a*/ 	.short	(.L_3132 - .L_3131)
.L_3131:
        /*008c*/ 	.word	0x00000000
        /*0090*/ 	.short	0x0001
        /*0092*/ 	.short	0x0004
        /*0094*/ 	.byte	0x00, 0xf0, 0x11, 0x00


	//----- nvinfo : EIATTR_KPARAM_INFO
	.align		4
.L_3132:
        /*0098*/ 	.byte	0x04, 0x17
        /*009a*/ 	.short	(.L_3134 - .L_3133)
.L_3133:
        /*009c*/ 	.word	0x00000000
        /*00a0*/ 	.short	0x0000
        /*00a2*/ 	.short	0x0000
        /*00a4*/ 	.byte	0x00, 0xf0, 0x11, 0x00


	//----- nvinfo : EIATTR_SPARSE_MMA_MASK
	.align		4
.L_3134:
        /*00a8*/ 	.byte	0x03, 0x50
        /*00aa*/ 	.short	0x0000


	//----- nvinfo : EIATTR_MAXREG_COUNT
	.align		4
        /*00ac*/ 	.byte	0x03, 0x1b
        /*00ae*/ 	.short	0x0040


	//----- nvinfo : EIATTR_NUM_BARRIERS
	.align		4
        /*00b0*/ 	.byte	0x02, 0x4c
        /*00b2*/ 	.byte	0x01
	.zero		1


	//----- nvinfo : EIATTR_EXTERNS
	.align		4
        /*00b4*/ 	.byte	0x04, 0x0f
        /*00b6*/ 	.short	(.L_3136 - .L_3135)


	//   ....[0]....
	.align		4
.L_3135:
        /*00b8*/ 	.word	index@(vprintf)


	//----- nvinfo : EIATTR_MERCURY_ISA_VERSION
	.align		4
.L_3136:
        /*00bc*/ 	.byte	0x03, 0x5f
        /*00be*/ 	.short	0x0101


	//----- nvinfo : EIATTR_SYSCALL_OFFSETS
	.align		4
        /*00c0*/ 	.byte	0x04, 0x46
        /*00c2*/ 	.short	(.L_3138 - .L_3137)


	//   ....[0]....
.L_3137:
        /*00c4*/ 	.word	0x00000900


	//----- nvinfo : EIATTR_EXIT_INSTR_OFFSETS
	.align		4
.L_3138:
        /*00c8*/ 	.byte	0x04, 0x1c
        /*00ca*/ 	.short	(.L_3140 - .L_3139)


	//   ....[0]....
.L_3139:
        /*00cc*/ 	.word	0x00000660


	//   ....[1]....
        /*00d0*/ 	.word	0x00000730


	//   ....[2]....
        /*00d4*/ 	.word	0x00000910


	//----- nvinfo : EIATTR_MAX_THREADS
	.align		4
.L_3140:
        /*00d8*/ 	.byte	0x04, 0x05
        /*00da*/ 	.short	(.L_3142 - .L_3141)
.L_3141:
        /*00dc*/ 	.word	0x00000400
        /*00e0*/ 	.word	0x00000001
        /*00e4*/ 	.word	0x00000001


	//----- nvinfo : EIATTR_CRS_STACK_SIZE
	.align		4
.L_3142:
        /*00e8*/ 	.byte	0x04, 0x1e
        /*00ea*/ 	.short	(.L_3144 - .L_3143)
.L_3143:
        /*00ec*/ 	.word	0x00000000


	//----- nvinfo : EIATTR_CBANK_PARAM_SIZE
	.align		4
.L_3144:
        /*00f0*/ 	.byte	0x03, 0x19
        /*00f2*/ 	.short	0x0038


	//----- nvinfo : EIATTR_PARAM_CBANK
	.align		4
        /*00f4*/ 	.byte	0x04, 0x0a
        /*00f6*/ 	.short	(.L_3146 - .L_3145)
	.align		4
.L_3145:
        /*00f8*/ 	.word	index@(.nv.constant0._Z38userbuffers_fp16_sum_inplace_gpu_rr_agILi2EEviiiiiiiPPvim)
        /*00fc*/ 	.short	0x0210
        /*00fe*/ 	.short	0x0038


	//----- nvinfo : EIATTR_SW_WAR
	.align		4
.L_3146:
        /*0100*/ 	.byte	0x04, 0x36
        /*0102*/ 	.short	(.L_3148 - .L_3147)
.L_3147:
        /*0104*/ 	.word	0x00000008
.L_3148:


//--------------------- .nv.info._Z38userbuffers_fp16_sum_inplace_gpu_mc_agILi32EEviiiiiiiPPviP5uint4m --------------------------
	.section	.nv.info._Z38userbuffers_fp16_sum_inplace_gpu_mc_agILi32EEviiiiiiiPPviP5uint4m,"",@"SHT_CUDA_INFO"
	.sectionflags	@""
	.align	4


	//----- nvinfo : EIATTR_CUDA_API_VERSION
	.align		4
        /*0000*/ 	.byte	0x04, 0x37
        /*0002*/ 	.short	(.L_3150 - .L_3149)
.L_3149:
        /*0004*/ 	.word	0x00000082


	//----- nvinfo : EIATTR_KPARAM_INFO
	.align		4
.L_3150:
        /*0008*/ 	.byte	0x04, 0x17
        /*000a*/ 	.short	(.L_3152 - .L_3151)
.L_3151:
        /*000c*/ 	.word	0x00000000
        /*0010*/ 	.short	0x000a
        /*0012*/ 	.short	0x0038
        /*0014*/ 	.byte	0x00, 0xf0, 0x21, 0x00


	//----- nvinfo : EIATTR_KPARAM_INFO
	.align		4
.L_3152:
        /*0018*/ 	.byte	0x04, 0x17
        /*001a*/ 	.short	(.L_3154 - .L_3153)
.L_3153:
        /*001c*/ 	.word	0x00000000
        /*0020*/ 	.short	0x0009
        /*0022*/ 	.short	0x0030
        /*0024*/ 	.byte	0x00, 0xf0, 0x21, 0x00


	//----- nvinfo : EIATTR_KPARAM_INFO
	.align		4
.L_3154:
        /*0028*/ 	.byte	0x04, 0x17
        /*002a*/ 	.short	(.L_3156 - .L_3155)
.L_3155:
        /*002c*/ 	.word	0x00000000
        /*0030*/ 	.short	0x0008
        /*0032*/ 	.short	0x0028
        /*0034*/ 	.byte	0x00, 0xf0, 0x11, 0x00


	//----- nvinfo : EIATTR_KPARAM_INFO
	.align		4
.L_3156:
        /*0038*/ 	.byte	0x04, 0x17
        /*003a*/ 	.short	(.L_3158 - .L_3157)
.L_3157:
        /*003c*/ 	.word	0x00000000
        /*0040*/ 	.short	0x0007
        /*0042*/ 	.short	0x0020
        /*0044*/ 	.byte	0x00, 0xf0, 0x21, 0x00


	//----- nvinfo : EIATTR_KPARAM_INFO
	.align		4
.L_3158:
        /*0048*/ 	.byte	0x04, 0x17
        /*004a*/ 	.short	(.L_3160 - .L_3159)
.L_3159:
        /*004c*/ 	.word	0x00000000
        /*0050*/ 	.short	0x0006
        /*0052*/ 	.short	0x0018
        /*0054*/ 	.byte	0x00, 0xf0, 0x11, 0x00


	//----- nvinfo : EIATTR_KPARAM_INFO
	.align		4
.L_3160:
        /*0058*/ 	.byte	0x04, 0x17
        /*005a*/ 	.short	(.L_3162 - .L_3161)
.L_3161:
        /*005c*/ 	.word	0x00000000
        /*0060*/ 	.short	0x0005
        /*0062*/ 	.short	0x0014
        /*0064*/ 	.byte	0x00, 0xf0, 0x11, 0x00


	//----- nvinfo : EIATTR_KPARAM_INFO
	.align		4
.L_3162:
        /*0068*/ 	.byte	0x04, 0x17
        /*006a*/ 	.short	(.L_3164 - .L_3163)
.L_3163:
        /*006c*/ 	.word	0x00000000
        /*0070*/ 	.short	0x0004
        /*0072*/ 	.short	0x0010
        /*0074*/ 	.byte	0x00, 0xf0, 0x11, 0x00


	//----- nvinfo : EIATTR_KPARAM_INFO
	.align		4
.L_3164:
        /*0078*/ 	.byte	0x04, 0x17
        /*007a*/ 	.short	(.L_3166 - .L_3165)
.L_3165:
        /*007c*/ 	.word	0x00000000
        /*0080*/ 	.short	0x0003
        /*0082*/ 	.short	0x000c
        /*0084*/ 	.byte	0x00, 0xf0, 0x11, 0x00


	//----- nvinfo : EIATTR_KPARAM_INFO
	.align		4
.L_3166:
        /*0088*/ 	.byte	0x04, 0x17
        /*008a*/ 	.short	(.L_3168 - .L_3167)
.L_3167:
        /*008c*/ 	.word	0x00000000
        /*0090*/ 	.short	0x0002
        /*0092*/ 	.short	0x0008
        /*0094*/ 	.byte	0x00, 0xf0, 0x11, 0x00


	//----- nvinfo : EIATTR_KPARAM_INFO
	.align		4
.L_3168:
        /*0098*/ 	.byte	0x04, 0x17
        /*009a*/ 	.short	(.L_3170 - .L_3169)
.L_3169:
        /*009c*/ 	.word	0x00000000
        /*00a0*/ 	.short	0x0001
        /*00a2*/ 	.short	0x0004
        /*00a4*/ 	.byte	0x00, 0xf0, 0x11, 0x00


	//----- nvinfo : EIATTR_KPARAM_INFO
	.align		4
.L_3170:
        /*00a8*/ 	.byte	0x04, 0x17
        /*00aa*/ 	.short	(.L_3172 - .L_3171)
.L_3171:
        /*00ac*/ 	.word	0x00000000
        /*00b0*/ 	.short	0x0000
        /*00b2*/ 	.short	0x0000
        /*00b4*/ 	.byte	0x00, 0xf0, 0x11, 0x00


	//----- nvinfo : EIATTR_SPARSE_MMA_MASK
	.align		4
.L_3172:
        /*00b8*/ 	.byte	0x03, 0x50
        /*00ba*/ 	.short	0x0000


	//----- nvinfo : EIATTR_MAXREG_COUNT
	.align		4
        /*00bc*/ 	.byte	0x03, 0x1b
        /*00be*/ 	.short	0x0040


	//----- nvinfo : EIATTR_NUM_BARRIERS
	.align		4
        /*00c0*/ 	.byte	0x02, 0x4c
        /*00c2*/ 	.byte	0x01
	.zero		1


	//----- nvinfo : EIATTR_EXTERNS
	.align		4
        /*00c4*/ 	.byte	0x04, 0x0f
        /*00c6*/ 	.short	(.L_3174 - .L_3173)


	//   ....[0]....
	.align		4
.L_3173:
        /*00c8*/ 	.word	index@(vprintf)


	//----- nvinfo : EIATTR_MERCURY_ISA_VERSION
	.align		4
.L_3174:
        /*00cc*/ 	.byte	0x03, 0x5f
        /*00ce*/ 	.short	0x0101


	//----- nvinfo : EIATTR_SYSCALL_OFFSETS
	.align		4
        /*00d0*/ 	.byte	0x04, 0x46
        /*00d2*/ 	.short	(.L_3176 - .L_3175)


	//   ....[0]....
.L_3175:
        /*00d4*/ 	.word	0x00000c70


	//----- nvinfo : EIATTR_EXIT_INSTR_OFFSETS
	.align		4
.L_3176:
        /*00d8*/ 	.byte	0x04, 0x1c
        /*00da*/ 	.short	(.L_3178 - .L_3177)


	//   ....[0]....
.L_3177:
        /*00dc*/ 	.word	0x000009e0


	//   ....[1]....
        /*00e0*/ 	.word	0x00000ac0


	//   ....[2]....
        /*00e4*/ 	.word	0x00000c80


	//----- nvinfo : EIATTR_MAX_THREADS
	.align		4
.L_3178:
        /*00e8*/ 	.byte	0x04, 0x05
        /*00ea*/ 	.short	(.L_3180 - .L_3179)
.L_3179:
        /*00ec*/ 	.word	0x00000400
        /*00f0*/ 	.word	0x00000001
        /*00f4*/ 	.word	0x00000001


	//----- nvinfo : EIATTR_CRS_STACK_SIZE
	.align		4
.L_3180:
        /*00f8*/ 	.byte	0x04, 0x1e
        /*00fa*/ 	.short	(.L_3182 - .L_3181)
.L_3181:
        /*00fc*/ 	.word	0x00000000


	//----- nvinfo : EIATTR_CBANK_PARAM_SIZE
	.align		4
.L_3182:
        /*0100*/ 	.byte	0x03, 0x19
        /*0102*/ 	.short	0x0040


	//----- nvinfo : EIATTR_PARAM_CBANK
	.align		4
        /*0104*/ 	.byte	0x04, 0x0a
        /*0106*/ 	.short	(.L_3184 - .L_3183)
	.align		4
.L_3183:
        /*0108*/ 	.word	index@(.nv.constant0._Z38userbuffers_fp16_sum_inplace_gpu_mc_agILi32EEviiiiiiiPPviP5uint4m)
        /*010c*/ 	.short	0x0210
        /*010e*/ 	.short	0x0040


	//----- nvinfo : EIATTR_SW_WAR
	.align		4
.L_3184:
        /*0110*/ 	.byte	0x04, 0x36
        /*0112*/ 	.short	(.L_3186 - .L_3185)
.L_3185:
        /*0114*/ 	.word	0x00000008
.L_3186:


//--------------------- .nv.info._Z38userbuffers_fp16_sum_inplace_gpu_mc_agILi16EEviiiiiiiPPviP5uint4m --------------------------
	.section	.nv.info._Z38userbuffers_fp16_sum_inplace_gpu_mc_agILi16EEviiiiiiiPPviP5uint4m,"",@"SHT_CUDA_INFO"
	.sectionflags	@""
	.align	4


	//----- nvinfo : EIATTR_CUDA_API_VERSION
	.align		4
        /*0000*/ 	.byte	0x04, 0x37
        /*0002*/ 	.short	(.L_3188 - .L_3187)
.L_3187:
        /*0004*/ 	.word	0x00000082


	//----- nvinfo : EIATTR_KPARAM_INFO
	.align		4
.L_3188:
        /*0008*/ 	.byte	0x04, 0x17
        /*000a*/ 	.short	(.L_3190 - .L_3189)
.L_3189:
        /*000c*/ 	.word	0x00000000
        /*0010*/ 	.short	0x000a
        /*0012*/ 	.short	0x0038
        /*0014*/ 	.byte	0x00, 0xf0, 0x21, 0x00


	//----- nvinfo : EIATTR_KPARAM_INFO
	.align		4
.L_3190:
        /*0018*/ 	.byte	0x04, 0x17
        /*001a*/ 	.short	(.L_3192 - .L_3191)
.L_3191:
        /*001c*/ 	.word	0x00000000
        /*0020*/ 	.short	0x0009
        /*0022*/ 	.short	0x0030
        /*0024*/ 	.byte	0x00, 0xf0, 0x21, 0x00


	//----- nvinfo : EIATTR_KPARAM_INFO
	.align		4
.L_3192:
        /*0028*/ 	.byte	0x04, 0x17
        /*002a*/ 	.short	(.L_3194 - .L_3193)
.L_3193:
        /*002c*/ 	.word	0x00000000
        /*0030*/ 	.short	0x0008
        /*0032*/ 	.short	0x0028
        /*0034*/ 	.byte	0x00, 0xf0, 0x11, 0x00


	//----- nvinfo : EIATTR_KPARAM_INFO
	.align		4
.L_3194:
        /*0038*/ 	.byte	0x04, 0x17
        /*003a*/ 	.short	(.L_3196 - .L_3195)
.L_3195:
        /*003c*/ 	.word	0x00000000
        /*0040*/ 	.short	0x0007
        /*0042*/ 	.short	0x0020
        /*0044*/ 	.byte	0x00, 0xf0, 0x21, 0x00


	//----- nvinfo : EIATTR_KPARAM_INFO
	.align		4
.L_3196:
        /*0048*/ 	.byte	0x04, 0x17
        /*004a*/ 	.short	(.L_3198 - .L_3197)
.L_3197:
        /*004c*/ 	.word	0x00000000
        /*0050*/ 	.short	0x0006
        /*0052*/ 	.short	0x0018
        /*0054*/ 	.byte	0x00, 0xf0, 0x11, 0x00


	//----- nvinfo : EIATTR_KPARAM_INFO
	.align		4
.L_3198:
        /*0058*/ 	.byte	0x04, 0x17
        /*005a*/ 	.short	(.L_3200 - .L_3199)
.L_3199:
        /*005c*/ 	.word	0x00000000
        /*0060*/ 	.short	0x0005
        /*0062*/ 	.short	0x0014
        /*0064*/ 	.byte	0x00, 0xf0, 0x11, 0x00


	//----- nvinfo : EIATTR_KPARAM_INFO
	.align		4
.L_3200:
        /*0068*/ 	.byte	0x04, 0x17
        /*006a*/ 	.short	(.L_3202 - .L_3201)
.L_3201:
        /*006c*/ 	.word	0x00000000
        /*0070*/ 	.short	0x0004
        /*0072*/ 	.short	0x0010
        /*0074*/ 	.byte	0x00, 0xf0, 0x11, 0x00


	//----- nvinfo : EIATTR_KPARAM_INFO
	.align		4
.L_3202:
        /*0078*/ 	.byte	0x04, 0x17
        /*007a*/ 	.short	(.L_3204 - .L_3203)
.L_3203:
        /*007c*/ 	.word	0x00000000
        /*0080*/ 	.short	0x0003
        /*0082*/ 	.short	0x000c
        /*0084*/ 	.byte	0x00, 0xf0, 0x11, 0x00


	//----- nvinfo : EIATTR_KPARAM_INFO
	.align		4
.L_3204:
        /*0088*/ 	.byte	0x04, 0x17
        /*008a*/ 	.short	(.L_3206 - .L_3205)
.L_3205:
        /*008c*/ 	.word	0x00000000
        /*0090*/ 	.short	0x0002
        /*0092*/ 	.short	0x0008
        /*0094*/ 	.byte	0x00, 0xf0, 0x11, 0x00


	//----- nvinfo : EIATTR_KPARAM_INFO
	.align		4
.L_3206:
        /*0098*/ 	.byte	0x04, 0x17
        /*009a*/ 	.short	(.L_3208 - .L_3207)
.L_3207:
        /*009c*/ 	.word	0x00000000
        /*00a0*/ 	.short	0x0001
        /*00a2*/ 	.short	0x0004
        /*00a4*/ 	.byte	0x00, 0xf0, 0x11, 0x00


	//----- nvinfo : EIATTR_KPARAM_INFO
	.align		4
.L_3208:
        /*00a8*/ 	.byte	0x04, 0x17
        /*00aa*/ 	.short	(.L_3210 - .L_3209)
.L_3209:
        /*00ac*/ 	.word	0x00000000
        /*00b0*/ 	.short	0x0000
        /*00b2*/ 	.short	0x0000
        /*00b4*/ 	.byte	0x00, 0xf0, 0x11, 0x00


	//----- nvinfo : EIATTR_SPARSE_MMA_MASK
	.align		4
.L_3210:
        /*00b8*/ 	.byte	0x03, 0x50
        /*00ba*/ 	.short	0x0000


	//----- nvinfo : EIATTR_MAXREG_COUNT
	.align		4
        /*00bc*/ 	.byte	0x03, 0x1b
        /*00be*/ 	.short	0x0040


	//----- nvinfo : EIATTR_NUM_BARRIERS
	.align		4
        /*00c0*/ 	.byte	0x02, 0x4c
        /*00c2*/ 	.byte	0x01
	.zero		1


	//----- nvinfo : EIATTR_EXTERNS
	.align		4
        /*00c4*/ 	.byte	0x04, 0x0f
        /*00c6*/ 	.short	(.L_3212 - .L_3211)


	//   ....[0]....
	.align		4
.L_3211:
        /*00c8*/ 	.word	index@(vprintf)


	//----- nvinfo : EIATTR_MERCURY_ISA_VERSION
	.align		4
.L_3212:
        /*00cc*/ 	.byte	0x03, 0x5f
        /*00ce*/ 	.short	0x0101


	//----- nvinfo : EIATTR_SYSCALL_OFFSETS
	.align		4
        /*00d0*/ 	.byte	0x04, 0x46
        /*00d2*/ 	.short	(.L_3214 - .L_3213)


	//   ....[0]....
.L_3213:
        /*00d4*/ 	.word	0x00000c70


	//----- nvinfo : EIATTR_EXIT_INSTR_OFFSETS
	.align		4
.L_3214:
        /*00d8*/ 	.byte	0x04, 0x1c
        /*00da*/ 	.short	(.L_3216 - .L_3215)


	//   ....[0]....
.L_3215:
        /*00dc*/ 	.word	0x000009e0


	//   ....[1]....
        /*00e0*/ 	.word	0x00000ac0


	//   ....[2]....
        /*00e4*/ 	.word	0x00000c80


	//----- nvinfo : EIATTR_MAX_THREADS
	.align		4
.L_3216:
        /*00e8*/ 	.byte	0x04, 0x05
        /*00ea*/ 	.short	(.L_3218 - .L_3217)
.L_3217:
        /*00ec*/ 	.word	0x00000400
        /*00f0*/ 	.word	0x00000001
        /*00f4*/ 	.word	0x00000001


	//----- nvinfo : EIATTR_CRS_STACK_SIZE
	.align		4
.L_3218:
        /*00f8*/ 	.byte	0x04, 0x1e
        /*00fa*/ 	.short	(.L_3220 - .L_3219)
.L_3219:
        /*00fc*/ 	.word	0x00000000


	//----- nvinfo : EIATTR_CBANK_PARAM_SIZE
	.align		4
.L_3220:
        /*0100*/ 	.byte	0x03, 0x19
        /*0102*/ 	.short	0x0040


	//----- nvinfo : EIATTR_PARAM_CBANK
	.align		4
        /*0104*/ 	.byte	0x04, 0x0a
        /*0106*/ 	.short	(.L_3222 - .L_3221)
	.align		4
.L_3221:
        /*0108*/ 	.word	index@(.nv.constant0._Z38userbuffers_fp16_sum_inplace_gpu_mc_agILi16EEviiiiiiiPPviP5uint4m)
        /*010c*/ 	.short	0x0210
        /*010e*/ 	.short	0x0040


	//----- nvinfo : EIATTR_SW_WAR
	.align		4
.L_3222:
        /*0110*/ 	.byte	0x04, 0x36
        /*0112*/ 	.short	(.L_3224 - .L_3223)
.L_3223:
        /*0114*/ 	.word	0x00000008
.L_3224:


//--------------------- .nv.info._Z38userbuffers_fp16_sum_inplace_gpu_mc_agILi8EEviiiiiiiPPviP5uint4m --------------------------
	.section	.nv.info._Z38userbuffers_fp16_sum_inplace_gpu_mc_agILi8EEviiiiiiiPPviP5uint4m,"",@"SHT_CUDA_INFO"
	.sectionflags	@""
	.align	4


	//----- nvinfo : EIATTR_CUDA_API_VERSION
	.align		4
        /*0000*/ 	.byte	0x04, 0x37
        /*0002*/ 	.short	(.L_3226 - .L_3225)
.L_3225:
        /*0004*/ 	.word	0x00000082


	//----- nvinfo : EIATTR_KPARAM_INFO
	.align		4
.L_3226:
        /*0008*/ 	.byte	0x04, 0x17
        /*000a*/ 	.short	(.L_3228 - .L_3227)
.L_3227:
        /*000c*/ 	.word	0x00000000
        /*0010*/ 	.short	0x000a
        /*0012*/ 	.short	0x0038
        /*0014*/ 	.byte	0x00, 0xf0, 0x21, 0x00


	//----- nvinfo : EIATTR_KPARAM_INFO
	.align		4
.L_3228:
        /*0018*/ 	.byte	0x04, 0x17
        /*001a*/ 	.short	(.L_3230 - .L_3229)
.L_3229:
        /*001c*/ 	.word	0x00000000
        /*0020*/ 	.short	0x0009
        /*0022*/ 	.short	0x0030
        /*0024*/ 	.byte	0x00, 0xf0, 0x21, 0x00


	//----- nvinfo : EIATTR_KPARAM_INFO
	.align		4
.L_3230:
        /*0028*/ 	.byte	0x04, 0x17
        /*002a*/ 	.short	(.L_3232 - .L_3231)
.L_3231:
        /*002c*/ 	.word	0x00000000
        /*0030*/ 	.short	0x0008
        /*0032*/ 	.short	0x0028
        /*0034*/ 	.byte	0x00, 0xf0, 0x11, 0x00


	//----- nvinfo : EIATTR_KPARAM_INFO
	.align		4
.L_3232:
        /*0038*/ 	.byte	0x04, 0x17
        /*003a*/ 	.short	(.L_3234 - .L_3233)
.L_3233:
        /*003c*/ 	.word	0x00000000
        /*0040*/ 	.short	0x0007
        /*0042*/ 	.short	0x0020
        /*0044*/ 	.byte	0x00, 0xf0, 0x21, 0x00


	//----- nvinfo : EIATTR_KPARAM_INFO
	.align		4
.L_3234:
        /*0048*/ 	.byte	0x04, 0x17
        /*004a*/ 	.short	(.L_3236 - .L_3235)
.L_3235:
        /*004c*/ 	.word	0x00000000
        /*0050*/ 	.short	0x0006
        /*0052*/ 	.short	0x0018
        /*0054*/ 	.byte	0x00, 0xf0, 0x11, 0x00


	//----- nvinfo : EIATTR_KPARAM_INFO
	.align		4
.L_3236:
        /*0058*/ 	.byte	0x04, 0x17
        /*005a*/ 	.short	(.L_3238 - .L_3237)
.L_3237:
        /*005c*/ 	.word	0x00000000
        /*0060*/ 	.short	0x0005
        /*0062*/ 	.short	0x0014
        /*0064*/ 	.byte	0x00, 0xf0, 0x11, 0x00


	//----- nvinfo : EIATTR_KPARAM_INFO
	.align		4
.L_3238:
        /*0068*/ 	.byte	0x04, 0x17
        /*006a*/ 	.short	(.L_3240 - .L_3239)
.L_3239:
        /*006c*/ 	.word	0x00000000
        /*0070*/ 	.short	0x0004
        /*0072*/ 	.short	0x0010
        /*0074*/ 	.byte	0x00, 0xf0, 0x11, 0x00


	//----- nvinfo : EIATTR_KPARAM_INFO
	.align		4
.L_3240:
        /*0078*/ 	.byte	0x04, 0x17
        /*007a*/ 	.short	(.L_3242 - .L_3241)
.L_3241:
        /*007c*/ 	.word	0x00000000
        /*0080*/ 	.short	0x0003
        /*0082*/ 	.short	0x000c
        /*0084*/ 	.byte	0x00, 0xf0, 0x11, 0x00


	//----- nvinfo : EIATTR_KPARAM_INFO
	.align		4
.L_3242:
        /*0088*/ 	.byte	0x04, 0x17
        /*008a*/ 	.short	(.L_3244 - .L_3243)
.L_3243:
        /*008c*/ 	.word	0x00000000
        /*0090*/ 	.short	0x0002
        /*0092*/ 	.short	0x0008
        /*0094*/ 	.byte	0x00, 0xf0, 0x11, 0x00


	//----- nvinfo : EIATTR_KPARAM_INFO
	.align		4
.L_3244:
        /*0098*/ 	.byte	0x04, 0x17
        /*009a*/ 	.short	(.L_3246 - .L_3245)
.L_3245:
        /*009c*/ 	.word	0x00000000
        /*00a0*/ 	.short	0x0001
        /*00a2*/ 	.short	0x0004
        /*00a4*/ 	.byte	0x00, 0xf0, 0x11, 0x00


	//----- nvinfo : EIATTR_KPARAM_INFO
	.align		4
.L_3246:
        /*00a8*/ 	.byte	0x04, 0x17
        /*00aa*/ 	.short	(.L_3248 - .L_3247)
.L_3247:
        /*00ac*/ 	.word	0x00000000
        /*00b0*/ 	.short	0x0000
        /*00b2*/ 	.short	0x0000
        /*00b4*/ 	.byte	0x00, 0xf0, 0x11, 0x00


	//----- nvinfo : EIATTR_SPARSE_MMA_MASK
	.align		4
.L_3248:
        /*00b8*/ 	.byte	0x03, 0x50
        /*00ba*/ 	.short	0x0000


	//----- nvinfo : EIATTR_MAXREG_COUNT
	.align		4
        /*00bc*/ 	.byte	0x03, 0x1b
        /*00be*/ 	.short	0x0040


	//----- nvinfo : EIATTR_NUM_BARRIERS
	.align		4
        /*00c0*/ 	.byte	0x02, 0x4c
        /*00c2*/ 	.byte	0x01
	.zero		1


	//----- nvinfo : EIATTR_EXTERNS
	.align		4
        /*00c4*/ 	.byte	0x04, 0x0f
        /*00c6*/ 	.short	(.L_3250 - .L_3249)


	//   ....[0]....
	.align		4
.L_3249:
        /*00c8*/ 	.word	index@(vprintf)


	//----- nvinfo : EIATTR_MERCURY_ISA_VERSION
	.align		4
.L_3250:
        /*00cc*/ 	.byte	0x03, 0x5f
        /*00ce*/ 	.short	0x0101


	//----- nvinfo : EIATTR_SYSCALL_OFFSETS
	.align		4
        /*00d0*/ 	.byte	0x04, 0x46
        /*00d2*/ 	.short	(.L_3252 - .L_3251)


	//   ....[0]....
.L_3251:
        /*00d4*/ 	.word	0x00000c70


	//----- nvinfo : EIATTR_EXIT_INSTR_OFFSETS
	.align		4
.L_3252:
        /*00d8*/ 	.byte	0x04, 0x1c
        /*00da*/ 	.short	(.L_3254 - .L_3253)


	//   ....[0]....
.L_3253:
        /*00dc*/ 	.word	0x000009e0


	//   ....[1]....
        /*00e0*/ 	.word	0x00000ac0


	//   ....[2]....
        /*00e4*/ 	.word	0x00000c80


	//----- nvinfo : EIATTR_MAX_THREADS
	.align		4
.L_3254:
        /*00e8*/ 	.byte	0x04, 0x05
        /*00ea*/ 	.short	(.L_3256 - .L_3255)
.L_3255:
        /*00ec*/ 	.word	0x00000400
        /*00f0*/ 	.word	0x00000001
        /*00f4*/ 	.word	0x00000001


	//----- nvinfo : EIATTR_CRS_STACK_SIZE
	.align		4
.L_3256:
        /*00f8*/ 	.byte	0x04, 0x1e
        /*00fa*/ 	.short	(.L_3258 - .L_3257)
.L_3257:
        /*00fc*/ 	.word	0x00000000


	//----- nvinfo : EIATTR_CBANK_PARAM_SIZE
	.align		4
.L_3258:
        /*0100*/ 	.byte	0x03, 0x19
        /*0102*/ 	.short	0x0040


	//----- nvinfo : EIATTR_PARAM_CBANK
	.align		4
        /*0104*/ 	.byte	0x04, 0x0a
        /*0106*/ 	.short	(.L_3260 - .L_3259)
	.align		4
.L_3259:
        /*0108*/ 	.word	index@(.nv.constant0._Z38userbuffers_fp16_sum_inplace_gpu_mc_agILi8EEviiiiiiiPPviP5uint4m)
        /*010c*/ 	.short	0x0210
        /*010e*/ 	.short	0x0040


	//----- nvinfo : EIATTR_SW_WAR
	.align		4
.L_3260:
        /*0110*/ 	.byte	0x04, 0x36
        /*0112*/ 	.short	(.L_3262 - .L_3261)
.L_3261:
        /*0114*/ 	.word	0x00000008
.L_3262:


//--------------------- .nv.info._Z38userbuffers_fp16_sum_inplace_gpu_mc_agILi4EEviiiiiiiPPviP5uint4m --------------------------
	.section	.nv.info._Z38userbuffers_fp16_sum_inplace_gpu_mc_agILi4EEviiiiiiiPPviP5uint4m,"",@"SHT_CUDA_INFO"
	.sectionflags	@""
	.align	4


	//----- nvinfo : EIATTR_CUDA_API_VERSION
	.align		4
        /*0000*/ 	.byte	0x04, 0x37
        /*0002*/ 	.short	(.L_3264 - .L_3263)
.L_3263:
        /*0004*/ 	.word	0x00000082


	//----- nvinfo : EIATTR_KPARAM_INFO
	.align		4
.L_3264:
        /*0008*/ 	.byte	0x04, 0x17
        /*000a*/ 	.short	(.L_3266 - .L_3265)
.L_3265:
        /*000c*/ 	.word	0x00000000
        /*0010*/ 	.short	0x000a
        /*0012*/ 	.short	0x0038
        /*0014*/ 	.byte	0x00, 0xf0, 0x21, 0x00


	//----- nvinfo : EIATTR_KPARAM_INFO
	.align		4
.L_3266:
        /*0018*/ 	.byte	0x04, 0x17
        /*001a*/ 	.short	(.L_3268 - .L_3267)
.L_3267:
        /*001c*/ 	.word	0x00000000
        /*0020*/ 	.short	0x0009
        /*0022*/ 	.short	0x0030
        /*0024*/ 	.byte	0x00, 0xf0, 0x21, 0x00


	//----- nvinfo : EIATTR_KPARAM_INFO
	.align		4
.L_3268:
        /*0028*/ 	.byte	0x04, 0x17
        /*002a*/ 	.short	(.L_3270 - .L_3269)
.L_3269:
        /*002c*/ 	.word	0x00000000
        /*0030*/ 	.short	0x0008
        /*0032*/ 	.short	0x0028
        /*0034*/ 	.byte	0x00, 0xf0, 0x11, 0x00


	//----- nvinfo : EIATTR_KPARAM_INFO
	.align		4
.L_3270:
        /*0038*/ 	.byte	0x04, 0x17
        /*003a*/ 	.short	(.L_3272 - .L_3271)
.L_3271:
        /*003c*/ 	.word	0x00000000
        /*0040*/ 	.short	0x0007
        /*0042*/ 	.short	0x0020
        /*0044*/ 	.byte	0x00, 0xf0, 0x21, 0x00


	//----- nvinfo : EIATTR_KPARAM_INFO
	.align		4
.L_3272:
        /*0048*/ 	.byte	0x04, 0x17
        /*004a*/ 	.short	(.L_3274 - .L_3273)
.L_3273:
        /*004c*/ 	.word	0x00000000
        /*0050*/ 	.short	0x0006
        /*0052*/ 	.short	0x0018
        /*0054*/ 	.byte	0x00, 0xf0, 0x11, 0x00


	//----- nvinfo : EIATTR_KPARAM_INFO
	.align		4
.L_3274:
        /*0058*/ 	.byte	0x04, 0x17
        /*005a*/ 	.short	(.L_3276 - .L_3275)
.L_3275:
        /*005c*/ 	.word	0x00000000
        /*0060*/ 	.short	0x0005
        /*0062*/ 	.short	0x0014
        /*0064*/ 	.byte	0x00, 0xf0, 0x11, 0x00


	//----- nvinfo : EIATTR_KPARAM_INFO
	.align		4
.L_3276:
        /*0068*/ 	.byte	0x04, 0x17
        /*006a*/ 	.short	(.L_3278 - .L_3277)
.L_3277:
        /*006c*/ 	.word	0x00000000
        /*0070*/ 	.short	0x0004
        /*0072*/ 	.short	0x0010
        /*0074*/ 	.byte	0x00, 0xf0, 0x11, 0x00


	//----- nvinfo : EIATTR_KPARAM_INFO
	.align		4
.L_3278:
        /*0078*/ 	.byte	0x04, 0x17
        /*007a*/ 	.short	(.L_3280 - .L_3279)
.L_3279:
        /*007c*/ 	.word	0x00000000
        /*0080*/ 	.short	0x0003
        /*0082*/ 	.short	0x000c
        /*0084*/ 	.byte	0x00, 0xf0, 0x11, 0x00


	//----- nvinfo : EIATTR_KPARAM_INFO
	.align		4
.L_3280:
        /*0088*/ 	.byte	0x04, 0x17
        /*008a*/ 	.short	(.L_3282 - .L_3281)
.L_3281:
        /*008c*/ 	.word	0x00000000
        /*0090*/ 	.short	0x0002
        /*0092*/ 	.short	0x0008
        /*0094*/ 	.byte	0x00, 0xf0, 0x11, 0x00


	//----- nvinfo : EIATTR_KPARAM_INFO
	.align		4
.L_3282:
        /*0098*/ 	.byte	0x04, 0x17
        /*009a*/ 	.short	(.L_3284 - .L_3283)
.L_3283:
        /*009c*/ 	.word	0x00000000
        /*00a0*/ 	.short	0x0001
        /*00a2*/ 	.short	0x0004
        /*00a4*/ 	.byte	0x00, 0xf0, 0x11, 0x00


	//----- nvinfo : EIATTR_KPARAM_INFO
	.align		4
.L_3284:
        /*00a8*/ 	.byte	0x04, 0x17
        /*00aa*/ 	.short	(.L_3286 - .L_3285)
.L_3285:
        /*00ac*/ 	.word	0x00000000
        /*00b0*/ 	.short	0x0000
        /*00b2*/ 	.short	0x0000
        /*00b4*/ 	.byte	0x00, 0xf0, 0x11, 0x00


	//----- nvinfo : EIATTR_SPARSE_MMA_MASK
	.align		4
.L_3286:
        /*00b8*/ 	.byte	0x03, 0x50
        /*00ba*/ 	.short	0x0000


	//----- nvinfo : EIATTR_MAXREG_COUNT
	.align		4
        /*00bc*/ 	.byte	0x03, 0x1b
        /*00be*/ 	.short	0x0040


	//----- nvinfo : EIATTR_NUM_BARRIERS
	.align		4
        /*00c0*/ 	.byte	0x02, 0x4c
        /*00c2*/ 	.byte	0x01
	.zero		1


	//----- nvinfo : EIATTR_EXTERNS
	.align		4
        /*00c4*/ 	.byte	0x04, 0x0f
        /*00c6*/ 	.short	(.L_3288 - .L_3287)


	//   ....[0]....
	.align		4
.L_3287:
        /*00c8*/ 	.word	index@(vprintf)


	//----- nvinfo : EIATTR_MERCURY_ISA_VERSION
	.align		4
.L_3288:
        /*00cc*/ 	.byte	0x03, 0x5f
        /*00ce*/ 	.short	0x0101


	//----- nvinfo : EIATTR_SYSCALL_OFFSETS
	.align		4
        /*00d0*/ 	.byte	0x04, 0x46
        /*00d2*/ 	.short	(.L_3290 - .L_3289)


	//   ....[0]....
.L_3289:
        /*00d4*/ 	.word	0x00000c70


	//----- nvinfo : EIATTR_EXIT_INSTR_OFFSETS
	.align		4
.L_3290:
        /*00d8*/ 	.byte	0x04, 0x1c
        /*00da*/ 	.short	(.L_3292 - .L_3291)


	//   ....[0]....
.L_3291:
        /*00dc*/ 	.word	0x000009e0


	//   ....[1]....
        /*00e0*/ 	.word	0x00000ac0


	//   ....[2]....
        /*00e4*/ 	.word	0x00000c80


	//----- nvinfo : EIATTR_MAX_THREADS
	.align		4
.L_3292:
        /*00e8*/ 	.byte	0x04, 0x05
        /*00ea*/ 	.short	(.L_3294 - .L_3293)
.L_3293:
        /*00ec*/ 	.word	0x00000400
        /*00f0*/ 	.word	0x00000001
        /*00f4*/ 	.word	0x00000001


	//----- nvinfo : EIATTR_CRS_STACK_SIZE
	.align		4
.L_3294:
        /*00f8*/ 	.byte	0x04, 0x1e
        /*00fa*/ 	.short	(.L_3296 - .L_3295)
.L_3295:
        /*00fc*/ 	.word	0x00000000


	//----- nvinfo : EIATTR_CBANK_PARAM_SIZE
	.align		4
.L_3296:
        /*0100*/ 	.byte	0x03, 0x19
        /*0102*/ 	.short	0x0040


	//----- nvinfo : EIATTR_PARAM_CBANK
	.align		4
        /*0104*/ 	.byte	0x04, 0x0a
        /*0106*/ 	.short	(.L_3298 - .L_3297)
	.align		4
.L_3297:
        /*0108*/ 	.word	index@(.nv.constant0._Z38userbuffers_fp16_sum_inplace_gpu_mc_agILi4EEviiiiiiiPPviP5uint4m)
        /*010c*/ 	.short	0x0210
        /*010e*/ 	.short	0x0040


	//----- nvinfo : EIATTR_SW_WAR
	.align		4
.L_3298:
        /*0110*/ 	.byte	0x04, 0x36
        /*0112*/ 	.short	(.L_3300 - .L_3299)
.L_3299:
        /*0114*/ 	.word	0x00000008
.L_3300:


//--------------------- .nv.info._Z38userbuffers_fp16_sum_inplace_gpu_mc_agILi2EEviiiiiiiPPviP5uint4m --------------------------
	.section	.nv.info._Z38userbuffers_fp16_sum_inplace_gpu_mc_agILi2EEviiiiiiiPPviP5uint4m,"",@"SHT_CUDA_INFO"
	.sectionflags	@""
	.align	4


	//----- nvinfo : EIATTR_CUDA_API_VERSION
	.align		4
        /*0000*/ 	.byte	0x04, 0x37
        /*0002*/ 	.short	(.L_3302 - .L_3301)
.L_3301:
        /*0004*/ 	.word	0x00000082


	//----- nvinfo : EIATTR_KPARAM_INFO
	.align		4
.L_3302:
        /*0008*/ 	.byte	0x04, 0x17
        /*000a*/ 	.short	(.L_3304 - .L_3303)
.L_3303:
        /*000c*/ 	.word	0x00000000
        /*0010*/ 	.short	0x000a
        /*0012*/ 	.short	0x0038
        /*0014*/ 	.byte	0x00, 0xf0, 0x21, 0x00


	//----- nvinfo : EIATTR_KPARAM_INFO
	.align		4
.L_3304:
        /*0018*/ 	.byte	0x04, 0x17
        /*001a*/ 	.short	(.L_3306 - .L_3305)
.L_3305:
        /*001c*/ 	.word	0x00000000
        /*0020*/ 	.short	0x0009
        /*0022*/ 	.short	0x0030
        /*0024*/ 	.byte	0x00, 0xf0, 0x21, 0x00


	//----- nvinfo : EIATTR_KPARAM_INFO
	.align		4
.L_3306:
        /*0028*/ 	.byte	0x04, 0x17
        /*002a*/ 	.short	(.L_3308 - .L_3307)
.L_3307:
        /*002c*/ 	.word	0x00000000
        /*0030*/ 	.short	0x0008
        /*0032*/ 	.short	0x0028
        /*0034*/ 	.byte	0x00, 0xf0, 0x11, 0x00


	//----- nvinfo : EIATTR_KPARAM_INFO
	.align		4
.L_3308:
        /*0038*/ 	.byte	0x04, 0x17
        /*003a*/ 	.short	(.L_3310 - .L_3309)
.L_3309:
        /*003c*/ 	.word	0x00000000
        /*0040*/ 	.short	0x0007
        /*0042*/ 	.short	0x0020
        /*0044*/ 	.byte	0x00, 0xf0, 0x21, 0x00


	//----- nvinfo : EIATTR_KPARAM_INFO
	.align		4
.L_3310:
        /*0048*/ 	.byte	0x04, 0x17
        /*004a*/ 	.short	(.L_3312 - .L_3311)
.L_3311:
        /*004c*/ 	.word	0x00000000
        /*0050*/ 	.short	0x0006
        /*0052*/ 	.short	0x0018
        /*0054*/ 	.byte	0x00, 0xf0, 0x11, 0x00


	//----- nvinfo : EIATTR_KPARAM_INFO
	.align		4
.L_3312:
        /*0058*/ 	.byte	0x04, 0x17
        /*005a*/ 	.short	(.L_3314 - .L_3313)
.L_3313:
        /*005c*/ 	.word	0x00000000
        /*0060*/ 	.short	0x0005
        /*0062*/ 	.short	0x0014
        /*0064*/ 	.byte	0x00, 0xf0, 0x11, 0x00


	//----- nvinfo : EIATTR_KPARAM_INFO
	.align		4
.L_3314:
        /*0068*/ 	.byte	0x04, 0x17
        /*006a*/ 	.short	(.L_3316 - .L_3315)
.L_3315:
        /*006c*/ 	.word	0x00000000
        /*0070*/ 	.short	0x0004
        /*0072*/ 	.short	0x0010
        /*0074*/ 	.byte	0x00, 0xf0, 0x11, 0x00


	//----- nvinfo : EIATTR_KPARAM_INFO
	.align		4
.L_3316:
        /*0078*/ 	.byte	0x04, 0x17
        /*007a*/ 	.short	(.L_3318 - .L_3317)
.L_3317:
        /*007c*/ 	.word	0x00000000
        /*0080*/ 	.short	0x0003
        /*0082*/ 	.short	0x000c
        /*0084*/ 	.byte	0x00, 0xf0, 0x11, 0x00


	//----- nvinfo : EIATTR_KPARAM_INFO
	.align		4
.L_3318:
        /*0088*/ 	.byte	0x04, 0x17
        /*008a*/ 	.short	(.L_3320 - .L_3319)
.L_3319:
        /*008c*/ 	.word	0x00000000
        /*0090*/ 	.short	0x0002
        /*0092*/ 	.short	0x0008
        /*0094*/ 	.byte	0x00, 0xf0, 0x11, 0x00


	//----- nvinfo : EIATTR_KPARAM_INFO
	.align		4
.L_3320:
        /*0098*/ 	.byte	0x04, 0x17
        /*009a*/ 	.short	(.L_3322 - .L_3321)
.L_3321:
        /*009c*/ 	.word	0x00000000
        /*00a0*/ 	.short	0x0001
        /*00a2*/ 	.short	0x0004
        /*00a4*/ 	.byte	0x00, 0xf0, 0x11, 0x00


	//----- nvinfo : EIATTR_KPARAM_INFO
	.align		4
.L_3322:
        /*00a8*/ 	.byte	0x04, 0x17
        /*00aa*/ 	.short	(.L_3324 - .L_3323)
.L_3323:
        /*00ac*/ 	.word	0x00000000
        /*00b0*/ 	.short	0x0000
        /*00b2*/ 	.short	0x0000
        /*00b4*/ 	.byte	0x00, 0xf0, 0x11, 0x00


	//----- nvinfo : EIATTR_SPARSE_MMA_MASK
	.align		4
.L_3324:
        /*00b8*/ 	.byte	0x03, 0x50
        /*00ba*/ 	.short	0x0000


	//----- nvinfo : EIATTR_MAXREG_COUNT
	.align		4
        /*00bc*/ 	.byte	0x03, 0x1b
        /*00be*/ 	.short	0x0040


	//----- nvinfo : EIATTR_NUM_BARRIERS
	.align		4
        /*00c0*/ 	.byte	0x02, 0x4c
        /*00c2*/ 	.byte	0x01
	.zero		1


	//----- nvinfo : EIATTR_EXTERNS
	.align		4
        /*00c4*/ 	.byte	0x04, 0x0f
        /*00c6*/ 	.short	(.L_3326 - .L_3325)


	//   ....[0]....
	.align		4
.L_3325:
        /*00c8*/ 	.word	index@(vprintf)


	//----- nvinfo : EIATTR_MERCURY_ISA_VERSION
	.align		4
.L_3326:
        /*00cc*/ 	.byte	0x03, 0x5f
        /*00ce*/ 	.short	0x0101


	//----- nvinfo : EIATTR_SYSCALL_OFFSETS
	.align		4
        /*00d0*/ 	.byte	0x04, 0x46
        /*00d2*/ 	.short	(.L_3328 - .L_3327)


	//   ....[0]....
.L_3327:
        /*00d4*/ 	.word	0x00000c70


	//----- nvinfo : EIATTR_EXIT_INSTR_OFFSETS
	.align		4
.L_3328:
        /*00d8*/ 	.byte	0x04, 0x1c
        /*00da*/ 	.short	(.L_3330 - .L_3329)


	//   ....[0]....
.L_3329:
        /*00dc*/ 	.word	0x000009e0


	//   ....[1]....
        /*00e0*/ 	.word	0x00000ac0


	//   ....[2]....
        /*00e4*/ 	.word	0x00000c80


	//----- nvinfo : EIATTR_MAX_THREADS
	.align		4
.L_3330:
        /*00e8*/ 	.byte	0x04, 0x05
        /*00ea*/ 	.short	(.L_3332 - .L_3331)
.L_3331:
        /*00ec*/ 	.word	0x00000400
        /*00f0*/ 	.word	0x00000001
        /*00f4*/ 	.word	0x00000001


	//----- nvinfo : EIATTR_CRS_STACK_SIZE
	.align		4
.L_3332:
        /*00f8*/ 	.byte	0x04, 0x1e
        /*00fa*/ 	.short	(.L_3334 - .L_3333)
.L_3333:
        /*00fc*/ 	.word	0x00000000


	//----- nvinfo : EIATTR_CBANK_PARAM_SIZE
	.align		4
.L_3334:
        /*0100*/ 	.byte	0x03, 0x19
        /*0102*/ 	.short	0x0040


	//----- nvinfo : EIATTR_PARAM_CBANK
	.align		4
        /*0104*/ 	.byte	0x04, 0x0a
        /*0106*/ 	.short	(.L_3336 - .L_3335)
	.align		4
.L_3335:
        /*0108*/ 	.word	index@(.nv.constant0._Z38userbuffers_fp16_sum_inplace_gpu_mc_agILi2EEviiiiiiiPPviP5uint4m)
        /*010c*/ 	.short	0x0210
        /*010e*/ 	.short	0x0040


	//----- nvinfo : EIATTR_SW_WAR
	.align		4
.L_3336:
        /*0110*/ 	.byte	0x04, 0x36
        /*0112*/ 	.short	(.L_3338 - .L_3337)
.L_3337:
        /*0114*/ 	.word	0x00000008
.L_3338:


//--------------------- .nv.info._Z61userbuffers_fp16_sum_inplace_gpu_rr_rs_oop_stride_multiatomicILi32EEviiiiiiiiiiPPviS0_S0_m --------------------------
	.section	.nv.info._Z61userbuffers_fp16_sum_inplace_gpu_rr_rs_oop_stride_multiatomicILi32EEviiiiiiiiiiPPviS0_S0_m,"",@"SHT_CUDA_INFO"
	.sectionflags	@""
	.align	4


	//----- nvinfo : EIATTR_CUDA_API_VERSION
	.align		4
        /*0000*/ 	.byte	0x04, 0x37
        /*0002*/ 	.short	(.L_3340 - .L_3339)
.L_3339:
        /*0004*/ 	.word	0x00000082


	//----- nvinfo : EIATTR_KPARAM_INFO
	.align		4
.L_3340:
        /*0008*/ 	.byte	0x04, 0x17
        /*000a*/ 	.short	(.L_3342 - .L_3341)
.L_3341:
        /*000c*/ 	.word	0x00000000
        /*0010*/ 	.short	0x000e
        /*0012*/ 	.short	0x0048
        /*0014*/ 	.byte	0x00, 0xf0, 0x21, 0x00


	//----- nvinfo : EIATTR_KPARAM_INFO
	.align		4
.L_3342:
        /*0018*/ 	.byte	0x04, 0x17
        /*001a*/ 	.short	(.L_3344 - .L_3343)
.L_3343:
        /*001c*/ 	.word	0x00000000
        /*0020*/ 	.short	0x000d
        /*0022*/ 	.short	0x0040
        /*0024*/ 	.byte	0x00, 0xf0, 0x21, 0x00


	//----- nvinfo : EIATTR_KPARAM_INFO
	.align		4
.L_3344:
        /*0028*/ 	.byte	0x04, 0x17
        /*002a*/ 	.short	(.L_3346 - .L_3345)
.L_3345:
        /*002c*/ 	.word	0x00000000
        /*0030*/ 	.short	0x000c
        /*0032*/ 	.short	0x0038
        /*0034*/ 	.byte	0x00, 0xf0, 0x21, 0x00


	//----- nvinfo : EIATTR_KPARAM_INFO
	.align		4
.L_3346:
        /*0038*/ 	.byte	0x04, 0x17
        /*003a*/ 	.short	(.L_3348 - .L_3347)
.L_3347:
        /*003c*/ 	.word	0x00000000
        /*0040*/ 	.short	0x000b
        /*0042*/ 	.short	0x0030
        /*0044*/ 	.byte	0x00, 0xf0, 0x11, 0x00


	//----- nvinfo : EIATTR_KPARAM_INFO
	.align		4
.L_3348:
        /*0048*/ 	.byte	0x04, 0x17
        /*004a*/ 	.short	(.L_3350 - .L_3349)
.L_3349:
        /*004c*/ 	.word	0x00000000
        /*0050*/ 	.short	0x000a
        /*0052*/ 	.short	0x0028
        /*0054*/ 	.byte	0x00, 0xf0, 0x21, 0x00


	//----- nvinfo : EIATTR_KPARAM_INFO
	.align		4
.L_3350:
        /*0058*/ 	.byte	0x04, 0x17
        /*005a*/ 	.short	(.L_3352 - .L_3351)
.L_3351:
        /*005c*/ 	.word	0x00000000
        /*0060*/ 	.short	0x0009
        /*0062*/ 	.short	0x0024
        /*0064*/ 	.byte	0x00, 0xf0, 0x11, 0x00


	//----- nvinfo : EIATTR_KPARAM_INFO
	.align		4
.L_3352:
        /*0068*/ 	.byte	0x04, 0x17
        /*006a*/ 	.short	(.L_3354 - .L_3353)
.L_3353:
        /*006c*/ 	.word	0x00000000
        /*0070*/ 	.short	0x0008
        /*0072*/ 	.short	0x0020
        /*0074*/ 	.byte	0x00, 0xf0, 0x11, 0x00


	//----- nvinfo : EIATTR_KPARAM_INFO
	.align		4
.L_3354:
        /*0078*/ 	.byte	0x04, 0x17
        /*007a*/ 	.short	(.L_3356 - .L_3355)
.L_3355:
        /*007c*/ 	.word	0x00000000
        /*0080*/ 	.short	0x0007
        /*0082*/ 	.short	0x001c
        /*0084*/ 	.byte	0x00, 0xf0, 0x11, 0x00


	//----- nvinfo : EIATTR_KPARAM_INFO
	.align		4
.L_3356:
        /*0088*/ 	.byte	0x04, 0x17
        /*008a*/ 	.short	(.L_3358 - .L_3357)
.L_3357:
        /*008c*/ 	.word	0x00000000
        /*0090*/ 	.short	0x0006
        /*0092*/ 	.short	0x0018
        /*0094*/ 	.byte	0x00, 0xf0, 0x11, 0x00


	//----- nvinfo : EIATTR_KPARAM_INFO
	.align		4
.L_3358:
        /*0098*/ 	.byte	0x04, 0x17
        /*009a*/ 	.short	(.L_3360 - .L_3359)
.L_3359:
        /*009c*/ 	.word	0x00000000
        /*00a0*/ 	.short	0x0005
        /*00a2*/ 	.short	0x0014
        /*00a4*/ 	.byte	0x00, 0xf0, 0x11, 0x00


	//----- nvinfo : EIATTR_KPARAM_INFO
	.align		4
.L_3360:
        /*00a8*/ 	.byte	0x04, 0x17
        /*00aa*/ 	.short	(.L_3362 - .L_3361)
.L_3361:
        /*00ac*/ 	.word	0x00000000
        /*00b0*/ 	.short	0x0004
        /*00b2*/ 	.short	0x0010
        /*00b4*/ 	.byte	0x00, 0xf0, 0x11, 0x00


	//----- nvinfo : EIATTR_KPARAM_INFO
	.align		4
.L_3362:
        /*00b8*/ 	.byte	0x04, 0x17
        /*00ba*/ 	.short	(.L_3364 - .L_3363)
.L_3363:
        /*00bc*/ 	.word	0x00000000
        /*00c0*/ 	.short	0x0003
        /*00c2*/ 	.short	0x000c
        /*00c4*/ 	.byte	0x00, 0xf0, 0x11, 0x00


	//----- nvinfo : EIATTR_KPARAM_INFO
	.align		4
.L_3364:
        /*00c8*/ 	.byte	0x04, 0x17
        /*00ca*/ 	.short	(.L_3366 - .L_3365)
.L_3365:
        /*00cc*/ 	.word	0x00000000
        /*00d0*/ 	.short	0x0002
        /*00d2*/ 	.short	0x0008
        /*00d4*/ 	.byte	0x00, 0xf0, 0x11, 0x00


	//----- nvinfo : EIATTR_KPARAM_INFO
	.align		4
.L_3366:
        /*00d8*/ 	.byte	0x04, 0x17
        /*00da*/ 	.short	(.L_3368 - .L_3367)
.L_3367:
        /*00dc*/ 	.word	0x00000000
        /*00e0*/ 	.short	0x0001
        /*00e2*/ 	.short	0x0004
        /*00e4*/ 	.byte	0x00, 0xf0, 0x11, 0x00


	//----- nvinfo : EIATTR_KPARAM_INFO
	.align		4
.L_3368:
        /*00e8*/ 	.byte	0x04, 0x17
        /*00ea*/ 	.short	(.L_3370 - .L_3369)
.L_3369:
        /*00ec*/ 	.word	0x00000000
        /*00f0*/ 	.short	0x0000
        /*00f2*/ 	.short	0x0000
        /*00f4*/ 	.byte	0x00, 0xf0, 0x11, 0x00


	//----- nvinfo : EIATTR_SPARSE_MMA_MASK
	.align		4
.L_3370:
        /*00f8*/ 	.byte	0x03, 0x50
        /*00fa*/ 	.short	0x0000


	//----- nvinfo : EIATTR_MAXREG_COUNT
	.align		4
        /*00fc*/ 	.byte	0x03, 0x1b
        /*00fe*/ 	.short	0x0040


	//----- nvinfo : EIATTR_NUM_BARRIERS
	.align		4
        /*0100*/ 	.byte	0x02, 0x4c
        /*0102*/ 	.byte	0x01
	.zero		1


	//----- nvinfo : EIATTR_EXTERNS
	.align		4
        /*0104*/ 	.byte	0x04, 0x0f
        /*0106*/ 	.short	(.L_3372 - .L_3371)


	//   ....[0]....
	.align		4
.L_3371:
        /*0108*/ 	.word	index@(vprintf)


	//----- nvinfo : EIATTR_ANNOTATIONS
	.align		4
.L_3372:
        /*010c*/ 	.byte	0x04, 0x55
        /*010e*/ 	.short	(.L_3374 - .L_3373)


	//   ....[0]....
.L_3373:
        /* <DEDUP_REMOVED lines=54> */


	//----- nvinfo : EIATTR_MERCURY_ISA_VERSION
	.align		4
.L_3374:
        /*0458*/ 	.byte	0x03, 0x5f
        /*045a*/ 	.short	0x0101


	//----- nvinfo : EIATTR_SYSCALL_OFFSETS
	.align		4
        /*045c*/ 	.byte	0x04, 0x46
        /*045e*/ 	.short	(.L_3376 - .L_3375)


	//   ....[0]....
.L_3375:
        /*0460*/ 	.word	0x00000830


	//----- nvinfo : EIATTR_EXIT_INSTR_OFFSETS
	.align		4
.L_3376:
        /*0464*/ 	.byte	0x04, 0x1c
        /*0466*/ 	.short	(.L_3378 - .L_3377)


	//   ....[0]....
.L_3377:
        /*0468*/ 	.word	0x00000080


	//   ....[1]....
        /*046c*/ 	.word	0x00002630


	//----- nvinfo : EIATTR_MAX_THREADS
	.align		4
.L_3378:
        /*0470*/ 	.byte	0x04, 0x05
        /*0472*/ 	.short	(.L_3380 - .L_3379)
.L_3379:
        /*0474*/ 	.word	0x00000400
        /*0478*/ 	.word	0x00000001
        /*047c*/ 	.word	0x00000001


	//----- nvinfo : EIATTR_CRS_STACK_SIZE
	.align		4
.L_3380:
        /*0480*/ 	.byte	0x04, 0x1e
        /*0482*/ 	.short	(.L_3382 - .L_3381)
.L_3381:
        /*0484*/ 	.word	0x00000000


	//----- nvinfo : EIATTR_CBANK_PARAM_SIZE
	.align		4
.L_3382:
        /*0488*/ 	.byte	0x03, 0x19
        /*048a*/ 	.short	0x0050


	//----- nvinfo : EIATTR_PARAM_CBANK
	.align		4
        /*048c*/ 	.byte	0x04, 0x0a
        /*048e*/ 	.short	(.L_3384 - .L_3383)
	.align		4
.L_3383:
        /*0490*/ 	.word	index@(.nv.constant0._Z61userbuffers_fp16_sum_inplace_gpu_rr_rs_oop_stride_multiatomicILi32EEviiiiiiiiiiPPviS0_S0_m)
        /*0494*/ 	.short	0x0210
        /*0496*/ 	.short	0x0050


	//----- nvinfo : EIATTR_SW_WAR
	.align		4
.L_3384:
        /*0498*/ 	.byte	0x04, 0x36
        /*049a*/ 	.short	(.L_3386 - .L_3385)
.L_3385:
        /*049c*/ 	.word	0x00000008
.L_3386:


//--------------------- .nv.info._Z61userbuffers_fp16_sum_inplace_gpu_rr_rs_oop_stride_multiatomicILi16EEviiiiiiiiiiPPviS0_S0_m --------------------------
	.section	.nv.info._Z61userbuffers_fp16_sum_inplace_gpu_rr_rs_oop_stride_multiatomicILi16EEviiiiiiiiiiPPviS0_S0_m,"",@"SHT_CUDA_INFO"
	.sectionflags	@""
	.align	4


	//----- nvinfo : EIATTR_CUDA_API_VERSION
	.align		4
        /*0000*/ 	.byte	0x04, 0x37
        /*0002*/ 	.short	(.L_3388 - .L_3387)
.L_3387:
        /*0004*/ 	.word	0x00000082


	//----- nvinfo : EIATTR_KPARAM_INFO
	.align		4
.L_3388:
        /*0008*/ 	.byte	0x04, 0x17
        /*000a*/ 	.short	(.L_3390 - .L_3389)
.L_3389:
        /*000c*/ 	.word	0x00000000
        /*0010*/ 	.short	0x000e
        /*0012*/ 	.short	0x0048
        /*0014*/ 	.byte	0x00, 0xf0, 0x21, 0x00


	//----- nvinfo : EIATTR_KPARAM_INFO
	.align		4
.L_3390:
        /*0018*/ 	.byte	0x04, 0x17
        /*001a*/ 	.short	(.L_3392 - .L_3391)
.L_3391:
        /*001c*/ 	.word	0x00000000
        /*0020*/ 	.short	0x000d
        /*0022*/ 	.short	0x0040
        /*0024*/ 	.byte	0x00, 0xf0, 0x21, 0x00


	//----- nvinfo : EIATTR_KPARAM_INFO
	.align		4
.L_3392:
        /*0028*/ 	.byte	0x04, 0x17
        /*002a*/ 	.short	(.L_3394 - .L_3393)
.L_3393:
        /*002c*/ 	.word	0x00000000
        /*0030*/ 	.short	0x000c
        /*0032*/ 	.short	0x0038
        /*0034*/ 	.byte	0x00, 0xf0, 0x21, 0x00


	//----- nvinfo : EIATTR_KPARAM_INFO
	.align		4
.L_3394:
        /*0038*/ 	.byte	0x04, 0x17
        /*003a*/ 	.short	(.L_3396 - .L_3395)
.L_3395:
        /*003c*/ 	.word	0x00000000
        /*0040*/ 	.short	0x000b
        /*0042*/ 	.short	0x0030
        /*0044*/ 	.byte	0x00, 0xf0, 0x11, 0x00


	//----- nvinfo : EIATTR_KPARAM_INFO
	.align		4
.L_3396:
        /*0048*/ 	.byte	0x04, 0x17
        /*004a*/ 	.short	(.L_3398 - .L_3397)
.L_3397:
        /*004c*/ 	.word	0x00000000
        /*0050*/ 	.short	0x000a
        /*0052*/ 	.short	0x0028
        /*0054*/ 	.byte	0x00, 0xf0, 0x21, 0x00


	//----- nvinfo : EIATTR_KPARAM_INFO
	.align		4
.L_3398:
        /*0058*/ 	.byte	0x04, 0x17
        /*005a*/ 	.short	(.L_3400 - .L_3399)
.L_3399:
        /*005c*/ 	.word	0x00000000
        /*0060*/ 	.short	0x0009
        /*0062*/ 	.short	0x0024
        /*0064*/ 	.byte	0x00, 0xf0, 0x11, 0x00


	//----- nvinfo : EIATTR_KPARAM_INFO
	.align		4
.L_3400:
        /*0068*/ 	.byte	0x04, 0x17
        /*006a*/ 	.short	(.L_3402 - .L_3401)
.L_3401:
        /*006c*/ 	.word	0x00000000
        /*0070*/ 	.short	0x0008
        /*0072*/ 	.short	0x0020
        /*0074*/ 	.byte	0x00, 0xf0, 0x11, 0x00


	//----- nvinfo : EIATTR_KPARAM_INFO
	.align		4
.L_3402:
        /*0078*/ 	.byte	0x04, 0x17
        /*007a*/ 	.short	(.L_3404 - .L_3403)
.L_3403:
        /*007c*/ 	.word	0x00000000
        /*0080*/ 	.short	0x0007
        /*0082*/ 	.short	0x001c
        /*0084*/ 	.byte	0x00, 0xf0, 0x11, 0x00


	//----- nvinfo : EIATTR_KPARAM_INFO
	.align		4
.L_3404:
        /*0088*/ 	.byte	0x04, 0x17
        /*008a*/ 	.short	(.L_3406 - .L_3405)
.L_3405:
        /*008c*/ 	.word	0x00000000
        /*0090*/ 	.short	0x0006
        /*0092*/ 	.short	0x0018
        /*0094*/ 	.byte	0x00, 0xf0, 0x11, 0x00


	//----- nvinfo : EIATTR_KPARAM_INFO
	.align		4
.L_3406:
        /*0098*/ 	.byte	0x04, 0x17
        /*009a*/ 	.short	(.L_3408 - .L_3407)
.L_3407:
        /*009c*/ 	.word	0x00000000
        /*00a0*/ 	.short	0x0005
        /*00a2*/ 	.short	0x0014
        /*00a4*/ 	.byte	0x00, 0xf0, 0x11, 0x00


	//----- nvinfo : EIATTR_KPARAM_INFO
	.align		4
.L_3408:
        /*00a8*/ 	.byte	0x04, 0x17
        /*00aa*/ 	.short	(.L_3410 - .L_3409)
.L_3409:
        /*00ac*/ 	.word	0x00000000
        /*00b0*/ 	.short	0x0004
        /*00b2*/ 	.short	0x0010
        /*00b4*/ 	.byte	0x00, 0xf0, 0x11, 0x00


	//----- nvinfo : EIATTR_KPARAM_INFO
	.align		4
.L_3410:
        /*00b8*/ 	.byte	0x04, 0x17
        /*00ba*/ 	.short	(.L_3412 - .L_3411)
.L_3411:
        /*00bc*/ 	.word	0x00000000
        /*00c0*/ 	.short	0x0003
        /*00c2*/ 	.short	0x000c
        /*00c4*/ 	.byte	0x00, 0xf0, 0x11, 0x00


	//----- nvinfo : EIATTR_KPARAM_INFO
	.align		4
.L_3412:
        /*00c8*/ 	.byte	0x04, 0x17
        /*00ca*/ 	.short	(.L_3414 - .L_3413)
.L_3413:
        /*00cc*/ 	.word	0x00000000
        /*00d0*/ 	.short	0x0002
        /*00d2*/ 	.short	0x0008
        /*00d4*/ 	.byte	0x00, 0xf0, 0x11, 0x00


	//----- nvinfo : EIATTR_KPARAM_INFO
	.align		4
.L_3414:
        /*00d8*/ 	.byte	0x04, 0x17
        /*00da*/ 	.short	(.L_3416 - .L_3415)
.L_3415:
        /*00dc*/ 	.word	0x00000000
        /*00e0*/ 	.short	0x0001
        /*00e2*/ 	.short	0x0004
        /*00e4*/ 	.byte	0x00, 0xf0, 0x11, 0x00


	//----- nvinfo : EIATTR_KPARAM_INFO
	.align		4
.L_3416:
        /*00e8*/ 	.byte	0x04, 0x17
        /*00ea*/ 	.short	(.L_3418 - .L_3417)
.L_3417:
        /*00ec*/ 	.word	0x00000000
        /*00f0*/ 	.short	0x0000
        /*00f2*/ 	.short	0x0000
        /*00f4*/ 	.byte	0x00, 0xf0, 0x11, 0x00


	//----- nvinfo : EIATTR_SPARSE_MMA_MASK
	.align		4
.L_3418:
        /*00f8*/ 	.byte	0x03, 0x50
        /*00fa*/ 	.short	0x0000


	//----- nvinfo : EIATTR_MAXREG_COUNT
	.align		4
        /*00fc*/ 	.byte	0x03, 0x1b
        /*00fe*/ 	.short	0x0040


	//----- nvinfo : EIATTR_NUM_BARRIERS
	.align		4
        /*0100*/ 	.byte	0x02, 0x4c
        /*0102*/ 	.byte	0x01
	.zero		1


	//----- nvinfo : EIATTR_EXTERNS
	.align		4
        /*0104*/ 	.byte	0x04, 0x0f
        /*0106*/ 	.short	(.L_3420 - .L_3419)


	//   ....[0]....
	.align		4
.L_3419:
        /*0108*/ 	.word	index@(vprintf)


	//----- nvinfo : EIATTR_ANNOTATIONS
	.align		4
.L_3420:
        /*010c*/ 	.byte	0x04, 0x55
        /*010e*/ 	.short	(.L_3422 - .L_3421)


	//   ....[0]....
.L_3421:
        /*0110*/ 	.word	0x00000001
        /*0114*/ 	.byte	0x70, 0x00, 0x00, 0x00, 0x01, 0x00, 0x00, 0x00, 0xc0, 0x00, 0x00, 0x00, 0x01, 0x00, 0x00, 0x00
        /*0124*/ 	.byte	0x80, 0x06, 0x00, 0x00, 0x01, 0x00, 0x00, 0x00, 0xb0, 0x06, 0x00, 0x00


	//----- nvinfo : EIATTR_MERCURY_ISA_VERSION
	.align		4
.L_3422:
        /*0130*/ 	.byte	0x03, 0x5f
        /*0132*/ 	.short	0x0101


	//----- nvinfo : EIATTR_SYSCALL_OFFSETS
	.align		4
        /*0134*/ 	.byte	0x04, 0x46
        /*0136*/ 	.short	(.L_3424 - .L_3423)


	//   ....[0]....
.L_3423:
        /*0138*/ 	.word	0x000007b0


	//----- nvinfo : EIATTR_EXIT_INSTR_OFFSETS
	.align		4
.L_3424:
        /*013c*/ 	.byte	0x04, 0x1c
        /*013e*/ 	.short	(.L_3426 - .L_3425)


	//   ....[0]....
.L_3425:
        /*0140*/ 	.word	0x00000080


	//   ....[1]....
        /*0144*/ 	.word	0x000016c0


	//----- nvinfo : EIATTR_MAX_THREADS
	.align		4
.L_3426:
        /*0148*/ 	.byte	0x04, 0x05
        /*014a*/ 	.short	(.L_3428 - .L_3427)
.L_3427:
        /*014c*/ 	.word	0x00000400
        /*0150*/ 	.word	0x00000001
        /*0154*/ 	.word	0x00000001


	//----- nvinfo : EIATTR_CRS_STACK_SIZE
	.align		4
.L_3428:
        /*0158*/ 	.byte	0x04, 0x1e
        /*015a*/ 	.short	(.L_3430 - .L_3429)
.L_3429:
        /*015c*/ 	.word	0x00000000


	//----- nvinfo : EIATTR_CBANK_PARAM_SIZE
	.align		4
.L_3430:
        /*0160*/ 	.byte	0x03, 0x19
        /*0162*/ 	.short	0x0050


	//----- nvinfo : EIATTR_PARAM_CBANK
	.align		4
        /*0164*/ 	.byte	0x04, 0x0a
        /*0166*/ 	.short	(.L_3432 - .L_3431)
	.align		4
.L_3431:
        /*0168*/ 	.word	index@(.nv.constant0._Z61userbuffers_fp16_sum_inplace_gpu_rr_rs_oop_stride_multiatomicILi16EEviiiiiiiiiiPPviS0_S0_m)
        /*016c*/ 	.short	0x0210
        /*016e*/ 	.short	0x0050


	//----- nvinfo : EIATTR_SW_WAR
	.align		4
.L_3432:
        /*0170*/ 	.byte	0x04, 0x36
        /*0172*/ 	.short	(.L_3434 - .L_3433)
.L_3433:
        /*0174*/ 	.word	0x00000008
.L_3434:


//--------------------- .nv.info._Z61userbuffers_fp16_sum_inplace_gpu_rr_rs_oop_stride_multiatomicILi8EEviiiiiiiiiiPPviS0_S0_m --------------------------
	.section	.nv.info._Z61userbuffers_fp16_sum_inplace_gpu_rr_rs_oop_stride_multiatomicILi8EEviiiiiiiiiiPPviS0_S0_m,"",@"SHT_CUDA_INFO"
	.sectionflags	@""
	.align	4


	//----- nvinfo : EIATTR_CUDA_API_VERSION
	.align		4
        /*0000*/ 	.byte	0x04, 0x37
        /*0002*/ 	.short	(.L_3436 - .L_3435)
.L_3435:
        /*0004*/ 	.word	0x00000082


	//----- nvinfo : EIATTR_KPARAM_INFO
	.align		4
.L_3436:
        /*0008*/ 	.byte	0x04, 0x17
        /*000a*/ 	.short	(.L_3438 - .L_3437)
.L_3437:
        /*000c*/ 	.word	0x00000000
        /*0010*/ 	.short	0x000e
        /*0012*/ 	.short	0x0048
        /*0014*/ 	.byte	0x00, 0xf0, 0x21, 0x00


	//----- nvinfo : EIATTR_KPARAM_INFO
	.align		4
.L_3438:
        /*0018*/ 	.byte	0x04, 0x17
        /*001a*/ 	.short	(.L_3440 - .L_3439)
.L_3439:
        /*001c*/ 	.word	0x00000000
        /*0020*/ 	.short	0x000d
        /*0022*/ 	.short	0x0040
        /*0024*/ 	.byte	0x00, 0xf0, 0x21, 0x00


	//----- nvinfo : EIATTR_KPARAM_INFO
	.align		4
.L_3440:
        /*0028*/ 	.byte	0x04, 0x17
        /*002a*/ 	.short	(.L_3442 - .L_3441)
.L_3441:
        /*002c*/ 	.word	0x00000000
        /*0030*/ 	.short	0x000c
        /*0032*/ 	.short	0x0038
        /*0034*/ 	.byte	0x00, 0xf0, 0x21, 0x00


	//----- nvinfo : EIATTR_KPARAM_INFO
	.align		4
.L_3442:
        /*0038*/ 	.byte	0x04, 0x17
        /*003a*/ 	.short	(.L_3444 - .L_3443)
.L_3443:
        /*003c*/ 	.word	0x00000000
        /*0040*/ 	.short	0x000b
        /*0042*/ 	.short	0x0030
        /*0044*/ 	.byte	0x00, 0xf0, 0x11, 0x00


	//----- nvinfo : EIATTR_KPARAM_INFO
	.align		4
.L_3444:
        /*0048*/ 	.byte	0x04, 0x17
        /*004a*/ 	.short	(.L_3446 - .L_3445)
.L_3445:
        /*004c*/ 	.word	0x00000000
        /*0050*/ 	.short	0x000a
        /*0052*/ 	.short	0x0028
        /*0054*/ 	.byte	0x00, 0xf0, 0x21, 0x00


	//----- nvinfo : EIATTR_KPARAM_INFO
	.align		4
.L_3446:
        /*0058*/ 	.byte	0x04, 0x17
        /*005a*/ 	.short	(.L_3448 - .L_3447)
.L_3447:
        /*005c*/ 	.word	0x00000000
        /*0060*/ 	.short	0x0009
        /*0062*/ 	.short	0x0024
        /*0064*/ 	.byte	0x00, 0xf0, 0x11, 0x00


	//----- nvinfo : EIATTR_KPARAM_INFO
	.align		4
.L_3448:
        /*0068*/ 	.byte	0x04, 0x17
        /*006a*/ 	.short	(.L_3450 - .L_3449)
.L_3449:
        /*006c*/ 	.word	0x00000000
        /*0070*/ 	.short	0x0008
        /*0072*/ 	.short	0x0020
        /*0074*/ 	.byte	0x00, 0xf0, 0x11, 0x00


	//----- nvinfo : EIATTR_KPARAM_INFO
	.align		4
.L_3450:
        /*0078*/ 	.byte	0x04, 0x17
        /*007a*/ 	.short	(.L_3452 - .L_3451)
.L_3451:
        /*007c*/ 	.word	0x00000000
        /*0080*/ 	.short	0x0007
        /*0082*/ 	.short	0x001c
        /*0084*/ 	.byte	0x00, 0xf0, 0x11, 0x00


	//----- nvinfo : EIATTR_KPARAM_INFO
	.align		4
.L_3452:
        /*0088*/ 	.byte	0x04, 0x17
        /*008a*/ 	.short	(.L_3454 - .L_3453)
.L_3453:
        /*008c*/ 	.word	0x00000000
        /*0090*/ 	.short	0x0006
        /*0092*/ 	.short	0x0018
        /*0094*/ 	.byte	0x00, 0xf0, 0x11, 0x00


	//----- nvinfo : EIATTR_KPARAM_INFO
	.align		4
.L_3454:
        /*0098*/ 	.byte	0x04, 0x17
        /*009a*/ 	.short	(.L_3456 - .L_3455)
.L_3455:
        /*009c*/ 	.word	0x00000000
        /*00a0*/ 	.short	0x0005
        /*00a2*/ 	.short	0x0014
        /*00a4*/ 	.byte	0x00, 0xf0, 0x11, 0x00


	//----- nvinfo : EIATTR_KPARAM_INFO
	.align		4
.L_3456:
        /*00a8*/ 	.byte	0x04, 0x17
        /*00aa*/ 	.short	(.L_3458 - .L_3457)
.L_3457:
        /*00ac*/ 	.word	0x00000000
        /*00b0*/ 	.short	0x0004
        /*00b2*/ 	.short	0x0010
        /*00b4*/ 	.byte	0x00, 0xf0, 0x11, 0x00


	//----- nvinfo : EIATTR_KPARAM_INFO
	.align		4
.L_3458:
        /*00b8*/ 	.byte	0x04, 0x17
        /*00ba*/ 	.short	(.L_3460 - .L_3459)
.L_3459:
        /*00bc*/ 	.word	0x00000000
        /*00c0*/ 	.short	0x0003
        /*00c2*/ 	.short	0x000c
        /*00c4*/ 	.byte	0x00, 0xf0, 0x11, 0x00


	//----- nvinfo : EIATTR_KPARAM_INFO
	.align		4
.L_3460:
        /*00c8*/ 	.byte	0x04, 0x17
        /*00ca*/ 	.short	(.L_3462 - .L_3461)
.L_3461:
        /*00cc*/ 	.word	0x00000000
        /*00d0*/ 	.short	0x0002
        /*00d2*/ 	.short	0x0008
        /*00d4*/ 	.byte	0x00, 0xf0, 0x11, 0x00


	//----- nvinfo : EIATTR_KPARAM_INFO
	.align		4
.L_3462:
        /*00d8*/ 	.byte	0x04, 0x17
        /*00da*/ 	.short	(.L_3464 - .L_3463)
.L_3463:
        /*00dc*/ 	.word	0x00000000
        /*00e0*/ 	.short	0x0001
        /*00e2*/ 	.short	0x0004
        /*00e4*/ 	.byte	0x00, 0xf0, 0x11, 0x00


	//----- nvinfo : EIATTR_KPARAM_INFO
	.align		4
.L_3464:
        /*00e8*/ 	.byte	0x04, 0x17
        /*00ea*/ 	.short	(.L_3466 - .L_3465)
.L_3465:
        /*00ec*/ 	.word	0x00000000
        /*00f0*/ 	.short	0x0000
        /*00f2*/ 	.short	0x0000
        /*00f4*/ 	.byte	0x00, 0xf0, 0x11, 0x00


	//----- nvinfo : EIATTR_SPARSE_MMA_MASK
	.align		4
.L_3466:
        /*00f8*/ 	.byte	0x03, 0x50
        /*00fa*/ 	.short	0x0000


	//----- nvinfo : EIATTR_MAXREG_COUNT
	.align		4
        /*00fc*/ 	.byte	0x03, 0x1b
        /*00fe*/ 	.short	0x0040


	//----- nvinfo : EIATTR_NUM_BARRIERS
	.align		4
        /*0100*/ 	.byte	0x02, 0x4c
        /*0102*/ 	.byte	0x01
	.zero		1


	//----- nvinfo : EIATTR_EXTERNS
	.align		4
        /*0104*/ 	.byte	0x04, 0x0f
        /*0106*/ 	.short	(.L_3468 - .L_3467)


	//   ....[0]....
	.align		4
.L_3467:
        /*0108*/ 	.word	index@(vprintf)


	//----- nvinfo : EIATTR_MERCURY_ISA_VERSION
	.align		4
.L_3468:
        /*010c*/ 	.byte	0x03, 0x5f
        /*010e*/ 	.short	0x0101


	//----- nvinfo : EIATTR_SYSCALL_OFFSETS
	.align		4
        /*0110*/ 	.byte	0x04, 0x46
        /*0112*/ 	.short	(.L_3470 - .L_3469)


	//   ....[0]....
.L_3469:
        /*0114*/ 	.word	0x000007a0


	//----- nvinfo : EIATTR_EXIT_INSTR_OFFSETS
	.align		4
.L_3470:
        /*0118*/ 	.byte	0x04, 0x1c
        /*011a*/ 	.short	(.L_3472 - .L_3471)


	//   ....[0]....
.L_3471:
        /*011c*/ 	.word	0x00000070


	//   ....[1]....
        /*0120*/ 	.word	0x00001200


	//----- nvinfo : EIATTR_MAX_THREADS
	.align		4
.L_3472:
        /*0124*/ 	.byte	0x04, 0x05
        /*0126*/ 	.short	(.L_3474 - .L_3473)
.L_3473:
        /*0128*/ 	.word	0x00000400
        /*012c*/ 	.word	0x00000001
        /*0130*/ 	.word	0x00000001


	//----- nvinfo : EIATTR_CRS_STACK_SIZE
	.align		4
.L_3474:
        /*0134*/ 	.byte	0x04, 0x1e
        /*0136*/ 	.short	(.L_3476 - .L_3475)
.L_3475:
        /*0138*/ 	.word	0x00000000


	//----- nvinfo : EIATTR_CBANK_PARAM_SIZE
	.align		4
.L_3476:
        /*013c*/ 	.byte	0x03, 0x19
        /*013e*/ 	.short	0x0050


	//----- nvinfo : EIATTR_PARAM_CBANK
	.align		4
        /*0140*/ 	.byte	0x04, 0x0a
        /*0142*/ 	.short	(.L_3478 - .L_3477)
	.align		4
.L_3477:
        /*0144*/ 	.word	index@(.nv.constant0._Z61userbuffers_fp16_sum_inplace_gpu_rr_rs_oop_stride_multiatomicILi8EEviiiiiiiiiiPPviS0_S0_m)
        /*0148*/ 	.short	0x0210
        /*014a*/ 	.short	0x0050


	//----- nvinfo : EIATTR_SW_WAR
	.align		4
.L_3478:
        /*014c*/ 	.byte	0x04, 0x36
        /*014e*/ 	.short	(.L_3480 - .L_3479)
.L_3479:
        /*0150*/ 	.word	0x00000008
.L_3480:


//--------------------- .nv.info._Z61userbuffers_fp16_sum_inplace_gpu_rr_rs_oop_stride_multiatomicILi4EEviiiiiiiiiiPPviS0_S0_m --------------------------
	.section	.nv.info._Z61userbuffers_fp16_sum_inplace_gpu_rr_rs_oop_stride_multiatomicILi4EEviiiiiiiiiiPPviS0_S0_m,"",@"SHT_CUDA_INFO"
	.sectionflags	@""
	.align	4


	//----- nvinfo : EIATTR_CUDA_API_VERSION
	.align		4
        /*0000*/ 	.byte	0x04, 0x37
        /*0002*/ 	.short	(.L_3482 - .L_3481)
.L_3481:
        /*0004*/ 	.word	0x00000082


	//----- nvinfo : EIATTR_KPARAM_INFO
	.align		4
.L_3482:
        /*0008*/ 	.byte	0x04, 0x17
        /*000a*/ 	.short	(.L_3484 - .L_3483)
.L_3483:
        /*000c*/ 	.word	0x00000000
        /*0010*/ 	.short	0x000e
        /*0012*/ 	.short	0x0048
        /*0014*/ 	.byte	0x00, 0xf0, 0x21, 0x00


	//----- nvinfo : EIATTR_KPARAM_INFO
	.align		4
.L_3484:
        /*0018*/ 	.byte	0x04, 0x17
        /*001a*/ 	.short	(.L_3486 - .L_3485)
.L_3485:
        /*001c*/ 	.word	0x00000000
        /*0020*/ 	.short	0x000d
        /*0022*/ 	.short	0x0040
        /*0024*/ 	.byte	0x00, 0xf0, 0x21, 0x00


	//----- nvinfo : EIATTR_KPARAM_INFO
	.align		4
.L_3486:
        /*0028*/ 	.byte	0x04, 0x17
        /*002a*/ 	.short	(.L_3488 - .L_3487)
.L_3487:
        /*002c*/ 	.word	0x00000000
        /*0030*/ 	.short	0x000c
        /*0032*/ 	.short	0x0038
        /*0034*/ 	.byte	0x00, 0xf0, 0x21, 0x00


	//----- nvinfo : EIATTR_KPARAM_INFO
	.align		4
.L_3488:
        /*0038*/ 	.byte	0x04, 0x17
        /*003a*/ 	.short	(.L_3490 - .L_3489)
.L_3489:
        /*003c*/ 	.word	0x00000000
        /*0040*/ 	.short	0x000b
        /*0042*/ 	.short	0x0030
        /*0044*/ 	.byte	0x00, 0xf0, 0x11, 0x00


	//----- nvinfo : EIATTR_KPARAM_INFO
	.align		4
.L_3490:
        /*0048*/ 	.byte	0x04, 0x17
        /*004a*/ 	.short	(.L_3492 - .L_3491)
.L_3491:
        /*004c*/ 	.word	0x00000000
        /*0050*/ 	.short	0x000a
        /*0052*/ 	.short	0x0028
        /*0054*/ 	.byte	0x00, 0xf0, 0x21, 0x00


	//----- nvinfo : EIATTR_KPARAM_INFO
	.align		4
.L_3492:
        /*0058*/ 	.byte	0x04, 0x17
        /*005a*/ 	.short	(.L_3494 - .L_3493)
.L_3493:
        /*005c*/ 	.word	0x00000000
        /*0060*/ 	.short	0x0009
        /*0062*/ 	.short	0x0024
        /*0064*/ 	.byte	0x00, 0xf0, 0x11, 0x00


	//----- nvinfo : EIATTR_KPARAM_INFO
	.align		4
.L_3494:
        /*0068*/ 	.byte	0x04, 0x17
        /*006a*/ 	.short	(.L_3496 - .L_3495)
.L_3495:
        /*006c*/ 	.word	0x00000000
        /*0070*/ 	.short	0x0008
        /*0072*/ 	.short	0x0020
        /*0074*/ 	.byte	0x00, 0xf0, 0x11, 0x00


	//----- nvinfo : EIATTR_KPARAM_INFO
	.align		4
.L_3496:
        /*0078*/ 	.byte	0x04, 0x17
        /*007a*/ 	.short	(.L_3498 - .L_3497)
.L_3497:
        /*007c*/ 	.word	0x00000000
        /*0080*/ 	.short	0x0007
        /*0082*/ 	.short	0x001c
        /*0084*/ 	.byte	0x00, 0xf0, 0x11, 0x00


	//----- nvinfo : EIATTR_KPARAM_INFO
	.align		4
.L_3498:
        /*0088*/ 	.byte	0x04, 0x17
        /*008a*/ 	.short	(.L_3500 - .L_3499)
.L_3499:
        /*008c*/ 	.word	0x00000000
        /*0090*/ 	.short	0x0006
        /*0092*/ 	.short	0x0018
        /*0094*/ 	.byte	0x00, 0xf0, 0x11, 0x00


	//----- nvinfo : EIATTR_KPARAM_INFO
	.align		4
.L_3500:
        /*0098*/ 	.byte	0x04, 0x17
        /*009a*/ 	.short	(.L_3502 - .L_3501)
.L_3501:
        /*009c*/ 	.word	0x00000000
        /*00a0*/ 	.short	0x0005
        /*00a2*/ 	.short	0x0014
        /*00a4*/ 	.byte	0x00, 0xf0, 0x11, 0x00


	//----- nvinfo : EIATTR_KPARAM_INFO
	.align		4
.L_3502:
        /*00a8*/ 	.byte	0x04, 0x17
        /*00aa*/ 	.short	(.L_3504 - .L_3503)
.L_3503:
        /*00ac*/ 	.word	0x00000000
        /*00b0*/ 	.short	0x0004
        /*00b2*/ 	.short	0x0010
        /*00b4*/ 	.byte	0x00, 0xf0, 0x11, 0x00


	//----- nvinfo : EIATTR_KPARAM_INFO
	.align		4
.L_3504:
        /*00b8*/ 	.byte	0x04, 0x17
        /*00ba*/ 	.short	(.L_3506 - .L_3505)
.L_3505:
        /*00bc*/ 	.word	0x00000000
        /*00c0*/ 	.short	0x0003
        /*00c2*/ 	.short	0x000c
        /*00c4*/ 	.byte	0x00, 0xf0, 0x11, 0x00


	//----- nvinfo : EIATTR_KPARAM_INFO
	.align		4
.L_3506:
        /*00c8*/ 	.byte	0x04, 0x17
        /*00ca*/ 	.short	(.L_3508 - .L_3507)
.L_3507:
        /*00cc*/ 	.word	0x00000000
        /*00d0*/ 	.short	0x0002
        /*00d2*/ 	.short	0x0008
        /*00d4*/ 	.byte	0x00, 0xf0, 0x11, 0x00


	//----- nvinfo : EIATTR_KPARAM_INFO
	.align		4
.L_3508:
        /*00d8*/ 	.byte	0x04, 0x17
        /*00da*/ 	.short	(.L_3510 - .L_3509)
.L_3509:
        /*00dc*/ 	.word	0x00000000
        /*00e0*/ 	.short	0x0001
        /*00e2*/ 	.short	0x0004
        /*00e4*/ 	.byte	0x00, 0xf0, 0x11, 0x00


	//----- nvinfo : EIATTR_KPARAM_INFO
	.align		4
.L_3510:
        /*00e8*/ 	.byte	0x04, 0x17
        /*00ea*/ 	.short	(.L_3512 - .L_3511)
.L_3511:
        /*00ec*/ 	.word	0x00000000
        /*00f0*/ 	.short	0x0000
        /*00f2*/ 	.short	0x0000
        /*00f4*/ 	.byte	0x00, 0xf0, 0x11, 0x00


	//----- nvinfo : EIATTR_SPARSE_MMA_MASK
	.align		4
.L_3512:
        /*00f8*/ 	.byte	0x03, 0x50
        /*00fa*/ 	.short	0x0000


	//----- nvinfo : EIATTR_MAXREG_COUNT
	.align		4
        /*00fc*/ 	.byte	0x03, 0x1b
        /*00fe*/ 	.short	0x0040


	//----- nvinfo : EIATTR_NUM_BARRIERS
	.align		4
        /*0100*/ 	.byte	0x02, 0x4c
        /*0102*/ 	.byte	0x01
	.zero		1


	//----- nvinfo : EIATTR_EXTERNS
	.align		4
        /*0104*/ 	.byte	0x04, 0x0f
        /*0106*/ 	.short	(.L_3514 - .L_3513)


	//   ....[0]....
	.align		4
.L_3513:
        /*0108*/ 	.word	index@(vprintf)


	//----- nvinfo : EIATTR_MERCURY_ISA_VERSION
	.align		4
.L_3514:
        /*010c*/ 	.byte	0x03, 0x5f
        /*010e*/ 	.short	0x0101


	//----- nvinfo : EIATTR_SYSCALL_OFFSETS
	.align		4
        /*0110*/ 	.byte	0x04, 0x46
        /*0112*/ 	.short	(.L_3516 - .L_3515)


	//   ....[0]....
.L_3515:
        /*0114*/ 	.word	0x000007a0


	//----- nvinfo : EIATTR_EXIT_INSTR_OFFSETS
	.align		4
.L_3516:
        /*0118*/ 	.byte	0x04, 0x1c
        /*011a*/ 	.short	(.L_3518 - .L_3517)


	//   ....[0]....
.L_3517:
        /*011c*/ 	.word	0x00000070


	//   ....[1]....
        /*0120*/ 	.word	0x00000fc0


	//----- nvinfo : EIATTR_MAX_THREADS
	.align		4
.L_3518:
        /*0124*/ 	.byte	0x04, 0x05
        /*0126*/ 	.short	(.L_3520 - .L_3519)
.L_3519:
        /*0128*/ 	.word	0x00000400
        /*012c*/ 	.word	0x00000001
        /*0130*/ 	.word	0x00000001


	//----- nvinfo : EIATTR_CRS_STACK_SIZE
	.align		4
.L_3520:
        /*0134*/ 	.byte	0x04, 0x1e
        /*0136*/ 	.short	(.L_3522 - .L_3521)
.L_3521:
        /*0138*/ 	.word	0x00000000


	//----- nvinfo : EIATTR_CBANK_PARAM_SIZE
	.align		4
.L_3522:
        /*013c*/ 	.byte	0x03, 0x19
        /*013e*/ 	.short	0x0050


	//----- nvinfo : EIATTR_PARAM_CBANK
	.align		4
        /*0140*/ 	.byte	0x04, 0x0a
        /*0142*/ 	.short	(.L_3524 - .L_3523)
	.align		4
.L_3523:
        /*0144*/ 	.word	index@(.nv.constant0._Z61userbuffers_fp16_sum_inplace_gpu_rr_rs_oop_stride_multiatomicILi4EEviiiiiiiiiiPPviS0_S0_m)
        /*0148*/ 	.short	0x0210
        /*014a*/ 	.short	0x0050


	//----- nvinfo : EIATTR_SW_WAR
	.align		4
.L_3524:
        /*014c*/ 	.byte	0x04, 0x36
        /*014e*/ 	.short	(.L_3526 - .L_3525)
.L_3525:
        /*0150*/ 	.word	0x00000008
.L_3526:


//--------------------- .nv.info._Z61userbuffers_fp16_sum_inplace_gpu_rr_rs_oop_stride_multiatomicILi2EEviiiiiiiiiiPPviS0_S0_m --------------------------
	.section	.nv.info._Z61userbuffers_fp16_sum_inplace_gpu_rr_rs_oop_stride_multiatomicILi2EEviiiiiiiiiiPPviS0_S0_m,"",@"SHT_CUDA_INFO"
	.sectionflags	@""
	.align	4


	//----- nvinfo : EIATTR_CUDA_API_VERSION
	.align		4
        /*0000*/ 	.byte	0x04, 0x37
        /*0002*/ 	.short	(.L_3528 - .L_3527)
.L_3527:
        /*0004*/ 	.word	0x00000082


	//----- nvinfo : EIATTR_KPARAM_INFO
	.align		4
.L_3528:
        /*0008*/ 	.byte	0x04, 0x17
        /*000a*/ 	.short	(.L_3530 - .L_3529)
.L_3529:
        /*000c*/ 	.word	0x00000000
        /*0010*/ 	.short	0x000e
        /*0012*/ 	.short	0x0048
        /*0014*/ 	.byte	0x00, 0xf0, 0x21, 0x00


	//----- nvinfo : EIATTR_KPARAM_INFO
	.align		4
.L_3530:
        /*0018*/ 	.byte	0x04, 0x17
        /*001a*/ 	.short	(.L_3532 - .L_3531)
.L_3531:
        /*001c*/ 	.word	0x00000000
        /*0020*/ 	.short	0x000d
        /*0022*/ 	.short	0x0040
        /*0024*/ 	.byte	0x00, 0xf0, 0x21, 0x00


	//----- nvinfo : EIATTR_KPARAM_INFO
	.align		4
.L_3532:
        /*0028*/ 	.byte	0x04, 0x17
        /*002a*/ 	.short	(.L_3534 - .L_3533)
.L_3533:
        /*002c*/ 	.word	0x00000000
        /*0030*/ 	.short	0x000c
        /*0032*/ 	.short	0x0038
        /*0034*/ 	.byte	0x00, 0xf0, 0x21, 0x00


	//----- nvinfo : EIATTR_KPARAM_INFO
	.align		4
.L_3534:
        /*0038*/ 	.byte	0x04, 0x17
        /*003a*/ 	.short	(.L_3536 - .L_3535)
.L_3535:
        /*003c*/ 	.word	0x00000000
        /*0040*/ 	.short	0x000b
        /*0042*/ 	.short	0x0030
        /*0044*/ 	.byte	0x00, 0xf0, 0x11, 0x00


	//----- nvinfo : EIATTR_KPARAM_INFO
	.align		4
.L_3536:
        /*0048*/ 	.byte	0x04, 0x17
        /*004a*/ 	.short	(.L_3538 - .L_3537)
.L_3537:
        /*004c*/ 	.word	0x00000000
        /*0050*/ 	.short	0x000a
        /*0052*/ 	.short	0x0028
        /*0054*/ 	.byte	0x00, 0xf0, 0x21, 0x00


	//----- nvinfo : EIATTR_KPARAM_INFO
	.align		4
.L_3538:
        /*0058*/ 	.byte	0x04, 0x17
        /*005a*/ 	.short	(.L_3540 - .L_3539)
.L_3539:
        /*005c*/ 	.word	0x00000000
        /*0060*/ 	.short	0x0009
        /*0062*/ 	.short	0x0024
        /*0064*/ 	.byte	0x00, 0xf0, 0x11, 0x00


	//----- nvinfo : EIATTR_KPARAM_INFO
	.align		4
.L_3540:
        /*0068*/ 	.byte	0x04, 0x17
        /*006a*/ 	.short	(.L_3542 - .L_3541)
.L_3541:
        /*006c*/ 	.word	0x00000000
        /*0070*/ 	.short	0x0008
        /*0072*/ 	.short	0x0020
        /*0074*/ 	.byte	0x00, 0xf0, 0x11, 0x00


	//----- nvinfo : EIATTR_KPARAM_INFO
	.align		4
.L_3542:
        /*0078*/ 	.byte	0x04, 0x17
        /*007a*/ 	.short	(.L_3544 - .L_3543)
.L_3543:
        /*007c*/ 	.word	0x00000000
        /*0080*/ 	.short	0x0007
        /*0082*/ 	.short	0x001c
        /*0084*/ 	.byte	0x00, 0xf0, 0x11, 0x00


	//----- nvinfo : EIATTR_KPARAM_INFO
	.align		4
.L_3544:
        /*0088*/ 	.byte	0x04, 0x17
        /*008a*/ 	.short	(.L_3546 - .L_3545)
.L_3545:
        /*008c*/ 	.word	0x00000000
        /*0090*/ 	.short	0x0006
        /*0092*/ 	.short	0x0018
        /*0094*/ 	.byte	0x00, 0xf0, 0x11, 0x00


	//----- nvinfo : EIATTR_KPARAM_INFO
	.align		4
.L_3546:
        /*0098*/ 	.byte	0x04, 0x17
        /*009a*/ 	.short	(.L_3548 - .L_3547)
.L_3547:
        /*009c*/ 	.word	0x00000000
        /*00a0*/ 	.short	0x0005
        /*00a2*/ 	.short	0x0014
        /*00a4*/ 	.byte	0x00, 0xf0, 0x11, 0x00


	//----- nvinfo : EIATTR_KPARAM_INFO
	.align		4
.L_3548:
        /*00a8*/ 	.byte	0x04, 0x17
        /*00aa*/ 	.short	(.L_3550 - .L_3549)
.L_3549:
        /*00ac*/ 	.word	0x00000000
        /*00b0*/ 	.short	0x0004
        /*00b2*/ 	.short	0x0010
        /*00b4*/ 	.byte	0x00, 0xf0, 0x11, 0x00


	//----- nvinfo : EIATTR_KPARAM_INFO
	.align		4
.L_3550:
        /*00b8*/ 	.byte	0x04, 0x17
        /*00ba*/ 	.short	(.L_3552 - .L_3551)
.L_3551:
        /*00bc*/ 	.word	0x00000000
        /*00c0*/ 	.short	0x0003
        /*00c2*/ 	.short	0x000c
        /*00c4*/ 	.byte	0x00, 0xf0, 0x11, 0x00


	//----- nvinfo : EIATTR_KPARAM_INFO
	.align		4
.L_3552:
        /*00c8*/ 	.byte	0x04, 0x17
        /*00ca*/ 	.short	(.L_3554 - .L_3553)
.L_3553:
        /*00cc*/ 	.word	0x00000000
        /*00d0*/ 	.short	0x0002
        /*00d2*/ 	.short	0x0008
        /*00d4*/ 	.byte	0x00, 0xf0, 0x11, 0x00


	//----- nvinfo : EIATTR_KPARAM_INFO
	.align		4
.L_3554:
        /*00d8*/ 	.byte	0x04, 0x17
        /*00da*/ 	.short	(.L_3556 - .L_3555)
.L_3555:
        /*00dc*/ 	.word	0x00000000
        /*00e0*/ 	.short	0x0001
        /*00e2*/ 	.short	0x0004
        /*00e4*/ 	.byte	0x00, 0xf0, 0x11, 0x00


	//----- nvinfo : EIATTR_KPARAM_INFO
	.align		4
.L_3556:
        /*00e8*/ 	.byte	0x04, 0x17
        /*00ea*/ 	.short	(.L_3558 - .L_3557)
.L_3557:
        /*00ec*/ 	.word	0x00000000
        /*00f0*/ 	.short	0x0000
        /*00f2*/ 	.short	0x0000
        /*00f4*/ 	.byte	0x00, 0xf0, 0x11, 0x00


	//----- nvinfo : EIATTR_SPARSE_MMA_MASK
	.align		4
.L_3558:
        /*00f8*/ 	.byte	0x03, 0x50
        /*00fa*/ 	.short	0x0000


	//----- nvinfo : EIATTR_MAXREG_COUNT
	.align		4
        /*00fc*/ 	.byte	0x03, 0x1b
        /*00fe*/ 	.short	0x0040


	//----- nvinfo : EIATTR_NUM_BARRIERS
	.align		4
        /*0100*/ 	.byte	0x02, 0x4c
        /*0102*/ 	.byte	0x01
	.zero		1


	//----- nvinfo : EIATTR_EXTERNS
	.align		4
        /*0104*/ 	.byte	0x04, 0x0f
        /*0106*/ 	.short	(.L_3560 - .L_3559)


	//   ....[0]....
	.align		4
.L_3559:
        /*0108*/ 	.word	index@(vprintf)


	//----- nvinfo : EIATTR_MERCURY_ISA_VERSION
	.align		4
.L_3560:
        /*010c*/ 	.byte	0x03, 0x5f
        /*010e*/ 	.short	0x0101


	//----- nvinfo : EIATTR_SYSCALL_OFFSETS
	.align		4
        /*0110*/ 	.byte	0x04, 0x46
        /*0112*/ 	.short	(.L_3562 - .L_3561)


	//   ....[0]....
.L_3561:
        /*0114*/ 	.word	0x000007f0


	//----- nvinfo : EIATTR_EXIT_INSTR_OFFSETS
	.align		4
.L_3562:
        /*0118*/ 	.byte	0x04, 0x1c
        /*011a*/ 	.short	(.L_3564 - .L_3563)


	//   ....[0]....
.L_3563:
        /*011c*/ 	.word	0x00000090


	//   ....[1]....
        /*0120*/ 	.word	0x00000ef0


	//----- nvinfo : EIATTR_MAX_THREADS
	.align		4
.L_3564:
        /*0124*/ 	.byte	0x04, 0x05
        /*0126*/ 	.short	(.L_3566 - .L_3565)
.L_3565:
        /*0128*/ 	.word	0x00000400
        /*012c*/ 	.word	0x00000001
        /*0130*/ 	.word	0x00000001


	//----- nvinfo : EIATTR_CRS_STACK_SIZE
	.align		4
.L_3566:
        /*0134*/ 	.byte	0x04, 0x1e
        /*0136*/ 	.short	(.L_3568 - .L_3567)
.L_3567:
        /*0138*/ 	.word	0x00000000


	//----- nvinfo : EIATTR_CBANK_PARAM_SIZE
	.align		4
.L_3568:
        /*013c*/ 	.byte	0x03, 0x19
        /*013e*/ 	.short	0x0050


	//----- nvinfo : EIATTR_PARAM_CBANK
	.align		4
        /*0140*/ 	.byte	0x04, 0x0a
        /*0142*/ 	.short	(.L_3570 - .L_3569)
	.align		4
.L_3569:
        /*0144*/ 	.word	index@(.nv.constant0._Z61userbuffers_fp16_sum_inplace_gpu_rr_rs_oop_stride_multiatomicILi2EEviiiiiiiiiiPPviS0_S0_m)
        /*0148*/ 	.short	0x0210
        /*014a*/ 	.short	0x0050


	//----- nvinfo : EIATTR_SW_WAR
	.align		4
.L_3570:
        /*014c*/ 	.byte	0x04, 0x36
        /*014e*/ 	.short	(.L_3572 - .L_3571)
.L_3571:
        /*0150*/ 	.word	0x00000008
.L_3572:


//--------------------- .nv.info._Z56userbuffers_fp16_sum_inplace_gpu_rr_rs_oop_stride_atomicILi32EEviiiiiiiiiiPPviS0_S0_m --------------------------
	.section	.nv.info._Z56userbuffers_fp16_sum_inplace_gpu_rr_rs_oop_stride_atomicILi32EEviiiiiiiiiiPPviS0_S0_m,"",@"SHT_CUDA_INFO"
	.sectionflags	@""
	.align	4


	//----- nvinfo : EIATTR_CUDA_API_VERSION
	.align		4
        /*0000*/ 	.byte	0x04, 0x37
        /*0002*/ 	.short	(.L_3574 - .L_3573)
.L_3573:
        /*0004*/ 	.word	0x00000082


	//----- nvinfo : EIATTR_KPARAM_INFO
	.align		4
.L_3574:
        /*0008*/ 	.byte	0x04, 0x17
        /*000a*/ 	.short	(.L_3576 - .L_3575)
.L_3575:
        /*000c*/ 	.word	0x00000000
        /*0010*/ 	.short	0x000e
        /*0012*/ 	.short	0x0048
        /*0014*/ 	.byte	0x00, 0xf0, 0x21, 0x00


	//----- nvinfo : EIATTR_KPARAM_INFO
	.align		4
.L_3576:
        /*0018*/ 	.byte	0x04, 0x17
        /*001a*/ 	.short	(.L_3578 - .L_3577)
.L_3577:
        /*001c*/ 	.word	0x00000000
        /*0020*/ 	.short	0x000d
        /*0022*/ 	.short	0x0040
        /*0024*/ 	.byte	0x00, 0xf0, 0x21, 0x00


	//----- nvinfo : EIATTR_KPARAM_INFO
	.align		4
.L_3578:
        /*0028*/ 	.byte	0x04, 0x17
        /*002a*/ 	.short	(.L_3580 - .L_3579)
.L_3579:
        /*002c*/ 	.word	0x00000000
        /*0030*/ 	.short	0x000c
        /*0032*/ 	.short	0x0038
        /*0034*/ 	.byte	0x00, 0xf0, 0x21, 0x00


	//----- nvinfo : EIATTR_KPARAM_INFO
	.align		4
.L_3580:
        /*0038*/ 	.byte	0x04, 0x17
        /*003a*/ 	.short	(.L_3582 - .L_3581)
.L_3581:
        /*003c*/ 	.word	0x00000000
        /*0040*/ 	.short	0x000b
        /*0042*/ 	.short	0x0030
        /*0044*/ 	.byte	0x00, 0xf0, 0x11, 0x00


	//----- nvinfo : EIATTR_KPARAM_INFO
	.align		4
.L_3582:
        /*0048*/ 	.byte	0x04, 0x17
        /*004a*/ 	.short	(.L_3584 - .L_3583)
.L_3583:
        /*004c*/ 	.word	0x00000000
        /*0050*/ 	.short	0x000a
        /*0052*/ 	.short	0x0028
        /*0054*/ 	.byte	0x00, 0xf0, 0x21, 0x00


	//----- nvinfo : EIATTR_KPARAM_INFO
	.align		4
.L_3584:
        /*0058*/ 	.byte	0x04, 0x17
        /*005a*/ 	.short	(.L_3586 - .L_3585)
.L_3585:
        /*005c*/ 	.word	0x00000000
        /*0060*/ 	.short	0x0009
        /*0062*/ 	.short	0x0024
        /*0064*/ 	.byte	0x00, 0xf0, 0x11, 0x00


	//----- nvinfo : EIATTR_KPARAM_INFO
	.align		4
.L_3586:
        /*0068*/ 	.byte	0x04, 0x17
        /*006a*/ 	.short	(.L_3588 - .L_3587)
.L_3587:
        /*006c*/ 	.word	0x00000000
        /*0070*/ 	.short	0x0008
        /*0072*/ 	.short	0x0020
        /*0074*/ 	.byte	0x00, 0xf0, 0x11, 0x00


	//----- nvinfo : EIATTR_KPARAM_INFO
	.align		4
.L_3588:
        /*0078*/ 	.byte	0x04, 0x17
        /*007a*/ 	.short	(.L_3590 - .L_3589)
.L_3589:
        /*007c*/ 	.word	0x00000000
        /*0080*/ 	.short	0x0007
        /*0082*/ 	.short	0x001c
        /*0084*/ 	.byte	0x00, 0xf0, 0x11, 0x00


	//----- nvinfo : EIATTR_KPARAM_INFO
	.align		4
.L_3590:
        /*0088*/ 	.byte	0x04, 0x17
        /*008a*/ 	.short	(.L_3592 - .L_3591)
.L_3591:
        /*008c*/ 	.word	0x00000000
        /*0090*/ 	.short	0x0006
        /*0092*/ 	.short	0x0018
        /*0094*/ 	.byte	0x00, 0xf0, 0x11, 0x00


	//----- nvinfo : EIATTR_KPARAM_INFO
	.align		4
.L_3592:
        /*0098*/ 	.byte	0x04, 0x17
        /*009a*/ 	.short	(.L_3594 - .L_3593)
.L_3593:
        /*009c*/ 	.word	0x00000000
        /*00a0*/ 	.short	0x0005
        /*00a2*/ 	.short	0x0014
        /*00a4*/ 	.byte	0x00, 0xf0, 0x11, 0x00


	//----- nvinfo : EIATTR_KPARAM_INFO
	.align		4
.L_3594:
        /*00a8*/ 	.byte	0x04, 0x17
        /*00aa*/ 	.short	(.L_3596 - .L_3595)
.L_3595:
        /*00ac*/ 	.word	0x00000000
        /*00b0*/ 	.short	0x0004
        /*00b2*/ 	.short	0x0010
        /*00b4*/ 	.byte	0x00, 0xf0, 0x11, 0x00


	//----- nvinfo : EIATTR_KPARAM_INFO
	.align		4
.L_3596:
        /*00b8*/ 	.byte	0x04, 0x17
        /*00ba*/ 	.short	(.L_3598 - .L_3597)
.L_3597:
        /*00bc*/ 	.word	0x00000000
        /*00c0*/ 	.short	0x0003
        /*00c2*/ 	.short	0x000c
        /*00c4*/ 	.byte	0x00, 0xf0, 0x11, 0x00


	//----- nvinfo : EIATTR_KPARAM_INFO
	.align		4
.L_3598:
        /*00c8*/ 	.byte	0x04, 0x17
        /*00ca*/ 	.short	(.L_3600 - .L_3599)
.L_3599:
        /*00cc*/ 	.word	0x00000000
        /*00d0*/ 	.short	0x0002
        /*00d2*/ 	.short	0x0008
        /*00d4*/ 	.byte	0x00, 0xf0, 0x11, 0x00


	//----- nvinfo : EIATTR_KPARAM_INFO
	.align		4
.L_3600:
        /*00d8*/ 	.byte	0x04, 0x17
        /*00da*/ 	.short	(.L_3602 - .L_3601)
.L_3601:
        /*00dc*/ 	.word	0x00000000
        /*00e0*/ 	.short	0x0001
        /*00e2*/ 	.short	0x0004
        /*00e4*/ 	.byte	0x00, 0xf0, 0x11, 0x00


	//----- nvinfo : EIATTR_KPARAM_INFO
	.align		4
.L_3602:
        /*00e8*/ 	.byte	0x04, 0x17
        /*00ea*/ 	.short	(.L_3604 - .L_3603)
.L_3603:
        /*00ec*/ 	.word	0x00000000
        /*00f0*/ 	.short	0x0000
        /*00f2*/ 	.short	0x0000
        /*00f4*/ 	.byte	0x00, 0xf0, 0x11, 0x00


	//----- nvinfo : EIATTR_SPARSE_MMA_MASK
	.align		4
.L_3604:
        /*00f8*/ 	.byte	0x03, 0x50
        /*00fa*/ 	.short	0x0000


	//----- nvinfo : EIATTR_MAXREG_COUNT
	.align		4
        /*00fc*/ 	.byte	0x03, 0x1b
        /*00fe*/ 	.short	0x0040


	//----- nvinfo : EIATTR_NUM_BARRIERS
	.align		4
        /*0100*/ 	.byte	0x02, 0x4c
        /*0102*/ 	.byte	0x01
	.zero		1


	//----- nvinfo : EIATTR_EXTERNS
	.align		4
        /*0104*/ 	.byte	0x04, 0x0f
        /*0106*/ 	.short	(.L_3606 - .L_3605)


	//   ....[0]....
	.align		4
.L_3605:
        /*0108*/ 	.word	index@(vprintf)


	//----- nvinfo : EIATTR_ANNOTATIONS
	.align		4
.L_3606:
        /*010c*/ 	.byte	0x04, 0x55
        /*010e*/ 	.short	(.L_3608 - .L_3607)


	//   ....[0]....
.L_3607:
        /* <DEDUP_REMOVED lines=49> */


	//----- nvinfo : EIATTR_MERCURY_ISA_VERSION
	.align		4
.L_3608:
        /*0410*/ 	.byte	0x03, 0x5f
        /*0412*/ 	.short	0x0101


	//----- nvinfo : EIATTR_SYSCALL_OFFSETS
	.align		4
        /*0414*/ 	.byte	0x04, 0x46
        /*0416*/ 	.short	(.L_3610 - .L_3609)


	//   ....[0]....
.L_3609:
        /*0418*/ 	.word	0x00000770


	//----- nvinfo : EIATTR_EXIT_INSTR_OFFSETS
	.align		4
.L_3610:
        /*041c*/ 	.byte	0x04, 0x1c
        /*041e*/ 	.short	(.L_3612 - .L_3611)


	//   ....[0]....
.L_3611:
        /*0420*/ 	.word	0x000024b0


	//   ....[1]....
        /*0424*/ 	.word	0x000024f0


	//----- nvinfo : EIATTR_MAX_THREADS
	.align		4
.L_3612:
        /*0428*/ 	.byte	0x04, 0x05
        /*042a*/ 	.short	(.L_3614 - .L_3613)
.L_3613:
        /*042c*/ 	.word	0x00000400
        /*0430*/ 	.word	0x00000001
        /*0434*/ 	.word	0x00000001


	//----- nvinfo : EIATTR_CRS_STACK_SIZE
	.align		4
.L_3614:
        /*0438*/ 	.byte	0x04, 0x1e
        /*043a*/ 	.short	(.L_3616 - .L_3615)
.L_3615:
        /*043c*/ 	.word	0x00000000


	//----- nvinfo : EIATTR_CBANK_PARAM_SIZE
	.align		4
.L_3616:
        /*0440*/ 	.byte	0x03, 0x19
        /*0442*/ 	.short	0x0050


	//----- nvinfo : EIATTR_PARAM_CBANK
	.align		4
        /*0444*/ 	.byte	0x04, 0x0a
        /*0446*/ 	.short	(.L_3618 - .L_3617)
	.align		4
.L_3617:
        /*0448*/ 	.word	index@(.nv.constant0._Z56userbuffers_fp16_sum_inplace_gpu_rr_rs_oop_stride_atomicILi32EEviiiiiiiiiiPPviS0_S0_m)
        /*044c*/ 	.short	0x0210
        /*044e*/ 	.short	0x0050


	//----- nvinfo : EIATTR_SW_WAR
	.align		4
.L_3618:
        /*0450*/ 	.byte	0x04, 0x36
        /*0452*/ 	.short	(.L_3620 - .L_3619)
.L_3619:
        /*0454*/ 	.word	0x00000008
.L_3620:


//--------------------- .nv.info._Z56userbuffers_fp16_sum_inplace_gpu_rr_rs_oop_stride_atomicILi16EEviiiiiiiiiiPPviS0_S0_m --------------------------
	.section	.nv.info._Z56userbuffers_fp16_sum_inplace_gpu_rr_rs_oop_stride_atomicILi16EEviiiiiiiiiiPPviS0_S0_m,"",@"SHT_CUDA_INFO"
	.sectionflags	@""
	.align	4


	//----- nvinfo : EIATTR_CUDA_API_VERSION
	.align		4
        /*0000*/ 	.byte	0x04, 0x37
        /*0002*/ 	.short	(.L_3622 - .L_3621)
.L_3621:
        /*0004*/ 	.word	0x00000082


	//----- nvinfo : EIATTR_KPARAM_INFO
	.align		4
.L_3622:
        /*0008*/ 	.byte	0x04, 0x17
        /*000a*/ 	.short	(.L_3624 - .L_3623)
.L_3623:
        /*000c*/ 	.word	0x00000000
        /*0010*/ 	.short	0x000e
        /*0012*/ 	.short	0x0048
        /*0014*/ 	.byte	0x00, 0xf0, 0x21, 0x00


	//----- nvinfo : EIATTR_KPARAM_INFO
	.align		4
.L_3624:
        /*0018*/ 	.byte	0x04, 0x17
        /*001a*/ 	.short	(.L_3626 - .L_3625)
.L_3625:
        /*001c*/ 	.word	0x00000000
        /*0020*/ 	.short	0x000d
        /*0022*/ 	.short	0x0040
        /*0024*/ 	.byte	0x00, 0xf0, 0x21, 0x00


	//----- nvinfo : EIATTR_KPARAM_INFO
	.align		4
.L_3626:
        /*0028*/ 	.byte	0x04, 0x17
        /*002a*/ 	.short	(.L_3628 - .L_3627)
.L_3627:
        /*002c*/ 	.word	0x00000000
        /*0030*/ 	.short	0x000c
        /*0032*/ 	.short	0x0038
        /*0034*/ 	.byte	0x00, 0xf0, 0x21, 0x00


	//----- nvinfo : EIATTR_KPARAM_INFO
	.align		4
.L_3628:
        /*0038*/ 	.byte	0x04, 0x17
        /*003a*/ 	.short	(.L_3630 - .L_3629)
.L_3629:
        /*003c*/ 	.word	0x00000000
        /*0040*/ 	.short	0x000b
        /*0042*/ 	.short	0x0030
        /*0044*/ 	.byte	0x00, 0xf0, 0x11, 0x00


	//----- nvinfo : EIATTR_KPARAM_INFO
	.align		4
.L_3630:
        /*0048*/ 	.byte	0x04, 0x17
        /*004a*/ 	.short	(.L_3632 - .L_3631)
.L_3631:
        /*004c*/ 	.word	0x00000000
        /*0050*/ 	.short	0x000a
        /*0052*/ 	.short	0x0028
        /*0054*/ 	.byte	0x00, 0xf0, 0x21, 0x00


	//----- nvinfo : EIATTR_KPARAM_INFO
	.align		4
.L_3632:
        /*0058*/ 	.byte	0x04, 0x17
        /*005a*/ 	.short	(.L_3634 - .L_3633)
.L_3633:
        /*005c*/ 	.word	0x00000000
        /*0060*/ 	.short	0x0009
        /*0062*/ 	.short	0x0024
        /*0064*/ 	.byte	0x00, 0xf0, 0x11, 0x00


	//----- nvinfo : EIATTR_KPARAM_INFO
	.align		4
.L_3634:
        /*0068*/ 	.byte	0x04, 0x17
        /*006a*/ 	.short	(.L_3636 - .L_3635)
.L_3635:
        /*006c*/ 	.word	0x00000000
        /*0070*/ 	.short	0x0008
        /*0072*/ 	.short	0x0020
        /*0074*/ 	.byte	0x00, 0xf0, 0x11, 0x00


	//----- nvinfo : EIATTR_KPARAM_INFO
	.align		4
.L_3636:
        /*0078*/ 	.byte	0x04, 0x17
        /*007a*/ 	.short	(.L_3638 - .L_3637)
.L_3637:
        /*007c*/ 	.word	0x00000000
        /*0080*/ 	.short	0x0007
        /*0082*/ 	.short	0x001c
        /*0084*/ 	.byte	0x00, 0xf0, 0x11, 0x00


	//----- nvinfo : EIATTR_KPARAM_INFO
	.align		4
.L_3638:
        /*0088*/ 	.byte	0x04, 0x17
        /*008a*/ 	.short	(.L_3640 - .L_3639)
.L_3639:
        /*008c*/ 	.word	0x00000000
        /*0090*/ 	.short	0x0006
        /*0092*/ 	.short	0x0018
        /*0094*/ 	.byte	0x00, 0xf0, 0x11, 0x00


	//----- nvinfo : EIATTR_KPARAM_INFO
	.align		4
.L_3640:
        /*0098*/ 	.byte	0x04, 0x17
        /*009a*/ 	.short	(.L_3642 - .L_3641)
.L_3641:
        /*009c*/ 	.word	0x00000000
        /*00a0*/ 	.short	0x0005
        /*00a2*/ 	.short	0x0014
        /*00a4*/ 	.byte	0x00, 0xf0, 0x11, 0x00


	//----- nvinfo : EIATTR_KPARAM_INFO
	.align		4
.L_3642:
        /*00a8*/ 	.byte	0x04, 0x17
        /*00aa*/ 	.short	(.L_3644 - .L_3643)
.L_3643:
        /*00ac*/ 	.word	0x00000000
        /*00b0*/ 	.short	0x0004
        /*00b2*/ 	.short	0x0010
        /*00b4*/ 	.byte	0x00, 0xf0, 0x11, 0x00


	//----- nvinfo : EIATTR_KPARAM_INFO
	.align		4
.L_3644:
        /*00b8*/ 	.byte	0x04, 0x17
        /*00ba*/ 	.short	(.L_3646 - .L_3645)
.L_3645:
        /*00bc*/ 	.word	0x00000000
        /*00c0*/ 	.short	0x0003
        /*00c2*/ 	.short	0x000c
        /*00c4*/ 	.byte	0x00, 0xf0, 0x11, 0x00


	//----- nvinfo : EIATTR_KPARAM_INFO
	.align		4
.L_3646:
        /*00c8*/ 	.byte	0x04, 0x17
        /*00ca*/ 	.short	(.L_3648 - .L_3647)
.L_3647:
        /*00cc*/ 	.word	0x00000000
        /*00d0*/ 	.short	0x0002
        /*00d2*/ 	.short	0x0008
        /*00d4*/ 	.byte	0x00, 0xf0, 0x11, 0x00


	//----- nvinfo : EIATTR_KPARAM_INFO
	.align		4
.L_3648:
        /*00d8*/ 	.byte	0x04, 0x17
        /*00da*/ 	.short	(.L_3650 - .L_3649)
.L_3649:
        /*00dc*/ 	.word	0x00000000
        /*00e0*/ 	.short	0x0001
        /*00e2*/ 	.short	0x0004
        /*00e4*/ 	.byte	0x00, 0xf0, 0x11, 0x00


	//----- nvinfo : EIATTR_KPARAM_INFO
	.align		4
.L_3650:
        /*00e8*/ 	.byte	0x04, 0x17
        /*00ea*/ 	.short	(.L_3652 - .L_3651)
.L_3651:
        /*00ec*/ 	.word	0x00000000
        /*00f0*/ 	.short	0x0000
        /*00f2*/ 	.short	0x0000
        /*00f4*/ 	.byte	0x00, 0xf0, 0x11, 0x00


	//----- nvinfo : EIATTR_SPARSE_MMA_MASK
	.align		4
.L_3652:
        /*00f8*/ 	.byte	0x03, 0x50
        /*00fa*/ 	.short	0x0000


	//----- nvinfo : EIATTR_MAXREG_COUNT
	.align		4
        /*00fc*/ 	.byte	0x03, 0x1b
        /*00fe*/ 	.short	0x0040


	//----- nvinfo : EIATTR_NUM_BARRIERS
	.align		4
        /*0100*/ 	.byte	0x02, 0x4c
        /*0102*/ 	.byte	0x01
	.zero		1


	//----- nvinfo : EIATTR_EXTERNS
	.align		4
        /*0104*/ 	.byte	0x04, 0x0f
        /*0106*/ 	.short	(.L_3654 - .L_3653)


	//   ....[0]....
	.align		4
.L_3653:
        /*0108*/ 	.word	index@(vprintf)


	//----- nvinfo : EIATTR_MERCURY_ISA_VERSION
	.align		4
.L_3654:
        /*010c*/ 	.byte	0x03, 0x5f
        /*010e*/ 	.short	0x0101


	//----- nvinfo : EIATTR_SYSCALL_OFFSETS
	.align		4
        /*0110*/ 	.byte	0x04, 0x46
        /*0112*/ 	.short	(.L_3656 - .L_3655)


	//   ....[0]....
.L_3655:
        /*0114*/ 	.word	0x00000730


	//----- nvinfo : EIATTR_EXIT_INSTR_OFFSETS
	.align		4
.L_3656:
        /*0118*/ 	.byte	0x04, 0x1c
        /*011a*/ 	.short	(.L_3658 - .L_3657)


	//   ....[0]....
.L_3657:
        /*011c*/ 	.word	0x000015c0


	//   ....[1]....
        /*0120*/ 	.word	0x000015e0


	//----- nvinfo : EIATTR_MAX_THREADS
	.align		4
.L_3658:
        /*0124*/ 	.byte	0x04, 0x05
        /*0126*/ 	.short	(.L_3660 - .L_3659)
.L_3659:
        /*0128*/ 	.word	0x00000400
        /*012c*/ 	.word	0x00000001
        /*0130*/ 	.word	0x00000001


	//----- nvinfo : EIATTR_CRS_STACK_SIZE
	.align		4
.L_3660:
        /*0134*/ 	.byte	0x04, 0x1e
        /*0136*/ 	.short	(.L_3662 - .L_3661)
.L_3661:
        /*0138*/ 	.word	0x00000000


	//----- nvinfo : EIATTR_CBANK_PARAM_SIZE
	.align		4
.L_3662:
        /*013c*/ 	.byte	0x03, 0x19
        /*013e*/ 	.short	0x0050


	//----- nvinfo : EIATTR_PARAM_CBANK
	.align		4
        /*0140*/ 	.byte	0x04, 0x0a
        /*0142*/ 	.short	(.L_3664 - .L_3663)
	.align		4
.L_3663:
        /*0144*/ 	.word	index@(.nv.constant0._Z56userbuffers_fp16_sum_inplace_gpu_rr_rs_oop_stride_atomicILi16EEviiiiiiiiiiPPviS0_S0_m)
        /*0148*/ 	.short	0x0210
        /*014a*/ 	.short	0x0050


	//----- nvinfo : EIATTR_SW_WAR
	.align		4
.L_3664:
        /*014c*/ 	.byte	0x04, 0x36
        /*014e*/ 	.short	(.L_3666 - .L_3665)
.L_3665:
        /*0150*/ 	.word	0x00000008
.L_3666:


//--------------------- .nv.info._Z56userbuffers_fp16_sum_inplace_gpu_rr_rs_oop_stride_atomicILi8EEviiiiiiiiiiPPviS0_S0_m --------------------------
	.section	.nv.info._Z56userbuffers_fp16_sum_inplace_gpu_rr_rs_oop_stride_atomicILi8EEviiiiiiiiiiPPviS0_S0_m,"",@"SHT_CUDA_INFO"
	.sectionflags	@""
	.align	4


	//----- nvinfo : EIATTR_CUDA_API_VERSION
	.align		4
        /*0000*/ 	.byte	0x04, 0x37
        /*0002*/ 	.short	(.L_3668 - .L_3667)
.L_3667:
        /*0004*/ 	.word	0x00000082


	//----- nvinfo : EIATTR_KPARAM_INFO
	.align		4
.L_3668:
        /*0008*/ 	.byte	0x04, 0x17
        /*000a*/ 	.short	(.L_3670 - .L_3669)
.L_3669:
        /*000c*/ 	.word	0x00000000
        /*0010*/ 	.short	0x000e
        /*0012*/ 	.short	0x0048
        /*0014*/ 	.byte	0x00, 0xf0, 0x21, 0x00


	//----- nvinfo : EIATTR_KPARAM_INFO
	.align		4
.L_3670:
        /*0018*/ 	.byte	0x04, 0x17
        /*001a*/ 	.short	(.L_3672 - .L_3671)
.L_3671:
        /*001c*/ 	.word	0x00000000
        /*0020*/ 	.short	0x000d
        /*0022*/ 	.short	0x0040
        /*0024*/ 	.byte	0x00, 0xf0, 0x21, 0x00


	//----- nvinfo : EIATTR_KPARAM_INFO
	.align		4
.L_3672:
        /*0028*/ 	.byte	0x04, 0x17
        /*002a*/ 	.short	(.L_3674 - .L_3673)
.L_3673:
        /*002c*/ 	.word	0x00000000
        /*0030*/ 	.short	0x000c
        /*0032*/ 	.short	0x0038
        /*0034*/ 	.byte	0x00, 0xf0, 0x21, 0x00


	//----- nvinfo : EIATTR_KPARAM_INFO
	.align		4
.L_3674:
        /*0038*/ 	.byte	0x04, 0x17
        /*003a*/ 	.short	(.L_3676 - .L_3675)
.L_3675:
        /*003c*/ 	.word	0x00000000
        /*0040*/ 	.short	0x000b
        /*0042*/ 	.short	0x0030
        /*0044*/ 	.byte	0x00, 0xf0, 0x11, 0x00


	//----- nvinfo : EIATTR_KPARAM_INFO
	.align		4
.L_3676:
        /*0048*/ 	.byte	0x04, 0x17
        /*004a*/ 	.short	(.L_3678 - .L_3677)
.L_3677:
        /*004c*/ 	.word	0x00000000
        /*0050*/ 	.short	0x000a
        /*0052*/ 	.short	0x0028
        /*0054*/ 	.byte	0x00, 0xf0, 0x21, 0x00


	//----- nvinfo : EIATTR_KPARAM_INFO
	.align		4
.L_3678:
        /*0058*/ 	.byte	0x04, 0x17
        /*005a*/ 	.short	(.L_3680 - .L_3679)
.L_3679:
        /*005c*/ 	.word	0x00000000
        /*0060*/ 	.short	0x0009
        /*0062*/ 	.short	0x0024
        /*0064*/ 	.byte	0x00, 0xf0, 0x11, 0x00


	//----- nvinfo : EIATTR_KPARAM_INFO
	.align		4
.L_3680:
        /*0068*/ 	.byte	0x04, 0x17
        /*006a*/ 	.short	(.L_3682 - .L_3681)
.L_3681:
        /*006c*/ 	.word	0x00000000
        /*0070*/ 	.short	0x0008
        /*0072*/ 	.short	0x0020
        /*0074*/ 	.byte	0x00, 0xf0, 0x11, 0x00


	//----- nvinfo : EIATTR_KPARAM_INFO
	.align		4
.L_3682:
        /*0078*/ 	.byte	0x04, 0x17
        /*007a*/ 	.short	(.L_3684 - .L_3683)
.L_3683:
        /*007c*/ 	.word	0x00000000
        /*0080*/ 	.short	0x0007
        /*0082*/ 	.short	0x001c
        /*0084*/ 	.byte	0x00, 0xf0, 0x11, 0x00


	//----- nvinfo : EIATTR_KPARAM_INFO
	.align		4
.L_3684:
        /*0088*/ 	.byte	0x04, 0x17
        /*008a*/ 	.short	(.L_3686 - .L_3685)
.L_3685:
        /*008c*/ 	.word	0x00000000
        /*0090*/ 	.short	0x0006
        /*0092*/ 	.short	0x0018
        /*0094*/ 	.byte	0x00, 0xf0, 0x11, 0x00


	//----- nvinfo : EIATTR_KPARAM_INFO
	.align		4
.L_3686:
        /*0098*/ 	.byte	0x04, 0x17
        /*009a*/ 	.short	(.L_3688 - .L_3687)
.L_3687:
        /*009c*/ 	.word	0x00000000
        /*00a0*/ 	.short	0x0005
        /*00a2*/ 	.short	0x0014
        /*00a4*/ 	.byte	0x00, 0xf0, 0x11, 0x00


	//----- nvinfo : EIATTR_KPARAM_INFO
	.align		4
.L_3688:
        /*00a8*/ 	.byte	0x04, 0x17
        /*00aa*/ 	.short	(.L_3690 - .L_3689)
.L_3689:
        /*00ac*/ 	.word	0x00000000
        /*00b0*/ 	.short	0x0004
        /*00b2*/ 	.short	0x0010
        /*00b4*/ 	.byte	0x00, 0xf0, 0x11, 0x00


	//----- nvinfo : EIATTR_KPARAM_INFO
	.align		4
.L_3690:
        /*00b8*/ 	.byte	0x04, 0x17
        /*00ba*/ 	.short	(.L_3692 - .L_3691)
.L_3691:
        /*00bc*/ 	.word	0x00000000
        /*00c0*/ 	.short	0x0003
        /*00c2*/ 	.short	0x000c
        /*00c4*/ 	.byte	0x00, 0xf0, 0x11, 0x00


	//----- nvinfo : EIATTR_KPARAM_INFO
	.align		4
.L_3692:
        /*00c8*/ 	.byte	0x04, 0x17
        /*00ca*/ 	.short	(.L_3694 - .L_3693)
.L_3693:
        /*00cc*/ 	.word	0x00000000
        /*00d0*/ 	.short	0x0002
        /*00d2*/ 	.short	0x0008
        /*00d4*/ 	.byte	0x00, 0xf0, 0x11, 0x00


	//----- nvinfo : EIATTR_KPARAM_INFO
	.align		4
.L_3694:
        /*00d8*/ 	.byte	0x04, 0x17
        /*00da*/ 	.short	(.L_3696 - .L_3695)
.L_3695:
        /*00dc*/ 	.word	0x00000000
        /*00e0*/ 	.short	0x0001
        /*00e2*/ 	.short	0x0004
        /*00e4*/ 	.byte	0x00, 0xf0, 0x11, 0x00


	//----- nvinfo : EIATTR_KPARAM_INFO
	.align		4
.L_3696:
        /*00e8*/ 	.byte	0x04, 0x17
        /*00ea*/ 	.short	(.L_3698 - .L_3697)
.L_3697:
        /*00ec*/ 	.word	0x00000000
        /*00f0*/ 	.short	0x0000
        /*00f2*/ 	.short	0x0000
        /*00f4*/ 	.byte	0x00, 0xf0, 0x11, 0x00


	//----- nvinfo : EIATTR_SPARSE_MMA_MASK
	.align		4
.L_3698:
        /*00f8*/ 	.byte	0x03, 0x50
        /*00fa*/ 	.short	0x0000


	//----- nvinfo : EIATTR_MAXREG_COUNT
	.align		4
        /*00fc*/ 	.byte	0x03, 0x1b
        /*00fe*/ 	.short	0x0040


	//----- nvinfo : EIATTR_NUM_BARRIERS
	.align		4
        /*0100*/ 	.byte	0x02, 0x4c
        /*0102*/ 	.byte	0x01
	.zero		1


	//----- nvinfo : EIATTR_EXTERNS
	.align		4
        /*0104*/ 	.byte	0x04, 0x0f
        /*0106*/ 	.short	(.L_3700 - .L_3699)


	//   ....[0]....
	.align		4
.L_3699:
        /*0108*/ 	.word	index@(vprintf)


	//----- nvinfo : EIATTR_MERCURY_ISA_VERSION
	.align		4
.L_3700:
        /*010c*/ 	.byte	0x03, 0x5f
        /*010e*/ 	.short	0x0101


	//----- nvinfo : EIATTR_SYSCALL_OFFSETS
	.align		4
        /*0110*/ 	.byte	0x04, 0x46
        /*0112*/ 	.short	(.L_3702 - .L_3701)


	//   ....[0]....
.L_3701:
        /*0114*/ 	.word	0x00000730


	//----- nvinfo : EIATTR_EXIT_INSTR_OFFSETS
	.align		4
.L_3702:
        /*0118*/ 	.byte	0x04, 0x1c
        /*011a*/ 	.short	(.L_3704 - .L_3703)


	//   ....[0]....
.L_3703:
        /*011c*/ 	.word	0x00001110


	//   ....[1]....
        /*0120*/ 	.word	0x00001130


	//----- nvinfo : EIATTR_MAX_THREADS
	.align		4
.L_3704:
        /*0124*/ 	.byte	0x04, 0x05
        /*0126*/ 	.short	(.L_3706 - .L_3705)
.L_3705:
        /*0128*/ 	.word	0x00000400
        /*012c*/ 	.word	0x00000001
        /*0130*/ 	.word	0x00000001


	//----- nvinfo : EIATTR_CRS_STACK_SIZE
	.align		4
.L_3706:
        /*0134*/ 	.byte	0x04, 0x1e
        /*0136*/ 	.short	(.L_3708 - .L_3707)
.L_3707:
        /*0138*/ 	.word	0x00000000


	//----- nvinfo : EIATTR_CBANK_PARAM_SIZE
	.align		4
.L_3708:
        /*013c*/ 	.byte	0x03, 0x19
        /*013e*/ 	.short	0x0050


	//----- nvinfo : EIATTR_PARAM_CBANK
	.align		4
        /*0140*/ 	.byte	0x04, 0x0a
        /*0142*/ 	.short	(.L_3710 - .L_3709)
	.align		4
.L_3709:
        /*0144*/ 	.word	index@(.nv.constant0._Z56userbuffers_fp16_sum_inplace_gpu_rr_rs_oop_stride_atomicILi8EEviiiiiiiiiiPPviS0_S0_m)
        /*0148*/ 	.short	0x0210
        /*014a*/ 	.short	0x0050


	//----- nvinfo : EIATTR_SW_WAR
	.align		4
.L_3710:
        /*014c*/ 	.byte	0x04, 0x36
        /*014e*/ 	.short	(.L_3712 - .L_3711)
.L_3711:
        /*0150*/ 	.word	0x00000008
.L_3712:


//--------------------- .nv.info._Z56userbuffers_fp16_sum_inplace_gpu_rr_rs_oop_stride_atomicILi4EEviiiiiiiiiiPPviS0_S0_m --------------------------
	.section	.nv.info._Z56userbuffers_fp16_sum_inplace_gpu_rr_rs_oop_stride_atomicILi4EEviiiiiiiiiiPPviS0_S0_m,"",@"SHT_CUDA_INFO"
	.sectionflags	@""
	.align	4


	//----- nvinfo : EIATTR_CUDA_API_VERSION
	.align		4
        /*0000*/ 	.byte	0x04, 0x37
        /*0002*/ 	.short	(.L_3714 - .L_3713)
.L_3713:
        /*0004*/ 	.word	0x00000082


	//----- nvinfo : EIATTR_KPARAM_INFO
	.align		4
.L_3714:
        /*0008*/ 	.byte	0x04, 0x17
        /*000a*/ 	.short	(.L_3716 - .L_3715)
.L_3715:
        /*000c*/ 	.word	0x00000000
        /*0010*/ 	.short	0x000e
        /*0012*/ 	.short	0x0048
        /*0014*/ 	.byte	0x00, 0xf0, 0x21, 0x00


	//----- nvinfo : EIATTR_KPARAM_INFO
	.align		4
.L_3716:
        /*0018*/ 	.byte	0x04, 0x17
        /*001a*/ 	.short	(.L_3718 - .L_3717)
.L_3717:
        /*001c*/ 	.word	0x00000000
        /*0020*/ 	.short	0x000d
        /*0022*/ 	.short	0x0040
        /*0024*/ 	.byte	0x00, 0xf0, 0x21, 0x00


	//----- nvinfo : EIATTR_KPARAM_INFO
	.align		4
.L_3718:
        /*0028*/ 	.byte	0x04, 0x17
        /*002a*/ 	.short	(.L_3720 - .L_3719)
.L_3719:
        /*002c*/ 	.word	0x00000000
        /*0030*/ 	.short	0x000c
        /*0032*/ 	.short	0x0038
        /*0034*/ 	.byte	0x00, 0xf0, 0x21, 0x00


	//----- nvinfo : EIATTR_KPARAM_INFO
	.align		4
.L_3720:
        /*0038*/ 	.byte	0x04, 0x17
        /*003a*/ 	.short	(.L_3722 - .L_3721)
.L_3721:
        /*003c*/ 	.word	0x00000000
        /*0040*/ 	.short	0x000b
        /*0042*/ 	.short	0x0030
        /*0044*/ 	.byte	0x00, 0xf0, 0x11, 0x00


	//----- nvinfo : EIATTR_KPARAM_INFO
	.align		4
.L_3722:
        /*0048*/ 	.byte	0x04, 0x17
        /*004a*/ 	.short	(.L_3724 - .L_3723)
.L_3723:
        /*004c*/ 	.word	0x00000000
        /*0050*/ 	.short	0x000a
        /*0052*/ 	.short	0x0028
        /*0054*/ 	.byte	0x00, 0xf0, 0x21, 0x00


	//----- nvinfo : EIATTR_KPARAM_INFO
	.align		4
.L_3724:
        /*0058*/ 	.byte	0x04, 0x17
        /*005a*/ 	.short	(.L_3726 - .L_3725)
.L_3725:
        /*005c*/ 	.word	0x00000000
        /*0060*/ 	.short	0x0009
        /*0062*/ 	.short	0x0024
        /*0064*/ 	.byte	0x00, 0xf0, 0x11, 0x00


	//----- nvinfo : EIATTR_KPARAM_INFO
	.align		4
.L_3726:
        /*0068*/ 	.byte	0x04, 0x17
        /*006a*/ 	.short	(.L_3728 - .L_3727)
.L_3727:
        /*006c*/ 	.word	0x00000000
        /*0070*/ 	.short	0x0008
        /*0072*/ 	.short	0x0020
        /*0074*/ 	.byte	0x00, 0xf0, 0x11, 0x00


	//----- nvinfo : EIATTR_KPARAM_INFO
	.align		4
.L_3728:
        /*0078*/ 	.byte	0x04, 0x17
        /*007a*/ 	.short	(.L_3730 - .L_3729)
.L_3729:
        /*007c*/ 	.word	0x00000000
        /*0080*/ 	.short	0x0007
        /*0082*/ 	.short	0x001c
        /*0084*/ 	.byte	0x00, 0xf0, 0x11, 0x00


	//----- nvinfo : EIATTR_KPARAM_INFO
	.align		4
.L_3730:
        /*0088*/ 	.byte	0x04, 0x17
        /*008a*/ 	.short	(.L_3732 - .L_3731)
.L_3731:
        /*008c*/ 	.word	0x00000000
        /*0090*/ 	.short	0x0006
        /*0092*/ 	.short	0x0018
        /*0094*/ 	.byte	0x00, 0xf0, 0x11, 0x00


	//----- nvinfo : EIATTR_KPARAM_INFO
	.align		4
.L_3732:
        /*0098*/ 	.byte	0x04, 0x17
        /*009a*/ 	.short	(.L_3734 - .L_3733)
.L_3733:
        /*009c*/ 	.word	0x00000000
        /*00a0*/ 	.short	0x0005
        /*00a2*/ 	.short	0x0014
        /*00a4*/ 	.byte	0x00, 0xf0, 0x11, 0x00


	//----- nvinfo : EIATTR_KPARAM_INFO
	.align		4
.L_3734:
        /*00a8*/ 	.byte	0x04, 0x17
        /*00aa*/ 	.short	(.L_3736 - .L_3735)
.L_3735:
        /*00ac*/ 	.word	0x00000000
        /*00b0*/ 	.short	0x0004
        /*00b2*/ 	.short	0x0010
        /*00b4*/ 	.byte	0x00, 0xf0, 0x11, 0x00


	//----- nvinfo : EIATTR_KPARAM_INFO
	.align		4
.L_3736:
        /*00b8*/ 	.byte	0x04, 0x17
        /*00ba*/ 	.short	(.L_3738 - .L_3737)
.L_3737:
        /*00bc*/ 	.word	0x00000000
        /*00c0*/ 	.short	0x0003
        /*00c2*/ 	.short	0x000c
        /*00c4*/ 	.byte	0x00, 0xf0, 0x11, 0x00


	//----- nvinfo : EIATTR_KPARAM_INFO
	.align		4
.L_3738:
        /*00c8*/ 	.byte	0x04, 0x17
        /*00ca*/ 	.short	(.L_3740 - .L_3739)
.L_3739:
        /*00cc*/ 	.word	0x00000000
        /*00d0*/ 	.short	0x0002
        /*00d2*/ 	.short	0x0008
        /*00d4*/ 	.byte	0x00, 0xf0, 0x11, 0x00


	//----- nvinfo : EIATTR_KPARAM_INFO
	.align		4
.L_3740:
        /*00d8*/ 	.byte	0x04, 0x17
        /*00da*/ 	.short	(.L_3742 - .L_3741)
.L_3741:
        /*00dc*/ 	.word	0x00000000
        /*00e0*/ 	.short	0x0001
        /*00e2*/ 	.short	0x0004
        /*00e4*/ 	.byte	0x00, 0xf0, 0x11, 0x00


	//----- nvinfo : EIATTR_KPARAM_INFO
	.align		4
.L_3742:
        /*00e8*/ 	.byte	0x04, 0x17
        /*00ea*/ 	.short	(.L_3744 - .L_3743)
.L_3743:
        /*00ec*/ 	.word	0x00000000
        /*00f0*/ 	.short	0x0000
        /*00f2*/ 	.short	0x0000
        /*00f4*/ 	.byte	0x00, 0xf0, 0x11, 0x00


	//----- nvinfo : EIATTR_SPARSE_MMA_MASK
	.align		4
.L_3744:
        /*00f8*/ 	.byte	0x03, 0x50
        /*00fa*/ 	.short	0x0000


	//----- nvinfo : EIATTR_MAXREG_COUNT
	.align		4
        /*00fc*/ 	.byte	0x03, 0x1b
        /*00fe*/ 	.short	0x0040


	//----- nvinfo : EIATTR_NUM_BARRIERS
	.align		4
        /*0100*/ 	.byte	0x02, 0x4c
        /*0102*/ 	.byte	0x01
	.zero		1


	//----- nvinfo : EIATTR_EXTERNS
	.align		4
        /*0104*/ 	.byte	0x04, 0x0f
        /*0106*/ 	.short	(.L_3746 - .L_3745)


	//   ....[0]....
	.align		4
.L_3745:
        /*0108*/ 	.word	index@(vprintf)


	//----- nvinfo : EIATTR_MERCURY_ISA_VERSION
	.align		4
.L_3746:
        /*010c*/ 	.byte	0x03, 0x5f
        /*010e*/ 	.short	0x0101


	//----- nvinfo : EIATTR_SYSCALL_OFFSETS
	.align		4
        /*0110*/ 	.byte	0x04, 0x46
        /*0112*/ 	.short	(.L_3748 - .L_3747)


	//   ....[0]....
.L_3747:
        /*0114*/ 	.word	0x00000730


	//----- nvinfo : EIATTR_EXIT_INSTR_OFFSETS
	.align		4
.L_3748:
        /*0118*/ 	.byte	0x04, 0x1c
        /*011a*/ 	.short	(.L_3750 - .L_3749)


	//   ....[0]....
.L_3749:
        /*011c*/ 	.word	0x00000f40


	//   ....[1]....
        /*0120*/ 	.word	0x00000f60


	//----- nvinfo : EIATTR_MAX_THREADS
	.align		4
.L_3750:
        /*0124*/ 	.byte	0x04, 0x05
        /*0126*/ 	.short	(.L_3752 - .L_3751)
.L_3751:
        /*0128*/ 	.word	0x00000400
        /*012c*/ 	.word	0x00000001
        /*0130*/ 	.word	0x00000001


	//----- nvinfo : EIATTR_CRS_STACK_SIZE
	.align		4
.L_3752:
        /*0134*/ 	.byte	0x04, 0x1e
        /*0136*/ 	.short	(.L_3754 - .L_3753)
.L_3753:
        /*0138*/ 	.word	0x00000000


	//----- nvinfo : EIATTR_CBANK_PARAM_SIZE
	.align		4
.L_3754:
        /*013c*/ 	.byte	0x03, 0x19
        /*013e*/ 	.short	0x0050


	//----- nvinfo : EIATTR_PARAM_CBANK
	.align		4
        /*0140*/ 	.byte	0x04, 0x0a
        /*0142*/ 	.short	(.L_3756 - .L_3755)
	.align		4
.L_3755:
        /*0144*/ 	.word	index@(.nv.constant0._Z56userbuffers_fp16_sum_inplace_gpu_rr_rs_oop_stride_atomicILi4EEviiiiiiiiiiPPviS0_S0_m)
        /*0148*/ 	.short	0x0210
        /*014a*/ 	.short	0x0050


	//----- nvinfo : EIATTR_SW_WAR
	.align		4
.L_3756:
        /*014c*/ 	.byte	0x04, 0x36
        /*014e*/ 	.short	(.L_3758 - .L_3757)
.L_3757:
        /*0150*/ 	.word	0x00000008
.L_3758:


//--------------------- .nv.info._Z56userbuffers_fp16_sum_inplace_gpu_rr_rs_oop_stride_atomicILi2EEviiiiiiiiiiPPviS0_S0_m --------------------------
	.section	.nv.info._Z56userbuffers_fp16_sum_inplace_gpu_rr_rs_oop_stride_atomicILi2EEviiiiiiiiiiPPviS0_S0_m,"",@"SHT_CUDA_INFO"
	.sectionflags	@""
	.align	4


	//----- nvinfo : EIATTR_CUDA_API_VERSION
	.align		4
        /*0000*/ 	.byte	0x04, 0x37
        /*0002*/ 	.short	(.L_3760 - .L_3759)
.L_3759:
        /*0004*/ 	.word	0x00000082


	//----- nvinfo : EIATTR_KPARAM_INFO
	.align		4
.L_3760:
        /*0008*/ 	.byte	0x04, 0x17
        /*000a*/ 	.short	(.L_3762 - .L_3761)
.L_3761:
        /*000c*/ 	.word	0x00000000
        /*0010*/ 	.short	0x000e
        /*0012*/ 	.short	0x0048
        /*0014*/ 	.byte	0x00, 0xf0, 0x21, 0x00


	//----- nvinfo : EIATTR_KPARAM_INFO
	.align		4
.L_3762:
        /*0018*/ 	.byte	0x04, 0x17
        /*001a*/ 	.short	(.L_3764 - .L_3763)
.L_3763:
        /*001c*/ 	.word	0x00000000
        /*0020*/ 	.short	0x000d
        /*0022*/ 	.short	0x0040
        /*0024*/ 	.byte	0x00, 0xf0, 0x21, 0x00


	//----- nvinfo : EIATTR_KPARAM_INFO
	.align		4
.L_3764:
        /*0028*/ 	.byte	0x04, 0x17
        /*002a*/ 	.short	(.L_3766 - .L_3765)
.L_3765:
        /*002c*/ 	.word	0x00000000
        /*0030*/ 	.short	0x000c
        /*0032*/ 	.short	0x0038
        /*0034*/ 	.byte	0x00, 0xf0, 0x21, 0x00


	//----- nvinfo : EIATTR_KPARAM_INFO
	.align		4
.L_3766:
        /*0038*/ 	.byte	0x04, 0x17
        /*003a*/ 	.short	(.L_3768 - .L_3767)
.L_3767:
        /*003c*/ 	.word	0x00000000
        /*0040*/ 	.short	0x000b
        /*0042*/ 	.short	0x0030
        /*0044*/ 	.byte	0x00, 0xf0, 0x11, 0x00


	//----- nvinfo : EIATTR_KPARAM_INFO
	.align		4
.L_3768:
        /*0048*/ 	.byte	0x04, 0x17
        /*004a*/ 	.short	(.L_3770 - .L_3769)
.L_3769:
        /*004c*/ 	.word	0x00000000
        /*0050*/ 	.short	0x000a
        /*0052*/ 	.short	0x0028
        /*0054*/ 	.byte	0x00, 0xf0, 0x21, 0x00


	//----- nvinfo : EIATTR_KPARAM_INFO
	.align		4
.L_3770:
        /*0058*/ 	.byte	0x04, 0x17
        /*005a*/ 	.short	(.L_3772 - .L_3771)
.L_3771:
        /*005c*/ 	.word	0x00000000
        /*0060*/ 	.short	0x0009
        /*0062*/ 	.short	0x0024
        /*0064*/ 	.byte	0x00, 0xf0, 0x11, 0x00


	//----- nvinfo : EIATTR_KPARAM_INFO
	.align		4
.L_3772:
        /*0068*/ 	.byte	0x04, 0x17
        /*006a*/ 	.short	(.L_3774 - .L_3773)
.L_3773:
        /*006c*/ 	.word	0x00000000
        /*0070*/ 	.short	0x0008
        /*0072*/ 	.short	0x0020
        /*0074*/ 	.byte	0x00, 0xf0, 0x11, 0x00


	//----- nvinfo : EIATTR_KPARAM_INFO
	.align		4
.L_3774:
        /*0078*/ 	.byte	0x04, 0x17
        /*007a*/ 	.short	(.L_3776 - .L_3775)
.L_3775:
        /*007c*/ 	.word	0x00000000
        /*0080*/ 	.short	0x0007
        /*0082*/ 	.short	0x001c
        /*0084*/ 	.byte	0x00, 0xf0, 0x11, 0x00


	//----- nvinfo : EIATTR_KPARAM_INFO
	.align		4
.L_3776:
        /*0088*/ 	.byte	0x04, 0x17
        /*008a*/ 	.short	(.L_3778 - .L_3777)
.L_3777:
        /*008c*/ 	.word	0x00000000
        /*0090*/ 	.short	0x0006
        /*0092*/ 	.short	0x0018
        /*0094*/ 	.byte	0x00, 0xf0, 0x11, 0x00


	//----- nvinfo : EIATTR_KPARAM_INFO
	.align		4
.L_3778:
        /*0098*/ 	.byte	0x04, 0x17
        /*009a*/ 	.short	(.L_3780 - .L_3779)
.L_3779:
        /*009c*/ 	.word	0x00000000
        /*00a0*/ 	.short	0x0005
        /*00a2*/ 	.short	0x0014
        /*00a4*/ 	.byte	0x00, 0xf0, 0x11, 0x00


	//----- nvinfo : EIATTR_KPARAM_INFO
	.align		4
.L_3780:
        /*00a8*/ 	.byte	0x04, 0x17
        /*00aa*/ 	.short	(.L_3782 - .L_3781)
.L_3781:
        /*00ac*/ 	.word	0x00000000
        /*00b0*/ 	.short	0x0004
        /*00b2*/ 	.short	0x0010
        /*00b4*/ 	.byte	0x00, 0xf0, 0x11, 0x00


	//----- nvinfo : EIATTR_KPARAM_INFO
	.align		4
.L_3782:
        /*00b8*/ 	.byte	0x04, 0x17
        /*00ba*/ 	.short	(.L_3784 - .L_3783)
.L_3783:
        /*00bc*/ 	.word	0x00000000
        /*00c0*/ 	.short	0x0003
        /*00c2*/ 	.short	0x000c
        /*00c4*/ 	.byte	0x00, 0xf0, 0x11, 0x00


	//----- nvinfo : EIATTR_KPARAM_INFO
	.align		4
.L_3784:
        /*00c8*/ 	.byte	0x04, 0x17
        /*00ca*/ 	.short	(.L_3786 - .L_3785)
.L_3785:
        /*00cc*/ 	.word	0x00000000
        /*00d0*/ 	.short	0x0002
        /*00d2*/ 	.short	0x0008
        /*00d4*/ 	.byte	0x00, 0xf0, 0x11, 0x00


	//----- nvinfo : EIATTR_KPARAM_INFO
	.align		4
.L_3786:
        /*00d8*/ 	.byte	0x04, 0x17
        /*00da*/ 	.short	(.L_3788 - .L_3787)
.L_3787:
        /*00dc*/ 	.word	0x00000000
        /*00e0*/ 	.short	0x0001
        /*00e2*/ 	.short	0x0004
        /*00e4*/ 	.byte	0x00, 0xf0, 0x11, 0x00


	//----- nvinfo : EIATTR_KPARAM_INFO
	.align		4
.L_3788:
        /*00e8*/ 	.byte	0x04, 0x17
        /*00ea*/ 	.short	(.L_3790 - .L_3789)
.L_3789:
        /*00ec*/ 	.word	0x00000000
        /*00f0*/ 	.short	0x0000
        /*00f2*/ 	.short	0x0000
        /*00f4*/ 	.byte	0x00, 0xf0, 0x11, 0x00


	//----- nvinfo : EIATTR_SPARSE_MMA_MASK
	.align		4
.L_3790:
        /*00f8*/ 	.byte	0x03, 0x50
        /*00fa*/ 	.short	0x0000


	//----- nvinfo : EIATTR_MAXREG_COUNT
	.align		4
        /*00fc*/ 	.byte	0x03, 0x1b
        /*00fe*/ 	.short	0x0040


	//----- nvinfo : EIATTR_NUM_BARRIERS
	.align		4
        /*0100*/ 	.byte	0x02, 0x4c
        /*0102*/ 	.byte	0x01
	.zero		1


	//----- nvinfo : EIATTR_EXTERNS
	.align		4
        /*0104*/ 	.byte	0x04, 0x0f
        /*0106*/ 	.short	(.L_3792 - .L_3791)


	//   ....[0]....
	.align		4
.L_3791:
        /*0108*/ 	.word	index@(vprintf)


	//----- nvinfo : EIATTR_MERCURY_ISA_VERSION
	.align		4
.L_3792:
        /*010c*/ 	.byte	0x03, 0x5f
        /*010e*/ 	.short	0x0101


	//----- nvinfo : EIATTR_SYSCALL_OFFSETS
	.align		4
        /*0110*/ 	.byte	0x04, 0x46
        /*0112*/ 	.short	(.L_3794 - .L_3793)


	//   ....[0]....
.L_3793:
        /*0114*/ 	.word	0x00000730


	//----- nvinfo : EIATTR_EXIT_INSTR_OFFSETS
	.align		4
.L_3794:
        /*0118*/ 	.byte	0x04, 0x1c
        /*011a*/ 	.short	(.L_3796 - .L_3795)


	//   ....[0]....
.L_3795:
        /*011c*/ 	.word	0x00000db0


	//   ....[1]....
        /*0120*/ 	.word	0x00000dd0


	//----- nvinfo : EIATTR_MAX_THREADS
	.align		4
.L_3796:
        /*0124*/ 	.byte	0x04, 0x05
        /*0126*/ 	.short	(.L_3798 - .L_3797)
.L_3797:
        /*0128*/ 	.word	0x00000400
        /*012c*/ 	.word	0x00000001
        /*0130*/ 	.word	0x00000001


	//----- nvinfo : EIATTR_CRS_STACK_SIZE
	.align		4
.L_3798:
        /*0134*/ 	.byte	0x04, 0x1e
        /*0136*/ 	.short	(.L_3800 - .L_3799)
.L_3799:
        /*0138*/ 	.word	0x00000000


	//----- nvinfo : EIATTR_CBANK_PARAM_SIZE
	.align		4
.L_3800:
        /*013c*/ 	.byte	0x03, 0x19
        /*013e*/ 	.short	0x0050


	//----- nvinfo : EIATTR_PARAM_CBANK
	.align		4
        /*0140*/ 	.byte	0x04, 0x0a
        /*0142*/ 	.short	(.L_3802 - .L_3801)
	.align		4
.L_3801:
        /*0144*/ 	.word	index@(.nv.constant0._Z56userbuffers_fp16_sum_inplace_gpu_rr_rs_oop_stride_atomicILi2EEviiiiiiiiiiPPviS0_S0_m)
        /*0148*/ 	.short	0x0210
        /*014a*/ 	.short	0x0050


	//----- nvinfo : EIATTR_SW_WAR
	.align		4
.L_3802:
        /*014c*/ 	.byte	0x04, 0x36
        /*014e*/ 	.short	(.L_3804 - .L_3803)
.L_3803:
        /*0150*/ 	.word	0x00000008
.L_3804:


//--------------------- .nv.info._Z49userbuffers_fp16_sum_inplace_gpu_rr_rs_oop_strideILi32EEviiiiiiiiiPPviS0_m --------------------------
	.section	.nv.info._Z49userbuffers_fp16_sum_inplace_gpu_rr_rs_oop_strideILi32EEviiiiiiiiiPPviS0_m,"",@"SHT_CUDA_INFO"
	.sectionflags	@""
	.align	4


	//----- nvinfo : EIATTR_CUDA_API_VERSION
	.align		4
        /*0000*/ 	.byte	0x04, 0x37
        /*0002*/ 	.short	(.L_3806 - .L_3805)
.L_3805:
        /*0004*/ 	.word	0x00000082


	//----- nvinfo : EIATTR_KPARAM_INFO
	.align		4
.L_3806:
        /*0008*/ 	.byte	0x04, 0x17
        /*000a*/ 	.short	(.L_3808 - .L_3807)
.L_3807:
        /*000c*/ 	.word	0x00000000
        /*0010*/ 	.short	0x000c
        /*0012*/ 	.short	0x0040
        /*0014*/ 	.byte	0x00, 0xf0, 0x21, 0x00


	//----- nvinfo : EIATTR_KPARAM_INFO
	.align		4
.L_3808:
        /*0018*/ 	.byte	0x04, 0x17
        /*001a*/ 	.short	(.L_3810 - .L_3809)
.L_3809:
        /*001c*/ 	.word	0x00000000
        /*0020*/ 	.short	0x000b
        /*0022*/ 	.short	0x0038
        /*0024*/ 	.byte	0x00, 0xf0, 0x21, 0x00


	//----- nvinfo : EIATTR_KPARAM_INFO
	.align		4
.L_3810:
        /*0028*/ 	.byte	0x04, 0x17
        /*002a*/ 	.short	(.L_3812 - .L_3811)
.L_3811:
        /*002c*/ 	.word	0x00000000
        /*0030*/ 	.short	0x000a
        /*0032*/ 	.short	0x0030
        /*0034*/ 	.byte	0x00, 0xf0, 0x11, 0x00


	//----- nvinfo : EIATTR_KPARAM_INFO
	.align		4
.L_3812:
        /*0038*/ 	.byte	0x04, 0x17
        /*003a*/ 	.short	(.L_3814 - .L_3813)
.L_3813:
        /*003c*/ 	.word	0x00000000
        /*0040*/ 	.short	0x0009
        /*0042*/ 	.short	0x0028
        /*0044*/ 	.byte	0x00, 0xf0, 0x21, 0x00


	//----- nvinfo : EIATTR_KPARAM_INFO
	.align		4
.L_3814:
        /*0048*/ 	.byte	0x04, 0x17
        /*004a*/ 	.short	(.L_3816 - .L_3815)
.L_3815:
        /*004c*/ 	.word	0x00000000
        /*0050*/ 	.short	0x0008
        /*0052*/ 	.short	0x0020
        /*0054*/ 	.byte	0x00, 0xf0, 0x11, 0x00


	//----- nvinfo : EIATTR_KPARAM_INFO
	.align		4
.L_3816:
        /*0058*/ 	.byte	0x04, 0x17
        /*005a*/ 	.short	(.L_3818 - .L_3817)
.L_3817:
        /*005c*/ 	.word	0x00000000
        /*0060*/ 	.short	0x0007
        /*0062*/ 	.short	0x001c
        /*0064*/ 	.byte	0x00, 0xf0, 0x11, 0x00


	//----- nvinfo : EIATTR_KPARAM_INFO
	.align		4
.L_3818:
        /*0068*/ 	.byte	0x04, 0x17
        /*006a*/ 	.short	(.L_3820 - .L_3819)
.L_3819:
        /*006c*/ 	.word	0x00000000
        /*0070*/ 	.short	0x0006
        /*0072*/ 	.short	0x0018
        /*0074*/ 	.byte	0x00, 0xf0, 0x11, 0x00


	//----- nvinfo : EIATTR_KPARAM_INFO
	.align		4
.L_3820:
        /*0078*/ 	.byte	0x04, 0x17
        /*007a*/ 	.short	(.L_3822 - .L_3821)
.L_3821:
        /*007c*/ 	.word	0x00000000
        /*0080*/ 	.short	0x0005
        /*0082*/ 	.short	0x0014
        /*0084*/ 	.byte	0x00, 0xf0, 0x11, 0x00


	//----- nvinfo : EIATTR_KPARAM_INFO
	.align		4
.L_3822:
        /*0088*/ 	.byte	0x04, 0x17
        /*008a*/ 	.short	(.L_3824 - .L_3823)
.L_3823:
        /*008c*/ 	.word	0x00000000
        /*0090*/ 	.short	0x0004
        /*0092*/ 	.short	0x0010
        /*0094*/ 	.byte	0x00, 0xf0, 0x11, 0x00


	//----- nvinfo : EIATTR_KPARAM_INFO
	.align		4
.L_3824:
        /*0098*/ 	.byte	0x04, 0x17
        /*009a*/ 	.short	(.L_3826 - .L_3825)
.L_3825:
        /*009c*/ 	.word	0x00000000
        /*00a0*/ 	.short	0x0003
        /*00a2*/ 	.short	0x000c
        /*00a4*/ 	.byte	0x00, 0xf0, 0x11, 0x00


	//----- nvinfo : EIATTR_KPARAM_INFO
	.align		4
.L_3826:
        /*00a8*/ 	.byte	0x04, 0x17
        /*00aa*/ 	.short	(.L_3828 - .L_3827)
.L_3827:
        /*00ac*/ 	.word	0x00000000
        /*00b0*/ 	.short	0x0002
        /*00b2*/ 	.short	0x0008
        /*00b4*/ 	.byte	0x00, 0xf0, 0x11, 0x00


	//----- nvinfo : EIATTR_KPARAM_INFO
	.align		4
.L_3828:
        /*00b8*/ 	.byte	0x04, 0x17
        /*00ba*/ 	.short	(.L_3830 - .L_3829)
.L_3829:
        /*00bc*/ 	.word	0x00000000
        /*00c0*/ 	.short	0x0001
        /*00c2*/ 	.short	0x0004
        /*00c4*/ 	.byte	0x00, 0xf0, 0x11, 0x00


	//----- nvinfo : EIATTR_KPARAM_INFO
	.align		4
.L_3830:
        /*00c8*/ 	.byte	0x04, 0x17
        /*00ca*/ 	.short	(.L_3832 - .L_3831)
.L_3831:
        /*00cc*/ 	.word	0x00000000
        /*00d0*/ 	.short	0x0000
        /*00d2*/ 	.short	0x0000
        /*00d4*/ 	.byte	0x00, 0xf0, 0x11, 0x00


	//----- nvinfo : EIATTR_SPARSE_MMA_MASK
	.align		4
.L_3832:
        /*00d8*/ 	.byte	0x03, 0x50
        /*00da*/ 	.short	0x0000


	//----- nvinfo : EIATTR_MAXREG_COUNT
	.align		4
        /*00dc*/ 	.byte	0x03, 0x1b
        /*00de*/ 	.short	0x0040


	//----- nvinfo : EIATTR_NUM_BARRIERS
	.align		4
        /*00e0*/ 	.byte	0x02, 0x4c
        /*00e2*/ 	.byte	0x01
	.zero		1


	//----- nvinfo : EIATTR_EXTERNS
	.align		4
        /*00e4*/ 	.byte	0x04, 0x0f
        /*00e6*/ 	.short	(.L_3834 - .L_3833)


	//   ....[0]....
	.align		4
.L_3833:
        /*00e8*/ 	.word	index@(vprintf)


	//----- nvinfo : EIATTR_ANNOTATIONS
	.align		4
.L_3834:
        /*00ec*/ 	.byte	0x04, 0x55
        /*00ee*/ 	.short	(.L_3836 - .L_3835)


	//   ....[0]....
.L_3835:
        /* <DEDUP_REMOVED lines=49> */


	//----- nvinfo : EIATTR_MERCURY_ISA_VERSION
	.align		4
.L_3836:
        /*03f0*/ 	.byte	0x03, 0x5f
        /*03f2*/ 	.short	0x0101


	//----- nvinfo : EIATTR_SYSCALL_OFFSETS
	.align		4
        /*03f4*/ 	.byte	0x04, 0x46
        /*03f6*/ 	.short	(.L_3838 - .L_3837)


	//   ....[0]....
.L_3837:
        /*03f8*/ 	.word	0x00000500


	//----- nvinfo : EIATTR_EXIT_INSTR_OFFSETS
	.align		4
.L_3838:
        /*03fc*/ 	.byte	0x04, 0x1c
        /*03fe*/ 	.short	(.L_3840 - .L_3839)


	//   ....[0]....
.L_3839:
        /*0400*/ 	.word	0x00002240


	//   ....[1]....
        /*0404*/ 	.word	0x00002280


	//----- nvinfo : EIATTR_MAX_THREADS
	.align		4
.L_3840:
        /*0408*/ 	.byte	0x04, 0x05
        /*040a*/ 	.short	(.L_3842 - .L_3841)
.L_3841:
        /*040c*/ 	.word	0x00000400
        /*0410*/ 	.word	0x00000001
        /*0414*/ 	.word	0x00000001


	//----- nvinfo : EIATTR_CRS_STACK_SIZE
	.align		4
.L_3842:
        /*0418*/ 	.byte	0x04, 0x1e
        /*041a*/ 	.short	(.L_3844 - .L_3843)
.L_3843:
        /*041c*/ 	.word	0x00000000


	//----- nvinfo : EIATTR_CBANK_PARAM_SIZE
	.align		4
.L_3844:
        /*0420*/ 	.byte	0x03, 0x19
        /*0422*/ 	.short	0x0048


	//----- nvinfo : EIATTR_PARAM_CBANK
	.align		4
        /*0424*/ 	.byte	0x04, 0x0a
        /*0426*/ 	.short	(.L_3846 - .L_3845)
	.align		4
.L_3845:
        /*0428*/ 	.word	index@(.nv.constant0._Z49userbuffers_fp16_sum_inplace_gpu_rr_rs_oop_strideILi32EEviiiiiiiiiPPviS0_m)
        /*042c*/ 	.short	0x0210
        /*042e*/ 	.short	0x0048


	//----- nvinfo : EIATTR_SW_WAR
	.align		4
.L_3846:
        /*0430*/ 	.byte	0x04, 0x36
        /*0432*/ 	.short	(.L_3848 - .L_3847)
.L_3847:
        /*0434*/ 	.word	0x00000008
.L_3848:


//--------------------- .nv.info._Z49userbuffers_fp16_sum_inplace_gpu_rr_rs_oop_strideILi16EEviiiiiiiiiPPviS0_m --------------------------
	.section	.nv.info._Z49userbuffers_fp16_sum_inplace_gpu_rr_rs_oop_strideILi16EEviiiiiiiiiPPviS0_m,"",@"SHT_CUDA_INFO"
	.sectionflags	@""
	.align	4


	//----- nvinfo : EIATTR_CUDA_API_VERSION
	.align		4
        /*0000*/ 	.byte	0x04, 0x37
        /*0002*/ 	.short	(.L_3850 - .L_3849)
.L_3849:
        /*0004*/ 	.word	0x00000082


	//----- nvinfo : EIATTR_KPARAM_INFO
	.align		4
.L_3850:
        /*0008*/ 	.byte	0x04, 0x17
        /*000a*/ 	.short	(.L_3852 - .L_3851)
.L_3851:
        /*000c*/ 	.word	0x00000000
        /*0010*/ 	.short	0x000c
        /*0012*/ 	.short	0x0040
        /*0014*/ 	.byte	0x00, 0xf0, 0x21, 0x00


	//----- nvinfo : EIATTR_KPARAM_INFO
	.align		4
.L_3852:
        /*0018*/ 	.byte	0x04, 0x17
        /*001a*/ 	.short	(.L_3854 - .L_3853)
.L_3853:
        /*001c*/ 	.word	0x00000000
        /*0020*/ 	.short	0x000b
        /*0022*/ 	.short	0x0038
        /*0024*/ 	.byte	0x00, 0xf0, 0x21, 0x00


	//----- nvinfo : EIATTR_KPARAM_INFO
	.align		4
.L_3854:
        /*0028*/ 	.byte	0x04, 0x17
        /*002a*/ 	.short	(.L_3856 - .L_3855)
.L_3855:
        /*002c*/ 	.word	0x00000000
        /*0030*/ 	.short	0x000a
        /*0032*/ 	.short	0x0030
        /*0034*/ 	.byte	0x00, 0xf0, 0x11, 0x00


	//----- nvinfo : EIATTR_KPARAM_INFO
	.align		4
.L_3856:
        /*0038*/ 	.byte	0x04, 0x17
        /*003a*/ 	.short	(.L_3858 - .L_3857)
.L_3857:
        /*003c*/ 	.word	0x00000000
        /*0040*/ 	.short	0x0009
        /*0042*/ 	.short	0x0028
        /*0044*/ 	.byte	0x00, 0xf0, 0x21, 0x00


	//----- nvinfo : EIATTR_KPARAM_INFO
	.align		4
.L_3858:
        /*0048*/ 	.byte	0x04, 0x17
        /*004a*/ 	.short	(.L_3860 - .L_3859)
.L_3859:
        /*004c*/ 	.word	0x00000000
        /*0050*/ 	.short	0x0008
        /*0052*/ 	.short	0x0020
        /*0054*/ 	.byte	0x00, 0xf0, 0x11, 0x00


	//----- nvinfo : EIATTR_KPARAM_INFO
	.align		4
.L_3860:
        /*0058*/ 	.byte	0x04, 0x17
        /*005a*/ 	.short	(.L_3862 - .L_3861)
.L_3861:
        /*005c*/ 	.word	0x00000000
        /*0060*/ 	.short	0x0007
        /*0062*/ 	.short	0x001c
        /*0064*/ 	.byte	0x00, 0xf0, 0x11, 0x00


	//----- nvinfo : EIATTR_KPARAM_INFO
	.align		4
.L_3862:
        /*0068*/ 	.byte	0x04, 0x17
        /*006a*/ 	.short	(.L_3864 - .L_3863)
.L_3863:
        /*006c*/ 	.word	0x00000000
        /*0070*/ 	.short	0x0006
        /*0072*/ 	.short	0x0018
        /*0074*/ 	.byte	0x00, 0xf0, 0x11, 0x00


	//----- nvinfo : EIATTR_KPARAM_INFO
	.align		4
.L_3864:
        /*0078*/ 	.byte	0x04, 0x17
        /*007a*/ 	.short	(.L_3866 - .L_3865)
.L_3865:
        /*007c*/ 	.word	0x00000000
        /*0080*/ 	.short	0x0005
        /*0082*/ 	.short	0x0014
        /*0084*/ 	.byte	0x00, 0xf0, 0x11, 0x00


	//----- nvinfo : EIATTR_KPARAM_INFO
	.align		4
.L_3866:
        /*0088*/ 	.byte	0x04, 0x17
        /*008a*/ 	.short	(.L_3868 - .L_3867)
.L_3867:
        /*008c*/ 	.word	0x00000000
        /*0090*/ 	.short	0x0004
        /*0092*/ 	.short	0x0010
        /*0094*/ 	.byte	0x00, 0xf0, 0x11, 0x00


	//----- nvinfo : EIATTR_KPARAM_INFO
	.align		4
.L_3868:
        /*0098*/ 	.byte	0x04, 0x17
        /*009a*/ 	.short	(.L_3870 - .L_3869)
.L_3869:
        /*009c*/ 	.word	0x00000000
        /*00a0*/ 	.short	0x0003
        /*00a2*/ 	.short	0x000c
        /*00a4*/ 	.byte	0x00, 0xf0, 0x11, 0x00


	//----- nvinfo : EIATTR_KPARAM_INFO
	.align		4
.L_3870:
        /*00a8*/ 	.byte	0x04, 0x17
        /*00aa*/ 	.short	(.L_3872 - .L_3871)
.L_3871:
        /*00ac*/ 	.word	0x00000000
        /*00b0*/ 	.short	0x0002
        /*00b2*/ 	.short	0x0008
        /*00b4*/ 	.byte	0x00, 0xf0, 0x11, 0x00


	//----- nvinfo : EIATTR_KPARAM_INFO
	.align		4
.L_3872:
        /*00b8*/ 	.byte	0x04, 0x17
        /*00ba*/ 	.short	(.L_3874 - .L_3873)
.L_3873:
        /*00bc*/ 	.word	0x00000000
        /*00c0*/ 	.short	0x0001
        /*00c2*/ 	.short	0x0004
        /*00c4*/ 	.byte	0x00, 0xf0, 0x11, 0x00


	//----- nvinfo : EIATTR_KPARAM_INFO
	.align		4
.L_3874:
        /*00c8*/ 	.byte	0x04, 0x17
        /*00ca*/ 	.short	(.L_3876 - .L_3875)
.L_3875:
        /*00cc*/ 	.word	0x00000000
        /*00d0*/ 	.short	0x0000
        /*00d2*/ 	.short	0x0000
        /*00d4*/ 	.byte	0x00, 0xf0, 0x11, 0x00


	//----- nvinfo : EIATTR_SPARSE_MMA_MASK
	.align		4
.L_3876:
        /*00d8*/ 	.byte	0x03, 0x50
        /*00da*/ 	.short	0x0000


	//----- nvinfo : EIATTR_MAXREG_COUNT
	.align		4
        /*00dc*/ 	.byte	0x03, 0x1b
        /*00de*/ 	.short	0x0040


	//----- nvinfo : EIATTR_NUM_BARRIERS
	.align		4
        /*00e0*/ 	.byte	0x02, 0x4c
        /*00e2*/ 	.byte	0x01
	.zero		1


	//----- nvinfo : EIATTR_EXTERNS
	.align		4
        /*00e4*/ 	.byte	0x04, 0x0f
        /*00e6*/ 	.short	(.L_3878 - .L_3877)


	//   ....[0]....
	.align		4
.L_3877:
        /*00e8*/ 	.word	index@(vprintf)


	//----- nvinfo : EIATTR_MERCURY_ISA_VERSION
	.align		4
.L_3878:
        /*00ec*/ 	.byte	0x03, 0x5f
        /*00ee*/ 	.short	0x0101


	//----- nvinfo : EIATTR_SYSCALL_OFFSETS
	.align		4
        /*00f0*/ 	.byte	0x04, 0x46
        /*00f2*/ 	.short	(.L_3880 - .L_3879)


	//   ....[0]....
.L_3879:
        /*00f4*/ 	.word	0x000004c0


	//----- nvinfo : EIATTR_EXIT_INSTR_OFFSETS
	.align		4
.L_3880:
        /*00f8*/ 	.byte	0x04, 0x1c
        /*00fa*/ 	.short	(.L_3882 - .L_3881)


	//   ....[0]....
.L_3881:
        /*00fc*/ 	.word	0x00001350


	//   ....[1]....
        /*0100*/ 	.word	0x00001370


	//----- nvinfo : EIATTR_MAX_THREADS
	.align		4
.L_3882:
        /*0104*/ 	.byte	0x04, 0x05
        /*0106*/ 	.short	(.L_3884 - .L_3883)
.L_3883:
        /*0108*/ 	.word	0x00000400
        /*010c*/ 	.word	0x00000001
        /*0110*/ 	.word	0x00000001


	//----- nvinfo : EIATTR_CRS_STACK_SIZE
	.align		4
.L_3884:
        /*0114*/ 	.byte	0x04, 0x1e
        /*0116*/ 	.short	(.L_3886 - .L_3885)
.L_3885:
        /*0118*/ 	.word	0x00000000


	//----- nvinfo : EIATTR_CBANK_PARAM_SIZE
	.align		4
.L_3886:
        /*011c*/ 	.byte	0x03, 0x19
        /*011e*/ 	.short	0x0048


	//----- nvinfo : EIATTR_PARAM_CBANK
	.align		4
        /*0120*/ 	.byte	0x04, 0x0a
        /*0122*/ 	.short	(.L_3888 - .L_3887)
	.align		4
.L_3887:
        /*0124*/ 	.word	index@(.nv.constant0._Z49userbuffers_fp16_sum_inplace_gpu_rr_rs_oop_strideILi16EEviiiiiiiiiPPviS0_m)
        /*0128*/ 	.short	0x0210
        /*012a*/ 	.short	0x0048


	//----- nvinfo : EIATTR_SW_WAR
	.align		4
.L_3888:
        /*012c*/ 	.byte	0x04, 0x36
        /*012e*/ 	.short	(.L_3890 - .L_3889)
.L_3889:
        /*0130*/ 	.word	0x00000008
.L_3890:


//--------------------- .nv.info._Z49userbuffers_fp16_sum_inplace_gpu_rr_rs_oop_strideILi8EEviiiiiiiiiPPviS0_m --------------------------
	.section	.nv.info._Z49userbuffers_fp16_sum_inplace_gpu_rr_rs_oop_strideILi8EEviiiiiiiiiPPviS0_m,"",@"SHT_CUDA_INFO"
	.sectionflags	@""
	.align	4


	//----- nvinfo : EIATTR_CUDA_API_VERSION
	.align		4
        /*0000*/ 	.byte	0x04, 0x37
        /*0002*/ 	.short	(.L_3892 - .L_3891)
.L_3891:
        /*0004*/ 	.word	0x00000082


	//----- nvinfo : EIATTR_KPARAM_INFO
	.align		4
.L_3892:
        /*0008*/ 	.byte	0x04, 0x17
        /*000a*/ 	.short	(.L_3894 - .L_3893)
.L_3893:
        /*000c*/ 	.word	0x00000000
        /*0010*/ 	.short	0x000c
        /*0012*/ 	.short	0x0040
        /*0014*/ 	.byte	0x00, 0xf0, 0x21, 0x00


	//----- nvinfo : EIATTR_KPARAM_INFO
	.align		4
.L_3894:
        /*0018*/ 	.byte	0x04, 0x17
        /*001a*/ 	.short	(.L_3896 - .L_3895)
.L_3895:
        /*001c*/ 	.word	0x00000000
        /*0020*/ 	.short	0x000b
        /*0022*/ 	.short	0x0038
        /*0024*/ 	.byte	0x00, 0xf0, 0x21, 0x00


	//----- nvinfo : EIATTR_KPARAM_INFO
	.align		4
.L_3896:
        /*0028*/ 	.byte	0x04, 0x17
        /*002a*/ 	.short	(.L_3898 - .L_3897)
.L_3897:
        /*002c*/ 	.word	0x00000000
        /*0030*/ 	.short	0x000a
        /*0032*/ 	.short	0x0030
        /*0034*/ 	.byte	0x00, 0xf0, 0x11, 0x00


	//----- nvinfo : EIATTR_KPARAM_INFO
	.align		4
.L_3898:
        /*0038*/ 	.byte	0x04, 0x17
        /*003a*/ 	.short	(.L_3900 - .L_3899)
.L_3899:
        /*003c*/ 	.word	0x00000000
        /*0040*/ 	.short	0x0009
        /*0042*/ 	.short	0x0028
        /*0044*/ 	.byte	0x00, 0xf0, 0x21, 0x00


	//----- nvinfo : EIATTR_KPARAM_INFO
	.align		4
.L_3900:
        /*0048*/ 	.byte	0x04, 0x17
        /*004a*/ 	.short	(.L_3902 - .L_3901)
.L_3901:
        /*004c*/ 	.word	0x00000000
        /*0050*/ 	.short	0x0008
        /*0052*/ 	.short	0x0020
        /*0054*/ 	.byte	0x00, 0xf0, 0x11, 0x00


	//----- nvinfo : EIATTR_KPARAM_INFO
	.align		4
.L_3902:
        /*0058*/ 	.byte	0x04, 0x17
        /*005a*/ 	.short	(.L_3904 - .L_3903)
.L_3903:
        /*005c*/ 	.word	0x00000000
        /*0060*/ 	.short	0x0007
        /*0062*/ 	.short	0x001c
        /*0064*/ 	.byte	0x00, 0xf0, 0x11, 0x00


	//----- nvinfo : EIATTR_KPARAM_INFO
	.align		4
.L_3904:
        /*0068*/ 	.byte	0x04, 0x17
        /*006a*/ 	.short	(.L_3906 - .L_3905)
.L_3905:
        /*006c*/ 	.word	0x00000000
        /*0070*/ 	.short	0x0006
        /*0072*/ 	.short	0x0018
        /*0074*/ 	.byte	0x00, 0xf0, 0x11, 0x00


	//----- nvinfo : EIATTR_KPARAM_INFO
	.align		4
.L_3906:
        /*0078*/ 	.byte	0x04, 0x17
        /*007a*/ 	.short	(.L_3908 - .L_3907)
.L_3907:
        /*007c*/ 	.word	0x00000000
        /*0080*/ 	.short	0x0005
        /*0082*/ 	.short	0x0014
        /*0084*/ 	.byte	0x00, 0xf0, 0x11, 0x00


	//----- nvinfo : EIATTR_KPARAM_INFO
	.align		4
.L_3908:
        /*0088*/ 	.byte	0x04, 0x17
        /*008a*/ 	.short	(.L_3910 - .L_3909)
.L_3909:
        /*008c*/ 	.word	0x00000000
        /*0090*/ 	.short	0x0004
        /*0092*/ 	.short	0x0010
        /*0094*/ 	.byte	0x00, 0xf0, 0x11, 0x00


	//----- nvinfo : EIATTR_KPARAM_INFO
	.align		4
.L_3910:
        /*0098*/ 	.byte	0x04, 0x17
        /*009a*/ 	.short	(.L_3912 - .L_3911)
.L_3911:
        /*009c*/ 	.word	0x00000000
        /*00a0*/ 	.short	0x0003
        /*00a2*/ 	.short	0x000c
        /*00a4*/ 	.byte	0x00, 0xf0, 0x11, 0x00


	//----- nvinfo : EIATTR_KPARAM_INFO
	.align		4
.L_3912:
        /*00a8*/ 	.byte	0x04, 0x17
        /*00aa*/ 	.short	(.L_3914 - .L_3913)
.L_3913:
        /*00ac*/ 	.word	0x00000000
        /*00b0*/ 	.short	0x0002
        /*00b2*/ 	.short	0x0008
        /*00b4*/ 	.byte	0x00, 0xf0, 0x11, 0x00


	//----- nvinfo : EIATTR_KPARAM_INFO
	.align		4
.L_3914:
        /*00b8*/ 	.byte	0x04, 0x17
        /*00ba*/ 	.short	(.L_3916 - .L_3915)
.L_3915:
        /*00bc*/ 	.word	0x00000000
        /*00c0*/ 	.short	0x0001
        /*00c2*/ 	.short	0x0004
        /*00c4*/ 	.byte	0x00, 0xf0, 0x11, 0x00


	//----- nvinfo : EIATTR_KPARAM_INFO
	.align		4
.L_3916:
        /*00c8*/ 	.byte	0x04, 0x17
        /*00ca*/ 	.short	(.L_3918 - .L_3917)
.L_3917:
        /*00cc*/ 	.word	0x00000000
        /*00d0*/ 	.short	0x0000
        /*00d2*/ 	.short	0x0000
        /*00d4*/ 	.byte	0x00, 0xf0, 0x11, 0x00


	//----- nvinfo : EIATTR_SPARSE_MMA_MASK
	.align		4
.L_3918:
        /*00d8*/ 	.byte	0x03, 0x50
        /*00da*/ 	.short	0x0000


	//----- nvinfo : EIATTR_MAXREG_COUNT
	.align		4
        /*00dc*/ 	.byte	0x03, 0x1b
        /*00de*/ 	.short	0x0040


	//----- nvinfo : EIATTR_NUM_BARRIERS
	.align		4
        /*00e0*/ 	.byte	0x02, 0x4c
        /*00e2*/ 	.byte	0x01
	.zero		1


	//----- nvinfo : EIATTR_EXTERNS
	.align		4
        /*00e4*/ 	.byte	0x04, 0x0f
        /*00e6*/ 	.short	(.L_3920 - .L_3919)


	//   ....[0]....
	.align		4
.L_3919:
        /*00e8*/ 	.word	index@(vprintf)


	//----- nvinfo : EIATTR_MERCURY_ISA_VERSION
	.align		4
.L_3920:
        /*00ec*/ 	.byte	0x03, 0x5f
        /*00ee*/ 	.short	0x0101


	//----- nvinfo : EIATTR_SYSCALL_OFFSETS
	.align		4
        /*00f0*/ 	.byte	0x04, 0x46
        /*00f2*/ 	.short	(.L_3922 - .L_3921)


	//   ....[0]....
.L_3921:
        /*00f4*/ 	.word	0x000004c0


	//----- nvinfo : EIATTR_EXIT_INSTR_OFFSETS
	.align		4
.L_3922:
        /*00f8*/ 	.byte	0x04, 0x1c
        /*00fa*/ 	.short	(.L_3924 - .L_3923)


	//   ....[0]....
.L_3923:
        /*00fc*/ 	.word	0x00000ea0


	//   ....[1]....
        /*0100*/ 	.word	0x00000ec0


	//----- nvinfo : EIATTR_MAX_THREADS
	.align		4
.L_3924:
        /*0104*/ 	.byte	0x04, 0x05
        /*0106*/ 	.short	(.L_3926 - .L_3925)
.L_3925:
        /*0108*/ 	.word	0x00000400
        /*010c*/ 	.word	0x00000001
        /*0110*/ 	.word	0x00000001


	//----- nvinfo : EIATTR_CRS_STACK_SIZE
	.align		4
.L_3926:
        /*0114*/ 	.byte	0x04, 0x1e
        /*0116*/ 	.short	(.L_3928 - .L_3927)
.L_3927:
        /*0118*/ 	.word	0x00000000


	//----- nvinfo : EIATTR_CBANK_PARAM_SIZE
	.align		4
.L_3928:
        /*011c*/ 	.byte	0x03, 0x19
        /*011e*/ 	.short	0x0048


	//----- nvinfo : EIATTR_PARAM_CBANK
	.align		4
        /*0120*/ 	.byte	0x04, 0x0a
        /*0122*/ 	.short	(.L_3930 - .L_3929)
	.align		4
.L_3929:
        /*0124*/ 	.word	index@(.nv.constant0._Z49userbuffers_fp16_sum_inplace_gpu_rr_rs_oop_strideILi8EEviiiiiiiiiPPviS0_m)
        /*0128*/ 	.short	0x0210
        /*012a*/ 	.short	0x0048


	//----- nvinfo : EIATTR_SW_WAR
	.align		4
.L_3930:
        /*012c*/ 	.byte	0x04, 0x36
        /*012e*/ 	.short	(.L_3932 - .L_3931)
.L_3931:
        /*0130*/ 	.word	0x00000008
.L_3932:


//--------------------- .nv.info._Z49userbuffers_fp16_sum_inplace_gpu_rr_rs_oop_strideILi4EEviiiiiiiiiPPviS0_m --------------------------
	.section	.nv.info._Z49userbuffers_fp16_sum_inplace_gpu_rr_rs_oop_strideILi4EEviiiiiiiiiPPviS0_m,"",@"SHT_CUDA_INFO"
	.sectionflags	@""
	.align	4


	//----- nvinfo : EIATTR_CUDA_API_VERSION
	.align		4
        /*0000*/ 	.byte	0x04, 0x37
        /*0002*/ 	.short	(.L_3934 - .L_3933)
.L_3933:
        /*0004*/ 	.word	0x00000082


	//----- nvinfo : EIATTR_KPARAM_INFO
	.align		4
.L_3934:
        /*0008*/ 	.byte	0x04, 0x17
        /*000a*/ 	.short	(.L_3936 - .L_3935)
.L_3935:
        /*000c*/ 	.word	0x00000000
        /*0010*/ 	.short	0x000c
        /*0012*/ 	.short	0x0040
        /*0014*/ 	.byte	0x00, 0xf0, 0x21, 0x00


	//----- nvinfo : EIATTR_KPARAM_INFO
	.align		4
.L_3936:
        /*0018*/ 	.byte	0x04, 0x17
        /*001a*/ 	.short	(.L_3938 - .L_3937)
.L_3937:
        /*001c*/ 	.word	0x00000000
        /*0020*/ 	.short	0x000b
        /*0022*/ 	.short	0x0038
        /*0024*/ 	.byte	0x00, 0xf0, 0x21, 0x00


	//----- nvinfo : EIATTR_KPARAM_INFO
	.align		4
.L_3938:
        /*0028*/ 	.byte	0x04, 0x17
        /*002a*/ 	.short	(.L_3940 - .L_3939)
.L_3939:
        /*002c*/ 	.word	0x00000000
        /*0030*/ 	.short	0x000a
        /*0032*/ 	.short	0x0030
        /*0034*/ 	.byte	0x00, 0xf0, 0x11, 0x00


	//----- nvinfo : EIATTR_KPARAM_INFO
	.align		4
.L_3940:
        /*0038*/ 	.byte	0x04, 0x17
        /*003a*/ 	.short	(.L_3942 - .L_3941)
.L_3941:
        /*003c*/ 	.word	0x00000000
        /*0040*/ 	.short	0x0009
        /*0042*/ 	.short	0x0028
        /*0044*/ 	.byte	0x00, 0xf0, 0x21, 0x00


	//----- nvinfo : EIATTR_KPARAM_INFO
	.align		4
.L_3942:
        /*0048*/ 	.byte	0x04, 0x17
        /*004a*/ 	.short	(.L_3944 - .L_3943)
.L_3943:
        /*004c*/ 	.word	0x00000000
        /*0050*/ 	.short	0x0008
        /*0052*/ 	.short	0x0020
        /*0054*/ 	.byte	0x00, 0xf0, 0x11, 0x00


	//----- nvinfo : EIATTR_KPARAM_INFO
	.align		4
.L_3944:
        /*0058*/ 	.byte	0x04, 0x17
        /*005a*/ 	.short	(.L_3946 - .L_3945)
.L_3945:
        /*005c*/ 	.word	0x00000000
        /*0060*/ 	.short	0x0007
        /*0062*/ 	.short	0x001c
        /*0064*/ 	.byte	0x00, 0xf0, 0x11, 0x00


	//----- nvinfo : EIATTR_KPARAM_INFO
	.align		4
.L_3946:
        /*0068*/ 	.byte	0x04, 0x17
        /*006a*/ 	.short	(.L_3948 - .L_3947)
.L_3947:
        /*006c*/ 	.word	0x00000000
        /*0070*/ 	.short	0x0006
        /*0072*/ 	.short	0x0018
        /*0074*/ 	.byte	0x00, 0xf0, 0x11, 0x00


	//----- nvinfo : EIATTR_KPARAM_INFO
	.align		4
.L_3948:
        /*0078*/ 	.byte	0x04, 0x17
        /*007a*/ 	.short	(.L_3950 - .L_3949)
.L_3949:
        /*007c*/ 	.word	0x00000000
        /*0080*/ 	.short	0x0005
        /*0082*/ 	.short	0x0014
        /*0084*/ 	.byte	0x00, 0xf0, 0x11, 0x00


	//----- nvinfo : EIATTR_KPARAM_INFO
	.align		4
.L_3950:
        /*0088*/ 	.byte	0x04, 0x17
        /*008a*/ 	.short	(.L_3952 - .L_3951)
.L_3951:
        /*008c*/ 	.word	0x00000000
        /*0090*/ 	.short	0x0004
        /*0092*/ 	.short	0x0010
        /*0094*/ 	.byte	0x00, 0xf0, 0x11, 0x00


	//----- nvinfo : EIATTR_KPARAM_INFO
	.align		4
.L_3952:
        /*0098*/ 	.byte	0x04, 0x17
        /*009a*/ 	.short	(.L_3954 - .L_3953)
.L_3953:
        /*009c*/ 	.word	0x00000000
        /*00a0*/ 	.short	0x0003
        /*00a2*/ 	.short	0x000c
        /*00a4*/ 	.byte	0x00, 0xf0, 0x11, 0x00


	//----- nvinfo : EIATTR_KPARAM_INFO
	.align		4
.L_3954:
        /*00a8*/ 	.byte	0x04, 0x17
        /*00aa*/ 	.short	(.L_3956 - .L_3955)
.L_3955:
        /*00ac*/ 	.word	0x00000000
        /*00b0*/ 	.short	0x0002
        /*00b2*/ 	.short	0x0008
        /*00b4*/ 	.byte	0x00, 0xf0, 0x11, 0x00


	//----- nvinfo : EIATTR_KPARAM_INFO
	.align		4
.L_3956:
        /*00b8*/ 	.byte	0x04, 0x17
        /*00ba*/ 	.short	(.L_3958 - .L_3957)
.L_3957:
        /*00bc*/ 	.word	0x00000000
        /*00c0*/ 	.short	0x0001
        /*00c2*/ 	.short	0x0004
        /*00c4*/ 	.byte	0x00, 0xf0, 0x11, 0x00


	//----- nvinfo : EIATTR_KPARAM_INFO
	.align		4
.L_3958:
        /*00c8*/ 	.byte	0x04, 0x17
        /*00ca*/ 	.short	(.L_3960 - .L_3959)
.L_3959:
        /*00cc*/ 	.word	0x00000000
        /*00d0*/ 	.short	0x0000
        /*00d2*/ 	.short	0x0000
        /*00d4*/ 	.byte	0x00, 0xf0, 0x11, 0x00


	//----- nvinfo : EIATTR_SPARSE_MMA_MASK
	.align		4
.L_3960:
        /*00d8*/ 	.byte	0x03, 0x50
        /*00da*/ 	.short	0x0000


	//----- nvinfo : EIATTR_MAXREG_COUNT
	.align		4
        /*00dc*/ 	.byte	0x03, 0x1b
        /*00de*/ 	.short	0x0040


	//----- nvinfo : EIATTR_NUM_BARRIERS
	.align		4
        /*00e0*/ 	.byte	0x02, 0x4c
        /*00e2*/ 	.byte	0x01
	.zero		1


	//----- nvinfo : EIATTR_EXTERNS
	.align		4
        /*00e4*/ 	.byte	0x04, 0x0f
        /*00e6*/ 	.short	(.L_3962 - .L_3961)


	//   ....[0]....
	.align		4
.L_3961:
        /*00e8*/ 	.word	index@(vprintf)


	//----- nvinfo : EIATTR_MERCURY_ISA_VERSION
	.align		4
.L_3962:
        /*00ec*/ 	.byte	0x03, 0x5f
        /*00ee*/ 	.short	0x0101


	//----- nvinfo : EIATTR_SYSCALL_OFFSETS
	.align		4
        /*00f0*/ 	.byte	0x04, 0x46
        /*00f2*/ 	.short	(.L_3964 - .L_3963)


	//   ....[0]....
.L_3963:
        /*00f4*/ 	.word	0x000004c0


	//----- nvinfo : EIATTR_EXIT_INSTR_OFFSETS
	.align		4
.L_3964:
        /*00f8*/ 	.byte	0x04, 0x1c
        /*00fa*/ 	.short	(.L_3966 - .L_3965)


	//   ....[0]....
.L_3965:
        /*00fc*/ 	.word	0x00000cd0


	//   ....[1]....
        /*0100*/ 	.word	0x00000cf0


	//----- nvinfo : EIATTR_MAX_THREADS
	.align		4
.L_3966:
        /*0104*/ 	.byte	0x04, 0x05
        /*0106*/ 	.short	(.L_3968 - .L_3967)
.L_3967:
        /*0108*/ 	.word	0x00000400
        /*010c*/ 	.word	0x00000001
        /*0110*/ 	.word	0x00000001


	//----- nvinfo : EIATTR_CRS_STACK_SIZE
	.align		4
.L_3968:
        /*0114*/ 	.byte	0x04, 0x1e
        /*0116*/ 	.short	(.L_3970 - .L_3969)
.L_3969:
        /*0118*/ 	.word	0x00000000


	//----- nvinfo : EIATTR_CBANK_PARAM_SIZE
	.align		4
.L_3970:
        /*011c*/ 	.byte	0x03, 0x19
        /*011e*/ 	.short	0x0048


	//----- nvinfo : EIATTR_PARAM_CBANK
	.align		4
        /*0120*/ 	.byte	0x04, 0x0a
        /*0122*/ 	.short	(.L_3972 - .L_3971)
	.align		4
.L_3971:
        /*0124*/ 	.word	index@(.nv.constant0._Z49userbuffers_fp16_sum_inplace_gpu_rr_rs_oop_strideILi4EEviiiiiiiiiPPviS0_m)
        /*0128*/ 	.short	0x0210
        /*012a*/ 	.short	0x0048


	//----- nvinfo : EIATTR_SW_WAR
	.align		4
.L_3972:
        /*012c*/ 	.byte	0x04, 0x36
        /*012e*/ 	.short	(.L_3974 - .L_3973)
.L_3973:
        /*0130*/ 	.word	0x00000008
.L_3974:


//--------------------- .nv.info._Z49userbuffers_fp16_sum_inplace_gpu_rr_rs_oop_strideILi2EEviiiiiiiiiPPviS0_m --------------------------
	.section	.nv.info._Z49userbuffers_fp16_sum_inplace_gpu_rr_rs_oop_strideILi2EEviiiiiiiiiPPviS0_m,"",@"SHT_CUDA_INFO"
	.sectionflags	@""
	.align	4


	//----- nvinfo : EIATTR_CUDA_API_VERSION
	.align		4
        /*0000*/ 	.byte	0x04, 0x37
        /*0002*/ 	.short	(.L_3976 - .L_3975)
.L_3975:
        /*0004*/ 	.word	0x00000082


	//----- nvinfo : EIATTR_KPARAM_INFO
	.align		4
.L_3976:
        /*0008*/ 	.byte	0x04, 0x17
        /*000a*/ 	.short	(.L_3978 - .L_3977)
.L_3977:
        /*000c*/ 	.word	0x00000000
        /*0010*/ 	.short	0x000c
        /*0012*/ 	.short	0x0040
        /*0014*/ 	.byte	0x00, 0xf0, 0x21, 0x00


	//----- nvinfo : EIATTR_KPARAM_INFO
	.align		4
.L_3978:
        /*0018*/ 	.byte	0x04, 0x17
        /*001a*/ 	.short	(.L_3980 - .L_3979)
.L_3979:
        /*001c*/ 	.word	0x00000000
        /*0020*/ 	.short	0x000b
        /*0022*/ 	.short	0x0038
        /*0024*/ 	.byte	0x00, 0xf0, 0x21, 0x00


	//----- nvinfo : EIATTR_KPARAM_INFO
	.align		4
.L_3980:
        /*0028*/ 	.byte	0x04, 0x17
        /*002a*/ 	.short	(.L_3982 - .L_3981)
.L_3981:
        /*002c*/ 	.word	0x00000000
        /*0030*/ 	.short	0x000a
        /*0032*/ 	.short	0x0030
        /*0034*/ 	.byte	0x00, 0xf0, 0x11, 0x00


	//----- nvinfo : EIATTR_KPARAM_INFO
	.align		4
.L_3982:
        /*0038*/ 	.byte	0x04, 0x17
        /*003a*/ 	.short	(.L_3984 - .L_3983)
.L_3983:
        /*003c*/ 	.word	0x00000000
        /*0040*/ 	.short	0x0009
        /*0042*/ 	.short	0x0028
        /*0044*/ 	.byte	0x00, 0xf0, 0x21, 0x00


	//----- nvinfo : EIATTR_KPARAM_INFO
	.align		4
.L_3984:
        /*0048*/ 	.byte	0x04, 0x17
        /*004a*/ 	.short	(.L_3986 - .L_3985)
.L_3985:
        /*004c*/ 	.word	0x00000000
        /*0050*/ 	.short	0x0008
        /*0052*/ 	.short	0x0020
        /*0054*/ 	.byte	0x00, 0xf0, 0x11, 0x00


	//----- nvinfo : EIATTR_KPARAM_INFO
	.align		4
.L_3986:
        /*0058*/ 	.byte	0x04, 0x17
        /*005a*/ 	.short	(.L_3988 - .L_3987)
.L_3987:
        /*005c*/ 	.word	0x00000000
        /*0060*/ 	.short	0x0007
        /*0062*/ 	.short	0x001c
        /*0064*/ 	.byte	0x00, 0xf0, 0x11, 0x00


	//----- nvinfo : EIATTR_KPARAM_INFO
	.align		4
.L_3988:
        /*0068*/ 	.byte	0x04, 0x17
        /*006a*/ 	.short	(.L_3990 - .L_3989)
.L_3989:
        /*006c*/ 	.word	0x00000000
        /*0070*/ 	.short	0x0006
        /*0072*/ 	.short	0x0018
        /*0074*/ 	.byte	0x00, 0xf0, 0x11, 0x00


	//----- nvinfo : EIATTR_KPARAM_INFO
	.align		4
.L_3990:
        /*0078*/ 	.byte	0x04, 0x17
        /*007a*/ 	.short	(.L_3992 - .L_3991)
.L_3991:
        /*007c*/ 	.word	0x00000000
        /*0080*/ 	.short	0x0005
        /*0082*/ 	.short	0x0014
        /*0084*/ 	.byte	0x00, 0xf0, 0x11, 0x00


	//----- nvinfo : EIATTR_KPARAM_INFO
	.align		4
.L_3992:
        /*0088*/ 	.byte	0x04, 0x17
        /*008a*/ 	.short	(.L_3994 - .L_3993)
.L_3993:
        /*008c*/ 	.word	0x00000000
        /*0090*/ 	.short	0x0004
        /*0092*/ 	.short	0x0010
        /*0094*/ 	.byte	0x00, 0xf0, 0x11, 0x00


	//----- nvinfo : EIATTR_KPARAM_INFO
	.align		4
.L_3994:
        /*0098*/ 	.byte	0x04, 0x17
        /*009a*/ 	.short	(.L_3996 - .L_3995)
.L_3995:
        /*009c*/ 	.word	0x00000000
        /*00a0*/ 	.short	0x0003
        /*00a2*/ 	.short	0x000c
        /*00a4*/ 	.byte	0x00, 0xf0, 0x11, 0x00


	//----- nvinfo : EIATTR_KPARAM_INFO
	.align		4
.L_3996:
        /*00a8*/ 	.byte	0x04, 0x17
        /*00aa*/ 	.short	(.L_3998 - .L_3997)
.L_3997:
        /*00ac*/ 	.word	0x00000000
        /*00b0*/ 	.short	0x0002
        /*00b2*/ 	.short	0x0008
        /*00b4*/ 	.byte	0x00, 0xf0, 0x11, 0x00


	//----- nvinfo : EIATTR_KPARAM_INFO
	.align		4
.L_3998:
        /*00b8*/ 	.byte	0x04, 0x17
        /*00ba*/ 	.short	(.L_4000 - .L_3999)
.L_3999:
        /*00bc*/ 	.word	0x00000000
        /*00c0*/ 	.short	0x0001
        /*00c2*/ 	.short	0x0004
        /*00c4*/ 	.byte	0x00, 0xf0, 0x11, 0x00


	//----- nvinfo : EIATTR_KPARAM_INFO
	.align		4
.L_4000:
        /*00c8*/ 	.byte	0x04, 0x17
        /*00ca*/ 	.short	(.L_4002 - .L_4001)
.L_4001:
        /*00cc*/ 	.word	0x00000000
        /*00d0*/ 	.short	0x0000
        /*00d2*/ 	.short	0x0000
        /*00d4*/ 	.byte	0x00, 0xf0, 0x11, 0x00


	//----- nvinfo : EIATTR_SPARSE_MMA_MASK
	.align		4
.L_4002:
        /*00d8*/ 	.byte	0x03, 0x50
        /*00da*/ 	.short	0x0000


	//----- nvinfo : EIATTR_MAXREG_COUNT
	.align		4
        /*00dc*/ 	.byte	0x03, 0x1b
        /*00de*/ 	.short	0x0040


	//----- nvinfo : EIATTR_NUM_BARRIERS
	.align		4
        /*00e0*/ 	.byte	0x02, 0x4c
        /*00e2*/ 	.byte	0x01
	.zero		1


	//----- nvinfo : EIATTR_EXTERNS
	.align		4
        /*00e4*/ 	.byte	0x04, 0x0f
        /*00e6*/ 	.short	(.L_4004 - .L_4003)


	//   ....[0]....
	.align		4
.L_4003:
        /*00e8*/ 	.word	index@(vprintf)


	//----- nvinfo : EIATTR_MERCURY_ISA_VERSION
	.align		4
.L_4004:
        /*00ec*/ 	.byte	0x03, 0x5f
        /*00ee*/ 	.short	0x0101


	//----- nvinfo : EIATTR_SYSCALL_OFFSETS
	.align		4
        /*00f0*/ 	.byte	0x04, 0x46
        /*00f2*/ 	.short	(.L_4006 - .L_4005)


	//   ....[0]....
.L_4005:
        /*00f4*/ 	.word	0x000004c0


	//----- nvinfo : EIATTR_EXIT_INSTR_OFFSETS
	.align		4
.L_4006:
        /*00f8*/ 	.byte	0x04, 0x1c
        /*00fa*/ 	.short	(.L_4008 - .L_4007)


	//   ....[0]....
.L_4007:
        /*00fc*/ 	.word	0x00000b40


	//   ....[1]....
        /*0100*/ 	.word	0x00000b60


	//----- nvinfo : EIATTR_MAX_THREADS
	.align		4
.L_4008:
        /*0104*/ 	.byte	0x04, 0x05
        /*0106*/ 	.short	(.L_4010 - .L_4009)
.L_4009:
        /*0108*/ 	.word	0x00000400
        /*010c*/ 	.word	0x00000001
        /*0110*/ 	.word	0x00000001


	//----- nvinfo : EIATTR_CRS_STACK_SIZE
	.align		4
.L_4010:
        /*0114*/ 	.byte	0x04, 0x1e
        /*0116*/ 	.short	(.L_4012 - .L_4011)
.L_4011:
        /*0118*/ 	.word	0x00000000


	//----- nvinfo : EIATTR_CBANK_PARAM_SIZE
	.align		4
.L_4012:
        /*011c*/ 	.byte	0x03, 0x19
        /*011e*/ 	.short	0x0048


	//----- nvinfo : EIATTR_PARAM_CBANK
	.align		4
        /*0120*/ 	.byte	0x04, 0x0a
        /*0122*/ 	.short	(.L_4014 - .L_4013)
	.align		4
.L_4013:
        /*0124*/ 	.word	index@(.nv.constant0._Z49userbuffers_fp16_sum_inplace_gpu_rr_rs_oop_strideILi2EEviiiiiiiiiPPviS0_m)
        /*0128*/ 	.short	0x0210
        /*012a*/ 	.short	0x0048


	//----- nvinfo : EIATTR_SW_WAR
	.align		4
.L_4014:
        /*012c*/ 	.byte	0x04, 0x36
        /*012e*/ 	.short	(.L_4016 - .L_4015)
.L_4015:
        /*0130*/ 	.word	0x00000008
.L_4016:


//--------------------- .nv.callgraph             --------------------------
	.section	.nv.callgraph,"",@"SHT_CUDA_CALLGRAPH"
	.align	4
	.sectionentsize	8
	.align		4
        /*0000*/ 	.word	0x00000000
	.align		4
        /*0004*/ 	.word	0xffffffff
	.align		4
        /*0008*/ 	.word	index@(_Z53userbuffers_fp16_sum_inplace_gpu_rr_rs_oop_atomic_fp8ILi32E13__nv_fp8_e5m2EviiiiiiiiiiPPviS1_PfS1_iim)
	.align		4
        /*000c*/ 	.word	index@(vprintf)
	.align		4
        /*0010*/ 	.word	index@(_Z53userbuffers_fp16_sum_inplace_gpu_rr_rs_oop_atomic_fp8ILi16E13__nv_fp8_e5m2EviiiiiiiiiiPPviS1_PfS1_iim)
	.align		4
        /*0014*/ 	.word	index@(vprintf)
	.align		4
        /*0018*/ 	.word	index@(_Z53userbuffers_fp16_sum_inplace_gpu_rr_rs_oop_atomic_fp8ILi8E13__nv_fp8_e5m2EviiiiiiiiiiPPviS1_PfS1_iim)
	.align		4
        /*001c*/ 	.word	index@(vprintf)
	.align		4
        /*0020*/ 	.word	index@(_Z53userbuffers_fp16_sum_inplace_gpu_rr_rs_oop_atomic_fp8ILi4E13__nv_fp8_e5m2EviiiiiiiiiiPPviS1_PfS1_iim)
	.align		4
        /*0024*/ 	.word	index@(vprintf)
	.align		4
        /*0028*/ 	.word	index@(_Z53userbuffers_fp16_sum_inplace_gpu_rr_rs_oop_atomic_fp8ILi2E13__nv_fp8_e5m2EviiiiiiiiiiPPviS1_PfS1_iim)
	.align		4
        /*002c*/ 	.word	index@(vprintf)
	.align		4
        /*0030*/ 	.word	index@(_Z53userbuffers_fp16_sum_inplace_gpu_rr_rs_oop_atomic_fp8ILi32E13__nv_fp8_e4m3EviiiiiiiiiiPPviS1_PfS1_iim)
	.align		4
        /*0034*/ 	.word	index@(vprintf)
	.align		4
        /*0038*/ 	.word	index@(_Z53userbuffers_fp16_sum_inplace_gpu_rr_rs_oop_atomic_fp8ILi16E13__nv_fp8_e4m3EviiiiiiiiiiPPviS1_PfS1_iim)
	.align		4
        /*003c*/ 	.word	index@(vprintf)
	.align		4
        /*0040*/ 	.word	index@(_Z53userbuffers_fp16_sum_inplace_gpu_rr_rs_oop_atomic_fp8ILi8E13__nv_fp8_e4m3EviiiiiiiiiiPPviS1_PfS1_iim)
	.align		4
        /*0044*/ 	.word	index@(vprintf)
	.align		4
        /*0048*/ 	.word	index@(_Z53userbuffers_fp16_sum_inplace_gpu_rr_rs_oop_atomic_fp8ILi4E13__nv_fp8_e4m3EviiiiiiiiiiPPviS1_PfS1_iim)
	.align		4
        /*004c*/ 	.word	index@(vprintf)
	.align		4
        /*0050*/ 	.word	index@(_Z53userbuffers_fp16_sum_inplace_gpu_rr_rs_oop_atomic_fp8ILi2E13__nv_fp8_e4m3EviiiiiiiiiiPPviS1_PfS1_iim)
	.align		4
        /*0054*/ 	.word	index@(vprintf)
	.align		4
        /*0058*/ 	.word	index@(_Z46userbuffers_fp16_sum_inplace_gpu_rr_rs_oop_fp8ILi32E13__nv_fp8_e4m3EviiiiiiiiiPPviS1_Pfm)
	.align		4
        /*005c*/ 	.word	index@(vprintf)
	.align		4
        /*0060*/ 	.word	index@(_Z46userbuffers_fp16_sum_inplace_gpu_rr_rs_oop_fp8ILi16E13__nv_fp8_e4m3EviiiiiiiiiPPviS1_Pfm)
	.align		4
        /*0064*/ 	.word	index@(vprintf)
	.align		4
        /*0068*/ 	.word	index@(_Z46userbuffers_fp16_sum_inplace_gpu_rr_rs_oop_fp8ILi8E13__nv_fp8_e4m3EviiiiiiiiiPPviS1_Pfm)
	.align		4
        /*006c*/ 	.word	index@(vprintf)
	.align		4
        /*0070*/ 	.word	index@(_Z46userbuffers_fp16_sum_inplace_gpu_rr_rs_oop_fp8ILi4E13__nv_fp8_e4m3EviiiiiiiiiPPviS1_Pfm)
	.align		4
        /*0074*/ 	.word	index@(vprintf)
	.align		4
        /*0078*/ 	.word	index@(_Z46userbuffers_fp16_sum_inplace_gpu_rr_rs_oop_fp8ILi2E13__nv_fp8_e4m3EviiiiiiiiiPPviS1_Pfm)
	.align		4
        /*007c*/ 	.word	index@(vprintf)
	.align		4
        /*0080*/ 	.word	index@(_Z46userbuffers_fp16_sum_inplace_gpu_rr_rs_oop_fp8ILi32E13__nv_fp8_e5m2EviiiiiiiiiPPviS1_Pfm)
	.align		4
        /*0084*/ 	.word	index@(vprintf)
	.align		4
        /*0088*/ 	.word	index@(_Z46userbuffers_fp16_sum_inplace_gpu_rr_rs_oop_fp8ILi16E13__nv_fp8_e5m2EviiiiiiiiiPPviS1_Pfm)
	.align		4
        /*008c*/ 	.word	index@(vprintf)
	.align		4
        /*0090*/ 	.word	index@(_Z46userbuffers_fp16_sum_inplace_gpu_rr_rs_oop_fp8ILi8E13__nv_fp8_e5m2EviiiiiiiiiPPviS1_Pfm)
	.align		4
        /*0094*/ 	.word	index@(vprintf)
	.align		4
        /*0098*/ 	.word	index@(_Z46userbuffers_fp16_sum_inplace_gpu_rr_rs_oop_fp8ILi4E13__nv_fp8_e5m2EviiiiiiiiiPPviS1_Pfm)
	.align		4
        /*009c*/ 	.word	index@(vprintf)
	.align		4
        /*00a0*/ 	.word	index@(_Z46userbuffers_fp16_sum_inplace_gpu_rr_rs_oop_fp8ILi2E13__nv_fp8_e5m2EviiiiiiiiiPPviS1_Pfm)
	.align		4
        /*00a4*/ 	.word	index@(vprintf)
	.align		4
        /*00a8*/ 	.word	index@(_Z37kuserbuffers_pushsendrecv_multiatomicPiS_P4int4S1_iiiS_S_iPviiibmii)
	.align		4
        /*00ac*/ 	.word	index@(vprintf)
	.align		4
        /*00b0*/ 	.word	index@(_Z32kuserbuffers_pushsendrecv_atomicPiS_P4int4S1_iiiS_S_iPvmiiS_S_)
	.align		4
        /*00b4*/ 	.word	index@(vprintf)
	.align		4
        /*00b8*/ 	.word	index@(_Z25kuserbuffers_pushsendrecvPiS_P4int4S1_iiiS_S_imiiS_S_)
	.align		4
        /*00bc*/ 	.word	index@(vprintf)
	.align		4
        /*00c0*/ 	.word	index@(_Z21kuserbuffers_pushrecviiiiPiS_imS_S_)
	.align		4
        /*00c4*/ 	.word	index@(vprintf)
	.align		4
        /*00c8*/ 	.word	index@(_Z21kuserbuffers_pullrecviiiiPiS_P4int4S1_im)
	.align		4
        /*00cc*/ 	.word	index@(vprintf)
	.align		4
        /*00d0*/ 	.word	index@(_Z42userbuffers_fp16_sum_inplace_gpu_rr_rs_oopILi32EEviiiiiiiiiPPviS0_m)
	.align		4
        /*00d4*/ 	.word	index@(vprintf)
	.align		4
        /*00d8*/ 	.word	index@(_Z42userbuffers_fp16_sum_inplace_gpu_rr_rs_oopILi16EEviiiiiiiiiPPviS0_m)
	.align		4
        /*00dc*/ 	.word	index@(vprintf)
	.align		4
        /*00e0*/ 	.word	index@(_Z42userbuffers_fp16_sum_inplace_gpu_rr_rs_oopILi8EEviiiiiiiiiPPviS0_m)
	.align		4
        /*00e4*/ 	.word	index@(vprintf)
	.align		4
        /*00e8*/ 	.word	index@(_Z42userbuffers_fp16_sum_inplace_gpu_rr_rs_oopILi4EEviiiiiiiiiPPviS0_m)
	.align		4
        /*00ec*/ 	.word	index@(vprintf)
	.align		4
        /*00f0*/ 	.word	index@(_Z42userbuffers_fp16_sum_inplace_gpu_rr_rs_oopILi2EEviiiiiiiiiPPviS0_m)
	.align		4
        /*00f4*/ 	.word	index@(vprintf)
	.align		4
        /*00f8*/ 	.word	index@(_Z42userbuffers_fp16_sum_inplace_gpu_mc_rs_oopILi32EEviiiiiiiiiPPviS0_P6float4m)
	.align		4
        /*00fc*/ 	.word	index@(vprintf)
	.align		4
        /*0100*/ 	.word	index@(_Z42userbuffers_fp16_sum_inplace_gpu_mc_rs_oopILi16EEviiiiiiiiiPPviS0_P6float4m)
	.align		4
        /*0104*/ 	.word	index@(vprintf)
	.align		4
        /*0108*/ 	.word	index@(_Z42userbuffers_fp16_sum_inplace_gpu_mc_rs_oopILi8EEviiiiiiiiiPPviS0_P6float4m)
	.align		4
        /*010c*/ 	.word	index@(vprintf)
	.align		4
        /*0110*/ 	.word	index@(_Z42userbuffers_fp16_sum_inplace_gpu_mc_rs_oopILi4EEviiiiiiiiiPPviS0_P6float4m)
	.align		4
        /*0114*/ 	.word	index@(vprintf)
	.align		4
        /*0118*/ 	.word	index@(_Z42userbuffers_fp16_sum_inplace_gpu_mc_rs_oopILi2EEviiiiiiiiiPPviS0_P6float4m)
	.align		4
        /*011c*/ 	.word	index@(vprintf)
	.align		4
        /*0120*/ 	.word	index@(_Z38userbuffers_fp16_sum_inplace_gpu_rr_rsILi32EEviiiiiiiPPvim)
	.align		4
        /*0124*/ 	.word	index@(vprintf)
	.align		4
        /*0128*/ 	.word	index@(_Z38userbuffers_fp16_sum_inplace_gpu_rr_rsILi16EEviiiiiiiPPvim)
	.align		4
        /*012c*/ 	.word	index@(vprintf)
	.align		4
        /*0130*/ 	.word	index@(_Z38userbuffers_fp16_sum_inplace_gpu_rr_rsILi8EEviiiiiiiPPvim)
	.align		4
        /*0134*/ 	.word	index@(vprintf)
	.align		4
        /*0138*/ 	.word	index@(_Z38userbuffers_fp16_sum_inplace_gpu_rr_rsILi4EEviiiiiiiPPvim)
	.align		4
        /*013c*/ 	.word	index@(vprintf)
	.align		4
        /*0140*/ 	.word	index@(_Z38userbuffers_fp16_sum_inplace_gpu_rr_rsILi2EEviiiiiiiPPvim)
	.align		4
        /*0144*/ 	.word	index@(vprintf)
	.align		4
        /*0148*/ 	.word	index@(_Z38userbuffers_fp16_sum_inplace_gpu_mc_rsILi32EEviiiiiiiPPviP6float4m)
	.align		4
        /*014c*/ 	.word	index@(vprintf)
	.align		4
        /*0150*/ 	.word	index@(_Z38userbuffers_fp16_sum_inplace_gpu_mc_rsILi16EEviiiiiiiPPviP6float4m)
	.align		4
        /*0154*/ 	.word	index@(vprintf)
	.align		4
        /*0158*/ 	.word	index@(_Z38userbuffers_fp16_sum_inplace_gpu_mc_rsILi8EEviiiiiiiPPviP6float4m)
	.align		4
        /*015c*/ 	.word	index@(vprintf)
	.align		4
        /*0160*/ 	.word	index@(_Z38userbuffers_fp16_sum_inplace_gpu_mc_rsILi4EEviiiiiiiPPviP6float4m)
	.align		4
        /*0164*/ 	.word	index@(vprintf)
	.align		4
        /*0168*/ 	.word	index@(_Z38userbuffers_fp16_sum_inplace_gpu_mc_rsILi2EEviiiiiiiPPviP6float4m)
	.align		4
        /*016c*/ 	.word	index@(vprintf)
	.align		4
        /*0170*/ 	.word	index@(_Z38userbuffers_fp16_sum_inplace_gpu_rw_agILi32EEviiiiiiiPPvim)
	.align		4
        /*0174*/ 	.word	index@(vprintf)
	.align		4
        /*0178*/ 	.word	index@(_Z38userbuffers_fp16_sum_inplace_gpu_rr_agILi32EEviiiiiiiPPvim)
	.align		4
        /*017c*/ 	.word	index@(vprintf)
	.align		4
        /*0180*/ 	.word	index@(_Z38userbuffers_fp16_sum_inplace_gpu_rw_agILi16EEviiiiiiiPPvim)
	.align		4
        /*0184*/ 	.word	index@(vprintf)
	.align		4
        /*0188*/ 	.word	index@(_Z38userbuffers_fp16_sum_inplace_gpu_rr_agILi16EEviiiiiiiPPvim)
	.align		4
        /*018c*/ 	.word	index@(vprintf)
	.align		4
        /*0190*/ 	.word	index@(_Z38userbuffers_fp16_sum_inplace_gpu_rw_agILi8EEviiiiiiiPPvim)
	.align		4
        /*0194*/ 	.word	index@(vprintf)
	.align		4
        /*0198*/ 	.word	index@(_Z38userbuffers_fp16_sum_inplace_gpu_rr_agILi8EEviiiiiiiPPvim)
	.align		4
        /*019c*/ 	.word	index@(vprintf)
	.align		4
        /*01a0*/ 	.word	index@(_Z38userbuffers_fp16_sum_inplace_gpu_rw_agILi4EEviiiiiiiPPvim)
	.align		4
        /*01a4*/ 	.word	index@(vprintf)
	.align		4
        /*01a8*/ 	.word	index@(_Z38userbuffers_fp16_sum_inplace_gpu_rr_agILi4EEviiiiiiiPPvim)
	.align		4
        /*01ac*/ 	.word	index@(vprintf)
	.align		4
        /*01b0*/ 	.word	index@(_Z38userbuffers_fp16_sum_inplace_gpu_rw_agILi2EEviiiiiiiPPvim)
	.align		4
        /*01b4*/ 	.word	index@(vprintf)
	.align		4
        /*01b8*/ 	.word	index@(_Z38userbuffers_fp16_sum_inplace_gpu_rr_agILi2EEviiiiiiiPPvim)
	.align		4
        /*01bc*/ 	.word	index@(vprintf)
	.align		4
        /*01c0*/ 	.word	index@(_Z38userbuffers_fp16_sum_inplace_gpu_mc_agILi32EEviiiiiiiPPviP5uint4m)
	.align		4
        /*01c4*/ 	.word	index@(vprintf)
	.align		4
        /*01c8*/ 	.word	index@(_Z38userbuffers_fp16_sum_inplace_gpu_mc_agILi16EEviiiiiiiPPviP5uint4m)
	.align		4
        /*01cc*/ 	.word	index@(vprintf)
	.align		4
        /*01d0*/ 	.word	index@(_Z38userbuffers_fp16_sum_inplace_gpu_mc_agILi8EEviiiiiiiPPviP5uint4m)
	.align		4
        /*01d4*/ 	.word	index@(vprintf)
	.align		4
        /*01d8*/ 	.word	index@(_Z38userbuffers_fp16_sum_inplace_gpu_mc_agILi4EEviiiiiiiPPviP5uint4m)
	.align		4
        /*01dc*/ 	.word	index@(vprintf)
	.align		4
        /*01e0*/ 	.word	index@(_Z38userbuffers_fp16_sum_inplace_gpu_mc_agILi2EEviiiiiiiPPviP5uint4m)
	.align		4
        /*01e4*/ 	.word	index@(vprintf)
	.align		4
        /*01e8*/ 	.word	index@(_Z61userbuffers_fp16_sum_inplace_gpu_rr_rs_oop_stride_multiatomicILi32EEviiiiiiiiiiPPviS0_S0_m)
	.align		4
        /*01ec*/ 	.word	index@(vprintf)
	.align		4
        /*01f0*/ 	.word	index@(_Z61userbuffers_fp16_sum_inplace_gpu_rr_rs_oop_stride_multiatomicILi16EEviiiiiiiiiiPPviS0_S0_m)
	.align		4
        /*01f4*/ 	.word	index@(vprintf)
	.align		4
        /*01f8*/ 	.word	index@(_Z61userbuffers_fp16_sum_inplace_gpu_rr_rs_oop_stride_multiatomicILi8EEviiiiiiiiiiPPviS0_S0_m)
	.align		4
        /*01fc*/ 	.word	index@(vprintf)
	.align		4
        /*0200*/ 	.word	index@(_Z61userbuffers_fp16_sum_inplace_gpu_rr_rs_oop_stride_multiatomicILi4EEviiiiiiiiiiPPviS0_S0_m)
	.align		4
        /*0204*/ 	.word	index@(vprintf)
	.align		4
        /*0208*/ 	.word	index@(_Z61userbuffers_fp16_sum_inplace_gpu_rr_rs_oop_stride_multiatomicILi2EEviiiiiiiiiiPPviS0_S0_m)
	.align		4
        /*020c*/ 	.word	index@(vprintf)
	.align		4
        /*0210*/ 	.word	index@(_Z56userbuffers_fp16_sum_inplace_gpu_rr_rs_oop_stride_atomicILi32EEviiiiiiiiiiPPviS0_S0_m)
	.align		4
        /*0214*/ 	.word	index@(vprintf)
	.align		4
        /*0218*/ 	.word	index@(_Z56userbuffers_fp16_sum_inplace_gpu_rr_rs_oop_stride_atomicILi16EEviiiiiiiiiiPPviS0_S0_m)
	.align		4
        /*021c*/ 	.word	index@(vprintf)
	.align		4
        /*0220*/ 	.word	index@(_Z56userbuffers_fp16_sum_inplace_gpu_rr_rs_oop_stride_atomicILi8EEviiiiiiiiiiPPviS0_S0_m)
	.align		4
        /*0224*/ 	.word	index@(vprintf)
	.align		4
        /*0228*/ 	.word	index@(_Z56userbuffers_fp16_sum_inplace_gpu_rr_rs_oop_stride_atomicILi4EEviiiiiiiiiiPPviS0_S0_m)
	.align		4
        /*022c*/ 	.word	index@(vprintf)
	.align		4
        /*0230*/ 	.word	index@(_Z56userbuffers_fp16_sum_inplace_gpu_rr_rs_oop_stride_atomicILi2EEviiiiiiiiiiPPviS0_S0_m)
	.align		4
        /*0234*/ 	.word	index@(vprintf)
	.align		4
        /*0238*/ 	.word	index@(_Z49userbuffers_fp16_sum_inplace_gpu_rr_rs_oop_strideILi32EEviiiiiiiiiPPviS0_m)
	.align		4
        /*023c*/ 	.word	index@(vprintf)
	.align		4
        /*0240*/ 	.word	index@(_Z49userbuffers_fp16_sum_inplace_gpu_rr_rs_oop_strideILi16EEviiiiiiiiiPPviS0_m)
	.align		4
        /*0244*/ 	.word	index@(vprintf)
	.align		4
        /*0248*/ 	.word	index@(_Z49userbuffers_fp16_sum_inplace_gpu_rr_rs_oop_strideILi8EEviiiiiiiiiPPviS0_m)
	.align		4
        /*024c*/ 	.word	index@(vprintf)
	.align		4
        /*0250*/ 	.word	index@(_Z49userbuffers_fp16_sum_inplace_gpu_rr_rs_oop_strideILi4EEviiiiiiiiiPPviS0_m)
	.align		4
        /*0254*/ 	.word	index@(vprintf)
	.align		4
        /*0258*/ 	.word	index@(_Z49userbuffers_fp16_sum_inplace_gpu_rr_rs_oop_strideILi2EEviiiiiiiiiPPviS0_m)
	.align		4
        /*025c*/ 	.word	index@(vprintf)
	.align		4
        /*0260*/ 	.word	0x00000000
	.align		4
        /*0264*/ 	.word	0xfffffffe
	.align		4
        /*0268*/ 	.word	0x00000000
	.align		4
        /*026c*/ 	.word	0xfffffffd
	.align		4
        /*0270*/ 	.word	0x00000000
	.align		4
        /*0274*/ 	.word	0xfffffffc


//--------------------- .nv.constant4             --------------------------
	.section	.nv.constant4,"a",@progbits
	.align	8
	.align		8
.nv.constant4:
        /*0000*/ 	.dword	__unnamed_1
	.align		8
        /*0008*/ 	.dword	__unnamed_2
	.align		8
        /*0010*/ 	.dword	__unnamed_3
	.align		8
        /*0018*/ 	.dword	__unnamed_4
	.align		8
        /*0020*/ 	.dword	__unnamed_5
	.align		8
        /*0028*/ 	.dword	__unnamed_6
	.align		8
        /*0030*/ 	.dword	__unnamed_7
	.align		8
        /*0038*/ 	.dword	__unnamed_8
	.align		8
        /*0040*/ 	.dword	__unnamed_9
	.align		8
        /*0048*/ 	.dword	__unnamed_10
	.align		8
        /*0050*/ 	.dword	__unnamed_11
	.align		8
        /*0058*/ 	.dword	__unnamed_12
	.align		8
        /*0060*/ 	.dword	__unnamed_13
	.align		8
        /*0068*/ 	.dword	__unnamed_14
	.align		8
        /*0070*/ 	.dword	__unnamed_15
	.align		8
        /*0078*/ 	.dword	__unnamed_16
	.align		8
        /*0080*/ 	.dword	__unnamed_17
	.align		8
        /*0088*/ 	.dword	__unnamed_18
	.align		8
        /*0090*/ 	.dword	__unnamed_19
	.align		8
        /*0098*/ 	.dword	__unnamed_20
	.align		8
        /*00a0*/ 	.dword	__unnamed_21
	.align		8
        /*00a8*/ 	.dword	__unnamed_22
	.align		8
        /*00b0*/ 	.dword	__unnamed_23
	.align		8
        /*00b8*/ 	.dword	__unnamed_24
	.align		8
        /*00c0*/ 	.dword	__unnamed_25
	.align		8
        /*00c8*/ 	.dword	__unnamed_26
	.align		8
        /*00d0*/ 	.dword	__unnamed_27
	.align		8
        /*00d8*/ 	.dword	__unnamed_28
	.align		8
        /*00e0*/ 	.dword	__unnamed_29
	.align		8
        /*00e8*/ 	.dword	__unnamed_30
	.align		8
        /*00f0*/ 	.dword	__unnamed_31
	.align		8
        /*00f8*/ 	.dword	__unnamed_32
	.align		8
        /*0100*/ 	.dword	__unnamed_33
	.align		8
        /*0108*/ 	.dword	__unnamed_34
	.align		8
        /*0110*/ 	.dword	__unnamed_35
	.align		8
        /*0118*/ 	.dword	__unnamed_36
	.align		8
        /*0120*/ 	.dword	__unnamed_37
	.align		8
        /*0128*/ 	.dword	__unnamed_38
	.align		8
        /*0130*/ 	.dword	__unnamed_39
	.align		8
        /*0138*/ 	.dword	__unnamed_40
	.align		8
        /*0140*/ 	.dword	__unnamed_41
	.align		8
        /*0148*/ 	.dword	__unnamed_42
	.align		8
        /*0150*/ 	.dword	__unnamed_43
	.align		8
        /*0158*/ 	.dword	__unnamed_44
	.align		8
        /*0160*/ 	.dword	__unnamed_45
	.align		8
        /*0168*/ 	.dword	__unnamed_46
	.align		8
        /*0170*/ 	.dword	__unnamed_47
	.align		8
        /*0178*/ 	.dword	__unnamed_48
	.align		8
        /*0180*/ 	.dword	__unnamed_49
	.align		8
        /*0188*/ 	.dword	__unnamed_50
	.align		8
        /*0190*/ 	.dword	__unnamed_51
	.align		8
        /*0198*/ 	.dword	__unnamed_52
	.align		8
        /*01a0*/ 	.dword	__unnamed_53
	.align		8
        /*01a8*/ 	.dword	__unnamed_54
	.align		8
        /*01b0*/ 	.dword	__unnamed_55
	.align		8
        /*01b8*/ 	.dword	__unnamed_56
	.align		8
        /*01c0*/ 	.dword	__unnamed_57
	.align		8
        /*01c8*/ 	.dword	__unnamed_58
	.align		8
        /*01d0*/ 	.dword	__unnamed_59
	.align		8
        /*01d8*/ 	.dword	__unnamed_60
	.align		8
        /*01e0*/ 	.dword	__unnamed_61
	.align		8
        /*01e8*/ 	.dword	__unnamed_62
	.align		8
        /*01f0*/ 	.dword	__unnamed_63
	.align		8
        /*01f8*/ 	.dword	__unnamed_64
	.align		8
        /*0200*/ 	.dword	__unnamed_65
	.align		8
        /*0208*/ 	.dword	__unnamed_66
	.align		8
        /*0210*/ 	.dword	__unnamed_67
	.align		8
        /*0218*/ 	.dword	__unnamed_68
	.align		8
        /*0220*/ 	.dword	__unnamed_69
	.align		8
        /*0228*/ 	.dword	__unnamed_70
	.align		8
        /*0230*/ 	.dword	__unnamed_71
	.align		8
        /*0238*/ 	.dword	__unnamed_72
	.align		8
        /*0240*/ 	.dword	__unnamed_73
	.align		8
        /*0248*/ 	.dword	__unnamed_74
	.align		8
        /*0250*/ 	.dword	__unnamed_75
	.align		8
        /*0258*/ 	.dword	$str
	.align		8
        /*0260*/ 	.dword	$str$1
	.align		8
        /*0268*/ 	.dword	$str$2
	.align		8
        /*0270*/ 	.dword	$str$3
	.align		8
        /*0278*/ 	.dword	$str$4
	.align		8
        /*0280*/ 	.dword	$str$5
	.align		8
        /*0288*/ 	.dword	$str$6
	.align		8
        /*0290*/ 	.dword	$str$7
	.align		8
        /*0298*/ 	.dword	$str$8
	.align		8
        /*02a0*/ 	.dword	$str$9
	.align		8
        /*02a8*/ 	.dword	vprintf


//--------------------- .text._Z27reduce_fp8_in_bf16_out_cudaI13__nv_fp8_e5m2Li32EEvPvS1_PKfiiii --------------------------
	.section	.text._Z27reduce_fp8_in_bf16_out_cudaI13__nv_fp8_e5m2Li32EEvPvS1_PKfiiii,"ax",@progbits
	.align	128
        .global         _Z27reduce_fp8_in_bf16_out_cudaI13__nv_fp8_e5m2Li32EEvPvS1_PKfiiii
        .type           _Z27reduce_fp8_in_bf16_out_cudaI13__nv_fp8_e5m2Li32EEvPvS1_PKfiiii,@function
        .size           _Z27reduce_fp8_in_bf16_out_cudaI13__nv_fp8_e5m2Li32EEvPvS1_PKfiiii,(.L_x_927 - _Z27reduce_fp8_in_bf16_out_cudaI13__nv_fp8_e5m2Li32EEvPvS1_PKfiiii)
        .other          _Z27reduce_fp8_in_bf16_out_cudaI13__nv_fp8_e5m2Li32EEvPvS1_PKfiiii,@"STO_CUDA_ENTRY STV_DEFAULT"
_Z27reduce_fp8_in_bf16_out_cudaI13__nv_fp8_e5m2Li32EEvPvS1_PKfiiii:
.text._Z27reduce_fp8_in_bf16_out_cudaI13__nv_fp8_e5m2Li32EEvPvS1_PKfiiii:
[----:B------:R-:W-:Y:S01]  /*0000*/  LDC R1, c[0x0][0x28] ;  /* 0x00000a00ff017b82 */ /* 0x000fe20000000800 */
[----:B------:R-:W0:Y:S07]  /*0010*/  S2R R3, SR_TID.X ;  /* 0x0000000000037919 */ /* 0x000e2e0000002100 */
[----:B------:R-:W0:Y:S01]  /*0020*/  S2UR UR4, SR_CTAID.X ;  /* 0x00000000000479c3 */ /* 0x000e220000002500 */
[----:B------:R-:W-:-:S07]  /*0030*/  ULDC UR10, c[0x0][0x230] ;  /* 0x00008c00000a7ab9 */ /* 0x000fce0000000800 */
[----:B------:R-:W0:Y:S02]  /*0040*/  LDC R4, c[0x0][RZ] ;  /* 0x00000000ff047b82 */ /* 0x000e240000000800 */
[----:B0-----:R-:W-:Y:S01]  /*0050*/  IMAD R4, R4, UR4, R3 ;  /* 0x0000000404047c24 */ /* 0x001fe2000f8e0203 */
[----:B------:R-:W-:-:S04]  /*0060*/  USHF.R.S32.HI UR4, URZ, 0x1f, UR10 ;  /* 0x0000001f3f047899 */ /* 0x000fc8000801140a */
[----:B------:R-:W-:-:S04]  /*0070*/  ISETP.GE.U32.AND P0, PT, R4, UR10, PT ;  /* 0x0000000a04007c0c */ /* 0x000fc8000bf06070 */
[----:B------:R-:W-:-:S13]  /*0080*/  ISETP.GE.U32.AND.EX P0, PT, RZ, UR4, PT, P0 ;  /* 0x00000004ff007c0c */ /* 0x000fda000bf06100 */
[----:B------:R-:W-:Y:S05]  /*0090*/  @P0 EXIT ;  /* 0x000000000000094d */ /* 0x000fea0003800000 */
[----:B------:R-:W-:Y:S01]  /*00a0*/  ULDC.64 UR12, c[0x0][0x210] ;  /* 0x00008400000c7ab9 */ /* 0x000fe20000000a00 */
[----:B------:R-:W0:Y:S01]  /*00b0*/  LDC.64 R6, c[0x0][0x220] ;  /* 0x00008800ff067b82 */ /* 0x000e220000000a00 */
[C---:B------:R-:W-:Y:S01]  /*00c0*/  LEA R2, P0, R4.reuse, UR12, 0x5 ;  /* 0x0000000c04027c11 */ /* 0x040fe2000f8028ff */
[----:B------:R-:W-:Y:S01]  /*00d0*/  ULDC.64 UR8, c[0x0][0x208] ;  /* 0x0000820000087ab9 */ /* 0x000fe20000000a00 */
[----:B------:R-:W-:Y:S02]  /*00e0*/  ULDC UR11, c[0x0][0x228] ;  /* 0x00008a00000b7ab9 */ /* 0x000fe40000000800 */
[----:B------:R-:W-:-:S05]  /*00f0*/  LEA.HI.X R3, R4, UR13, RZ, 0x5, P0 ;  /* 0x0000000d04037c11 */ /* 0x000fca00080f2cff */
[----:B------:R-:W2:Y:S04]  /*0100*/  LDG.E.128 R12, desc[UR8][R2.64] ;  /* 0x00000008020c7981 */ /* 0x000ea8000c1e1d00 */
[----:B------:R-:W3:Y:S04]  /*0110*/  LDG.E.128 R8, desc[UR8][R2.64+0x10] ;  /* 0x0000100802087981 */ /* 0x000ee8000c1e1d00 */
[----:B0-----:R-:W4:Y:S01]  /*0120*/  LDG.E R6, desc[UR8][R6.64] ;  /* 0x0000000806067981 */ /* 0x001f22000c1e1900 */
[----:B------:R-:W-:-:S06]  /*0130*/  UISETP.GE.AND UP0, UPT, UR11, 0x2, UPT ;  /* 0x000000020b00788c */ /* 0x000fcc000bf06270 */
[----:B------:R-:W-:Y:S02]  /*0140*/  PLOP3.LUT P0, PT, PT, PT, UP0, 0x80, 0x0 ;  /* 0x000000000000781c */ /* 0x000fe40003f0f008 */
[----:B--2---:R-:W-:Y:S02]  /*0150*/  SHF.R.U32.HI R21, RZ, 0x18, R12 ;  /* 0x00000018ff157819 */ /* 0x004fe4000001160c */
[----:B------:R-:W-:Y:S02]  /*0160*/  LOP3.LUT R26, R14, 0xff, RZ, 0xc0, !PT ;  /* 0x000000ff0e1a7812 */ /* 0x000fe400078ec0ff */
[----:B------:R-:W-:Y:S02]  /*0170*/  F2FP.F16.E5M2.UNPACK_B R21, R21 ;  /* 0x00000015ff15723e */ /* 0x000fe400020004ff */
[----:B------:R-:W-:Y:S02]  /*0180*/  F2FP.F16.E5M2.UNPACK_B R31, R26 ;  /* 0x0000001aff1f723e */ /* 0x000fe400020004ff */
[----:B------:R-:W-:Y:S01]  /*0190*/  LOP3.LUT R36, R13, 0xffff, RZ, 0xc0, !PT ;  /* 0x0000ffff0d247812 */ /* 0x000fe200078ec0ff */
[----:B------:R-:W-:-:S02]  /*01a0*/  HADD2.F32 R26, -RZ, R21.H0_H0 ;  /* 0x20000015ff1a7230 */ /* 0x000fc40000004100 */
[----:B------:R-:W-:Y:S01]  /*01b0*/  HADD2.F32 R21, -RZ, R31.H0_H0 ;  /* 0x2000001fff157230 */ /* 0x000fe20000004100 */
[----:B------:R-:W-:Y:S02]  /*01c0*/  SHF.R.U32.HI R31, RZ, 0x8, R36 ;  /* 0x00000008ff1f7819 */ /* 0x000fe40000011624 */
[----:B------:R-:W-:Y:S02]  /*01d0*/  SHF.R.U32.HI R20, RZ, 0x10, R14 ;  /* 0x00000010ff147819 */ /* 0x000fe4000001160e */
[----:B------:R-:W-:Y:S02]  /*01e0*/  SHF.R.U32.HI R23, RZ, 0x18, R13 ;  /* 0x00000018ff177819 */ /* 0x000fe4000001160d */
[----:B------:R-:W-:Y:S02]  /*01f0*/  SHF.R.U32.HI R18, RZ, 0x10, R15 ;  /* 0x00000010ff127819 */ /* 0x000fe4000001160f */
[----:B------:R-:W-:Y:S02]  /*0200*/  F2FP.F16.E5M2.UNPACK_B R31, R31 ;  /* 0x0000001fff1f723e */ /* 0x000fe400020004ff */
[----:B----4-:R-:W-:-:S02]  /*0210*/  R2UR UR4, R6 ;  /* 0x00000000060472ca */ /* 0x010fc400000e0000 */
[----:B------:R-:W-:Y:S02]  /*0220*/  LOP3.LUT R6, R15, 0xffff, RZ, 0xc0, !PT ;  /* 0x0000ffff0f067812 */ /* 0x000fe400078ec0ff */
[----:B------:R-:W-:Y:S02]  /*0230*/  LOP3.LUT R20, R20, 0xff, RZ, 0xc0, !PT ;  /* 0x000000ff14147812 */ /* 0x000fe400078ec0ff */
[----:B------:R-:W-:Y:S02]  /*0240*/  SHF.R.U32.HI R29, RZ, 0x10, R13 ;  /* 0x00000010ff1d7819 */ /* 0x000fe4000001160d */
[----:B------:R-:W-:Y:S02]  /*0250*/  LOP3.LUT R22, R13, 0xff, RZ, 0xc0, !PT ;  /* 0x000000ff0d167812 */ /* 0x000fe400078ec0ff */
[----:B------:R-:W-:Y:S01]  /*0260*/  F2FP.F16.E5M2.UNPACK_B R23, R23 ;  /* 0x00000017ff17723e */ /* 0x000fe200020004ff */
[----:B------:R-:W-:Y:S01]  /*0270*/  HADD2.F32 R40, -RZ, R31.H0_H0 ;  /* 0x2000001fff287230 */ /* 0x000fe20000004100 */
[----:B------:R-:W-:-:S02]  /*0280*/  SHF.R.U32.HI R27, RZ, 0x18, R14 ;  /* 0x00000018ff1b7819 */ /* 0x000fc4000001160e */
[----:B------:R-:W-:Y:S02]  /*0290*/  LOP3.LUT R18, R18, 0xff, RZ, 0xc0, !PT ;  /* 0x000000ff12127812 */ /* 0x000fe400078ec0ff */
[C---:B------:R-:W-:Y:S02]  /*02a0*/  LOP3.LUT R34, R12.reuse, 0xffff, RZ, 0xc0, !PT ;  /* 0x0000ffff0c227812 */ /* 0x040fe400078ec0ff */
[----:B------:R-:W-:Y:S02]  /*02b0*/  LOP3.LUT R0, R12, 0xff, RZ, 0xc0, !PT ;  /* 0x000000ff0c007812 */ /* 0x000fe400078ec0ff */
[----:B------:R-:W-:Y:S02]  /*02c0*/  LOP3.LUT R30, R14, 0xffff, RZ, 0xc0, !PT ;  /* 0x0000ffff0e1e7812 */ /* 0x000fe400078ec0ff */
[----:B------:R-:W-:Y:S02]  /*02d0*/  LOP3.LUT R33, R15, 0xff, RZ, 0xc0, !PT ;  /* 0x000000ff0f217812 */ /* 0x000fe400078ec0ff */
[----:B---3--:R-:W-:-:S02]  /*02e0*/  LOP3.LUT R17, R9, 0xff, RZ, 0xc0, !PT ;  /* 0x000000ff09117812 */ /* 0x008fc400078ec0ff */
[----:B------:R-:W-:Y:S02]  /*02f0*/  F2FP.F16.E5M2.UNPACK_B R20, R20 ;  /* 0x00000014ff14723e */ /* 0x000fe400020004ff */
[----:B------:R-:W-:Y:S01]  /*0300*/  SHF.R.U32.HI R31, RZ, 0x8, R6 ;  /* 0x00000008ff1f7819 */ /* 0x000fe20000011606 */
[----:B------:R-:W-:Y:S01]  /*0310*/  HADD2.F32 R28, -RZ, R23.H0_H0 ;  /* 0x20000017ff1c7230 */ /* 0x000fe20000004100 */
[----:B------:R-:W-:Y:S02]  /*0320*/  SHF.R.U32.HI R14, RZ, 0x18, R10 ;  /* 0x00000018ff0e7819 */ /* 0x000fe4000001160a */
[----:B------:R-:W-:Y:S02]  /*0330*/  F2FP.F16.E5M2.UNPACK_B R22, R22 ;  /* 0x00000016ff16723e */ /* 0x000fe400020004ff */
[----:B------:R-:W-:Y:S02]  /*0340*/  LOP3.LUT R29, R29, 0xff, RZ, 0xc0, !PT ;  /* 0x000000ff1d1d7812 */ /* 0x000fe400078ec0ff */
[----:B------:R-:W-:-:S02]  /*0350*/  SHF.R.U32.HI R24, RZ, 0x10, R12 ;  /* 0x00000010ff187819 */ /* 0x000fc4000001160c */
[C---:B------:R-:W-:Y:S02]  /*0360*/  LOP3.LUT R5, R8.reuse, 0xff, RZ, 0xc0, !PT ;  /* 0x000000ff08057812 */ /* 0x040fe400078ec0ff */
[----:B------:R-:W-:Y:S02]  /*0370*/  F2FP.F16.E5M2.UNPACK_B R32, R27 ;  /* 0x0000001bff20723e */ /* 0x000fe400020004ff */
[----:B------:R-:W-:Y:S02]  /*0380*/  F2FP.F16.E5M2.UNPACK_B R18, R18 ;  /* 0x00000012ff12723e */ /* 0x000fe400020004ff */
[----:B------:R-:W-:Y:S02]  /*0390*/  SHF.R.U32.HI R35, RZ, 0x18, R15 ;  /* 0x00000018ff237819 */ /* 0x000fe4000001160f */
[----:B------:R-:W-:Y:S02]  /*03a0*/  F2FP.F16.E5M2.UNPACK_B R25, R0 ;  /* 0x00000000ff19723e */ /* 0x000fe400020004ff */
[----:B------:R-:W-:-:S02]  /*03b0*/  LOP3.LUT R12, R8, 0xffff, RZ, 0xc0, !PT ;  /* 0x0000ffff080c7812 */ /* 0x000fc400078ec0ff */
[--C-:B------:R-:W-:Y:S02]  /*03c0*/  SHF.R.U32.HI R2, RZ, 0x10, R8.reuse ;  /* 0x00000010ff027819 */ /* 0x100fe40000011608 */
[----:B------:R-:W-:Y:S02]  /*03d0*/  SHF.R.U32.HI R19, RZ, 0x18, R8 ;  /* 0x00000018ff137819 */ /* 0x000fe40000011608 */
[----:B------:R-:W-:Y:S02]  /*03e0*/  SHF.R.U32.HI R23, RZ, 0x8, R34 ;  /* 0x00000008ff177819 */ /* 0x000fe40000011622 */
[----:B------:R-:W-:Y:S02]  /*03f0*/  LOP3.LUT R3, R9, 0xffff, RZ, 0xc0, !PT ;  /* 0x0000ffff09037812 */ /* 0x000fe400078ec0ff */
[--C-:B------:R-:W-:Y:S02]  /*0400*/  SHF.R.U32.HI R8, RZ, 0x10, R9.reuse ;  /* 0x00000010ff087819 */ /* 0x100fe40000011609 */
[----:B------:R-:W-:-:S02]  /*0410*/  SHF.R.U32.HI R13, RZ, 0x18, R9 ;  /* 0x00000018ff0d7819 */ /* 0x000fc40000011609 */
[C---:B------:R-:W-:Y:S02]  /*0420*/  LOP3.LUT R7, R10.reuse, 0xffff, RZ, 0xc0, !PT ;  /* 0x0000ffff0a077812 */ /* 0x040fe400078ec0ff */
[----:B------:R-:W-:Y:S02]  /*0430*/  SHF.R.U32.HI R0, RZ, 0x10, R10 ;  /* 0x00000010ff007819 */ /* 0x000fe4000001160a */
[----:B------:R-:W-:Y:S02]  /*0440*/  LOP3.LUT R15, R10, 0xff, RZ, 0xc0, !PT ;  /* 0x000000ff0a0f7812 */ /* 0x000fe400078ec0ff */
[----:B------:R-:W-:Y:S02]  /*0450*/  F2FP.F16.E5M2.UNPACK_B R34, R33 ;  /* 0x00000021ff22723e */ /* 0x000fe400020004ff */
[----:B------:R-:W-:Y:S01]  /*0460*/  F2FP.F16.E5M2.UNPACK_B R38, R31 ;  /* 0x0000001fff26723e */ /* 0x000fe200020004ff */
[----:B------:R-:W-:Y:S01]  /*0470*/  HADD2.F32 R31, -RZ, R20.H0_H0 ;  /* 0x20000014ff1f7230 */ /* 0x000fe20000004100 */
[----:B------:R-:W-:Y:S01]  /*0480*/  F2FP.F16.E5M2.UNPACK_B R17, R17 ;  /* 0x00000011ff11723e */ /* 0x000fe200020004ff */
[----:B------:R-:W-:Y:S01]  /*0490*/  HADD2.F32 R27, -RZ, R22.H0_H0 ;  /* 0x20000016ff1b7230 */ /* 0x000fe20000004100 */
[----:B------:R-:W-:-:S02]  /*04a0*/  LOP3.LUT R9, R11, 0xffff, RZ, 0xc0, !PT ;  /* 0x0000ffff0b097812 */ /* 0x000fc400078ec0ff */
[--C-:B------:R-:W-:Y:S02]  /*04b0*/  SHF.R.U32.HI R10, RZ, 0x10, R11.reuse ;  /* 0x00000010ff0a7819 */ /* 0x100fe4000001160b */
[----:B------:R-:W-:Y:S02]  /*04c0*/  LOP3.LUT R16, R11, 0xff, RZ, 0xc0, !PT ;  /* 0x000000ff0b107812 */ /* 0x000fe400078ec0ff */
[----:B------:R-:W-:Y:S02]  /*04d0*/  F2FP.F16.E5M2.UNPACK_B R29, R29 ;  /* 0x0000001dff1d723e */ /* 0x000fe400020004ff */
[----:B------:R-:W-:Y:S01]  /*04e0*/  F2FP.F16.E5M2.UNPACK_B R14, R14 ;  /* 0x0000000eff0e723e */ /* 0x000fe200020004ff */
[----:B------:R-:W-:Y:S01]  /*04f0*/  HADD2.F32 R22, -RZ, R32.H0_H0 ;  /* 0x20000020ff167230 */ /* 0x000fe20000004100 */
[----:B------:R-:W-:Y:S02]  /*0500*/  SHF.R.U32.HI R11, RZ, 0x18, R11 ;  /* 0x00000018ff0b7819 */ /* 0x000fe4000001160b */
[----:B------:R-:W-:Y:S01]  /*0510*/  F2FP.F16.E5M2.UNPACK_B R20, R5 ;  /* 0x00000005ff14723e */ /* 0x000fe200020004ff */
[----:B------:R-:W-:Y:S01]  /*0520*/  HADD2.F32 R5, -RZ, R18.H0_H0 ;  /* 0x20000012ff057230 */ /* 0x000fe20000004100 */
        /* <DEDUP_REMOVED lines=8> */
[----:B------:R-:W-:-:S02]  /*05b0*/  LOP3.LUT R11, R2, 0xff, RZ, 0xc0, !PT ;  /* 0x000000ff020b7812 */ /* 0x000fc400078ec0ff */
[----:B------:R-:W-:Y:S02]  /*05c0*/  SHF.R.U32.HI R14, RZ, 0x8, R3 ;  /* 0x00000008ff0e7819 */ /* 0x000fe40000011603 */
[----:B------:R-:W0:Y:S01]  /*05d0*/  LDC.64 R2, c[0x0][0x218] ;  /* 0x00008600ff027b82 */ /* 0x000e220000000a00 */
[----:B------:R-:W-:Y:S02]  /*05e0*/  HADD2.F32 R19, -RZ, R20.H0_H0 ;  /* 0x20000014ff137230 */ /* 0x000fe40000004100 */
[----:B------:R-:W-:Y:S01]  /*05f0*/  HADD2.F32 R20, -RZ, R29.H0_H0 ;  /* 0x2000001dff147230 */ /* 0x000fe20000004100 */
[----:B------:R-:W-:Y:S02]  /*0600*/  F2FP.F16.E5M2.UNPACK_B R29, R15 ;  /* 0x0000000fff1d723e */ /* 0x000fe400020004ff */
[----:B------:R-:W-:Y:S02]  /*0610*/  SHF.R.U32.HI R7, RZ, 0x8, R7 ;  /* 0x00000008ff077819 */ /* 0x000fe40000011607 */
[----:B------:R-:W-:-:S02]  /*0620*/  LOP3.LUT R24, R24, 0xff, RZ, 0xc0, !PT ;  /* 0x000000ff18187812 */ /* 0x000fc400078ec0ff */
[----:B------:R-:W-:Y:S02]  /*0630*/  SHF.R.U32.HI R30, RZ, 0x8, R30 ;  /* 0x00000008ff1e7819 */ /* 0x000fe4000001161e */
[----:B------:R-:W-:Y:S02]  /*0640*/  SHF.R.U32.HI R12, RZ, 0x8, R12 ;  /* 0x00000008ff0c7819 */ /* 0x000fe4000001160c */
[----:B------:R-:W-:Y:S02]  /*0650*/  LOP3.LUT R8, R8, 0xff, RZ, 0xc0, !PT ;  /* 0x000000ff08087812 */ /* 0x000fe400078ec0ff */
[----:B------:R-:W-:Y:S02]  /*0660*/  LOP3.LUT R0, R0, 0xff, RZ, 0xc0, !PT ;  /* 0x000000ff00007812 */ /* 0x000fe400078ec0ff */
[----:B------:R-:W-:Y:S02]  /*0670*/  SHF.R.U32.HI R9, RZ, 0x8, R9 ;  /* 0x00000008ff097819 */ /* 0x000fe40000011609 */
[----:B------:R-:W-:Y:S01]  /*0680*/  LOP3.LUT R10, R10, 0xff, RZ, 0xc0, !PT ;  /* 0x000000ff0a0a7812 */ /* 0x000fe200078ec0ff */
[----:B------:R-:W-:Y:S01]  /*0690*/  HADD2.F32 R15, -RZ, R18.H0_H0 ;  /* 0x20000012ff0f7230 */ /* 0x000fe20000004100 */
[----:B------:R-:W-:Y:S01]  /*06a0*/  F2FP.F16.E5M2.UNPACK_B R35, R35 ;  /* 0x00000023ff23723e */ /* 0x000fe200020004ff */
[----:B------:R-:W-:Y:S01]  /*06b0*/  HADD2.F32 R18, -RZ, R29.H0_H0 ;  /* 0x2000001dff127230 */ /* 0x000fe20000004100 */
[----:B------:R-:W-:-:S02]  /*06c0*/  F2FP.F16.E5M2.UNPACK_B R7, R7 ;  /* 0x00000007ff07723e */ /* 0x000fc400020004ff */
[----:B------:R-:W-:Y:S02]  /*06d0*/  F2FP.F16.E5M2.UNPACK_B R33, R24 ;  /* 0x00000018ff21723e */ /* 0x000fe400020004ff */
[----:B------:R-:W-:Y:S02]  /*06e0*/  F2FP.F16.E5M2.UNPACK_B R30, R30 ;  /* 0x0000001eff1e723e */ /* 0x000fe400020004ff */
[----:B------:R-:W-:Y:S02]  /*06f0*/  F2FP.F16.E5M2.UNPACK_B R16, R16 ;  /* 0x00000010ff10723e */ /* 0x000fe400020004ff */
[----:B------:R-:W-:Y:S02]  /*0700*/  F2FP.F16.E5M2.UNPACK_B R12, R12 ;  /* 0x0000000cff0c723e */ /* 0x000fe400020004ff */
[----:B------:R-:W-:Y:S02]  /*0710*/  F2FP.F16.E5M2.UNPACK_B R29, R11 ;  /* 0x0000000bff1d723e */ /* 0x000fe400020004ff */
[----:B------:R-:W-:-:S02]  /*0720*/  F2FP.F16.E5M2.UNPACK_B R14, R14 ;  /* 0x0000000eff0e723e */ /* 0x000fc400020004ff */
[----:B------:R-:W-:Y:S02]  /*0730*/  F2FP.F16.E5M2.UNPACK_B R8, R8 ;  /* 0x00000008ff08723e */ /* 0x000fe400020004ff */
[----:B------:R-:W-:Y:S02]  /*0740*/  F2FP.F16.E5M2.UNPACK_B R0, R0 ;  /* 0x00000000ff00723e */ /* 0x000fe400020004ff */
[----:B------:R-:W-:Y:S02]  /*0750*/  F2FP.F16.E5M2.UNPACK_B R9, R9 ;  /* 0x00000009ff09723e */ /* 0x000fe400020004ff */
[----:B------:R-:W-:Y:S01]  /*0760*/  F2FP.F16.E5M2.UNPACK_B R10, R10 ;  /* 0x0000000aff0a723e */ /* 0x000fe200020004ff */
[----:B------:R-:W-:Y:S02]  /*0770*/  HADD2.F32 R24, -RZ, R35.H0_H0 ;  /* 0x20000023ff187230 */ /* 0x000fe40000004100 */
[----:B------:R-:W-:Y:S02]  /*0780*/  HADD2.F32 R11, -RZ, R34.H0_H0 ;  /* 0x20000022ff0b7230 */ /* 0x000fe40000004100 */
[----:B------:R-:W-:-:S02]  /*0790*/  HADD2.F32 R35, -RZ, R7.H0_H0 ;  /* 0x20000007ff237230 */ /* 0x000fc40000004100 */
[----:B------:R-:W-:Y:S02]  /*07a0*/  HADD2.F32 R25, -RZ, R25.H0_H0 ;  /* 0x20000019ff197230 */ /* 0x000fe40000004100 */
[----:B------:R-:W-:Y:S02]  /*07b0*/  HADD2.F32 R32, -RZ, R32.H0_H0 ;  /* 0x20000020ff207230 */ /* 0x000fe40000004100 */
[----:B------:R-:W-:Y:S02]  /*07c0*/  HADD2.F32 R33, -RZ, R33.H0_H0 ;  /* 0x20000021ff217230 */ /* 0x000fe40000004100 */
        /* <DEDUP_REMOVED lines=10> */
[----:B------:R-:W-:Y:S01]  /*0870*/  FMUL R25, R25, UR4 ;  /* 0x0000000419197c20 */ /* 0x000fe20008400000 */
        /* <DEDUP_REMOVED lines=31> */
[----:B0-----:R-:W-:Y:S01]  /*0a70*/  IMAD.WIDE.U32 R2, R4, 0x40, R2 ;  /* 0x0000004004027825 */ /* 0x001fe200078e0002 */
[----:B------:R-:W-:Y:S06]  /*0a80*/  @!P0 BRA `(.L_x_0) ;  /* 0x0000000800848947 */ /* 0x000fec0003800000 */
[----:B------:R-:W-:Y:S01]  /*0a90*/  UIMAD.WIDE UR6, UR10, 0x20, URZ ;  /* 0x000000200a0678a5 */ /* 0x000fe2000f8e023f */
[----:B------:R-:W-:Y:S01]  /*0aa0*/  IMAD.MOV.U32 R5, RZ, RZ, 0x20 ;  /* 0x00000020ff057424 */ /* 0x000fe200078e00ff */
[----:B------:R-:W-:-:S04]  /*0ab0*/  UMOV UR5, 0x1 ;  /* 0x0000000100057882 */ /* 0x000fc80000000000 */
[----:B------:R-:W-:-:S03]  /*0ac0*/  IMAD.WIDE.U32 R4, R4, R5, UR6 ;  /* 0x0000000604047e25 */ /* 0x000fc6000f8e0005 */
[----:B------:R-:W-:-:S04]  /*0ad0*/  IADD3 R44, P0, R4, UR12, RZ ;  /* 0x0000000c042c7c10 */ /* 0x000fc8000ff1e0ff */
[----:B------:R-:W-:-:S04]  /*0ae0*/  IADD3 R44, P1, R44, 0x10, RZ ;  /* 0x000000102c2c7810 */ /* 0x000fc80007f3e0ff */
[----:B------:R-:W-:-:S09]  /*0af0*/  IADD3.X R47, RZ, UR13, R5, P1, P0 ;  /* 0x0000000dff2f7c10 */ /* 0x000fd20008fe0405 */
.L_x_1:
[----:B------:R-:W-:Y:S02]  /*0b00*/  IMAD.MOV.U32 R12, RZ, RZ, R44 ;  /* 0x000000ffff0c7224 */ /* 0x000fe400078e002c */
[----:B------:R-:W-:-:S05]  /*0b10*/  IMAD.MOV.U32 R13, RZ, RZ, R47 ;  /* 0x000000ffff0d7224 */ /* 0x000fca00078e002f */
[----:B------:R-:W2:Y:S04]  /*0b20*/  LDG.E.128 R4, desc[UR8][R12.64+-0x10] ;  /* 0xfffff0080c047981 */ /* 0x000ea8000c1e1d00 */
[----:B------:R0:W3:Y:S01]  /*0b30*/  LDG.E.128 R8, desc[UR8][R12.64] ;  /* 0x000000080c087981 */ /* 0x0000e2000c1e1d00 */
[----:B------:R-:W-:-:S04]  /*0b40*/  UIADD3 UR5, UR5, 0x1, URZ ;  /* 0x0000000105057890 */ /* 0x000fc8000fffe03f */
[----:B------:R-:W-:Y:S01]  /*0b50*/  UISETP.GE.AND UP0, UPT, UR5, UR11, UPT ;  /* 0x0000000b0500728c */ /* 0x000fe2000bf06270 */
[----:B--2---:R-:W-:Y:S02]  /*0b60*/  LOP3.LUT R44, R4, 0xff, RZ, 0xc0, !PT ;  /* 0x000000ff042c7812 */ /* 0x004fe400078ec0ff */
[----:B------:R-:W-:Y:S02]  /*0b70*/  SHF.R.U32.HI R47, RZ, 0x18, R4 ;  /* 0x00000018ff2f7819 */ /* 0x000fe40000011604 */
[----:B------:R-:W-:Y:S02]  /*0b80*/  F2FP.F16.E5M2.UNPACK_B R46, R44 ;  /* 0x0000002cff2e723e */ /* 0x000fe400020004ff */
[----:B------:R-:W-:Y:S02]  /*0b90*/  IADD3 R44, P0, R12, UR6, RZ ;  /* 0x000000060c2c7c10 */ /* 0x000fe4000ff1e0ff */
[----:B------:R-:W-:Y:S01]  /*0ba0*/  LOP3.LUT R48, R5, 0xff, RZ, 0xc0, !PT ;  /* 0x000000ff05307812 */ /* 0x000fe200078ec0ff */
[----:B------:R-:W-:Y:S01]  /*0bb0*/  HADD2.F32 R46, -RZ, R46.H0_H0 ;  /* 0x2000002eff2e7230 */ /* 0x000fe20000004100 */
[----:B------:R-:W-:-:S02]  /*0bc0*/  SHF.R.U32.HI R51, RZ, 0x18, R5 ;  /* 0x00000018ff337819 */ /* 0x000fc40000011605 */
[----:B------:R-:W-:Y:S02]  /*0bd0*/  F2FP.F16.E5M2.UNPACK_B R49, R47 ;  /* 0x0000002fff31723e */ /* 0x000fe400020004ff */
[----:B------:R-:W-:Y:S01]  /*0be0*/  IADD3.X R47, R13, UR7, RZ, P0, !PT ;  /* 0x000000070d2f7c10 */ /* 0x000fe200087fe4ff */
[----:B------:R-:W-:Y:S01]  /*0bf0*/  FFMA R25, R46, UR4, R25 ;  /* 0x000000042e197c23 */ /* 0x000fe20008000019 */
[----:B------:R-:W-:Y:S01]  /*0c00*/  F2FP.F16.E5M2.UNPACK_B R53, R48 ;  /* 0x00000030ff35723e */ /* 0x000fe200020004ff */
[----:B------:R-:W-:Y:S01]  /*0c10*/  HADD2.F32 R49, -RZ, R49.H0_H0 ;  /* 0x20000031ff317230 */ /* 0x000fe20000004100 */
[----:B------:R-:W-:Y:S02]  /*0c20*/  LOP3.LUT R50, R4, 0xffff, RZ, 0xc0, !PT ;  /* 0x0000ffff04327812 */ /* 0x000fe400078ec0ff */
[----:B------:R-:W-:Y:S02]  /*0c30*/  SHF.R.U32.HI R48, RZ, 0x10, R4 ;  /* 0x00000010ff307819 */ /* 0x000fe40000011604 */
[----:B------:R-:W-:Y:S01]  /*0c40*/  LOP3.LUT R46, R5, 0xffff, RZ, 0xc0, !PT ;  /* 0x0000ffff052e7812 */ /* 0x000fe200078ec0ff */
[----:B------:R-:W-:Y:S01]  /*0c50*/  FFMA R26, R49, UR4, R26 ;  /* 0x00000004311a7c23 */ /* 0x000fe2000800001a */
[----:B0-----:R-:W-:-:S02]  /*0c60*/  SHF.R.U32.HI R13, RZ, 0x10, R5 ;  /* 0x00000010ff0d7819 */ /* 0x001fc40000011605 */
[----:B------:R-:W-:Y:S02]  /*0c70*/  F2FP.F16.E5M2.UNPACK_B R51, R51 ;  /* 0x00000033ff33723e */ /* 0x000fe400020004ff */
[C---:B------:R-:W-:Y:S02]  /*0c80*/  LOP3.LUT R54, R6.reuse, 0xff, RZ, 0xc0, !PT ;  /* 0x000000ff06367812 */ /* 0x040fe400078ec0ff */
[----:B------:R-:W-:Y:S01]  /*0c90*/  LOP3.LUT R4, R6, 0xffff, RZ, 0xc0, !PT ;  /* 0x0000ffff06047812 */ /* 0x000fe200078ec0ff */
[----:B------:R-:W-:Y:S01]  /*0ca0*/  HADD2.F32 R51, -RZ, R51.H0_H0 ;  /* 0x20000033ff337230 */ /* 0x000fe20000004100 */
[--C-:B------:R-:W-:Y:S02]  /*0cb0*/  SHF.R.U32.HI R5, RZ, 0x10, R6.reuse ;  /* 0x00000010ff057819 */ /* 0x100fe40000011606 */
[----:B------:R-:W-:Y:S02]  /*0cc0*/  SHF.R.U32.HI R56, RZ, 0x18, R6 ;  /* 0x00000018ff387819 */ /* 0x000fe40000011606 */
[----:B------:R-:W-:Y:S01]  /*0cd0*/  LOP3.LUT R52, R7, 0xff, RZ, 0xc0, !PT ;  /* 0x000000ff07347812 */ /* 0x000fe200078ec0ff */
[----:B------:R-:W-:Y:S01]  /*0ce0*/  FFMA R28, R51, UR4, R28 ;  /* 0x00000004331c7c23 */ /* 0x000fe2000800001c */
[----:B------:R-:W-:-:S02]  /*0cf0*/  LOP3.LUT R6, R7, 0xffff, RZ, 0xc0, !PT ;  /* 0x0000ffff07067812 */ /* 0x000fc400078ec0ff */
[--C-:B------:R-:W-:Y:S02]  /*0d00*/  SHF.R.U32.HI R12, RZ, 0x10, R7.reuse ;  /* 0x00000010ff0c7819 */ /* 0x100fe40000011607 */
[----:B------:R-:W-:Y:S02]  /*0d10*/  SHF.R.U32.HI R7, RZ, 0x18, R7 ;  /* 0x00000018ff077819 */ /* 0x000fe40000011607 */
[----:B------:R-:W-:Y:S02]  /*0d20*/  SHF.R.U32.HI R50, RZ, 0x8, R50 ;  /* 0x00000008ff327819 */ /* 0x000fe40000011632 */
[----:B------:R-:W-:Y:S02]  /*0d30*/  F2FP.F16.E5M2.UNPACK_B R7, R7 ;  /* 0x00000007ff07723e */ /* 0x000fe400020004ff */
[----:B------:R-:W-:Y:S02]  /*0d40*/  F2FP.F16.E5M2.UNPACK_B R50, R50 ;  /* 0x00000032ff32723e */ /* 0x000fe400020004ff */
[----:B------:R-:W-:Y:S01]  /*0d50*/  LOP3.LUT R49, R13, 0xff, RZ, 0xc0, !PT ;  /* 0x000000ff0d317812 */ /* 0x000fe200078ec0ff */
[----:B------:R-:W-:Y:S01]  /*0d60*/  HADD2.F32 R51, -RZ, R7.H0_H0 ;  /* 0x20000007ff337230 */ /* 0x000fe20000004100 */
[----:B------:R-:W-:Y:S01]  /*0d70*/  SHF.R.U32.HI R46, RZ, 0x8, R46 ;  /* 0x00000008ff2e7819 */ /* 0x000fe2000001162e */
[----:B------:R-:W-:Y:S01]  /*0d80*/  HADD2.F32 R7, -RZ, R50.H0_H0 ;  /* 0x20000032ff077230 */ /* 0x000fe20000004100 */
[----:B------:R-:W-:-:S02]  /*0d90*/  F2FP.F16.E5M2.UNPACK_B R49, R49 ;  /* 0x00000031ff31723e */ /* 0x000fc400020004ff */
[----:B------:R-:W-:Y:S01]  /*0da0*/  LOP3.LUT R5, R5, 0xff, RZ, 0xc0, !PT ;  /* 0x000000ff05057812 */ /* 0x000fe200078ec0ff */
[----:B------:R-:W-:Y:S01]  /*0db0*/  FFMA R24, R51, UR4, R24 ;  /* 0x0000000433187c23 */ /* 0x000fe20008000018 */
[----:B------:R-:W-:Y:S01]  /*0dc0*/  F2FP.F16.E5M2.UNPACK_B R46, R46 ;  /* 0x0000002eff2e723e */ /* 0x000fe200020004ff */
[----:B------:R-:W-:Y:S01]  /*0dd0*/  FFMA R32, R7, UR4, R32 ;  /* 0x0000000407207c23 */ /* 0x000fe20008000020 */
[----:B------:R-:W-:Y:S02]  /*0de0*/  SHF.R.U32.HI R6, RZ, 0x8, R6 ;  /* 0x00000008ff067819 */ /* 0x000fe40000011606 */
[----:B------:R-:W-:Y:S01]  /*0df0*/  SHF.R.U32.HI R7, RZ, 0x8, R4 ;  /* 0x00000008ff077819 */ /* 0x000fe20000011604 */
[----:B------:R-:W-:Y:S01]  /*0e00*/  HADD2.F32 R4, -RZ, R49.H0_H0 ;  /* 0x20000031ff047230 */ /* 0x000fe20000004100 */
[----:B------:R-:W-:Y:S01]  /*0e10*/  F2FP.F16.E5M2.UNPACK_B R55, R54 ;  /* 0x00000036ff37723e */ /* 0x000fe200020004ff */
[----:B------:R-:W-:Y:S01]  /*0e20*/  HADD2.F32 R54, -RZ, R53.H0_H0 ;  /* 0x20000035ff367230 */ /* 0x000fe20000004100 */
[----:B------:R-:W-:Y:S01]  /*0e30*/  LOP3.LUT R12, R12, 0xff, RZ, 0xc0, !PT ;  /* 0x000000ff0c0c7812 */ /* 0x000fe200078ec0ff */
[----:B------:R-:W-:Y:S01]  /*0e40*/  HADD2.F32 R13, -RZ, R46.H0_H0 ;  /* 0x2000002eff0d7230 */ /* 0x000fe20000004100 */
[----:B------:R-:W-:Y:S01]  /*0e50*/  F2FP.F16.E5M2.UNPACK_B R5, R5 ;  /* 0x00000005ff05723e */ /* 0x000fe200020004ff */
[----:B------:R-:W-:Y:S01]  /*0e60*/  FFMA R45, R4, UR4, R45 ;  /* 0x00000004042d7c23 */ /* 0x000fe2000800002d */
[----:B------:R-:W-:Y:S01]  /*0e70*/  F2FP.F16.E5M2.UNPACK_B R53, R56 ;  /* 0x00000038ff35723e */ /* 0x000fe200020004ff */
[----:B------:R-:W-:Y:S01]  /*0e80*/  HADD2.F32 R56, -RZ, R55.H0_H0 ;  /* 0x20000037ff387230 */ /* 0x000fe20000004100 */
[----:B------:R-:W-:Y:S01]  /*0e90*/  F2FP.F16.E5M2.UNPACK_B R52, R52 ;  /* 0x00000034ff34723e */ /* 0x000fe200020004ff */
[----:B------:R-:W-:Y:S01]  /*0ea0*/  HADD2.F32 R4, -RZ, R5.H0_H0 ;  /* 0x20000005ff047230 */ /* 0x000fe20000004100 */
[----:B------:R-:W-:Y:S01]  /*0eb0*/  F2FP.F16.E5M2.UNPACK_B R6, R6 ;  /* 0x00000006ff06723e */ /* 0x000fe200020004ff */
[----:B------:R-:W-:Y:S01]  /*0ec0*/  HADD2.F32 R53, -RZ, R53.H0_H0 ;  /* 0x20000035ff357230 */ /* 0x000fe20000004100 */
[----:B------:R-:W-:Y:S01]  /*0ed0*/  LOP3.LUT R48, R48, 0xff, RZ, 0xc0, !PT ;  /* 0x000000ff30307812 */ /* 0x000fe200078ec0ff */
[----:B------:R-:W-:Y:S01]  /*0ee0*/  HADD2.F32 R52, -RZ, R52.H0_H0 ;  /* 0x20000034ff347230 */ /* 0x000fe20000004100 */
[----:B------:R-:W-:Y:S01]  /*0ef0*/  F2FP.F16.E5M2.UNPACK_B R12, R12 ;  /* 0x0000000cff0c723e */ /* 0x000fe200020004ff */
[----:B------:R-:W-:Y:S01]  /*0f00*/  HADD2.F32 R5, -RZ, R6.H0_H0 ;  /* 0x20000006ff057230 */ /* 0x000fe20000004100 */
[----:B------:R-:W-:Y:S01]  /*0f10*/  F2FP.F16.E5M2.UNPACK_B R48, R48 ;  /* 0x00000030ff30723e */ /* 0x000fe200020004ff */
[----:B------:R-:W-:Y:S01]  /*0f20*/  FFMA R40, R13, UR4, R40 ;  /* 0x000000040d287c23 */ /* 0x000fe20008000028 */
[----:B------:R-:W-:Y:S01]  /*0f30*/  F2FP.F16.E5M2.UNPACK_B R7, R7 ;  /* 0x00000007ff07723e */ /* 0x000fe200020004ff */
[----:B------:R-:W-:Y:S01]  /*0f40*/  HADD2.F32 R12, -RZ, R12.H0_H0 ;  /* 0x2000000cff0c7230 */ /* 0x000fe20000004100 */
[----:B---3--:R-:W-:Y:S01]  /*0f50*/  LOP3.LUT R13, R8, 0xff, RZ, 0xc0, !PT ;  /* 0x000000ff080d7812 */ /* 0x008fe200078ec0ff */
[----:B------:R-:W-:Y:S01]  /*0f60*/  FFMA R22, R53, UR4, R22 ;  /* 0x0000000435167c23 */ /* 0x000fe20008000016 */
[----:B------:R-:W-:Y:S01]  /*0f70*/  SHF.R.U32.HI R51, RZ, 0x18, R9 ;  /* 0x00000018ff337819 */ /* 0x000fe20000011609 */
[----:B------:R-:W-:Y:S01]  /*0f80*/  FFMA R23, R52, UR4, R23 ;  /* 0x0000000434177c23 */ /* 0x000fe20008000017 */
[----:B------:R-:W-:-:S02]  /*0f90*/  HADD2.F32 R48, -RZ, R48.H0_H0 ;  /* 0x20000030ff307230 */ /* 0x000fc40000004100 */
[----:B------:R-:W-:Y:S01]  /*0fa0*/  FFMA R38, R5, UR4, R38 ;  /* 0x0000000405267c23 */ /* 0x000fe20008000026 */
[----:B------:R-:W-:Y:S01]  /*0fb0*/  F2FP.F16.E5M2.UNPACK_B R13, R13 ;  /* 0x0000000dff0d723e */ /* 0x000fe200020004ff */
[----:B------:R-:W-:Y:S01]  /*0fc0*/  HADD2.F32 R7, -RZ, R7.H0_H0 ;  /* 0x20000007ff077230 */ /* 0x000fe20000004100 */
[----:B------:R-:W-:Y:S01]  /*0fd0*/  LOP3.LUT R52, R10, 0xff, RZ, 0xc0, !PT ;  /* 0x000000ff0a347812 */ /* 0x000fe200078ec0ff */
[----:B------:R-:W-:Y:S01]  /*0fe0*/  FFMA R31, R4, UR4, R31 ;  /* 0x00000004041f7c23 */ /* 0x000fe2000800001f */
[----:B------:R-:W-:Y:S01]  /*0ff0*/  LOP3.LUT R5, R10, 0xffff, RZ, 0xc0, !PT ;  /* 0x0000ffff0a057812 */ /* 0x000fe200078ec0ff */
[----:B------:R-:W-:Y:S01]  /*1000*/  FFMA R41, R12, UR4, R41 ;  /* 0x000000040c297c23 */ /* 0x000fe20008000029 */
[--C-:B------:R-:W-:Y:S01]  /*1010*/  SHF.R.U32.HI R6, RZ, 0x10, R10.reuse ;  /* 0x00000010ff067819 */ /* 0x100fe2000001160a */
[----:B------:R-:W-:Y:S01]  /*1020*/  FFMA R33, R48, UR4, R33 ;  /* 0x0000000430217c23 */ /* 0x000fe20008000021 */
[----:B------:R-:W-:Y:S01]  /*1030*/  SHF.R.U32.HI R53, RZ, 0x18, R10 ;  /* 0x00000018ff357819 */ /* 0x000fe2000001160a */
[----:B------:R-:W-:Y:S01]  /*1040*/  HADD2.F32 R48, -RZ, R13.H0_H0 ;  /* 0x2000000dff307230 */ /* 0x000fe20000004100 */
[----:B------:R-:W-:Y:S01]  /*1050*/  LOP3.LUT R46, R8, 0xffff, RZ, 0xc0, !PT ;  /* 0x0000ffff082e7812 */ /* 0x000fe200078ec0ff */
[----:B------:R-:W-:Y:S01]  /*1060*/  FFMA R30, R7, UR4, R30 ;  /* 0x00000004071e7c23 */ /* 0x000fe2000800001e */
[----:B------:R-:W-:Y:S01]  /*1070*/  F2FP.F16.E5M2.UNPACK_B R10, R51 ;  /* 0x00000033ff0a723e */ /* 0x000fe200020004ff */
[----:B------:R-:W-:Y:S01]  /*1080*/  FFMA R27, R54, UR4, R27 ;  /* 0x00000004361b7c23 */ /* 0x000fe2000800001b */
[C---:B------:R-:W-:Y:S01]  /*1090*/  LOP3.LUT R50, R9.reuse, 0xff, RZ, 0xc0, !PT ;  /* 0x000000ff09327812 */ /* 0x040fe200078ec0ff */
[----:B------:R-:W-:Y:S01]  /*10a0*/  FFMA R19, R48, UR4, R19 ;  /* 0x0000000430137c23 */ /* 0x000fe20008000013 */
[----:B------:R-:W-:Y:S01]  /*10b0*/  LOP3.LUT R12, R9, 0xffff, RZ, 0xc0, !PT ;  /* 0x0000ffff090c7812 */ /* 0x000fe200078ec0ff */
[----:B------:R-:W-:Y:S01]  /*10c0*/  HADD2.F32 R10, -RZ, R10.H0_H0 ;  /* 0x2000000aff0a7230 */ /* 0x000fe20000004100 */
[----:B------:R-:W-:Y:S01]  /*10d0*/  SHF.R.U32.HI R4, RZ, 0x10, R9 ;  /* 0x00000010ff047819 */ /* 0x000fe20000011609 */
[----:B------:R-:W-:Y:S01]  /*10e0*/  FFMA R21, R56, UR4, R21 ;  /* 0x0000000438157c23 */ /* 0x000fe20008000015 */
[----:B------:R-:W-:-:S02]  /*10f0*/  LOP3.LUT R9, R11, 0xff, RZ, 0xc0, !PT ;  /* 0x000000ff0b097812 */ /* 0x000fc400078ec0ff */
[----:B------:R-:W-:Y:S01]  /*1100*/  SHF.R.U32.HI R46, RZ, 0x8, R46 ;  /* 0x00000008ff2e7819 */ /* 0x000fe2000001162e */
[----:B------:R-:W-:Y:S01]  /*1110*/  FFMA R15, R10, UR4, R15 ;  /* 0x000000040a0f7c23 */ /* 0x000fe2000800000f */
[--C-:B------:R-:W-:Y:S02]  /*1120*/  SHF.R.U32.HI R13, RZ, 0x10, R8.reuse ;  /* 0x00000010ff0d7819 */ /* 0x100fe40000011608 */
[----:B------:R-:W-:Y:S02]  /*1130*/  SHF.R.U32.HI R49, RZ, 0x18, R8 ;  /* 0x00000018ff317819 */ /* 0x000fe40000011608 */
[----:B------:R-:W-:Y:S02]  /*1140*/  LOP3.LUT R7, R11, 0xffff, RZ, 0xc0, !PT ;  /* 0x0000ffff0b077812 */ /* 0x000fe400078ec0ff */
[--C-:B------:R-:W-:Y:S02]  /*1150*/  SHF.R.U32.HI R8, RZ, 0x10, R11.reuse ;  /* 0x00000010ff087819 */ /* 0x100fe4000001160b */
[----:B------:R-:W-:-:S02]  /*1160*/  SHF.R.U32.HI R11, RZ, 0x18, R11 ;  /* 0x00000018ff0b7819 */ /* 0x000fc4000001160b */
[----:B------:R-:W-:Y:S02]  /*1170*/  F2FP.F16.E5M2.UNPACK_B R9, R9 ;  /* 0x00000009ff09723e */ /* 0x000fe400020004ff */
[----:B------:R-:W-:Y:S02]  /*1180*/  F2FP.F16.E5M2.UNPACK_B R46, R46 ;  /* 0x0000002eff2e723e */ /* 0x000fe400020004ff */
[----:B------:R-:W-:Y:S01]  /*1190*/  F2FP.F16.E5M2.UNPACK_B R10, R11 ;  /* 0x0000000bff0a723e */ /* 0x000fe200020004ff */
[----:B------:R-:W-:Y:S01]  /*11a0*/  HADD2.F32 R11, -RZ, R9.H0_H0 ;  /* 0x20000009ff0b7230 */ /* 0x000fe20000004100 */
[----:B------:R-:W-:Y:S01]  /*11b0*/  F2FP.F16.E5M2.UNPACK_B R49, R49 ;  /* 0x00000031ff31723e */ /* 0x000fe200020004ff */
[----:B------:R-:W-:Y:S01]  /*11c0*/  HADD2.F32 R9, -RZ, R46.H0_H0 ;  /* 0x2000002eff097230 */ /* 0x000fe20000004100 */
[----:B------:R-:W-:Y:S02]  /*11d0*/  LOP3.LUT R4, R4, 0xff, RZ, 0xc0, !PT ;  /* 0x000000ff04047812 */ /* 0x000fe400078ec0ff */
[----:B------:R-:W-:Y:S01]  /*11e0*/  LOP3.LUT R13, R13, 0xff, RZ, 0xc0, !PT ;  /* 0x000000ff0d0d7812 */ /* 0x000fe200078ec0ff */
[----:B------:R-:W-:-:S02]  /*11f0*/  HADD2.F32 R49, -RZ, R49.H0_H0 ;  /* 0x20000031ff317230 */ /* 0x000fc40000004100 */
[----:B------:R-:W-:Y:S01]  /*1200*/  FFMA R34, R9, UR4, R34 ;  /* 0x0000000409227c23 */ /* 0x000fe20008000022 */
[----:B------:R-:W-:Y:S01]  /*1210*/  SHF.R.U32.HI R12, RZ, 0x8, R12 ;  /* 0x00000008ff0c7819 */ /* 0x000fe2000001160c */
[----:B------:R-:W-:Y:S01]  /*1220*/  FFMA R16, R11, UR4, R16 ;  /* 0x000000040b107c23 */ /* 0x000fe20008000010 */
[----:B------:R-:W-:Y:S01]  /*1230*/  SHF.R.U32.HI R5, RZ, 0x8, R5 ;  /* 0x00000008ff057819 */ /* 0x000fe20000011605 */
[----:B------:R-:W-:Y:S01]  /*1240*/  FFMA R20, R49, UR4, R20 ;  /* 0x0000000431147c23 */ /* 0x000fe20008000014 */
[----:B------:R-:W-:Y:S01]  /*1250*/  LOP3.LUT R9, R6, 0xff, RZ, 0xc0, !PT ;  /* 0x000000ff06097812 */ /* 0x000fe200078ec0ff */
[----:B------:R-:W-:Y:S01]  /*1260*/  HADD2.F32 R49, -RZ, R10.H0_H0 ;  /* 0x2000000aff317230 */ /* 0x000fe20000004100 */
[----:B------:R-:W-:Y:S02]  /*1270*/  SHF.R.U32.HI R7, RZ, 0x8, R7 ;  /* 0x00000008ff077819 */ /* 0x000fe40000011607 */
[----:B------:R-:W-:Y:S02]  /*1280*/  LOP3.LUT R8, R8, 0xff, RZ, 0xc0, !PT ;  /* 0x000000ff08087812 */ /* 0x000fe400078ec0ff */
[----:B------:R-:W-:Y:S01]  /*1290*/  PLOP3.LUT P0, PT, PT, PT, UP0, 0x80, 0x0 ;  /* 0x000000000000781c */ /* 0x000fe20003f0f008 */
[----:B------:R-:W-:Y:S01]  /*12a0*/  FFMA R0, R49, UR4, R0 ;  /* 0x0000000431007c23 */ /* 0x000fe20008000000 */
[----:B------:R-:W-:-:S02]  /*12b0*/  F2FP.F16.E5M2.UNPACK_B R4, R4 ;  /* 0x00000004ff04723e */ /* 0x000fc400020004ff */
[----:B------:R-:W-:Y:S02]  /*12c0*/  F2FP.F16.E5M2.UNPACK_B R50, R50 ;  /* 0x00000032ff32723e */ /* 0x000fe400020004ff */
[----:B------:R-:W-:Y:S02]  /*12d0*/  F2FP.F16.E5M2.UNPACK_B R52, R52 ;  /* 0x00000034ff34723e */ /* 0x000fe400020004ff */
        /* <DEDUP_REMOVED lines=13> */
[----:B------:R-:W-:-:S02]  /*13b0*/  HADD2.F32 R6, -RZ, R6.H0_H0 ;  /* 0x20000006ff067230 */ /* 0x000fc40000004100 */
[----:B------:R-:W-:Y:S01]  /*13c0*/  FFMA R14, R51, UR4, R14 ;  /* 0x00000004330e7c23 */ /* 0x000fe2000800000e */
[----:B------:R-:W-:Y:S02]  /*13d0*/  HADD2.F32 R9, -RZ, R9.H0_H0 ;  /* 0x20000009ff097230 */ /* 0x000fe40000004100 */
[----:B------:R-:W-:Y:S01]  /*13e0*/  FFMA R18, R53, UR4, R18 ;  /* 0x0000000435127c23 */ /* 0x000fe20008000012 */
[----:B------:R-:W-:Y:S02]  /*13f0*/  HADD2.F32 R4, -RZ, R7.H0_H0 ;  /* 0x20000007ff047230 */ /* 0x000fe40000004100 */
[----:B------:R-:W-:Y:S01]  /*1400*/  FFMA R17, R48, UR4, R17 ;  /* 0x0000000430117c23 */ /* 0x000fe20008000011 */
[----:B------:R-:W-:Y:S02]  /*1410*/  HADD2.F32 R8, -RZ, R8.H0_H0 ;  /* 0x20000008ff087230 */ /* 0x000fe40000004100 */
[----:B------:R-:W-:Y:S01]  /*1420*/  FFMA R29, R10, UR4, R29 ;  /* 0x000000040a1d7c23 */ /* 0x000fe2000800001d */
[----:B------:R-:W-:Y:S01]  /*1430*/  FFMA R37, R12, UR4, R37 ;  /* 0x000000040c257c23 */ /* 0x000fe20008000025 */
[----:B------:R-:W-:Y:S01]  /*1440*/  FFMA R42, R5, UR4, R42 ;  /* 0x00000004052a7c23 */ /* 0x000fe2000800002a */
[----:B------:R-:W-:Y:S01]  /*1450*/  FFMA R35, R6, UR4, R35 ;  /* 0x0000000406237c23 */ /* 0x000fe20008000023 */
[----:B------:R-:W-:Y:S01]  /*1460*/  FFMA R36, R9, UR4, R36 ;  /* 0x0000000409247c23 */ /* 0x000fe20008000024 */
[----:B------:R-:W-:Y:S01]  /*1470*/  FFMA R39, R4, UR4, R39 ;  /* 0x0000000404277c23 */ /* 0x000fe20008000027 */
[----:B------:R-:W-:Y:S01]  /*1480*/  FFMA R43, R8, UR4, R43 ;  /* 0x00000004082b7c23 */ /* 0x000fe2000800002b */
[----:B------:R-:W-:Y:S06]  /*1490*/  @!P0 BRA `(.L_x_1) ;  /* 0xfffffff400988947 */ /* 0x000fec000383ffff */
.L_x_0:
[----:B------:R-:W-:Y:S02]  /*14a0*/  F2FP.BF16.F32.PACK_AB R6, R40, R27 ;  /* 0x0000001b2806723e */ /* 0x000fe400000010ff */
[----:B------:R-:W-:Y:S02]  /*14b0*/  F2FP.BF16.F32.PACK_AB R11, R24, R41 ;  /* 0x00000029180b723e */ /* 0x000fe400000010ff */
[----:B------:R-:W-:Y:S02]  /*14c0*/  F2FP.BF16.F32.PACK_AB R15, R15, R42 ;  /* 0x0000002a0f0f723e */ /* 0x000fe400000010ff */
[----:B------:R-:W-:Y:S02]  /*14d0*/  F2FP.BF16.F32.PACK_AB R7, R28, R45 ;  /* 0x0000002d1c07723e */ /* 0x000fe400000010ff */
[----:B------:R-:W-:Y:S02]  /*14e0*/  F2FP.BF16.F32.PACK_AB R5, R26, R33 ;  /* 0x000000211a05723e */ /* 0x000fe400000010ff */
[----:B------:R-:W-:-:S02]  /*14f0*/  F2FP.BF16.F32.PACK_AB R4, R32, R25 ;  /* 0x000000192004723e */ /* 0x000fc400000010ff */
[----:B------:R-:W-:Y:S02]  /*1500*/  F2FP.BF16.F32.PACK_AB R10, R38, R23 ;  /* 0x00000017260a723e */ /* 0x000fe400000010ff */
[----:B------:R-:W-:Y:S01]  /*1510*/  F2FP.BF16.F32.PACK_AB R9, R22, R31 ;  /* 0x0000001f1609723e */ /* 0x000fe200000010ff */
[----:B------:R-:W-:Y:S01]  /*1520*/  STG.E.128 desc[UR8][R2.64], R4 ;  /* 0x0000000402007986 */ /* 0x000fe2000c101d08 */
[----:B------:R-:W-:Y:S02]  /*1530*/  F2FP.BF16.F32.PACK_AB R8, R30, R21 ;  /* 0x000000151e08723e */ /* 0x000fe400000010ff */
[----:B------:R-:W-:Y:S02]  /*1540*/  F2FP.BF16.F32.PACK_AB R14, R37, R14 ;  /* 0x0000000e250e723e */ /* 0x000fe400000010ff */
[----:B------:R-:W-:Y:S01]  /*1550*/  F2FP.BF16.F32.PACK_AB R13, R20, R29 ;  /* 0x0000001d140d723e */ /* 0x000fe200000010ff */
[----:B------:R-:W-:Y:S01]  /*1560*/  STG.E.128 desc[UR8][R2.64+0x10], R8 ;  /* 0x0000100802007986 */ /* 0x000fe2000c101d08 */
[----:B------:R-:W-:-:S02]  /*1570*/  F2FP.BF16.F32.PACK_AB R12, R34, R19 ;  /* 0x00000013220c723e */ /* 0x000fc400000010ff */
[----:B------:R-:W-:Y:S02]  /*1580*/  F2FP.BF16.F32.PACK_AB R43, R0, R43 ;  /* 0x0000002b002b723e */ /* 0x000fe400000010ff */
[----:B------:R-:W-:Y:S01]  /*1590*/  F2FP.BF16.F32.PACK_AB R42, R39, R16 ;  /* 0x00000010272a723e */ /* 0x000fe200000010ff */
[----:B------:R-:W-:Y:S01]  /*15a0*/  STG.E.128 desc[UR8][R2.64+0x20], R12 ;  /* 0x0000200c02007986 */ /* 0x000fe2000c101d08 */
[----:B------:R-:W-:Y:S02]  /*15b0*/  F2FP.BF16.F32.PACK_AB R41, R17, R36 ;  /* 0x000000241129723e */ /* 0x000fe400000010ff */
[----:B------:R-:W-:-:S05]  /*15c0*/  F2FP.BF16.F32.PACK_AB R40, R35, R18 ;  /* 0x000000122328723e */ /* 0x000fca00000010ff */
[----:B------:R-:W-:Y:S01]  /*15d0*/  STG.E.128 desc[UR8][R2.64+0x30], R40 ;  /* 0x0000302802007986 */ /* 0x000fe2000c101d08 */
[----:B------:R-:W-:Y:S05]  /*15e0*/  EXIT ;  /* 0x000000000000794d */ /* 0x000fea0003800000 */
.L_x_2:
[----:B------:R-:W-:-:S00]  /*15f0*/  BRA `(.L_x_2) ;  /* 0xfffffffc00fc7947 */ /* 0x000fc0000383ffff */
[----:B------:R-:W-:-:S00]  /*1600*/  NOP ;  /* 0x0000000000007918 */ /* 0x000fc00000000000 */
[----:B------:R-:W-:-:S00]  /*1610*/  NOP ;  /* 0x0000000000007918 */ /* 0x000fc00000000000 */
[----:B------:R-:W-:-:S00]  /*1620*/  NOP ;  /* 0x0000000000007918 */ /* 0x000fc00000000000 */
[----:B------:R-:W-:-:S00]  /*1630*/  NOP ;  /* 0x0000000000007918 */ /* 0x000fc00000000000 */
[----:B------:R-:W-:-:S00]  /*1640*/  NOP ;  /* 0x0000000000007918 */ /* 0x000fc00000000000 */
[----:B------:R-:W-:-:S00]  /*1650*/  NOP ;  /* 0x0000000000007918 */ /* 0x000fc00000000000 */
[----:B------:R-:W-:-:S00]  /*1660*/  NOP ;  /* 0x0000000000007918 */ /* 0x000fc00000000000 */
[----:B------:R-:W-:-:S00]  /*1670*/  NOP ;  /* 0x0000000000007918 */ /* 0x000fc00000000000 */
.L_x_927:


//--------------------- .text._Z27reduce_fp8_in_bf16_out_cudaI13__nv_fp8_e4m3Li32EEvPvS1_PKfiiii --------------------------
	.section	.text._Z27reduce_fp8_in_bf16_out_cudaI13__nv_fp8_e4m3Li32EEvPvS1_PKfiiii,"ax",@progbits
	.align	128
        .global         _Z27reduce_fp8_in_bf16_out_cudaI13__nv_fp8_e4m3Li32EEvPvS1_PKfiiii
        .type           _Z27reduce_fp8_in_bf16_out_cudaI13__nv_fp8_e4m3Li32EEvPvS1_PKfiiii,@function
        .size           _Z27reduce_fp8_in_bf16_out_cudaI13__nv_fp8_e4m3Li32EEvPvS1_PKfiiii,(.L_x_928 - _Z27reduce_fp8_in_bf16_out_cudaI13__nv_fp8_e4m3Li32EEvPvS1_PKfiiii)
        .other          _Z27reduce_fp8_in_bf16_out_cudaI13__nv_fp8_e4m3Li32EEvPvS1_PKfiiii,@"STO_CUDA_ENTRY STV_DEFAULT"
_Z27reduce_fp8_in_bf16_out_cudaI13__nv_fp8_e4m3Li32EEvPvS1_PKfiiii:
.text._Z27reduce_fp8_in_bf16_out_cudaI13__nv_fp8_e4m3Li32EEvPvS1_PKfiiii:
        /* <DEDUP_REMOVED lines=23> */
[----:B------:R-:W-:Y:S02]  /*0170*/  F2FP.F16.E4M3.UNPACK_B R21, R21 ;  /* 0x00000015ff15723e */ /* 0x000fe400020006ff */
[----:B------:R-:W-:Y:S02]  /*0180*/  F2FP.F16.E4M3.UNPACK_B R31, R26 ;  /* 0x0000001aff1f723e */ /* 0x000fe400020006ff */
[----:B------:R-:W-:Y:S01]  /*0190*/  LOP3.LUT R36, R13, 0xffff, RZ, 0xc0, !PT ;  /* 0x0000ffff0d247812 */ /* 0x000fe200078ec0ff */
[----:B------:R-:W-:-:S02]  /*01a0*/  HADD2.F32 R26, -RZ, R21.H0_H0 ;  /* 0x20000015ff1a7230 */ /* 0x000fc40000004100 */
[----:B------:R-:W-:Y:S01]  /*01b0*/  HADD2.F32 R21, -RZ, R31.H0_H0 ;  /* 0x2000001fff157230 */ /* 0x000fe20000004100 */
[----:B------:R-:W-:Y:S02]  /*01c0*/  SHF.R.U32.HI R31, RZ, 0x8, R36 ;  /* 0x00000008ff1f7819 */ /* 0x000fe40000011624 */
[----:B------:R-:W-:Y:S02]  /*01d0*/  SHF.R.U32.HI R20, RZ, 0x10, R14 ;  /* 0x00000010ff147819 */ /* 0x000fe4000001160e */
[----:B------:R-:W-:Y:S02]  /*01e0*/  SHF.R.U32.HI R23, RZ, 0x18, R13 ;  /* 0x00000018ff177819 */ /* 0x000fe4000001160d */
[----:B------:R-:W-:Y:S02]  /*01f0*/  SHF.R.U32.HI R18, RZ, 0x10, R15 ;  /* 0x00000010ff127819 */ /* 0x000fe4000001160f */
[----:B------:R-:W-:Y:S02]  /*0200*/  F2FP.F16.E4M3.UNPACK_B R31, R31 ;  /* 0x0000001fff1f723e */ /* 0x000fe400020006ff */
[----:B----4-:R-:W-:-:S02]  /*0210*/  R2UR UR4, R6 ;  /* 0x00000000060472ca */ /* 0x010fc400000e0000 */
[----:B------:R-:W-:Y:S02]  /*0220*/  LOP3.LUT R6, R15, 0xffff, RZ, 0xc0, !PT ;  /* 0x0000ffff0f067812 */ /* 0x000fe400078ec0ff */
[----:B------:R-:W-:Y:S02]  /*0230*/  LOP3.LUT R20, R20, 0xff, RZ, 0xc0, !PT ;  /* 0x000000ff14147812 */ /* 0x000fe400078ec0ff */
[----:B------:R-:W-:Y:S02]  /*0240*/  SHF.R.U32.HI R29, RZ, 0x10, R13 ;  /* 0x00000010ff1d7819 */ /* 0x000fe4000001160d */
[----:B------:R-:W-:Y:S02]  /*0250*/  LOP3.LUT R22, R13, 0xff, RZ, 0xc0, !PT ;  /* 0x000000ff0d167812 */ /* 0x000fe400078ec0ff */
[----:B------:R-:W-:Y:S01]  /*0260*/  F2FP.F16.E4M3.UNPACK_B R23, R23 ;  /* 0x00000017ff17723e */ /* 0x000fe200020006ff */
        /* <DEDUP_REMOVED lines=8> */
[----:B------:R-:W-:Y:S02]  /*02f0*/  F2FP.F16.E4M3.UNPACK_B R20, R20 ;  /* 0x00000014ff14723e */ /* 0x000fe400020006ff */
[----:B------:R-:W-:Y:S01]  /*0300*/  SHF.R.U32.HI R31, RZ, 0x8, R6 ;  /* 0x00000008ff1f7819 */ /* 0x000fe20000011606 */
[----:B------:R-:W-:Y:S01]  /*0310*/  HADD2.F32 R28, -RZ, R23.H0_H0 ;  /* 0x20000017ff1c7230 */ /* 0x000fe20000004100 */
[----:B------:R-:W-:Y:S02]  /*0320*/  SHF.R.U32.HI R14, RZ, 0x18, R10 ;  /* 0x00000018ff0e7819 */ /* 0x000fe4000001160a */
[----:B------:R-:W-:Y:S02]  /*0330*/  F2FP.F16.E4M3.UNPACK_B R22, R22 ;  /* 0x00000016ff16723e */ /* 0x000fe400020006ff */
[----:B------:R-:W-:Y:S02]  /*0340*/  LOP3.LUT R29, R29, 0xff, RZ, 0xc0, !PT ;  /* 0x000000ff1d1d7812 */ /* 0x000fe400078ec0ff */
[----:B------:R-:W-:-:S02]  /*0350*/  SHF.R.U32.HI R24, RZ, 0x10, R12 ;  /* 0x00000010ff187819 */ /* 0x000fc4000001160c */
[C---:B------:R-:W-:Y:S02]  /*0360*/  LOP3.LUT R5, R8.reuse, 0xff, RZ, 0xc0, !PT ;  /* 0x000000ff08057812 */ /* 0x040fe400078ec0ff */
[----:B------:R-:W-:Y:S02]  /*0370*/  F2FP.F16.E4M3.UNPACK_B R32, R27 ;  /* 0x0000001bff20723e */ /* 0x000fe400020006ff */
[----:B------:R-:W-:Y:S02]  /*0380*/  F2FP.F16.E4M3.UNPACK_B R18, R18 ;  /* 0x00000012ff12723e */ /* 0x000fe400020006ff */
[----:B------:R-:W-:Y:S02]  /*0390*/  SHF.R.U32.HI R35, RZ, 0x18, R15 ;  /* 0x00000018ff237819 */ /* 0x000fe4000001160f */
[----:B------:R-:W-:Y:S02]  /*03a0*/  F2FP.F16.E4M3.UNPACK_B R25, R0 ;  /* 0x00000000ff19723e */ /* 0x000fe400020006ff */
        /* <DEDUP_REMOVED lines=10> */
[----:B------:R-:W-:Y:S02]  /*0450*/  F2FP.F16.E4M3.UNPACK_B R34, R33 ;  /* 0x00000021ff22723e */ /* 0x000fe400020006ff */
[----:B------:R-:W-:Y:S01]  /*0460*/  F2FP.F16.E4M3.UNPACK_B R38, R31 ;  /* 0x0000001fff26723e */ /* 0x000fe200020006ff */
[----:B------:R-:W-:Y:S01]  /*0470*/  HADD2.F32 R31, -RZ, R20.H0_H0 ;  /* 0x20000014ff1f7230 */ /* 0x000fe20000004100 */
[----:B------:R-:W-:Y:S01]  /*0480*/  F2FP.F16.E4M3.UNPACK_B R17, R17 ;  /* 0x00000011ff11723e */ /* 0x000fe200020006ff */
[----:B------:R-:W-:Y:S01]  /*0490*/  HADD2.F32 R27, -RZ, R22.H0_H0 ;  /* 0x20000016ff1b7230 */ /* 0x000fe20000004100 */
[----:B------:R-:W-:-:S02]  /*04a0*/  LOP3.LUT R9, R11, 0xffff, RZ, 0xc0, !PT ;  /* 0x0000ffff0b097812 */ /* 0x000fc400078ec0ff */
[--C-:B------:R-:W-:Y:S02]  /*04b0*/  SHF.R.U32.HI R10, RZ, 0x10, R11.reuse ;  /* 0x00000010ff0a7819 */ /* 0x100fe4000001160b */
[----:B------:R-:W-:Y:S02]  /*04c0*/  LOP3.LUT R16, R11, 0xff, RZ, 0xc0, !PT ;  /* 0x000000ff0b107812 */ /* 0x000fe400078ec0ff */
[----:B------:R-:W-:Y:S02]  /*04d0*/  F2FP.F16.E4M3.UNPACK_B R29, R29 ;  /* 0x0000001dff1d723e */ /* 0x000fe400020006ff */
[----:B------:R-:W-:Y:S01]  /*04e0*/  F2FP.F16.E4M3.UNPACK_B R14, R14 ;  /* 0x0000000eff0e723e */ /* 0x000fe200020006ff */
[----:B------:R-:W-:Y:S01]  /*04f0*/  HADD2.F32 R22, -RZ, R32.H0_H0 ;  /* 0x20000020ff167230 */ /* 0x000fe20000004100 */
[----:B------:R-:W-:Y:S02]  /*0500*/  SHF.R.U32.HI R11, RZ, 0x18, R11 ;  /* 0x00000018ff0b7819 */ /* 0x000fe4000001160b */
[----:B------:R-:W-:Y:S01]  /*0510*/  F2FP.F16.E4M3.UNPACK_B R20, R5 ;  /* 0x00000005ff14723e */ /* 0x000fe200020006ff */
[----:B------:R-:W-:Y:S01]  /*0520*/  HADD2.F32 R5, -RZ, R18.H0_H0 ;  /* 0x20000012ff057230 */ /* 0x000fe20000004100 */
        /* <DEDUP_REMOVED lines=8> */
[----:B------:R-:W-:-:S02]  /*05b0*/  LOP3.LUT R11, R2, 0xff, RZ, 0xc0, !PT ;  /* 0x000000ff020b7812 */ /* 0x000fc400078ec0ff */
[----:B------:R-:W-:Y:S02]  /*05c0*/  SHF.R.U32.HI R14, RZ, 0x8, R3 ;  /* 0x00000008ff0e7819 */ /* 0x000fe40000011603 */
[----:B------:R-:W0:Y:S01]  /*05d0*/  LDC.64 R2, c[0x0][0x218] ;  /* 0x00008600ff027b82 */ /* 0x000e220000000a00 */
[----:B------:R-:W-:Y:S02]  /*05e0*/  HADD2.F32 R19, -RZ, R20.H0_H0 ;  /* 0x20000014ff137230 */ /* 0x000fe40000004100 */
[----:B------:R-:W-:Y:S01]  /*05f0*/  HADD2.F32 R20, -RZ, R29.H0_H0 ;  /* 0x2000001dff147230 */ /* 0x000fe20000004100 */
[----:B------:R-:W-:Y:S02]  /*0600*/  F2FP.F16.E4M3.UNPACK_B R29, R15 ;  /* 0x0000000fff1d723e */ /* 0x000fe400020006ff */
        /* <DEDUP_REMOVED lines=9> */
[----:B------:R-:W-:Y:S01]  /*06a0*/  F2FP.F16.E4M3.UNPACK_B R35, R35 ;  /* 0x00000023ff23723e */ /* 0x000fe200020006ff */
[----:B------:R-:W-:Y:S01]  /*06b0*/  HADD2.F32 R18, -RZ, R29.H0_H0 ;  /* 0x2000001dff127230 */ /* 0x000fe20000004100 */
[----:B------:R-:W-:-:S02]  /*06c0*/  F2FP.F16.E4M3.UNPACK_B R7, R7 ;  /* 0x00000007ff07723e */ /* 0x000fc400020006ff */
[----:B------:R-:W-:Y:S02]  /*06d0*/  F2FP.F16.E4M3.UNPACK_B R33, R24 ;  /* 0x00000018ff21723e */ /* 0x000fe400020006ff */
[----:B------:R-:W-:Y:S02]  /*06e0*/  F2FP.F16.E4M3.UNPACK_B R30, R30 ;  /* 0x0000001eff1e723e */ /* 0x000fe400020006ff */
[----:B------:R-:W-:Y:S02]  /*06f0*/  F2FP.F16.E4M3.UNPACK_B R16, R16 ;  /* 0x00000010ff10723e */ /* 0x000fe400020006ff */
[----:B------:R-:W-:Y:S02]  /*0700*/  F2FP.F16.E4M3.UNPACK_B R12, R12 ;  /* 0x0000000cff0c723e */ /* 0x000fe400020006ff */
[----:B------:R-:W-:Y:S02]  /*0710*/  F2FP.F16.E4M3.UNPACK_B R29, R11 ;  /* 0x0000000bff1d723e */ /* 0x000fe400020006ff */
[----:B------:R-:W-:-:S02]  /*0720*/  F2FP.F16.E4M3.UNPACK_B R14, R14 ;  /* 0x0000000eff0e723e */ /* 0x000fc400020006ff */
[----:B------:R-:W-:Y:S02]  /*0730*/  F2FP.F16.E4M3.UNPACK_B R8, R8 ;  /* 0x00000008ff08723e */ /* 0x000fe400020006ff */
[----:B------:R-:W-:Y:S02]  /*0740*/  F2FP.F16.E4M3.UNPACK_B R0, R0 ;  /* 0x00000000ff00723e */ /* 0x000fe400020006ff */
[----:B------:R-:W-:Y:S02]  /*0750*/  F2FP.F16.E4M3.UNPACK_B R9, R9 ;  /* 0x00000009ff09723e */ /* 0x000fe400020006ff */
[----:B------:R-:W-:Y:S01]  /*0760*/  F2FP.F16.E4M3.UNPACK_B R10, R10 ;  /* 0x0000000aff0a723e */ /* 0x000fe200020006ff */
        /* <DEDUP_REMOVED lines=57> */
.L_x_4:
        /* <DEDUP_REMOVED lines=8> */
[----:B------:R-:W-:Y:S02]  /*0b80*/  F2FP.F16.E4M3.UNPACK_B R46, R44 ;  /* 0x0000002cff2e723e */ /* 0x000fe400020006ff */
[----:B------:R-:W-:Y:S02]  /*0b90*/  IADD3 R44, P0, R12, UR6, RZ ;  /* 0x000000060c2c7c10 */ /* 0x000fe4000ff1e0ff */
[----:B------:R-:W-:Y:S01]  /*0ba0*/  LOP3.LUT R48, R5, 0xff, RZ, 0xc0, !PT ;  /* 0x000000ff05307812 */ /* 0x000fe200078ec0ff */
[----:B------:R-:W-:Y:S01]  /*0bb0*/  HADD2.F32 R46, -RZ, R46.H0_H0 ;  /* 0x2000002eff2e7230 */ /* 0x000fe20000004100 */
[----:B------:R-:W-:-:S02]  /*0bc0*/  SHF.R.U32.HI R51, RZ, 0x18, R5 ;  /* 0x00000018ff337819 */ /* 0x000fc40000011605 */
[----:B------:R-:W-:Y:S02]  /*0bd0*/  F2FP.F16.E4M3.UNPACK_B R49, R47 ;  /* 0x0000002fff31723e */ /* 0x000fe400020006ff */
[----:B------:R-:W-:Y:S01]  /*0be0*/  IADD3.X R47, R13, UR7, RZ, P0, !PT ;  /* 0x000000070d2f7c10 */ /* 0x000fe200087fe4ff */
[----:B------:R-:W-:Y:S01]  /*0bf0*/  FFMA R25, R46, UR4, R25 ;  /* 0x000000042e197c23 */ /* 0x000fe20008000019 */
[----:B------:R-:W-:Y:S01]  /*0c00*/  F2FP.F16.E4M3.UNPACK_B R53, R48 ;  /* 0x00000030ff35723e */ /* 0x000fe200020006ff */
[----:B------:R-:W-:Y:S01]  /*0c10*/  HADD2.F32 R49, -RZ, R49.H0_H0 ;  /* 0x20000031ff317230 */ /* 0x000fe20000004100 */
[----:B------:R-:W-:Y:S02]  /*0c20*/  LOP3.LUT R50, R4, 0xffff, RZ, 0xc0, !PT ;  /* 0x0000ffff04327812 */ /* 0x000fe400078ec0ff */
[----:B------:R-:W-:Y:S02]  /*0c30*/  SHF.R.U32.HI R48, RZ, 0x10, R4 ;  /* 0x00000010ff307819 */ /* 0x000fe40000011604 */
[----:B------:R-:W-:Y:S01]  /*0c40*/  LOP3.LUT R46, R5, 0xffff, RZ, 0xc0, !PT ;  /* 0x0000ffff052e7812 */ /* 0x000fe200078ec0ff */
[----:B------:R-:W-:Y:S01]  /*0c50*/  FFMA R26, R49, UR4, R26 ;  /* 0x00000004311a7c23 */ /* 0x000fe2000800001a */
[----:B0-----:R-:W-:-:S02]  /*0c60*/  SHF.R.U32.HI R13, RZ, 0x10, R5 ;  /* 0x00000010ff0d7819 */ /* 0x001fc40000011605 */
[----:B------:R-:W-:Y:S02]  /*0c70*/  F2FP.F16.E4M3.UNPACK_B R51, R51 ;  /* 0x00000033ff33723e */ /* 0x000fe400020006ff */
        /* <DEDUP_REMOVED lines=11> */
[----:B------:R-:W-:Y:S02]  /*0d30*/  F2FP.F16.E4M3.UNPACK_B R7, R7 ;  /* 0x00000007ff07723e */ /* 0x000fe400020006ff */
[----:B------:R-:W-:Y:S02]  /*0d40*/  F2FP.F16.E4M3.UNPACK_B R50, R50 ;  /* 0x00000032ff32723e */ /* 0x000fe400020006ff */
[----:B------:R-:W-:Y:S01]  /*0d50*/  LOP3.LUT R49, R13, 0xff, RZ, 0xc0, !PT ;  /* 0x000000ff0d317812 */ /* 0x000fe200078ec0ff */
[----:B------:R-:W-:Y:S01]  /*0d60*/  HADD2.F32 R51, -RZ, R7.H0_H0 ;  /* 0x20000007ff337230 */ /* 0x000fe20000004100 */
[----:B------:R-:W-:Y:S01]  /*0d70*/  SHF.R.U32.HI R46, RZ, 0x8, R46 ;  /* 0x00000008ff2e7819 */ /* 0x000fe2000001162e */
[----:B------:R-:W-:Y:S01]  /*0d80*/  HADD2.F32 R7, -RZ, R50.H0_H0 ;  /* 0x20000032ff077230 */ /* 0x000fe20000004100 */
[----:B------:R-:W-:-:S02]  /*0d90*/  F2FP.F16.E4M3.UNPACK_B R49, R49 ;  /* 0x00000031ff31723e */ /* 0x000fc400020006ff */
[----:B------:R-:W-:Y:S01]  /*0da0*/  LOP3.LUT R5, R5, 0xff, RZ, 0xc0, !PT ;  /* 0x000000ff05057812 */ /* 0x000fe200078ec0ff */
[----:B------:R-:W-:Y:S01]  /*0db0*/  FFMA R24, R51, UR4, R24 ;  /* 0x0000000433187c23 */ /* 0x000fe20008000018 */
[----:B------:R-:W-:Y:S01]  /*0dc0*/  F2FP.F16.E4M3.UNPACK_B R46, R46 ;  /* 0x0000002eff2e723e */ /* 0x000fe200020006ff */
[----:B------:R-:W-:Y:S01]  /*0dd0*/  FFMA R32, R7, UR4, R32 ;  /* 0x0000000407207c23 */ /* 0x000fe20008000020 */
[----:B------:R-:W-:Y:S02]  /*0de0*/  SHF.R.U32.HI R6, RZ, 0x8, R6 ;  /* 0x00000008ff067819 */ /* 0x000fe40000011606 */
[----:B------:R-:W-:Y:S01]  /*0df0*/  SHF.R.U32.HI R7, RZ, 0x8, R4 ;  /* 0x00000008ff077819 */ /* 0x000fe20000011604 */
[----:B------:R-:W-:Y:S01]  /*0e00*/  HADD2.F32 R4, -RZ, R49.H0_H0 ;  /* 0x20000031ff047230 */ /* 0x000fe20000004100 */
[----:B------:R-:W-:Y:S01]  /*0e10*/  F2FP.F16.E4M3.UNPACK_B R55, R54 ;  /* 0x00000036ff37723e */ /* 0x000fe200020006ff */
[----:B------:R-:W-:Y:S01]  /*0e20*/  HADD2.F32 R54, -RZ, R53.H0_H0 ;  /* 0x20000035ff367230 */ /* 0x000fe20000004100 */
[----:B------:R-:W-:Y:S01]  /*0e30*/  LOP3.LUT R12, R12, 0xff, RZ, 0xc0, !PT ;  /* 0x000000ff0c0c7812 */ /* 0x000fe200078ec0ff */
[----:B------:R-:W-:Y:S01]  /*0e40*/  HADD2.F32 R13, -RZ, R46.H0_H0 ;  /* 0x2000002eff0d7230 */ /* 0x000fe20000004100 */
[----:B------:R-:W-:Y:S01]  /*0e50*/  F2FP.F16.E4M3.UNPACK_B R5, R5 ;  /* 0x00000005ff05723e */ /* 0x000fe200020006ff */
[----:B------:R-:W-:Y:S01]  /*0e60*/  FFMA R45, R4, UR4, R45 ;  /* 0x00000004042d7c23 */ /* 0x000fe2000800002d */
[----:B------:R-:W-:Y:S01]  /*0e70*/  F2FP.F16.E4M3.UNPACK_B R53, R56 ;  /* 0x00000038ff35723e */ /* 0x000fe200020006ff */
[----:B------:R-:W-:Y:S01]  /*0e80*/  HADD2.F32 R56, -RZ, R55.H0_H0 ;  /* 0x20000037ff387230 */ /* 0x000fe20000004100 */
[----:B------:R-:W-:Y:S01]  /*0e90*/  F2FP.F16.E4M3.UNPACK_B R52, R52 ;  /* 0x00000034ff34723e */ /* 0x000fe200020006ff */
[----:B------:R-:W-:Y:S01]  /*0ea0*/  HADD2.F32 R4, -RZ, R5.H0_H0 ;  /* 0x20000005ff047230 */ /* 0x000fe20000004100 */
[----:B------:R-:W-:Y:S01]  /*0eb0*/  F2FP.F16.E4M3.UNPACK_B R6, R6 ;  /* 0x00000006ff06723e */ /* 0x000fe200020006ff */
[----:B------:R-:W-:Y:S01]  /*0ec0*/  HADD2.F32 R53, -RZ, R53.H0_H0 ;  /* 0x20000035ff357230 */ /* 0x000fe20000004100 */
[----:B------:R-:W-:Y:S01]  /*0ed0*/  LOP3.LUT R48, R48, 0xff, RZ, 0xc0, !PT ;  /* 0x000000ff30307812 */ /* 0x000fe200078ec0ff */
[----:B------:R-:W-:Y:S01]  /*0ee0*/  HADD2.F32 R52, -RZ, R52.H0_H0 ;  /* 0x20000034ff347230 */ /* 0x000fe20000004100 */
[----:B------:R-:W-:Y:S01]  /*0ef0*/  F2FP.F16.E4M3.UNPACK_B R12, R12 ;  /* 0x0000000cff0c723e */ /* 0x000fe200020006ff */
[----:B------:R-:W-:Y:S01]  /*0f00*/  HADD2.F32 R5, -RZ, R6.H0_H0 ;  /* 0x20000006ff057230 */ /* 0x000fe20000004100 */
[----:B------:R-:W-:Y:S01]  /*0f10*/  F2FP.F16.E4M3.UNPACK_B R48, R48 ;  /* 0x00000030ff30723e */ /* 0x000fe200020006ff */
[----:B------:R-:W-:Y:S01]  /*0f20*/  FFMA R40, R13, UR4, R40 ;  /* 0x000000040d287c23 */ /* 0x000fe20008000028 */
[----:B------:R-:W-:Y:S01]  /*0f30*/  F2FP.F16.E4M3.UNPACK_B R7, R7 ;  /* 0x00000007ff07723e */ /* 0x000fe200020006ff */
[----:B------:R-:W-:Y:S01]  /*0f40*/  HADD2.F32 R12, -RZ, R12.H0_H0 ;  /* 0x2000000cff0c7230 */ /* 0x000fe20000004100 */
[----:B---3--:R-:W-:Y:S01]  /*0f50*/  LOP3.LUT R13, R8, 0xff, RZ, 0xc0, !PT ;  /* 0x000000ff080d7812 */ /* 0x008fe200078ec0ff */
[----:B------:R-:W-:Y:S01]  /*0f60*/  FFMA R22, R53, UR4, R22 ;  /* 0x0000000435167c23 */ /* 0x000fe20008000016 */
[----:B------:R-:W-:Y:S01]  /*0f70*/  SHF.R.U32.HI R51, RZ, 0x18, R9 ;  /* 0x00000018ff337819 */ /* 0x000fe20000011609 */
[----:B------:R-:W-:Y:S01]  /*0f80*/  FFMA R23, R52, UR4, R23 ;  /* 0x0000000434177c23 */ /* 0x000fe20008000017 */
[----:B------:R-:W-:-:S02]  /*0f90*/  HADD2.F32 R48, -RZ, R48.H0_H0 ;  /* 0x20000030ff307230 */ /* 0x000fc40000004100 */
[----:B------:R-:W-:Y:S01]  /*0fa0*/  FFMA R38, R5, UR4, R38 ;  /* 0x0000000405267c23 */ /* 0x000fe20008000026 */
[----:B------:R-:W-:Y:S01]  /*0fb0*/  F2FP.F16.E4M3.UNPACK_B R13, R13 ;  /* 0x0000000dff0d723e */ /* 0x000fe200020006ff */
        /* <DEDUP_REMOVED lines=11> */
[----:B------:R-:W-:Y:S01]  /*1070*/  F2FP.F16.E4M3.UNPACK_B R10, R51 ;  /* 0x00000033ff0a723e */ /* 0x000fe200020006ff */
        /* <DEDUP_REMOVED lines=15> */
[----:B------:R-:W-:Y:S02]  /*1170*/  F2FP.F16.E4M3.UNPACK_B R9, R9 ;  /* 0x00000009ff09723e */ /* 0x000fe400020006ff */
[----:B------:R-:W-:Y:S02]  /*1180*/  F2FP.F16.E4M3.UNPACK_B R46, R46 ;  /* 0x0000002eff2e723e */ /* 0x000fe400020006ff */
[----:B------:R-:W-:Y:S01]  /*1190*/  F2FP.F16.E4M3.UNPACK_B R10, R11 ;  /* 0x0000000bff0a723e */ /* 0x000fe200020006ff */
[----:B------:R-:W-:Y:S01]  /*11a0*/  HADD2.F32 R11, -RZ, R9.H0_H0 ;  /* 0x20000009ff0b7230 */ /* 0x000fe20000004100 */
[----:B------:R-:W-:Y:S01]  /*11b0*/  F2FP.F16.E4M3.UNPACK_B R49, R49 ;  /* 0x00000031ff31723e */ /* 0x000fe200020006ff */
        /* <DEDUP_REMOVED lines=15> */
[----:B------:R-:W-:-:S02]  /*12b0*/  F2FP.F16.E4M3.UNPACK_B R4, R4 ;  /* 0x00000004ff04723e */ /* 0x000fc400020006ff */
[----:B------:R-:W-:Y:S02]  /*12c0*/  F2FP.F16.E4M3.UNPACK_B R50, R50 ;  /* 0x00000032ff32723e */ /* 0x000fe400020006ff */
[----:B------:R-:W-:Y:S02]  /*12d0*/  F2FP.F16.E4M3.UNPACK_B R52, R52 ;  /* 0x00000034ff34723e */ /* 0x000fe400020006ff */
        /* <DEDUP_REMOVED lines=28> */
.L_x_3:
        /* <DEDUP_REMOVED lines=21> */
.L_x_5:
        /* <DEDUP_REMOVED lines=9> */
.L_x_928:


//--------------------- .text._Z53userbuffers_fp16_sum_inplace_gpu_rr_rs_oop_atomic_fp8ILi32E13__nv_fp8_e5m2EviiiiiiiiiiPPviS1_PfS1_iim --------------------------
	.section	.text._Z53userbuffers_fp16_sum_inplace_gpu_rr_rs_oop_atomic_fp8ILi32E13__nv_fp8_e5m2EviiiiiiiiiiPPviS1_PfS1_iim,"ax",@progbits
	.align	128
        .global         _Z53userbuffers_fp16_sum_inplace_gpu_rr_rs_oop_atomic_fp8ILi32E13__nv_fp8_e5m2EviiiiiiiiiiPPviS1_PfS1_iim
        .type           _Z53userbuffers_fp16_sum_inplace_gpu_rr_rs_oop_atomic_fp8ILi32E13__nv_fp8_e5m2EviiiiiiiiiiPPviS1_PfS1_iim,@function
        .size           _Z53userbuffers_fp16_sum_inplace_gpu_rr_rs_oop_atomic_fp8ILi32E13__nv_fp8_e5m2EviiiiiiiiiiPPviS1_PfS1_iim,(.L_x_929 - _Z53userbuffers_fp16_sum_inplace_gpu_rr_rs_oop_atomic_fp8ILi32E13__nv_fp8_e5m2EviiiiiiiiiiPPviS1_PfS1_iim)
        .other          _Z53userbuffers_fp16_sum_inplace_gpu_rr_rs_oop_atomic_fp8ILi32E13__nv_fp8_e5m2EviiiiiiiiiiPPviS1_PfS1_iim,@"STO_CUDA_ENTRY STV_DEFAULT"
_Z53userbuffers_fp16_sum_inplace_gpu_rr_rs_oop_atomic_fp8ILi32E13__nv_fp8_e5m2EviiiiiiiiiiPPviS1_PfS1_iim:
.text._Z53userbuffers_fp16_sum_inplace_gpu_rr_rs_oop_atomic_fp8ILi32E13__nv_fp8_e5m2EviiiiiiiiiiPPviS1_PfS1_iim:
[----:B------:R-:W0:Y:S01]  /*0000*/  LDC R1, c[0x0][0x28] ;  /* 0x00000a00ff017b82 */ /* 0x000e220000000800 */
[----:B------:R-:W1:Y:S01]  /*0010*/  S2R R17, SR_TID.X ;  /* 0x0000000000117919 */ /* 0x000e620000002100 */
[----:B------:R-:W-:Y:S01]  /*0020*/  ULDC.64 UR36, c[0x0][0x208] ;  /* 0x0000820000247ab9 */ /* 0x000fe20000000a00 */
[----:B0-----:R-:W-:Y:S01]  /*0030*/  VIADD R1, R1, 0xffffffd8 ;  /* 0xffffffd801017836 */ /* 0x001fe20000000000 */
[----:B-1----:R-:W-:-:S04]  /*0040*/  ISETP.GT.U32.AND P1, PT, R17, 0x1f, PT ;  /* 0x0000001f1100780c */ /* 0x002fc80003f24070 */
[----:B------:R-:W-:-:S09]  /*0050*/  P2R R0, PR, RZ, 0x2 ;  /* 0x00000002ff007803 */ /* 0x000fd20000000000 */
[----:B------:R-:W0:Y:S08]  /*0060*/  @!P1 LDC R0, c[0x0][0x220] ;  /* 0x00008800ff009b82 */ /* 0x000e300000000800 */
[----:B------:R-:W0:Y:S08]  /*0070*/  @!P1 LDC.64 R6, c[0x0][0x218] ;  /* 0x00008600ff069b82 */ /* 0x000e300000000a00 */
[----:B------:R-:W1:Y:S08]  /*0080*/  @!P1 LDC.64 R8, c[0x0][0x238] ;  /* 0x00008e00ff089b82 */ /* 0x000e700000000a00 */
[----:B------:R-:W2:Y:S01]  /*0090*/  @!P1 LDC R13, c[0x0][0x214] ;  /* 0x00008500ff0d9b82 */ /* 0x000ea20000000800 */
[----:B0-----:R-:W-:-:S04]  /*00a0*/  @!P1 IMAD R3, R0, R7, R6 ;  /* 0x0000000700039224 */ /* 0x001fc800078e0206 */
[----:B-1----:R-:W-:-:S06]  /*00b0*/  @!P1 IMAD.WIDE R4, R3, 0x8, R8 ;  /* 0x0000000803049825 */ /* 0x002fcc00078e0208 */
[----:B------:R-:W2:Y:S01]  /*00c0*/  @!P1 LDG.E.64 R4, desc[UR36][R4.64] ;  /* 0x0000002404049981 */ /* 0x000ea2000c1e1b00 */
[----:B------:R-:W-:Y:S02]  /*00d0*/  @!P1 IMAD R2, R17, R0, R6 ;  /* 0x0000000011029224 */ /* 0x000fe400078e0206 */
[----:B------:R-:W0:Y:S02]  /*00e0*/  LDC R0, c[0x0][0x260] ;  /* 0x00009800ff007b82 */ /* 0x000e240000000800 */
[----:B------:R-:W-:-:S06]  /*00f0*/  @!P1 IMAD.WIDE R8, R2, 0x8, R8 ;  /* 0x0000000802089825 */ /* 0x000fcc00078e0208 */
[----:B------:R-:W3:Y:S01]  /*0100*/  @!P1 LDG.E.64 R8, desc[UR36][R8.64] ;  /* 0x0000002408089981 */ /* 0x000ee2000c1e1b00 */
[----:B------:R-:W-:Y:S01]  /*0110*/  R2UR UR41, R1 ;  /* 0x00000000012972ca */ /* 0x000fe200000e0000 */
[----:B--2---:R-:W-:-:S05]  /*0120*/  @!P1 IMAD.WIDE R30, R13, 0x4, R4 ;  /* 0x000000040d1e9825 */ /* 0x004fca00078e0204 */
[----:B------:R1:W5:Y:S01]  /*0130*/  @!P1 LD.E R18, desc[UR36][R30.64+-0x80] ;  /* 0xffff80241e129980 */ /* 0x000362000c101900 */
[----:B0-----:R-:W-:Y:S01]  /*0140*/  ISETP.GE.AND P0, PT, R0, 0x1, PT ;  /* 0x000000010000780c */ /* 0x001fe20003f06270 */
[----:B------:R-:W-:Y:S01]  /*0150*/  ULDC UR39, c[0x0][0x20] ;  /* 0x0000080000277ab9 */ /* 0x000fe20000000800 */
[----:B------:R-:W-:-:S04]  /*0160*/  ULDC UR40, c[0x0][0x24] ;  /* 0x0000090000287ab9 */ /* 0x000fc80000000800 */
[----:B------:R-:W-:Y:S01]  /*0170*/  UIADD3 UR39, UP0, UR41, UR39, URZ ;  /* 0x0000002729277290 */ /* 0x000fe2000ff1e03f */
[----:B------:R-:W-:Y:S01]  /*0180*/  CS2R R6, SRZ ;  /* 0x0000000000067805 */ /* 0x000fe2000001ff00 */
[----:B---3--:R-:W-:Y:S01]  /*0190*/  @!P1 IMAD.WIDE R10, R13, 0x4, R8 ;  /* 0x000000040d0a9825 */ /* 0x008fe200078e0208 */
[--C-:B------:R-:W-:Y:S01]  /*01a0*/  @!P1 SHF.R.S32.HI R7, RZ, 0x1f, R3.reuse ;  /* 0x0000001fff079819 */ /* 0x100fe20000011403 */
[----:B------:R-:W-:Y:S02]  /*01b0*/  UIADD3.X UR40, URZ, UR40, URZ, UP0, !UPT ;  /* 0x000000283f287290 */ /* 0x000fe400087fe43f */
[----:B------:R-:W-:Y:S02]  /*01c0*/  IMAD.MOV.U32 R0, RZ, RZ, RZ ;  /* 0x000000ffff007224 */ /* 0x000fe400078e00ff */
[----:B------:R-:W-:Y:S01]  /*01d0*/  @!P1 IMAD.MOV.U32 R6, RZ, RZ, R3 ;  /* 0x000000ffff069224 */ /* 0x000fe200078e0003 */
[----:B-1----:R-:W-:Y:S07]  /*01e0*/  @!P0 BRA `(.L_x_6) ;  /* 0x0000018400e08947 */ /* 0x002fee0003800000 */
[----:B------:R-:W0:Y:S02]  /*01f0*/  LDC.64 R4, c[0x0][0x250] ;  /* 0x00009400ff047b82 */ /* 0x000e240000000a00 */
[----:B0-----:R-:W2:Y:S01]  /*0200*/  LDG.E R19, desc[UR36][R4.64] ;  /* 0x0000002404137981 */ /* 0x001ea2000c1e1900 */
[----:B------:R-:W-:Y:S01]  /*0210*/  LEA R28, P0, R6, R10, 0x2 ;  /* 0x0000000a061c7211 */ /* 0x000fe200078010ff */
[----:B------:R-:W-:-:S03]  /*0220*/  UMOV UR38, URZ ;  /* 0x0000003f00267c82 */ /* 0x000fc60008000000 */
[----:B------:R-:W-:Y:S02]  /*0230*/  LEA.HI.X R29, R6, R11, R7, 0x2, P0 ;  /* 0x0000000b061d7211 */ /* 0x000fe400000f1407 */
[----:B--2---:R-:W-:-:S07]  /*0240*/  F2FP.BF16.F32.PACK_AB R19, RZ, R19 ;  /* 0x00000013ff13723e */ /* 0x004fce00000010ff */
.L_x_22:
[----:B------:R-:W-:Y:S01]  /*0250*/  ULDC.64 UR4, c[0x0][0x258] ;  /* 0x0000960000047ab9 */ /* 0x000fe20000000a00 */
[----:B------:R-:W-:Y:S01]  /*0260*/  ULDC.64 UR44, c[0x0][0x268] ;  /* 0x00009a00002c7ab9 */ /* 0x000fe20000000a00 */
[----:B------:R-:W-:Y:S01]  /*0270*/  ISETP.NE.U32.AND P0, PT, RZ, UR4, PT ;  /* 0x00000004ff007c0c */ /* 0x000fe2000bf05070 */
[----:B-----5:R-:W-:-:S03]  /*0280*/  IMAD.MOV.U32 R0, RZ, RZ, R18 ;  /* 0x000000ffff007224 */ /* 0x020fc600078e0012 */
[----:B------:R-:W-:-:S13]  /*0290*/  ISETP.NE.AND.EX P0, PT, RZ, UR5, PT, P0 ;  /* 0x00000005ff007c0c */ /* 0x000fda000bf05300 */
[----:B--2---:R-:W-:Y:S05]  /*02a0*/  @!P0 BRA `(.L_x_7) ;  /* 0x0000000000748947 */ /* 0x004fea0003800000 */
[----:B------:R-:W0:Y:S01]  /*02b0*/  S2UR UR42, SR_CTAID.X ;  /* 0x00000000002a79c3 */ /* 0x000e220000002500 */
[----:B------:R-:W-:Y:S01]  /*02c0*/  BSSY B0, `(.L_x_8) ;  /* 0x0000018000007945 */ /* 0x000fe20003800000 */
[----:B0-----:R-:W-:-:S13]  /*02d0*/  LOP3.LUT P0, RZ, R17, UR42, RZ, 0xfc, !PT ;  /* 0x0000002a11ff7c12 */ /* 0x001fda000f80fcff */
[----:B------:R-:W-:Y:S05]  /*02e0*/  @P0 BRA `(.L_x_9) ;  /* 0x0000000000540947 */ /* 0x000fea0003800000 */
[----:B------:R-:W0:Y:S01]  /*02f0*/  LDC.64 R4, c[0x0][0x258] ;  /* 0x00009600ff047b82 */ /* 0x000e220000000a00 */
[----:B------:R-:W-:Y:S01]  /*0300*/  IMAD.U32 R3, RZ, RZ, UR38 ;  /* 0x00000026ff037e24 */ /* 0x000fe2000f8e00ff */
[----:B------:R-:W-:Y:S03]  /*0310*/  BSSY B1, `(.L_x_10) ;  /* 0x0000007000017945 */ /* 0x000fe60003800000 */
[----:B0-----:R-:W-:-:S07]  /*0320*/  IMAD.WIDE R4, R3, 0x4, R4 ;  /* 0x0000000403047825 */ /* 0x001fce00078e0204 */
.L_x_11:
[----:B------:R-:W-:Y:S01]  /*0330*/  CS2R R6, SRZ ;  /* 0x0000000000067805 */ /* 0x000fe2000001ff00 */
[----:B------:R-:W-:Y:S05]  /*0340*/  YIELD ;  /* 0x0000000000007946 */ /* 0x000fea0003800000 */
[----:B------:R-:W2:Y:S02]  /*0350*/  ATOMG.E.CAS.STRONG.GPU PT, R3, [R4], R6, R7 ;  /* 0x00000006040373a9 */ /* 0x000ea400001ee107 */
[----:B--2---:R-:W-:-:S13]  /*0360*/  ISETP.NE.AND P0, PT, R3, RZ, PT ;  /* 0x000000ff0300720c */ /* 0x004fda0003f05270 */
[----:B------:R-:W-:Y:S05]  /*0370*/  @P0 BRA `(.L_x_11) ;  /* 0xfffffffc00ec0947 */ /* 0x000fea000383ffff */
[----:B------:R-:W-:Y:S05]  /*0380*/  BSYNC B1 ;  /* 0x0000000000017941 */ /* 0x000fea0003800000 */
.L_x_10:
[----:B------:R-:W-:-:S05]  /*0390*/  IMAD.MOV.U32 R3, RZ, RZ, 0x1 ;  /* 0x00000001ff037424 */ /* 0x000fca00078e00ff */
[----:B------:R0:W-:Y:S01]  /*03a0*/  STG.E desc[UR36][R4.64], R3 ;  /* 0x0000000304007986 */ /* 0x0001e2000c101924 */
[----:B------:R-:W-:Y:S01]  /*03b0*/  @!PT LDS RZ, [RZ] ;  /* 0x00000000fffff984 */ /* 0x000fe20000000800 */
[----:B------:R-:W-:Y:S01]  /*03c0*/  @!PT LDS RZ, [RZ] ;  /* 0x00000000fffff984 */ /* 0x000fe20000000800 */
[----:B------:R-:W-:Y:S01]  /*03d0*/  @!PT LDS RZ, [RZ] ;  /* 0x00000000fffff984 */ /* 0x000fe20000000800 */
[----:B------:R-:W-:Y:S01]  /*03e0*/  @!PT LDS RZ, [RZ] ;  /* 0x00000000fffff984 */ /* 0x000fe20000000800 */
[----:B------:R1:W-:Y:S06]  /*03f0*/  MEMBAR.ALL.CTA ;  /* 0x0000000000007992 */ /* 0x0003ec0000008000 */
[----:B-1----:R-:W-:Y:S06]  /*0400*/  MEMBAR.SC.GPU ;  /* 0x0000000000007992 */ /* 0x002fec0000002000 */
[----:B------:R-:W-:-:S00]  /*0410*/  ERRBAR ;  /* 0x00000000000079ab */ /* 0x000fc00000000000 */
[----:B------:R-:W-:Y:S06]  /*0420*/  CGAERRBAR ;  /* 0x00000000000075ab */ /* 0x000fec0000000000 */
[----:B0-----:R-:W-:Y:S01]  /*0430*/  CCTL.IVALL ;  /* 0x00000000ff00798f */ /* 0x001fe20002000000 */
.L_x_9:
[----:B------:R-:W-:Y:S05]  /*0440*/  BSYNC B0 ;  /* 0x0000000000007941 */ /* 0x000fea0003800000 */
.L_x_8:
[----:B------:R-:W-:-:S13]  /*0450*/  ISETP.NE.AND P0, PT, RZ, UR42, PT ;  /* 0x0000002aff007c0c */ /* 0x000fda000bf05270 */
[----:B------:R-:W-:Y:S05]  /*0460*/  @!P0 WARPSYNC.ALL ;  /* 0x0000000000008948 */ /* 0x000fea0003800000 */
[----:B------:R-:W-:Y:S06]  /*0470*/  @!P0 BAR.SYNC.DEFER_BLOCKING 0x0 ;  /* 0x0000000000008b1d */ /* 0x000fec0000010000 */
.L_x_7:
[----:B------:R-:W-:-:S13]  /*0480*/  ISETP.GT.U32.AND P0, PT, R17, 0x1f, PT ;  /* 0x0000001f1100780c */ /* 0x000fda0003f04070 */
[----:B------:R-:W-:Y:S05]  /*0490*/  @P0 BRA `(.L_x_12) ;  /* 0x0000000000cc0947 */ /* 0x000fea0003800000 */
[----:B------:R-:W0:Y:S01]  /*04a0*/  S2R R16, SR_CTAID.X ;  /* 0x0000000000107919 */ /* 0x000e220000002500 */
[----:B------:R-:W1:Y:S01]  /*04b0*/  LDC.64 R4, c[0x0][0x238] ;  /* 0x00008e00ff047b82 */ /* 0x000e620000000a00 */
[----:B------:R-:W-:Y:S01]  /*04c0*/  ULDC UR4, c[0x0][0x240] ;  /* 0x0000900000047ab9 */ /* 0x000fe20000000800 */
[----:B------:R-:W-:Y:S02]  /*04d0*/  VIADD R18, R18, 0x1 ;  /* 0x0000000112127836 */ /* 0x000fe40000000000 */
[----:B------:R-:W-:-:S04]  /*04e0*/  VIADD R3, R2, UR4 ;  /* 0x0000000402037c36 */ /* 0x000fc80008000000 */
[----:B-1----:R-:W-:Y:S01]  /*04f0*/  IMAD.WIDE R4, R3, 0x8, R4 ;  /* 0x0000000803047825 */ /* 0x002fe200078e0204 */
[----:B0-----:R-:W-:-:S13]  /*0500*/  ISETP.NE.AND P0, PT, R16, RZ, PT ;  /* 0x000000ff1000720c */ /* 0x001fda0003f05270 */
[----:B------:R-:W-:Y:S04]  /*0510*/  @!P0 ST.E.STRONG.SYS desc[UR36][R28.64], R18 ;  /* 0x000000121c008985 */ /* 0x000fe8000c115924 */
[----:B------:R-:W2:Y:S01]  /*0520*/  LDG.E.64 R4, desc[UR36][R4.64] ;  /* 0x0000002404047981 */ /* 0x000ea2000c1e1b00 */
[----:B------:R-:W0:Y:S01]  /*0530*/  S2UR UR5, SR_CgaCtaId ;  /* 0x00000000000579c3 */ /* 0x000e220000008800 */
[----:B------:R-:W-:Y:S02]  /*0540*/  UMOV UR4, 0x400 ;  /* 0x0000040000047882 */ /* 0x000fe40000000000 */
[----:B0-----:R-:W-:-:S06]  /*0550*/  ULEA UR4, UR5, UR4, 0x18 ;  /* 0x0000000405047291 */ /* 0x001fcc000f8ec03f */
[----:B------:R-:W-:-:S05]  /*0560*/  LEA R3, R17, UR4, 0x3 ;  /* 0x0000000411037c11 */ /* 0x000fca000f8e18ff */
[----:B--2---:R0:W-:Y:S02]  /*0570*/  STS.64 [R3], R4 ;  /* 0x0000000403007388 */ /* 0x0041e40000000a00 */
[----:B0-----:R-:W-:-:S07]  /*0580*/  CS2R R4, SR_CLOCKLO ;  /* 0x0000000000047805 */ /* 0x001fce0000015000 */
.L_x_13:
[----:B------:R-:W-:-:S05]  /*0590*/  IMAD.WIDE R8, R2, 0x4, R30 ;  /* 0x0000000402087825 */ /* 0x000fca00078e021e */
[----:B------:R-:W2:Y:S01]  /*05a0*/  LD.E.STRONG.SYS R3, desc[UR36][R8.64] ;  /* 0x0000002408037980 */ /* 0x000ea2000c115900 */
[----:B------:R-:W-:Y:S05]  /*05b0*/  YIELD ;  /* 0x0000000000007946 */ /* 0x000fea0003800000 */
[----:B--2---:R-:W-:-:S05]  /*05c0*/  IMAD.IADD R3, R3, 0x1, -R18 ;  /* 0x0000000103037824 */ /* 0x004fca00078e0a12 */
[----:B------:R-:W-:-:S13]  /*05d0*/  ISETP.GT.AND P0, PT, R3, -0x1, PT ;  /* 0xffffffff0300780c */ /* 0x000fda0003f04270 */
[----:B------:R-:W-:Y:S05]  /*05e0*/  @P0 BRA `(.L_x_12) ;  /* 0x0000000000780947 */ /* 0x000fea0003800000 */
[----:B------:R-:W-:-:S06]  /*05f0*/  CS2R R6, SR_CLOCKLO ;  /* 0x0000000000067805 */ /* 0x000fcc0000015000 */
[----:B------:R-:W-:-:S05]  /*0600*/  IADD3 R3, P0, -R4, R6, RZ ;  /* 0x0000000604037210 */ /* 0x000fca0007f1e1ff */
[----:B------:R-:W-:Y:S01]  /*0610*/  IMAD.X R6, R7, 0x1, ~R5, P0 ;  /* 0x0000000107067824 */ /* 0x000fe200000e0e05 */
[----:B------:R-:W-:-:S04]  /*0620*/  ISETP.GT.U32.AND P0, PT, R3, UR44, PT ;  /* 0x0000002c03007c0c */ /* 0x000fc8000bf04070 */
[----:B------:R-:W-:-:S13]  /*0630*/  ISETP.GT.U32.AND.EX P0, PT, R6, UR45, PT, P0 ;  /* 0x0000002d06007c0c */ /* 0x000fda000bf04100 */
[----:B------:R-:W-:Y:S05]  /*0640*/  @!P0 BRA `(.L_x_13) ;  /* 0xfffffffc00d08947 */ /* 0x000fea000383ffff */
[----:B------:R0:W2:Y:S01]  /*0650*/  LD.E.STRONG.SYS R7, desc[UR36][R8.64] ;  /* 0x0000002408077980 */ /* 0x0000a2000c115900 */
[----:B------:R-:W1:Y:S01]  /*0660*/  LDC R15, c[0x0][0x21c] ;  /* 0x00008700ff0f7b82 */ /* 0x000e620000000800 */
[----:B------:R-:W-:Y:S01]  /*0670*/  ULDC.64 UR4, c[0x4][0x260] ;  /* 0x0100980000047ab9 */ /* 0x000fe20000000a00 */
[----:B------:R-:W-:Y:S01]  /*0680*/  VIADD R6, R0, 0x1 ;  /* 0x0000000100067836 */ /* 0x000fe20000000000 */
[----:B------:R-:W-:Y:S01]  /*0690*/  UIADD3 UR4, UP0, UR4, 0x4c, URZ ;  /* 0x0000004c04047890 */ /* 0x000fe2000ff1e03f */
[----:B------:R-:W-:Y:S01]  /*06a0*/  IMAD.MOV.U32 R14, RZ, RZ, 0x372 ;  /* 0x00000372ff0e7424 */ /* 0x000fe200078e00ff */
[----:B------:R-:W-:Y:S01]  /*06b0*/  MOV R0, 0x2a8 ;  /* 0x000002a800007802 */ /* 0x000fe20000000f00 */
[----:B------:R-:W-:Y:S01]  /*06c0*/  STL.64 [R1+0x18], R16 ;  /* 0x0000181001007387 */ /* 0x000fe20000100a00 */
[----:B------:R-:W-:Y:S01]  /*06d0*/  UIADD3.X UR5, URZ, UR5, URZ, UP0, !UPT ;  /* 0x000000053f057290 */ /* 0x000fe200087fe43f */
[----:B------:R-:W3:Y:S01]  /*06e0*/  LDC.64 R12, c[0x4][0x250] ;  /* 0x01009400ff0c7b82 */ /* 0x000ee20000000a00 */
[----:B------:R-:W-:-:S04]  /*06f0*/  IMAD.U32 R10, RZ, RZ, UR4 ;  /* 0x00000004ff0a7e24 */ /* 0x000fc8000f8e00ff */
[----:B------:R-:W-:Y:S01]  /*0700*/  IMAD.U32 R11, RZ, RZ, UR5 ;  /* 0x00000005ff0b7e24 */ /* 0x000fe2000f8e00ff */
[----:B------:R-:W-:Y:S02]  /*0710*/  ULDC.64 UR4, c[0x4][0x258] ;  /* 0x0100960000047ab9 */ /* 0x000fe40000000a00 */
[----:B0-----:R0:W4:Y:S01]  /*0720*/  LDC.64 R8, c[0x4][R0] ;  /* 0x0100000000087b82 */ /* 0x0011220000000a00 */
[----:B------:R-:W-:Y:S01]  /*0730*/  IMAD.U32 R4, RZ, RZ, UR4 ;  /* 0x00000004ff047e24 */ /* 0x000fe2000f8e00ff */
[----:B------:R-:W-:Y:S01]  /*0740*/  STL.64 [R1], R10 ;  /* 0x0000000a01007387 */ /* 0x000fe20000100a00 */
[----:B------:R-:W-:-:S03]  /*0750*/  IMAD.U32 R5, RZ, RZ, UR5 ;  /* 0x00000005ff057e24 */ /* 0x000fc6000f8e00ff */
[----:B-1----:R-:W-:Y:S04]  /*0760*/  STL.64 [R1+0x10], R14 ;  /* 0x0000100e01007387 */ /* 0x002fe80000100a00 */
[----:B---3--:R-:W-:Y:S04]  /*0770*/  STL.64 [R1+0x8], R12 ;  /* 0x0000080c01007387 */ /* 0x008fe80000100a00 */
[----:B--2---:R1:W-:Y:S02]  /*0780*/  STL.64 [R1+0x20], R6 ;  /* 0x0000200601007387 */ /* 0x0043e40000100a00 */
[----:B-1----:R-:W-:-:S02]  /*0790*/  IMAD.U32 R6, RZ, RZ, UR39 ;  /* 0x00000027ff067e24 */ /* 0x002fc4000f8e00ff */
[----:B0---4-:R-:W-:-:S07]  /*07a0*/  IMAD.U32 R7, RZ, RZ, UR40 ;  /* 0x00000028ff077e24 */ /* 0x011fce000f8e00ff */
[----:B------:R-:W-:-:S07]  /*07b0*/  LEPC R20, `(.L_x_12) ;  /* 0x000000001014794e */ /* 0x000fce0000000000 */
[----:B------:R-:W-:Y:S05]  /*07c0*/  CALL.ABS.NOINC R8 ;  /* 0x0000000008007343 */ /* 0x000fea0003c00000 */
.L_x_12:
[----:B------:R-:W0:Y:S01]  /*07d0*/  S2R R6, SR_CTAID.X ;  /* 0x0000000000067919 */ /* 0x000e220000002500 */
[----:B------:R-:W-:Y:S01]  /*07e0*/  ISETP.NE.AND P0, PT, R17, RZ, PT ;  /* 0x000000ff1100720c */ /* 0x000fe20003f05270 */
[----:B------:R-:W-:Y:S05]  /*07f0*/  WARPSYNC.ALL ;  /* 0x0000000000007948 */ /* 0x000fea0003800000 */
[----:B------:R-:W-:Y:S01]  /*0800*/  BAR.SYNC.DEFER_BLOCKING 0x0 ;  /* 0x0000000000007b1d */ /* 0x000fe20000010000 */
[----:B------:R-:W-:-:S05]  /*0810*/  IMAD.MOV.U32 R0, RZ, RZ, RZ ;  /* 0x000000ffff007224 */ /* 0x000fca00078e00ff */
[----:B------:R-:W-:Y:S04]  /*0820*/  BSSY B0, `(.L_x_14) ;  /* 0x000000c000007945 */ /* 0x000fe80003800000 */
[----:B------:R-:W-:Y:S05]  /*0830*/  @P0 BRA `(.L_x_15) ;  /* 0x0000000000280947 */ /* 0x000fea0003800000 */
[----:B------:R-:W1:Y:S08]  /*0840*/  S2UR UR4, SR_CTAID.X ;  /* 0x00000000000479c3 */ /* 0x000e700000002500 */
[----:B------:R-:W2:Y:S01]  /*0850*/  LDC R0, c[0x0][0xc] ;  /* 0x00000300ff007b82 */ /* 0x000ea20000000800 */
[----:B-1----:R-:W-:Y:S02]  /*0860*/  ISETP.NE.AND P0, PT, RZ, UR4, PT ;  /* 0x00000004ff007c0c */ /* 0x002fe4000bf05270 */
[----:B--2---:R-:W-:-:S04]  /*0870*/  IADD3 R0, -R0, 0x21, RZ ;  /* 0x0000002100007810 */ /* 0x004fc80007ffe1ff */
[----:B------:R-:W-:-:S05]  /*0880*/  SEL R3, R0, 0x1, !P0 ;  /* 0x0000000100037807 */ /* 0x000fca0004000000 */
[----:B------:R-:W2:Y:S01]  /*0890*/  ATOM.E.ADD.STRONG.GPU PT, R0, desc[UR36][R30.64+0x100], R3 ;  /* 0x000100031e00798a */ /* 0x000ea200081ee1e4 */
[----:B------:R-:W-:Y:S02]  /*08a0*/  IMAD.SHL.U32 R5, R18, 0x20, RZ ;  /* 0x0000002012057824 */ /* 0x000fe400078e00ff */
[----:B--2---:R-:W-:-:S05]  /*08b0*/  IMAD.IADD R0, R3, 0x1, R0 ;  /* 0x0000000103007824 */ /* 0x004fca00078e0200 */
[----:B------:R-:W-:-:S04]  /*08c0*/  ISETP.NE.AND P0, PT, R0, R5, PT ;  /* 0x000000050000720c */ /* 0x000fc80003f05270 */
[----:B------:R-:W-:-:S09]  /*08d0*/  SEL R0, RZ, 0x1, P0 ;  /* 0x00000001ff007807 */ /* 0x000fd20000000000 */
.L_x_15:
[----:B------:R-:W-:Y:S05]  /*08e0*/  BSYNC B0 ;  /* 0x0000000000007941 */ /* 0x000fea0003800000 */
.L_x_14:
[----:B------:R-:W-:Y:S01]  /*08f0*/  ULDC UR6, c[0x0][0x0] ;  /* 0x0000000000067ab9 */ /* 0x000fe20000000800 */
[----:B------:R-:W-:Y:S01]  /*0900*/  ULDC UR7, c[0x0][0x228] ;  /* 0x00008a0000077ab9 */ /* 0x000fe20000000800 */
[----:B0-----:R-:W-:Y:S01]  /*0910*/  IMAD R6, R6, UR6, R17 ;  /* 0x0000000606067c24 */ /* 0x001fe2000f8e0211 */
[----:B------:R-:W0:Y:S01]  /*0920*/  S2UR UR9, SR_CTAID.X ;  /* 0x00000000000979c3 */ /* 0x000e220000002500 */
[----:B------:R-:W-:Y:S01]  /*0930*/  ULDC UR16, c[0x0][0x21c] ;  /* 0x0000870000107ab9 */ /* 0x000fe20000000800 */
[----:B------:R-:W-:Y:S01]  /*0940*/  ULDC UR12, c[0x0][0x21c] ;  /* 0x00008700000c7ab9 */ /* 0x000fe20000000800 */
[----:B------:R-:W-:Y:S01]  /*0950*/  ULDC UR14, c[0x0][0x224] ;  /* 0x00008900000e7ab9 */ /* 0x000fe20000000800 */
[----:B------:R-:W-:Y:S01]  /*0960*/  ISETP.GE.AND P0, PT, R6, UR7, PT ;  /* 0x0000000706007c0c */ /* 0x000fe2000bf06270 */
[----:B------:R-:W-:Y:S01]  /*0970*/  ULDC UR11, c[0x0][0x224] ;  /* 0x00008900000b7ab9 */ /* 0x000fe20000000800 */
[----:B------:R-:W-:Y:S01]  /*0980*/  ULDC UR17, c[0x0][0x228] ;  /* 0x00008a0000117ab9 */ /* 0x000fe20000000800 */
[----:B------:R-:W-:Y:S01]  /*0990*/  ULDC UR13, c[0x0][0x228] ;  /* 0x00008a00000d7ab9 */ /* 0x000fe20000000800 */
[----:B------:R-:W-:Y:S01]  /*09a0*/  ULDC UR10, c[0x0][0x234] ;  /* 0x00008d00000a7ab9 */ /* 0x000fe20000000800 */
[----:B------:R-:W-:Y:S01]  /*09b0*/  ULDC UR8, c[0x0][0x230] ;  /* 0x00008c0000087ab9 */ /* 0x000fe20000000800 */
[----:B------:R-:W-:Y:S01]  /*09c0*/  ULDC UR15, c[0x0][0x230] ;  /* 0x00008c00000f7ab9 */ /* 0x000fe20000000800 */
[----:B------:R-:W-:Y:S01]  /*09d0*/  BSSY B0, `(.L_x_16) ;  /* 0x00017f4000007945 */ /* 0x000fe20003800000 */
[----:B------:R-:W-:Y:S06]  /*09e0*/  BAR.SYNC.DEFER_BLOCKING 0x0 ;  /* 0x0000000000007b1d */ /* 0x000fec0000010000 */
[----:B------:R-:W-:Y:S05]  /*09f0*/  @P0 BRA `(.L_x_17) ;  /* 0x0000017c00c40947 */ /* 0x000fea0003800000 */
[----:B------:R-:W1:Y:S01]  /*0a00*/  LDC R8, c[0x0][0x234] ;  /* 0x00008d00ff087b82 */ /* 0x000e620000000800 */
[----:B------:R-:W-:Y:S01]  /*0a10*/  IMAD.MOV.U32 R16, RZ, RZ, R6 ;  /* 0x000000ffff107224 */ /* 0x000fe200078e0006 */
[----:B-1----:R-:W-:-:S13]  /*0a20*/  ISETP.NE.AND P0, PT, R8, RZ, PT ;  /* 0x000000ff0800720c */ /* 0x002fda0003f05270 */
[----:B------:R-:W-:Y:S05]  /*0a30*/  @!P0 BRA `(.L_x_18) ;  /* 0x000000c000348947 */ /* 0x000fea0003800000 */
[----:B------:R-:W1:Y:S01]  /*0a40*/  LDC R3, c[0x0][0x22c] ;  /* 0x00008b00ff037b82 */ /* 0x000e620000000800 */
[----:B------:R-:W-:Y:S01]  /*0a50*/  IMAD R8, R8, UR7, RZ ;  /* 0x0000000708087c24 */ /* 0x000fe2000f8e02ff */
[----:B------:R-:W-:Y:S01]  /*0a60*/  ULDC UR4, c[0x0][0x260] ;  /* 0x0000980000047ab9 */ /* 0x000fe20000000800 */
[----:B------:R-:W-:Y:S01]  /*0a70*/  IMAD.MOV.U32 R4, RZ, RZ, RZ ;  /* 0x000000ffff047224 */ /* 0x000fe200078e00ff */
[----:B------:R-:W-:Y:S01]  /*0a80*/  UISETP.NE.AND UP0, UPT, UR4, 0x1, UPT ;  /* 0x000000010400788c */ /* 0x000fe2000bf05270 */
[----:B------:R-:W-:Y:S01]  /*0a90*/  BSSY B1, `(.L_x_19) ;  /* 0x0000c06000017945 */ /* 0x000fe20003800000 */
[----:B------:R-:W-:Y:S01]  /*0aa0*/  IABS R11, R8 ;  /* 0x00000008000b7213 */ /* 0x000fe20000000000 */
[----:B------:R-:W-:Y:S01]  /*0ab0*/  ULDC UR5, c[0x0][0x224] ;  /* 0x0000890000057ab9 */ /* 0x000fe20000000800 */
[----:B------:R-:W-:-:S04]  /*0ac0*/  USEL UR4, UR38, 0x1, UP0 ;  /* 0x0000000126047887 */ /* 0x000fc80008000000 */
[----:B------:R-:W-:Y:S01]  /*0ad0*/  UIMAD UR4, UR4, UR5, URZ ;  /* 0x00000005040472a4 */ /* 0x000fe2000f8e023f */
[----:B-1----:R-:W-:-:S04]  /*0ae0*/  LEA.HI R3, R3, R3, RZ, 0x1 ;  /* 0x0000000303037211 */ /* 0x002fc800078f08ff */
[----:B------:R-:W-:-:S04]  /*0af0*/  SHF.R.S32.HI R3, RZ, 0x1, R3 ;  /* 0x00000001ff037819 */ /* 0x000fc80000011403 */
[-C--:B------:R-:W-:Y:S02]  /*0b00*/  IABS R10, R3.reuse ;  /* 0x00000003000a7213 */ /* 0x080fe40000000000 */
[-C--:B------:R-:W-:Y:S02]  /*0b10*/  IABS R12, R3.reuse ;  /* 0x00000003000c7213 */ /* 0x080fe40000000000 */
[----:B------:R-:W1:Y:S01]  /*0b20*/  I2F.RP R7, R10 ;  /* 0x0000000a00077306 */ /* 0x000e620000209400 */
[----:B------:R-:W-:Y:S02]  /*0b30*/  LOP3.LUT R8, R8, R3, RZ, 0x3c, !PT ;  /* 0x0000000308087212 */ /* 0x000fe400078e3cff */
[----:B------:R-:W-:Y:S02]  /*0b40*/  IMAD.MOV R12, RZ, RZ, -R12 ;  /* 0x000000ffff0c7224 */ /* 0x000fe400078e0a0c */
[----:B------:R-:W-:Y:S01]  /*0b50*/  ISETP.GE.AND P2, PT, R8, RZ, PT ;  /* 0x000000ff0800720c */ /* 0x000fe20003f46270 */
[----:B------:R-:W-:Y:S01]  /*0b60*/  IMAD.U32 R8, RZ, RZ, UR4 ;  /* 0x00000004ff087e24 */ /* 0x000fe2000f8e00ff */
[----:B------:R-:W-:Y:S01]  /*0b70*/  ULDC UR4, c[0x0][0x21c] ;  /* 0x0000870000047ab9 */ /* 0x000fe20000000800 */
[----:B-1----:R-:W1:Y:S02]  /*0b80*/  MUFU.RCP R7, R7 ;  /* 0x0000000700077308 */ /* 0x002e640000001000 */
[----:B-1----:R-:W-:-:S06]  /*0b90*/  VIADD R5, R7, 0xffffffe ;  /* 0x0ffffffe07057836 */ /* 0x002fcc0000000000 */
[----:B------:R-:W1:Y:S02]  /*0ba0*/  F2I.FTZ.U32.TRUNC.NTZ R5, R5 ;  /* 0x0000000500057305 */ /* 0x000e64000021f000 */
[----:B-1----:R-:W-:-:S04]  /*0bb0*/  IMAD.MOV R9, RZ, RZ, -R5 ;  /* 0x000000ffff097224 */ /* 0x002fc800078e0a05 */
[----:B------:R-:W-:-:S04]  /*0bc0*/  IMAD R9, R9, R10, RZ ;  /* 0x0000000a09097224 */ /* 0x000fc800078e02ff */
[----:B------:R-:W-:-:S06]  /*0bd0*/  IMAD.HI.U32 R4, R5, R9, R4 ;  /* 0x0000000905047227 */ /* 0x000fcc00078e0004 */
[----:B------:R-:W-:-:S04]  /*0be0*/  IMAD.HI.U32 R5, R4, R11, RZ ;  /* 0x0000000b04057227 */ /* 0x000fc800078e00ff */
[----:B------:R-:W-:-:S05]  /*0bf0*/  IMAD R7, R5, R12, R11 ;  /* 0x0000000c05077224 */ /* 0x000fca00078e020b */
[----:B------:R-:W-:-:S13]  /*0c00*/  ISETP.GT.U32.AND P1, PT, R10, R7, PT ;  /* 0x000000070a00720c */ /* 0x000fda0003f24070 */
[----:B------:R-:W-:Y:S02]  /*0c10*/  @!P1 IMAD.IADD R7, R7, 0x1, -R10 ;  /* 0x0000000107079824 */ /* 0x000fe400078e0a0a */
[----:B------:R-:W-:Y:S01]  /*0c20*/  @!P1 VIADD R5, R5, 0x1 ;  /* 0x0000000105059836 */ /* 0x000fe20000000000 */
[----:B------:R-:W-:Y:S02]  /*0c30*/  ISETP.NE.AND P1, PT, R3, RZ, PT ;  /* 0x000000ff0300720c */ /* 0x000fe40003f25270 */
[----:B------:R-:W-:-:S13]  /*0c40*/  ISETP.GE.U32.AND P0, PT, R7, R10, PT ;  /* 0x0000000a0700720c */ /* 0x000fda0003f06070 */
[----:B------:R-:W-:-:S04]  /*0c50*/  @P0 VIADD R5, R5, 0x1 ;  /* 0x0000000105050836 */ /* 0x000fc80000000000 */
[----:B------:R-:W-:Y:S01]  /*0c60*/  @!P2 IMAD.MOV R5, RZ, RZ, -R5 ;  /* 0x000000ffff05a224 */ /* 0x000fe200078e0a05 */
[----:B------:R-:W-:-:S05]  /*0c70*/  @!P1 LOP3.LUT R5, RZ, R3, RZ, 0x33, !PT ;  /* 0x00000003ff059212 */ /* 0x000fca00078e33ff */
[----:B------:R-:W-:-:S07]  /*0c80*/  IMAD R5, R5, UR4, R8 ;  /* 0x0000000405057c24 */ /* 0x000fce000f8e0208 */
.L_x_20:
[-C--:B------:R-:W-:Y:S01]  /*0c90*/  IABS R7, R3.reuse ;  /* 0x0000000300077213 */ /* 0x080fe20000000000 */
[----:B------:R-:W1:Y:S01]  /*0ca0*/  S2UR UR5, SR_CgaCtaId ;  /* 0x00000000000579c3 */ /* 0x000e620000008800 */
[----:B--2---:R-:W-:Y:S01]  /*0cb0*/  IABS R9, R6 ;  /* 0x0000000600097213 */ /* 0x004fe20000000000 */
[----:B------:R-:W-:Y:S01]  /*0cc0*/  UMOV UR4, 0x400 ;  /* 0x0000040000047882 */ /* 0x000fe20000000000 */
[-C--:B------:R-:W-:Y:S01]  /*0cd0*/  IABS R12, R3.reuse ;  /* 0x00000003000c7213 */ /* 0x080fe20000000000 */
[----:B------:R-:W-:Y:S01]  /*0ce0*/  IMAD.MOV R8, RZ, RZ, -R7 ;  /* 0x000000ffff087224 */ /* 0x000fe200078e0a07 */
[----:B------:R-:W-:Y:S01]  /*0cf0*/  IABS R10, R3 ;  /* 0x00000003000a7213 */ /* 0x000fe20000000000 */
[----:B------:R-:W-:-:S04]  /*0d00*/  IMAD.HI.U32 R7, R4, R9, RZ ;  /* 0x0000000904077227 */ /* 0x000fc800078e00ff */
[----:B------:R-:W-:Y:S01]  /*0d10*/  IMAD R9, R7, R8, R9 ;  /* 0x0000000807097224 */ /* 0x000fe200078e0209 */
[----:B0-----:R-:W-:-:S04]  /*0d20*/  LEA.HI R8, R17, UR9, RZ, 0x1b ;  /* 0x0000000911087c11 */ /* 0x001fc8000f8fd8ff */
[----:B------:R-:W-:Y:S01]  /*0d30*/  ISETP.GT.U32.AND P1, PT, R12, R9, PT ;  /* 0x000000090c00720c */ /* 0x000fe20003f24070 */
[----:B------:R-:W-:-:S04]  /*0d40*/  VIADD R8, R8, UR12 ;  /* 0x0000000c08087c36 */ /* 0x000fc80008000000 */
[----:B------:R-:W-:Y:S01]  /*0d50*/  IMAD.SHL.U32 R8, R8, 0x8, RZ ;  /* 0x0000000808087824 */ /* 0x000fe200078e00ff */
[----:B-1----:R-:W-:-:S07]  /*0d60*/  ULEA UR4, UR5, UR4, 0x18 ;  /* 0x0000000405047291 */ /* 0x002fce000f8ec03f */
[----:B------:R-:W-:Y:S01]  /*0d70*/  @!P1 IMAD.IADD R9, R9, 0x1, -R10 ;  /* 0x0000000109099824 */ /* 0x000fe200078e0a0a */
[----:B------:R-:W-:Y:S01]  /*0d80*/  LOP3.LUT R10, R8, 0xf8, RZ, 0xc0, !PT ;  /* 0x000000f8080a7812 */ /* 0x000fe200078ec0ff */
[----:B------:R-:W-:Y:S01]  /*0d90*/  @!P1 VIADD R7, R7, 0x1 ;  /* 0x0000000107079836 */ /* 0x000fe20000000000 */
[----:B------:R-:W-:Y:S02]  /*0da0*/  ISETP.NE.AND P1, PT, R3, RZ, PT ;  /* 0x000000ff0300720c */ /* 0x000fe40003f25270 */
[----:B------:R-:W-:Y:S02]  /*0db0*/  ISETP.GE.U32.AND P0, PT, R9, R12, PT ;  /* 0x0000000c0900720c */ /* 0x000fe40003f06070 */
[----:B------:R-:W-:Y:S01]  /*0dc0*/  LOP3.LUT R9, R6, R3, RZ, 0x3c, !PT ;  /* 0x0000000306097212 */ /* 0x000fe200078e3cff */
[----:B------:R-:W0:Y:S03]  /*0dd0*/  LDS.64 R10, [R10+UR4] ;  /* 0x000000040a0a7984 */ /* 0x000e260008000a00 */
[----:B------:R-:W-:Y:S01]  /*0de0*/  ISETP.GE.AND P2, PT, R9, RZ, PT ;  /* 0x000000ff0900720c */ /* 0x000fe20003f46270 */
[----:B------:R-:W-:-:S05]  /*0df0*/  VIADD R9, R8, 0x8 ;  /* 0x0000000808097836 */ /* 0x000fca0000000000 */
[----:B------:R-:W-:Y:S01]  /*0e00*/  LOP3.LUT R9, R9, 0xf8, RZ, 0xc0, !PT ;  /* 0x000000f809097812 */ /* 0x000fe200078ec0ff */
[----:B------:R-:W-:-:S06]  /*0e10*/  @P0 VIADD R7, R7, 0x1 ;  /* 0x0000000107070836 */ /* 0x000fcc0000000000 */
[----:B------:R-:W-:Y:S01]  /*0e20*/  @!P2 IMAD.MOV R7, RZ, RZ, -R7 ;  /* 0x000000ffff07a224 */ /* 0x000fe200078e0a07 */
[----:B------:R-:W-:-:S05]  /*0e30*/  @!P1 LOP3.LUT R7, RZ, R3, RZ, 0x33, !PT ;  /* 0x00000003ff079212 */ /* 0x000fca00078e33ff */
[----:B------:R-:W-:Y:S02]  /*0e40*/  IMAD.MOV R12, RZ, RZ, -R7 ;  /* 0x000000ffff0c7224 */ /* 0x000fe400078e0a07 */
[----:B------:R-:W-:Y:S02]  /*0e50*/  IMAD R7, R7, UR10, R5 ;  /* 0x0000000a07077c24 */ /* 0x000fe4000f8e0205 */
[----:B------:R-:W-:-:S04]  /*0e60*/  IMAD R12, R3, R12, R6 ;  /* 0x0000000c030c7224 */ /* 0x000fc800078e0206 */
[----:B------:R-:W-:Y:S02]  /*0e70*/  IMAD.IADD R7, R7, 0x1, R12 ;  /* 0x0000000107077824 */ /* 0x000fe400078e020c */
[----:B------:R-:W1:Y:S02]  /*0e80*/  LDS.64 R12, [R9+UR4] ;  /* 0x00000004090c7984 */ /* 0x000e640008000a00 */
[----:B0-----:R-:W-:-:S05]  /*0e90*/  IMAD.WIDE R10, R7, 0x10, R10 ;  /* 0x00000010070a7825 */ /* 0x001fca00078e020a */
[----:B------:R-:W2:Y:S01]  /*0ea0*/  LD.E.128 R20, desc[UR36][R10.64] ;  /* 0x000000240a147980 */ /* 0x000ea2000c101d00 */
[----:B-1----:R-:W-:-:S06]  /*0eb0*/  IMAD.WIDE R12, R7, 0x10, R12 ;  /* 0x00000010070c7825 */ /* 0x002fcc00078e020c */
[----:B------:R-:W3:Y:S01]  /*0ec0*/  LD.E.128 R12, desc[UR36][R12.64] ;  /* 0x000000240c0c7980 */ /* 0x000ee2000c101d00 */
[----:B--2---:R-:W-:Y:S02]  /*0ed0*/  SHF.R.U32.HI R10, RZ, 0x10, R20 ;  /* 0x00000010ff0a7819 */ /* 0x004fe40000011614 */
[----:B------:R-:W-:Y:S02]  /*0ee0*/  LOP3.LUT R24, R21, 0xff, RZ, 0xc0, !PT ;  /* 0x000000ff15187812 */ /* 0x000fe400078ec0ff */
[----:B------:R-:W-:Y:S02]  /*0ef0*/  SHF.R.U32.HI R26, RZ, 0x18, R21 ;  /* 0x00000018ff1a7819 */ /* 0x000fe40000011615 */
[----:B------:R-:W-:Y:S02]  /*0f00*/  LOP3.LUT R25, R22, 0xff, RZ, 0xc0, !PT ;  /* 0x000000ff16197812 */ /* 0x000fe400078ec0ff */
[----:B------:R-:W-:Y:S02]  /*0f10*/  SHF.R.U32.HI R9, RZ, 0x18, R22 ;  /* 0x00000018ff097819 */ /* 0x000fe40000011616 */
[----:B------:R-:W-:-:S02]  /*0f20*/  LOP3.LUT R16, R23, 0xff, RZ, 0xc0, !PT ;  /* 0x000000ff17107812 */ /* 0x000fc400078ec0ff */
[----:B------:R-:W-:Y:S02]  /*0f30*/  LOP3.LUT R27, R20, 0xffff, RZ, 0xc0, !PT ;  /* 0x0000ffff141b7812 */ /* 0x000fe400078ec0ff */
[----:B------:R-:W-:Y:S02]  /*0f40*/  LOP3.LUT R40, R21, 0xffff, RZ, 0xc0, !PT ;  /* 0x0000ffff15287812 */ /* 0x000fe400078ec0ff */
[----:B------:R-:W-:Y:S02]  /*0f50*/  SHF.R.U32.HI R11, RZ, 0x10, R21 ;  /* 0x00000010ff0b7819 */ /* 0x000fe40000011615 */
[----:B------:R-:W-:Y:S02]  /*0f60*/  LOP3.LUT R34, R22, 0xffff, RZ, 0xc0, !PT ;  /* 0x0000ffff16227812 */ /* 0x000fe400078ec0ff */
[----:B------:R-:W-:Y:S02]  /*0f70*/  SHF.R.U32.HI R36, RZ, 0x18, R23 ;  /* 0x00000018ff247819 */ /* 0x000fe40000011617 */
[----:B------:R-:W-:-:S02]  /*0f80*/  LOP3.LUT R32, R23, 0xffff, RZ, 0xc0, !PT ;  /* 0x0000ffff17207812 */ /* 0x000fc400078ec0ff */
[----:B------:R-:W-:Y:S02]  /*0f90*/  SHF.R.U32.HI R22, RZ, 0x10, R22 ;  /* 0x00000010ff167819 */ /* 0x000fe40000011616 */
[----:B------:R-:W-:Y:S02]  /*0fa0*/  SHF.R.U32.HI R23, RZ, 0x10, R23 ;  /* 0x00000010ff177819 */ /* 0x000fe40000011617 */
[----:B------:R-:W-:Y:S01]  /*0fb0*/  LOP3.LUT R21, R10, 0xff, RZ, 0xc0, !PT ;  /* 0x000000ff0a157812 */ /* 0x000fe200078ec0ff */
[----:B------:R-:W-:Y:S01]  /*0fc0*/  VIADD R10, R8, 0x10 ;  /* 0x00000010080a7836 */ /* 0x000fe20000000000 */
[----:B------:R-:W-:Y:S02]  /*0fd0*/  LOP3.LUT R44, R20, 0xff, RZ, 0xc0, !PT ;  /* 0x000000ff142c7812 */ /* 0x000fe400078ec0ff */
[----:B------:R-:W-:Y:S02]  /*0fe0*/  SHF.R.U32.HI R45, RZ, 0x18, R20 ;  /* 0x00000018ff2d7819 */ /* 0x000fe40000011614 */
[----:B------:R-:W-:-:S02]  /*0ff0*/  SHF.R.U32.HI R20, RZ, 0x8, R27 ;  /* 0x00000008ff147819 */ /* 0x000fc4000001161b */
[----:B------:R-:W-:Y:S02]  /*1000*/  LOP3.LUT R33, R22, 0xff, RZ, 0xc0, !PT ;  /* 0x000000ff16217812 */ /* 0x000fe400078ec0ff */
[----:B------:R-:W-:Y:S02]  /*1010*/  LOP3.LUT R27, R23, 0xff, RZ, 0xc0, !PT ;  /* 0x000000ff171b7812 */ /* 0x000fe400078ec0ff */
[----:B------:R-:W-:Y:S02]  /*1020*/  LOP3.LUT R35, R11, 0xff, RZ, 0xc0, !PT ;  /* 0x000000ff0b237812 */ /* 0x000fe400078ec0ff */
[C---:B---3--:R-:W-:Y:S02]  /*1030*/  LOP3.LUT R23, R12.reuse, 0xffff, RZ, 0xc0, !PT ;  /* 0x0000ffff0c177812 */ /* 0x048fe400078ec0ff */
[----:B------:R-:W-:Y:S02]  /*1040*/  LOP3.LUT R46, R12, 0xff, RZ, 0xc0, !PT ;  /* 0x000000ff0c2e7812 */ /* 0x000fe400078ec0ff */
[----:B------:R-:W-:-:S02]  /*1050*/  SHF.R.U32.HI R22, RZ, 0x18, R12 ;  /* 0x00000018ff167819 */ /* 0x000fc4000001160c */
[----:B------:R-:W-:Y:S02]  /*1060*/  LOP3.LUT R10, R10, 0xf8, RZ, 0xc0, !PT ;  /* 0x000000f80a0a7812 */ /* 0x000fe400078ec0ff */
[----:B------:R-:W-:Y:S02]  /*1070*/  SHF.R.U32.HI R12, RZ, 0x10, R12 ;  /* 0x00000010ff0c7819 */ /* 0x000fe4000001160c */
[----:B------:R-:W-:Y:S02]  /*1080*/  SHF.R.U32.HI R11, RZ, 0x18, R13 ;  /* 0x00000018ff0b7819 */ /* 0x000fe4000001160d */
[----:B------:R-:W-:Y:S02]  /*1090*/  LOP3.LUT R48, R12, 0xff, RZ, 0xc0, !PT ;  /* 0x000000ff0c307812 */ /* 0x000fe400078ec0ff */
[----:B------:R-:W-:Y:S02]  /*10a0*/  F2FP.F16.E5M2.UNPACK_B R12, R11 ;  /* 0x0000000bff0c723e */ /* 0x000fe400020004ff */
[----:B------:R-:W0:Y:S01]  /*10b0*/  LDS.64 R10, [R10+UR4] ;  /* 0x000000040a0a7984 */ /* 0x000e220008000a00 */
[----:B------:R-:W-:-:S02]  /*10c0*/  LOP3.LUT R43, R13, 0xffff, RZ, 0xc0, !PT ;  /* 0x0000ffff0d2b7812 */ /* 0x000fc400078ec0ff */
[----:B------:R-:W-:Y:S02]  /*10d0*/  LOP3.LUT R42, R13, 0xff, RZ, 0xc0, !PT ;  /* 0x000000ff0d2a7812 */ /* 0x000fe400078ec0ff */
[----:B------:R-:W-:Y:S02]  /*10e0*/  SHF.R.U32.HI R13, RZ, 0x10, R13 ;  /* 0x00000010ff0d7819 */ /* 0x000fe4000001160d */
[----:B------:R-:W-:Y:S02]  /*10f0*/  SHF.R.U32.HI R23, RZ, 0x8, R23 ;  /* 0x00000008ff177819 */ /* 0x000fe40000011617 */
[----:B------:R-:W-:Y:S02]  /*1100*/  LOP3.LUT R41, R13, 0xff, RZ, 0xc0, !PT ;  /* 0x000000ff0d297812 */ /* 0x000fe400078ec0ff */
[C---:B------:R-:W-:Y:S02]  /*1110*/  LOP3.LUT R37, R14.reuse, 0xffff, RZ, 0xc0, !PT ;  /* 0x0000ffff0e257812 */ /* 0x040fe400078ec0ff */
[----:B------:R-:W-:-:S02]  /*1120*/  LOP3.LUT R13, R14, 0xff, RZ, 0xc0, !PT ;  /* 0x000000ff0e0d7812 */ /* 0x000fc400078ec0ff */
[--C-:B------:R-:W-:Y:S02]  /*1130*/  SHF.R.U32.HI R38, RZ, 0x18, R14.reuse ;  /* 0x00000018ff267819 */ /* 0x100fe4000001160e */
[----:B------:R-:W-:Y:S02]  /*1140*/  SHF.R.U32.HI R14, RZ, 0x10, R14 ;  /* 0x00000010ff0e7819 */ /* 0x000fe4000001160e */
[----:B------:R-:W-:Y:S02]  /*1150*/  F2FP.F16.E5M2.UNPACK_B R20, R20 ;  /* 0x00000014ff14723e */ /* 0x000fe400020004ff */
[----:B------:R-:W-:Y:S02]  /*1160*/  LOP3.LUT R47, R15, 0xffff, RZ, 0xc0, !PT ;  /* 0x0000ffff0f2f7812 */ /* 0x000fe400078ec0ff */
[----:B------:R-:W-:Y:S02]  /*1170*/  F2FP.F16.E5M2.UNPACK_B R22, R22 ;  /* 0x00000016ff16723e */ /* 0x000fe400020004ff */
[----:B------:R-:W-:-:S02]  /*1180*/  F2FP.F16.E5M2.UNPACK_B R23, R23 ;  /* 0x00000017ff17723e */ /* 0x000fc400020004ff */
[----:B------:R-:W-:Y:S01]  /*1190*/  F2FP.F16.E5M2.UNPACK_B R48, R48 ;  /* 0x00000030ff30723e */ /* 0x000fe200020004ff */
[----:B------:R-:W-:Y:S01]  /*11a0*/  HADD2.F32 R22, -RZ, R22.H0_H0 ;  /* 0x20000016ff167230 */ /* 0x000fe20000004100 */
[----:B------:R-:W-:Y:S01]  /*11b0*/  LOP3.LUT R39, R14, 0xff, RZ, 0xc0, !PT ;  /* 0x000000ff0e277812 */ /* 0x000fe200078ec0ff */
[----:B------:R-:W-:Y:S01]  /*11c0*/  HADD2.F32 R23, -RZ, R23.H0_H0 ;  /* 0x20000017ff177230 */ /* 0x000fe20000004100 */
[----:B------:R-:W-:Y:S01]  /*11d0*/  SHF.R.U32.HI R14, RZ, 0x8, R47 ;  /* 0x00000008ff0e7819 */ /* 0x000fe2000001162f */
[----:B------:R-:W-:Y:S01]  /*11e0*/  HADD2.F32 R47, -RZ, R20.H0_H0 ;  /* 0x20000014ff2f7230 */ /* 0x000fe20000004100 */
[----:B------:R-:W-:Y:S01]  /*11f0*/  F2FP.F16.E5M2.UNPACK_B R21, R21 ;  /* 0x00000015ff15723e */ /* 0x000fe200020004ff */
[----:B------:R-:W-:Y:S01]  /*1200*/  HADD2.F32 R20, -RZ, R48.H0_H0 ;  /* 0x20000030ff147230 */ /* 0x000fe20000004100 */
[----:B------:R-:W-:Y:S02]  /*1210*/  F2FP.BF16.F32.PACK_AB.RZ R51, RZ, R22 ;  /* 0x00000016ff33723e */ /* 0x000fe400000190ff */
[----:B------:R-:W-:Y:S01]  /*1220*/  F2FP.BF16.F32.PACK_AB.RZ R48, RZ, R23 ;  /* 0x00000017ff30723e */ /* 0x000fe200000190ff */
[----:B------:R-:W-:Y:S01]  /*1230*/  HADD2.F32 R49, -RZ, R21.H0_H0 ;  /* 0x20000015ff317230 */ /* 0x000fe20000004100 */
[----:B------:R-:W-:Y:S01]  /*1240*/  F2FP.BF16.F32.PACK_AB.RZ R50, RZ, R20 ;  /* 0x00000014ff32723e */ /* 0x000fe200000190ff */
[----:B0-----:R-:W-:Y:S01]  /*1250*/  IMAD.WIDE R10, R7, 0x10, R10 ;  /* 0x00000010070a7825 */ /* 0x001fe200078e020a */
[----:B------:R-:W-:-:S02]  /*1260*/  SHF.R.U32.HI R40, RZ, 0x8, R40 ;  /* 0x00000008ff287819 */ /* 0x000fc40000011628 */
[----:B------:R-:W-:Y:S02]  /*1270*/  F2FP.F16.E5M2.UNPACK_B R24, R24 ;  /* 0x00000018ff18723e */ /* 0x000fe400020004ff */
[----:B------:R0:W2:Y:S01]  /*1280*/  LD.E.128 R20, desc[UR36][R10.64] ;  /* 0x000000240a147980 */ /* 0x0000a2000c101d00 */
[----:B------:R-:W-:Y:S02]  /*1290*/  F2FP.F16.E5M2.UNPACK_B R40, R40 ;  /* 0x00000028ff28723e */ /* 0x000fe400020004ff */
[----:B------:R-:W-:Y:S01]  /*12a0*/  HADD2.F32 R24, -RZ, R24.H0_H0 ;  /* 0x20000018ff187230 */ /* 0x000fe20000004100 */
[----:B------:R-:W-:Y:S02]  /*12b0*/  F2FP.F16.E5M2.UNPACK_B R26, R26 ;  /* 0x0000001aff1a723e */ /* 0x000fe400020004ff */
[----:B------:R-:W-:Y:S01]  /*12c0*/  HADD2.F32 R40, -RZ, R40.H0_H0 ;  /* 0x20000028ff287230 */ /* 0x000fe20000004100 */
[----:B------:R-:W-:Y:S02]  /*12d0*/  F2FP.F16.E5M2.UNPACK_B R35, R35 ;  /* 0x00000023ff23723e */ /* 0x000fe400020004ff */
[----:B------:R-:W-:-:S02]  /*12e0*/  F2FP.BF16.F32.PACK_AB.RZ R24, RZ, R24 ;  /* 0x00000018ff18723e */ /* 0x000fc400000190ff */
[----:B------:R-:W-:Y:S02]  /*12f0*/  F2FP.BF16.F32.PACK_AB.RZ R40, RZ, R40 ;  /* 0x00000028ff28723e */ /* 0x000fe400000190ff */
[----:B------:R-:W-:Y:S02]  /*1300*/  F2FP.F16.E5M2.UNPACK_B R25, R25 ;  /* 0x00000019ff19723e */ /* 0x000fe400020004ff */
[----:B------:R-:W-:Y:S02]  /*1310*/  PRMT R24, R24, 0x5410, R40 ;  /* 0x0000541018187816 */ /* 0x000fe40000000028 */
[----:B------:R-:W-:Y:S01]  /*1320*/  F2FP.F16.E5M2.UNPACK_B R9, R9 ;  /* 0x00000009ff09723e */ /* 0x000fe200020004ff */
[----:B------:R-:W-:Y:S01]  /*1330*/  HADD2.F32 R26, -RZ, R26.H0_H0 ;  /* 0x2000001aff1a7230 */ /* 0x000fe20000004100 */
[----:B------:R-:W-:Y:S01]  /*1340*/  F2FP.F16.E5M2.UNPACK_B R41, R41 ;  /* 0x00000029ff29723e */ /* 0x000fe200020004ff */
[----:B------:R-:W-:Y:S02]  /*1350*/  HADD2.F32 R35, -RZ, R35.H0_H0 ;  /* 0x20000023ff237230 */ /* 0x000fe40000004100 */
[----:B------:R-:W-:Y:S01]  /*1360*/  HFMA2.BF16_V2 R40, R19.H0_H0, R24, RZ.H0_H0 ;  /* 0x0000001813287231 */ /* 0x000fe200002408ff */
[----:B------:R-:W-:Y:S01]  /*1370*/  SHF.R.U32.HI R34, RZ, 0x8, R34 ;  /* 0x00000008ff227819 */ /* 0x000fe20000011622 */
[----:B------:R-:W-:Y:S01]  /*1380*/  HADD2.F32 R24, -RZ, R25.H0_H0 ;  /* 0x20000019ff187230 */ /* 0x000fe20000004100 */
[----:B------:R-:W-:Y:S01]  /*1390*/  F2FP.F16.E5M2.UNPACK_B R16, R16 ;  /* 0x00000010ff10723e */ /* 0x000fe200020004ff */
[----:B------:R-:W-:Y:S01]  /*13a0*/  HADD2.F32 R9, -RZ, R9.H0_H0 ;  /* 0x20000009ff097230 */ /* 0x000fe20000004100 */
[----:B------:R-:W-:Y:S01]  /*13b0*/  F2FP.BF16.F32.PACK_AB.RZ R26, RZ, R26 ;  /* 0x0000001aff1a723e */ /* 0x000fe200000190ff */
[----:B------:R-:W-:Y:S01]  /*13c0*/  HADD2.F32 R25, -RZ, R12.H0_H0 ;  /* 0x2000000cff197230 */ /* 0x000fe20000004100 */
[----:B------:R-:W-:Y:S01]  /*13d0*/  F2FP.BF16.F32.PACK_AB.RZ R35, RZ, R35 ;  /* 0x00000023ff23723e */ /* 0x000fe200000190ff */
[----:B------:R-:W-:Y:S01]  /*13e0*/  HADD2.F32 R41, -RZ, R41.H0_H0 ;  /* 0x20000029ff297230 */ /* 0x000fe20000004100 */
[----:B------:R-:W-:-:S02]  /*13f0*/  F2FP.F16.E5M2.UNPACK_B R34, R34 ;  /* 0x00000022ff22723e */ /* 0x000fc400020004ff */
[----:B------:R-:W-:Y:S02]  /*1400*/  SHF.R.U32.HI R37, RZ, 0x8, R37 ;  /* 0x00000008ff257819 */ /* 0x000fe40000011625 */
[----:B------:R-:W-:Y:S02]  /*1410*/  F2FP.F16.E5M2.UNPACK_B R36, R36 ;  /* 0x00000024ff24723e */ /* 0x000fe400020004ff */
[----:B------:R-:W-:Y:S02]  /*1420*/  F2FP.BF16.F32.PACK_AB.RZ R12, RZ, R9 ;  /* 0x00000009ff0c723e */ /* 0x000fe400000190ff */
[----:B------:R-:W-:Y:S01]  /*1430*/  F2FP.BF16.F32.PACK_AB.RZ R9, RZ, R25 ;  /* 0x00000019ff09723e */ /* 0x000fe200000190ff */
[----:B------:R-:W-:Y:S01]  /*1440*/  HADD2.F32 R25, -RZ, R16.H0_H0 ;  /* 0x20000010ff197230 */ /* 0x000fe20000004100 */
[----:B------:R-:W-:Y:S02]  /*1450*/  F2FP.BF16.F32.PACK_AB.RZ R41, RZ, R41 ;  /* 0x00000029ff29723e */ /* 0x000fe400000190ff */
[----:B------:R-:W-:-:S02]  /*1460*/  PRMT R35, R35, 0x5410, R26 ;  /* 0x0000541023237816 */ /* 0x000fc4000000001a */
[----:B------:R-:W-:Y:S01]  /*1470*/  F2FP.F16.E5M2.UNPACK_B R33, R33 ;  /* 0x00000021ff21723e */ /* 0x000fe200020004ff */
[----:B------:R-:W-:Y:S01]  /*1480*/  HADD2.F32 R34, -RZ, R34.H0_H0 ;  /* 0x20000022ff227230 */ /* 0x000fe20000004100 */
[----:B------:R-:W-:Y:S02]  /*1490*/  F2FP.F16.E5M2.UNPACK_B R37, R37 ;  /* 0x00000025ff25723e */ /* 0x000fe400020004ff */
[----:B------:R-:W-:Y:S02]  /*14a0*/  F2FP.F16.E5M2.UNPACK_B R13, R13 ;  /* 0x0000000dff0d723e */ /* 0x000fe400020004ff */
[----:B------:R-:W-:Y:S01]  /*14b0*/  LOP3.LUT R16, R15, 0xff, RZ, 0xc0, !PT ;  /* 0x000000ff0f107812 */ /* 0x000fe200078ec0ff */
[----:B------:R-:W-:Y:S01]  /*14c0*/  HADD2.F32 R26, -RZ, R36.H0_H0 ;  /* 0x20000024ff1a7230 */ /* 0x000fe20000004100 */
[----:B------:R-:W-:Y:S02]  /*14d0*/  SHF.R.U32.HI R32, RZ, 0x8, R32 ;  /* 0x00000008ff207819 */ /* 0x000fe40000011620 */
[----:B------:R-:W-:Y:S01]  /*14e0*/  PRMT R41, R41, 0x5410, R9 ;  /* 0x0000541029297816 */ /* 0x000fe20000000009 */
[----:B------:R-:W-:Y:S01]  /*14f0*/  HFMA2.BF16_V2 R9, R19.H0_H0, R35, RZ.H0_H0 ;  /* 0x0000002313097231 */ /* 0x000fe200002408ff */
[--C-:B------:R-:W-:Y:S01]  /*1500*/  SHF.R.U32.HI R36, RZ, 0x18, R15.reuse ;  /* 0x00000018ff247819 */ /* 0x100fe2000001160f */
[----:B------:R-:W-:Y:S01]  /*1510*/  HADD2.F32 R33, -RZ, R33.H0_H0 ;  /* 0x20000021ff217230 */ /* 0x000fe20000004100 */
[----:B------:R-:W-:Y:S01]  /*1520*/  F2FP.F16.E5M2.UNPACK_B R35, R16 ;  /* 0x00000010ff23723e */ /* 0x000fe200020004ff */
[----:B------:R-:W-:Y:S01]  /*1530*/  HADD2.F32 R16, -RZ, R13.H0_H0 ;  /* 0x2000000dff107230 */ /* 0x000fe20000004100 */
[----:B------:R-:W-:Y:S01]  /*1540*/  SHF.R.U32.HI R15, RZ, 0x10, R15 ;  /* 0x00000010ff0f7819 */ /* 0x000fe2000001160f */
[----:B------:R-:W-:Y:S01]  /*1550*/  HADD2.F32 R37, -RZ, R37.H0_H0 ;  /* 0x20000025ff257230 */ /* 0x000fe20000004100 */
[----:B------:R-:W-:-:S02]  /*1560*/  F2FP.F16.E5M2.UNPACK_B R32, R32 ;  /* 0x00000020ff20723e */ /* 0x000fc400020004ff */
[----:B------:R-:W-:Y:S02]  /*1570*/  F2FP.BF16.F32.PACK_AB.RZ R24, RZ, R24 ;  /* 0x00000018ff18723e */ /* 0x000fe400000190ff */
[----:B------:R-:W-:Y:S02]  /*1580*/  F2FP.BF16.F32.PACK_AB.RZ R34, RZ, R34 ;  /* 0x00000022ff22723e */ /* 0x000fe400000190ff */
[----:B------:R-:W-:Y:S02]  /*1590*/  F2FP.F16.E5M2.UNPACK_B R27, R27 ;  /* 0x0000001bff1b723e */ /* 0x000fe400020004ff */
[----:B------:R-:W-:Y:S01]  /*15a0*/  LOP3.LUT R15, R15, 0xff, RZ, 0xc0, !PT ;  /* 0x000000ff0f0f7812 */ /* 0x000fe200078ec0ff */
[----:B------:R-:W-:Y:S01]  /*15b0*/  HFMA2.BF16_V2 R9, R19.H0_H0, R41, R9 ;  /* 0x0000002913097231 */ /* 0x000fe20000200809 */
[----:B------:R-:W-:Y:S02]  /*15c0*/  F2FP.F16.E5M2.UNPACK_B R14, R14 ;  /* 0x0000000eff0e723e */ /* 0x000fe400020004ff */
[----:B------:R-:W-:Y:S01]  /*15d0*/  F2FP.BF16.F32.PACK_AB.RZ R33, RZ, R33 ;  /* 0x00000021ff21723e */ /* 0x000fe200000190ff */
[----:B------:R-:W-:Y:S01]  /*15e0*/  HADD2.F32 R32, -RZ, R32.H0_H0 ;  /* 0x20000020ff207230 */ /* 0x000fe20000004100 */
[----:B------:R-:W-:-:S02]  /*15f0*/  F2FP.BF16.F32.PACK_AB.RZ R16, RZ, R16 ;  /* 0x00000010ff10723e */ /* 0x000fc400000190ff */
[----:B------:R-:W-:Y:S02]  /*1600*/  F2FP.BF16.F32.PACK_AB.RZ R37, RZ, R37 ;  /* 0x00000025ff25723e */ /* 0x000fe400000190ff */
[----:B------:R-:W-:Y:S02]  /*1610*/  PRMT R24, R24, 0x5410, R34 ;  /* 0x0000541018187816 */ /* 0x000fe40000000022 */
[----:B------:R-:W-:Y:S02]  /*1620*/  F2FP.F16.E5M2.UNPACK_B R41, R36 ;  /* 0x00000024ff29723e */ /* 0x000fe400020004ff */
[----:B------:R-:W-:Y:S01]  /*1630*/  F2FP.F16.E5M2.UNPACK_B R36, R15 ;  /* 0x0000000fff24723e */ /* 0x000fe200020004ff */
[----:B------:R-:W-:Y:S01]  /*1640*/  HADD2.F32 R15, -RZ, R27.H0_H0 ;  /* 0x2000001bff0f7230 */ /* 0x000fe20000004100 */
[----:B------:R-:W-:Y:S01]  /*1650*/  PRMT R33, R33, 0x5410, R12 ;  /* 0x0000541021217816 */ /* 0x000fe2000000000c */
[----:B------:R-:W-:Y:S01]  /*1660*/  HADD2.F32 R27, -RZ, R14.H0_H0 ;  /* 0x2000000eff1b7230 */ /* 0x000fe20000004100 */
[----:B------:R-:W-:Y:S01]  /*1670*/  PRMT R12, R16, 0x5410, R37 ;  /* 0x00005410100c7816 */ /* 0x000fe20000000025 */
[----:B------:R-:W-:Y:S01]  /*1680*/  HFMA2.BF16_V2 R14, R19.H0_H0, R24, RZ.H0_H0 ;  /* 0x00000018130e7231 */ /* 0x000fe200002408ff */
[----:B------:R-:W-:-:S02]  /*1690*/  F2FP.BF16.F32.PACK_AB.RZ R25, RZ, R25 ;  /* 0x00000019ff19723e */ /* 0x000fc400000190ff */
[----:B------:R-:W-:Y:S01]  /*16a0*/  F2FP.BF16.F32.PACK_AB.RZ R13, RZ, R32 ;  /* 0x00000020ff0d723e */ /* 0x000fe200000190ff */
[C---:B------:R-:W-:Y:S02]  /*16b0*/  HFMA2.BF16_V2 R14, R19.reuse.H0_H0, R12, R14 ;  /* 0x0000000c130e7231 */ /* 0x040fe4000020080e */
[----:B------:R-:W-:Y:S01]  /*16c0*/  VIADD R12, R8, 0x18 ;  /* 0x00000018080c7836 */ /* 0x000fe20000000000 */
[----:B------:R-:W-:Y:S02]  /*16d0*/  SHF.R.U32.HI R43, RZ, 0x8, R43 ;  /* 0x00000008ff2b7819 */ /* 0x000fe4000001162b */
[----:B------:R-:W-:Y:S02]  /*16e0*/  PRMT R25, R25, 0x5410, R13 ;  /* 0x0000541019197816 */ /* 0x000fe4000000000d */
[----:B------:R-:W-:Y:S01]  /*16f0*/  LOP3.LUT R12, R12, 0xf8, RZ, 0xc0, !PT ;  /* 0x000000f80c0c7812 */ /* 0x000fe200078ec0ff */
[C---:B------:R-:W-:Y:S01]  /*1700*/  HFMA2.BF16_V2 R16, R19.reuse.H0_H0, R33, RZ.H0_H0 ;  /* 0x0000002113107231 */ /* 0x040fe200002408ff */
[----:B------:R-:W-:Y:S01]  /*1710*/  F2FP.BF16.F32.PACK_AB.RZ R26, RZ, R26 ;  /* 0x0000001aff1a723e */ /* 0x000fe200000190ff */
[----:B------:R-:W-:Y:S01]  /*1720*/  HFMA2.BF16_V2 R33, R19.H0_H0, R25, RZ.H0_H0 ;  /* 0x0000001913217231 */ /* 0x000fe200002408ff */
[----:B------:R-:W-:Y:S01]  /*1730*/  F2FP.BF16.F32.PACK_AB.RZ R15, RZ, R15 ;  /* 0x0000000fff0f723e */ /* 0x000fe200000190ff */
[----:B------:R-:W-:Y:S01]  /*1740*/  HADD2.F32 R35, -RZ, R35.H0_H0 ;  /* 0x20000023ff237230 */ /* 0x000fe20000004100 */
[----:B------:R-:W-:-:S02]  /*1750*/  F2FP.F16.E5M2.UNPACK_B R42, R42 ;  /* 0x0000002aff2a723e */ /* 0x000fc400020004ff */
[----:B------:R-:W-:Y:S02]  /*1760*/  PRMT R15, R15, 0x5410, R26 ;  /* 0x000054100f0f7816 */ /* 0x000fe4000000001a */
[----:B------:R-:W-:Y:S02]  /*1770*/  F2FP.F16.E5M2.UNPACK_B R43, R43 ;  /* 0x0000002bff2b723e */ /* 0x000fe400020004ff */
[----:B------:R-:W-:Y:S01]  /*1780*/  F2FP.F16.E5M2.UNPACK_B R44, R44 ;  /* 0x0000002cff2c723e */ /* 0x000fe200020004ff */
[----:B------:R-:W-:Y:S02]  /*1790*/  HFMA2.BF16_V2 R32, R19.H0_H0, R15, RZ.H0_H0 ;  /* 0x0000000f13207231 */ /* 0x000fe400002408ff */
[----:B------:R-:W-:Y:S01]  /*17a0*/  HADD2.F32 R42, -RZ, R42.H0_H0 ;  /* 0x2000002aff2a7230 */ /* 0x000fe20000004100 */
[----:B------:R-:W-:Y:S01]  /*17b0*/  F2FP.BF16.F32.PACK_AB.RZ R35, RZ, R35 ;  /* 0x00000023ff23723e */ /* 0x000fe200000190ff */
[----:B------:R-:W-:Y:S01]  /*17c0*/  HADD2.F32 R43, -RZ, R43.H0_H0 ;  /* 0x2000002bff2b7230 */ /* 0x000fe20000004100 */
[----:B------:R-:W-:Y:S01]  /*17d0*/  F2FP.BF16.F32.PACK_AB.RZ R27, RZ, R27 ;  /* 0x0000001bff1b723e */ /* 0x000fe200000190ff */
[----:B------:R-:W-:Y:S01]  /*17e0*/  HADD2.F32 R44, -RZ, R44.H0_H0 ;  /* 0x2000002cff2c7230 */ /* 0x000fe20000004100 */
[----:B------:R-:W-:-:S02]  /*17f0*/  F2FP.BF16.F32.PACK_AB.RZ R42, RZ, R42 ;  /* 0x0000002aff2a723e */ /* 0x000fc400000190ff */
[----:B------:R-:W-:Y:S02]  /*1800*/  PRMT R35, R35, 0x5410, R27 ;  /* 0x0000541023237816 */ /* 0x000fe4000000001b */
[----:B------:R-:W-:Y:S02]  /*1810*/  F2FP.BF16.F32.PACK_AB.RZ R43, RZ, R43 ;  /* 0x0000002bff2b723e */ /* 0x000fe400000190ff */
[----:B------:R-:W-:Y:S02]  /*1820*/  F2FP.F16.E5M2.UNPACK_B R45, R45 ;  /* 0x0000002dff2d723e */ /* 0x000fe400020004ff */
[----:B------:R-:W-:Y:S01]  /*1830*/  PRMT R42, R42, 0x5410, R43 ;  /* 0x000054102a2a7816 */ /* 0x000fe2000000002b */
[C---:B------:R-:W-:Y:S01]  /*1840*/  HFMA2.BF16_V2 R33, R19.reuse.H0_H0, R35, R33 ;  /* 0x0000002313217231 */ /* 0x040fe20000200821 */
[----:B------:R-:W-:Y:S01]  /*1850*/  F2FP.BF16.F32.PACK_AB.RZ R44, RZ, R44 ;  /* 0x0000002cff2c723e */ /* 0x000fe200000190ff */
[----:B------:R-:W-:Y:S01]  /*1860*/  HADD2.F32 R45, -RZ, R45.H0_H0 ;  /* 0x2000002dff2d7230 */ /* 0x000fe20000004100 */
[----:B------:R-:W-:Y:S01]  /*1870*/  F2FP.BF16.F32.PACK_AB.RZ R47, RZ, R47 ;  /* 0x0000002fff2f723e */ /* 0x000fe200000190ff */
[----:B------:R-:W-:Y:S01]  /*1880*/  HFMA2.BF16_V2 R40, R19.H0_H0, R42, R40 ;  /* 0x0000002a13287231 */ /* 0x000fe20000200828 */
[----:B------:R-:W-:-:S02]  /*1890*/  F2FP.BF16.F32.PACK_AB.RZ R49, RZ, R49 ;  /* 0x00000031ff31723e */ /* 0x000fc400000190ff */
[----:B------:R-:W-:Y:S02]  /*18a0*/  F2FP.BF16.F32.PACK_AB.RZ R45, RZ, R45 ;  /* 0x0000002dff2d723e */ /* 0x000fe400000190ff */
[----:B------:R-:W-:Y:S02]  /*18b0*/  F2FP.F16.E5M2.UNPACK_B R46, R46 ;  /* 0x0000002eff2e723e */ /* 0x000fe400020004ff */
[----:B------:R-:W-:Y:S02]  /*18c0*/  PRMT R44, R44, 0x5410, R47 ;  /* 0x000054102c2c7816 */ /* 0x000fe4000000002f */
[----:B------:R-:W-:Y:S01]  /*18d0*/  PRMT R49, R49, 0x5410, R45 ;  /* 0x0000541031317816 */ /* 0x000fe2000000002d */
[----:B------:R-:W-:Y:S01]  /*18e0*/  HADD2.F32 R46, -RZ, R46.H0_H0 ;  /* 0x2000002eff2e7230 */ /* 0x000fe20000004100 */
[----:B------:R-:W-:Y:S01]  /*18f0*/  PRMT R50, R50, 0x5410, R51 ;  /* 0x0000541032327816 */ /* 0x000fe20000000033 */
[C---:B0-----:R-:W-:Y:S01]  /*1900*/  HFMA2.BF16_V2 R11, R19.reuse.H0_H0, R44, RZ.H0_H0 ;  /* 0x0000002c130b7231 */ /* 0x041fe200002408ff */
[----:B------:R-:W-:Y:S01]  /*1910*/  F2FP.F16.E5M2.UNPACK_B R38, R38 ;  /* 0x00000026ff26723e */ /* 0x000fe200020004ff */
[----:B------:R-:W-:Y:S01]  /*1920*/  HFMA2.BF16_V2 R44, R19.H0_H0, R49, RZ.H0_H0 ;  /* 0x00000031132c7231 */ /* 0x000fe200002408ff */
[----:B------:R-:W-:-:S02]  /*1930*/  F2FP.BF16.F32.PACK_AB.RZ R46, RZ, R46 ;  /* 0x0000002eff2e723e */ /* 0x000fc400000190ff */
[----:B------:R-:W-:Y:S01]  /*1940*/  F2FP.F16.E5M2.UNPACK_B R39, R39 ;  /* 0x00000027ff27723e */ /* 0x000fe200020004ff */
[----:B------:R-:W-:Y:S01]  /*1950*/  HFMA2.BF16_V2 R10, R19.H0_H0, R50, R44 ;  /* 0x00000032130a7231 */ /* 0x000fe2000020082c */
[----:B------:R-:W-:-:S05]  /*1960*/  PRMT R46, R46, 0x5410, R48 ;  /* 0x000054102e2e7816 */ /* 0x000fca0000000030 */
[----:B------:R-:W-:Y:S02]  /*1970*/  HFMA2.BF16_V2 R11, R19.H0_H0, R46, R11 ;  /* 0x0000002e130b7231 */ /* 0x000fe4000020080b */
[----:B------:R-:W-:Y:S02]  /*1980*/  HADD2.F32 R38, -RZ, R38.H0_H0 ;  /* 0x20000026ff267230 */ /* 0x000fe40000004100 */
[----:B------:R-:W-:Y:S02]  /*1990*/  HADD2.F32 R41, -RZ, R41.H0_H0 ;  /* 0x20000029ff297230 */ /* 0x000fe40000004100 */
[----:B------:R-:W-:Y:S02]  /*19a0*/  HADD2.F32 R39, -RZ, R39.H0_H0 ;  /* 0x20000027ff277230 */ /* 0x000fe40000004100 */
[----:B------:R-:W-:Y:S01]  /*19b0*/  HADD2.F32 R36, -RZ, R36.H0_H0 ;  /* 0x20000024ff247230 */ /* 0x000fe20000004100 */
[----:B------:R-:W-:Y:S02]  /*19c0*/  F2FP.BF16.F32.PACK_AB.RZ R38, RZ, R38 ;  /* 0x00000026ff26723e */ /* 0x000fe400000190ff */
[----:B------:R-:W-:-:S02]  /*19d0*/  F2FP.BF16.F32.PACK_AB.RZ R41, RZ, R41 ;  /* 0x00000029ff29723e */ /* 0x000fc400000190ff */
[----:B------:R-:W-:Y:S02]  /*19e0*/  F2FP.BF16.F32.PACK_AB.RZ R39, RZ, R39 ;  /* 0x00000027ff27723e */ /* 0x000fe400000190ff */
[----:B------:R-:W-:Y:S02]  /*19f0*/  F2FP.BF16.F32.PACK_AB.RZ R36, RZ, R36 ;  /* 0x00000024ff24723e */ /* 0x000fe400000190ff */
[----:B------:R-:W-:Y:S02]  /*1a00*/  PRMT R39, R39, 0x5410, R38 ;  /* 0x0000541027277816 */ /* 0x000fe40000000026 */
[----:B------:R-:W-:-:S03]  /*1a10*/  PRMT R36, R36, 0x5410, R41 ;  /* 0x0000541024247816 */ /* 0x000fc60000000029 */
[C---:B------:R-:W-:Y:S02]  /*1a20*/  HFMA2.BF16_V2 R16, R19.reuse.H0_H0, R39, R16 ;  /* 0x0000002713107231 */ /* 0x040fe40000200810 */
[----:B------:R-:W-:Y:S01]  /*1a30*/  HFMA2.BF16_V2 R32, R19.H0_H0, R36, R32 ;  /* 0x0000002413207231 */ /* 0x000fe20000200820 */
[----:B--2---:R-:W-:-:S04]  /*1a40*/  LOP3.LUT R13, R20, 0xffff, RZ, 0xc0, !PT ;  /* 0x0000ffff140d7812 */ /* 0x004fc800078ec0ff */
[----:B------:R-:W-:-:S04]  /*1a50*/  SHF.R.U32.HI R13, RZ, 0x8, R13 ;  /* 0x00000008ff0d7819 */ /* 0x000fc8000001160d */
[----:B------:R-:W-:Y:S02]  /*1a60*/  F2FP.F16.E5M2.UNPACK_B R25, R13 ;  /* 0x0000000dff19723e */ /* 0x000fe400020004ff */
[----:B------:R-:W0:Y:S01]  /*1a70*/  LDS.64 R12, [R12+UR4] ;  /* 0x000000040c0c7984 */ /* 0x000e220008000a00 */
[----:B------:R-:W-:Y:S02]  /*1a80*/  LOP3.LUT R24, R20, 0xff, RZ, 0xc0, !PT ;  /* 0x000000ff14187812 */ /* 0x000fe400078ec0ff */
[--C-:B------:R-:W-:Y:S02]  /*1a90*/  SHF.R.U32.HI R15, RZ, 0x18, R20.reuse ;  /* 0x00000018ff0f7819 */ /* 0x100fe40000011614 */
[----:B------:R-:W-:-:S04]  /*1aa0*/  SHF.R.U32.HI R20, RZ, 0x10, R20 ;  /* 0x00000010ff147819 */ /* 0x000fc80000011614 */
[----:B------:R-:W-:Y:S02]  /*1ab0*/  LOP3.LUT R20, R20, 0xff, RZ, 0xc0, !PT ;  /* 0x000000ff14147812 */ /* 0x000fe400078ec0ff */
[----:B------:R-:W-:Y:S02]  /*1ac0*/  F2FP.F16.E5M2.UNPACK_B R24, R24 ;  /* 0x00000018ff18723e */ /* 0x000fe400020004ff */
[----:B------:R-:W-:Y:S02]  /*1ad0*/  F2FP.F16.E5M2.UNPACK_B R27, R15 ;  /* 0x0000000fff1b723e */ /* 0x000fe400020004ff */
[----:B------:R-:W-:Y:S01]  /*1ae0*/  F2FP.F16.E5M2.UNPACK_B R26, R20 ;  /* 0x00000014ff1a723e */ /* 0x000fe200020004ff */
[----:B------:R-:W-:Y:S02]  /*1af0*/  HADD2.F32 R24, -RZ, R24.H0_H0 ;  /* 0x20000018ff187230 */ /* 0x000fe40000004100 */
[----:B------:R-:W-:Y:S02]  /*1b00*/  HADD2.F32 R27, -RZ, R27.H0_H0 ;  /* 0x2000001bff1b7230 */ /* 0x000fe40000004100 */
[----:B------:R-:W-:-:S02]  /*1b10*/  HADD2.F32 R25, -RZ, R25.H0_H0 ;  /* 0x20000019ff197230 */ /* 0x000fc40000004100 */
[----:B------:R-:W-:Y:S01]  /*1b20*/  HADD2.F32 R26, -RZ, R26.H0_H0 ;  /* 0x2000001aff1a7230 */ /* 0x000fe20000004100 */
[----:B------:R-:W-:Y:S02]  /*1b30*/  F2FP.BF16.F32.PACK_AB.RZ R34, RZ, R24 ;  /* 0x00000018ff22723e */ /* 0x000fe400000190ff */
[----:B------:R-:W-:Y:S02]  /*1b40*/  F2FP.BF16.F32.PACK_AB.RZ R43, RZ, R27 ;  /* 0x0000001bff2b723e */ /* 0x000fe400000190ff */
[----:B------:R-:W-:Y:S02]  /*1b50*/  F2FP.BF16.F32.PACK_AB.RZ R35, RZ, R25 ;  /* 0x00000019ff23723e */ /* 0x000fe400000190ff */
[----:B------:R-:W-:Y:S01]  /*1b60*/  F2FP.BF16.F32.PACK_AB.RZ R42, RZ, R26 ;  /* 0x0000001aff2a723e */ /* 0x000fe200000190ff */
[----:B0-----:R-:W-:-:S05]  /*1b70*/  IMAD.WIDE R12, R7, 0x10, R12 ;  /* 0x00000010070c7825 */ /* 0x001fca00078e020c */
[----:B------:R0:W2:Y:S01]  /*1b80*/  LD.E.128 R24, desc[UR36][R12.64] ;  /* 0x000000240c187980 */ /* 0x0000a2000c101d00 */
[----:B------:R-:W-:Y:S02]  /*1b90*/  PRMT R42, R42, 0x5410, R43 ;  /* 0x000054102a2a7816 */ /* 0x000fe4000000002b */
[----:B------:R-:W-:-:S03]  /*1ba0*/  PRMT R34, R34, 0x5410, R35 ;  /* 0x0000541022227816 */ /* 0x000fc60000000023 */
[C---:B------:R-:W-:Y:S02]  /*1bb0*/  HFMA2.BF16_V2 R35, R19.reuse.H0_H0, R42, R10 ;  /* 0x0000002a13237231 */ /* 0x040fe4000020080a */
[----:B------:R-:W-:Y:S02]  /*1bc0*/  VIADD R10, R8, 0x20 ;  /* 0x00000020080a7836 */ /* 0x000fe40000000000 */
[----:B------:R-:W-:-:S03]  /*1bd0*/  HFMA2.BF16_V2 R34, R19.H0_H0, R34, R11 ;  /* 0x0000002213227231 */ /* 0x000fc6000020080b */
[----:B0-----:R-:W-:-:S05]  /*1be0*/  LOP3.LUT R12, R10, 0xf8, RZ, 0xc0, !PT ;  /* 0x000000f80a0c7812 */ /* 0x001fca00078ec0ff */
[----:B------:R-:W0:Y:S01]  /*1bf0*/  LDS.64 R10, [R12+UR4] ;  /* 0x000000040c0a7984 */ /* 0x000e220008000a00 */
[C---:B------:R-:W-:Y:S02]  /*1c00*/  LOP3.LUT R36, R21.reuse, 0xffff, RZ, 0xc0, !PT ;  /* 0x0000ffff15247812 */ /* 0x040fe400078ec0ff */
[----:B------:R-:W-:Y:S02]  /*1c10*/  LOP3.LUT R38, R21, 0xff, RZ, 0xc0, !PT ;  /* 0x000000ff15267812 */ /* 0x000fe400078ec0ff */
[--C-:B------:R-:W-:Y:S02]  /*1c20*/  SHF.R.U32.HI R39, RZ, 0x18, R21.reuse ;  /* 0x00000018ff277819 */ /* 0x100fe40000011615 */
[----:B------:R-:W-:Y:S02]  /*1c30*/  SHF.R.U32.HI R21, RZ, 0x10, R21 ;  /* 0x00000010ff157819 */ /* 0x000fe40000011615 */
[----:B------:R-:W-:Y:S02]  /*1c40*/  LOP3.LUT R15, R22, 0xffff, RZ, 0xc0, !PT ;  /* 0x0000ffff160f7812 */ /* 0x000fe400078ec0ff */
[----:B------:R-:W-:-:S02]  /*1c50*/  SHF.R.U32.HI R36, RZ, 0x8, R36 ;  /* 0x00000008ff247819 */ /* 0x000fc40000011624 */
[----:B------:R-:W-:Y:S02]  /*1c60*/  LOP3.LUT R37, R21, 0xff, RZ, 0xc0, !PT ;  /* 0x000000ff15257812 */ /* 0x000fe400078ec0ff */
[----:B------:R-:W-:Y:S02]  /*1c70*/  SHF.R.U32.HI R15, RZ, 0x8, R15 ;  /* 0x00000008ff0f7819 */ /* 0x000fe4000001160f */
[----:B------:R-:W-:Y:S02]  /*1c80*/  LOP3.LUT R41, R22, 0xff, RZ, 0xc0, !PT ;  /* 0x000000ff16297812 */ /* 0x000fe400078ec0ff */
[----:B------:R-:W-:Y:S02]  /*1c90*/  F2FP.F16.E5M2.UNPACK_B R36, R36 ;  /* 0x00000024ff24723e */ /* 0x000fe400020004ff */
[----:B------:R-:W-:Y:S02]  /*1ca0*/  F2FP.F16.E5M2.UNPACK_B R38, R38 ;  /* 0x00000026ff26723e */ /* 0x000fe400020004ff */
[----:B------:R-:W-:-:S02]  /*1cb0*/  F2FP.F16.E5M2.UNPACK_B R39, R39 ;  /* 0x00000027ff27723e */ /* 0x000fc400020004ff */
[----:B------:R-:W-:Y:S02]  /*1cc0*/  F2FP.F16.E5M2.UNPACK_B R37, R37 ;  /* 0x00000025ff25723e */ /* 0x000fe400020004ff */
[----:B------:R-:W-:Y:S02]  /*1cd0*/  F2FP.F16.E5M2.UNPACK_B R15, R15 ;  /* 0x0000000fff0f723e */ /* 0x000fe400020004ff */
[----:B------:R-:W-:Y:S01]  /*1ce0*/  F2FP.F16.E5M2.UNPACK_B R41, R41 ;  /* 0x00000029ff29723e */ /* 0x000fe200020004ff */
[----:B------:R-:W-:Y:S02]  /*1cf0*/  HADD2.F32 R38, -RZ, R38.H0_H0 ;  /* 0x20000026ff267230 */ /* 0x000fe40000004100 */
[----:B------:R-:W-:Y:S02]  /*1d00*/  HADD2.F32 R39, -RZ, R39.H0_H0 ;  /* 0x20000027ff277230 */ /* 0x000fe40000004100 */
[----:B------:R-:W-:Y:S02]  /*1d10*/  HADD2.F32 R36, -RZ, R36.H0_H0 ;  /* 0x20000024ff247230 */ /* 0x000fe40000004100 */
[----:B------:R-:W-:-:S02]  /*1d20*/  HADD2.F32 R37, -RZ, R37.H0_H0 ;  /* 0x20000025ff257230 */ /* 0x000fc40000004100 */
[----:B------:R-:W-:Y:S02]  /*1d30*/  HADD2.F32 R41, -RZ, R41.H0_H0 ;  /* 0x20000029ff297230 */ /* 0x000fe40000004100 */
[----:B------:R-:W-:Y:S01]  /*1d40*/  HADD2.F32 R15, -RZ, R15.H0_H0 ;  /* 0x2000000fff0f7230 */ /* 0x000fe20000004100 */
[----:B------:R-:W-:Y:S02]  /*1d50*/  F2FP.BF16.F32.PACK_AB.RZ R38, RZ, R38 ;  /* 0x00000026ff26723e */ /* 0x000fe400000190ff */
[----:B------:R-:W-:Y:S02]  /*1d60*/  F2FP.BF16.F32.PACK_AB.RZ R39, RZ, R39 ;  /* 0x00000027ff27723e */ /* 0x000fe400000190ff */
[----:B------:R-:W-:Y:S02]  /*1d70*/  F2FP.BF16.F32.PACK_AB.RZ R36, RZ, R36 ;  /* 0x00000024ff24723e */ /* 0x000fe400000190ff */
[----:B------:R-:W-:Y:S02]  /*1d80*/  F2FP.BF16.F32.PACK_AB.RZ R37, RZ, R37 ;  /* 0x00000025ff25723e */ /* 0x000fe400000190ff */
[----:B------:R-:W-:-:S02]  /*1d90*/  F2FP.BF16.F32.PACK_AB.RZ R41, RZ, R41 ;  /* 0x00000029ff29723e */ /* 0x000fc400000190ff */
[----:B------:R-:W-:Y:S02]  /*1da0*/  F2FP.BF16.F32.PACK_AB.RZ R15, RZ, R15 ;  /* 0x0000000fff0f723e */ /* 0x000fe400000190ff */
[----:B------:R-:W-:Y:S02]  /*1db0*/  PRMT R37, R37, 0x5410, R39 ;  /* 0x0000541025257816 */ /* 0x000fe40000000027 */
[----:B------:R-:W-:Y:S01]  /*1dc0*/  PRMT R38, R38, 0x5410, R36 ;  /* 0x0000541026267816 */ /* 0x000fe20000000024 */
[----:B0-----:R-:W-:Y:S01]  /*1dd0*/  IMAD.WIDE R10, R7, 0x10, R10 ;  /* 0x00000010070a7825 */ /* 0x001fe200078e020a */
[----:B------:R-:W-:Y:S02]  /*1de0*/  PRMT R41, R41, 0x5410, R15 ;  /* 0x0000541029297816 */ /* 0x000fe4000000000f */
[----:B------:R-:W-:Y:S02]  /*1df0*/  LOP3.LUT R12, R23, 0xff, RZ, 0xc0, !PT ;  /* 0x000000ff170c7812 */ /* 0x000fe400078ec0ff */
[----:B------:R-:W-:Y:S01]  /*1e00*/  SHF.R.U32.HI R13, RZ, 0x18, R23 ;  /* 0x00000018ff0d7819 */ /* 0x000fe20000011617 */
[----:B------:R-:W-:-:S02]  /*1e10*/  HFMA2.BF16_V2 R40, R19.H0_H0, R38, R40 ;  /* 0x0000002613287231 */ /* 0x000fc40000200828 */
[C---:B------:R-:W-:Y:S01]  /*1e20*/  HFMA2.BF16_V2 R9, R19.reuse.H0_H0, R37, R9 ;  /* 0x0000002513097231 */ /* 0x040fe20000200809 */
[----:B------:R-:W-:Y:S01]  /*1e30*/  F2FP.F16.E5M2.UNPACK_B R37, R12 ;  /* 0x0000000cff25723e */ /* 0x000fe200020004ff */
[----:B------:R-:W-:Y:S01]  /*1e40*/  HFMA2.BF16_V2 R36, R19.H0_H0, R41, R14 ;  /* 0x0000002913247231 */ /* 0x000fe2000020080e */
[----:B------:R-:W-:Y:S02]  /*1e50*/  F2FP.F16.E5M2.UNPACK_B R38, R13 ;  /* 0x0000000dff26723e */ /* 0x000fe400020004ff */
[----:B------:R0:W3:Y:S01]  /*1e60*/  LD.E.128 R12, desc[UR36][R10.64] ;  /* 0x000000240a0c7980 */ /* 0x0000e2000c101d00 */
[--C-:B------:R-:W-:Y:S02]  /*1e70*/  SHF.R.U32.HI R20, RZ, 0x18, R22.reuse ;  /* 0x00000018ff147819 */ /* 0x100fe40000011616 */
[----:B------:R-:W-:Y:S02]  /*1e80*/  SHF.R.U32.HI R22, RZ, 0x10, R22 ;  /* 0x00000010ff167819 */ /* 0x000fe40000011616 */
[----:B------:R-:W-:-:S02]  /*1e90*/  LOP3.LUT R21, R23, 0xffff, RZ, 0xc0, !PT ;  /* 0x0000ffff17157812 */ /* 0x000fc400078ec0ff */
[----:B------:R-:W-:Y:S02]  /*1ea0*/  LOP3.LUT R22, R22, 0xff, RZ, 0xc0, !PT ;  /* 0x000000ff16167812 */ /* 0x000fe400078ec0ff */
[----:B------:R-:W-:Y:S02]  /*1eb0*/  SHF.R.U32.HI R23, RZ, 0x10, R23 ;  /* 0x00000010ff177819 */ /* 0x000fe40000011617 */
[----:B------:R-:W-:Y:S02]  /*1ec0*/  F2FP.F16.E5M2.UNPACK_B R20, R20 ;  /* 0x00000014ff14723e */ /* 0x000fe400020004ff */
[----:B------:R-:W-:Y:S02]  /*1ed0*/  F2FP.F16.E5M2.UNPACK_B R22, R22 ;  /* 0x00000016ff16723e */ /* 0x000fe400020004ff */
[----:B------:R-:W-:Y:S02]  /*1ee0*/  LOP3.LUT R23, R23, 0xff, RZ, 0xc0, !PT ;  /* 0x000000ff17177812 */ /* 0x000fe400078ec0ff */
[----:B------:R-:W-:Y:S01]  /*1ef0*/  SHF.R.U32.HI R21, RZ, 0x8, R21 ;  /* 0x00000008ff157819 */ /* 0x000fe20000011615 */
[----:B------:R-:W-:Y:S01]  /*1f00*/  HADD2.F32 R20, -RZ, R20.H0_H0 ;  /* 0x20000014ff147230 */ /* 0x000fe20000004100 */
[----:B------:R-:W-:Y:S01]  /*1f10*/  F2FP.F16.E5M2.UNPACK_B R23, R23 ;  /* 0x00000017ff17723e */ /* 0x000fe200020004ff */
[----:B------:R-:W-:Y:S01]  /*1f20*/  HADD2.F32 R22, -RZ, R22.H0_H0 ;  /* 0x20000016ff167230 */ /* 0x000fe20000004100 */
[----:B------:R-:W-:Y:S01]  /*1f30*/  F2FP.F16.E5M2.UNPACK_B R21, R21 ;  /* 0x00000015ff15723e */ /* 0x000fe200020004ff */
[----:B------:R-:W-:Y:S01]  /*1f40*/  HADD2.F32 R38, -RZ, R38.H0_H0 ;  /* 0x20000026ff267230 */ /* 0x000fe20000004100 */
[----:B------:R-:W-:Y:S01]  /*1f50*/  F2FP.BF16.F32.PACK_AB.RZ R20, RZ, R20 ;  /* 0x00000014ff14723e */ /* 0x000fe200000190ff */
[----:B------:R-:W-:Y:S01]  /*1f60*/  HADD2.F32 R23, -RZ, R23.H0_H0 ;  /* 0x20000017ff177230 */ /* 0x000fe20000004100 */
[----:B------:R-:W-:Y:S01]  /*1f70*/  F2FP.BF16.F32.PACK_AB.RZ R22, RZ, R22 ;  /* 0x00000016ff16723e */ /* 0x000fe200000190ff */
[----:B------:R-:W-:-:S02]  /*1f80*/  HADD2.F32 R37, -RZ, R37.H0_H0 ;  /* 0x20000025ff257230 */ /* 0x000fc40000004100 */
[----:B------:R-:W-:Y:S01]  /*1f90*/  HADD2.F32 R21, -RZ, R21.H0_H0 ;  /* 0x20000015ff157230 */ /* 0x000fe20000004100 */
[----:B------:R-:W-:Y:S02]  /*1fa0*/  PRMT R22, R22, 0x5410, R20 ;  /* 0x0000541016167816 */ /* 0x000fe40000000014 */
[----:B------:R-:W-:Y:S02]  /*1fb0*/  F2FP.BF16.F32.PACK_AB.RZ R38, RZ, R38 ;  /* 0x00000026ff26723e */ /* 0x000fe400000190ff */
[----:B------:R-:W-:Y:S02]  /*1fc0*/  F2FP.BF16.F32.PACK_AB.RZ R23, RZ, R23 ;  /* 0x00000017ff17723e */ /* 0x000fe400000190ff */
[----:B------:R-:W-:Y:S02]  /*1fd0*/  F2FP.BF16.F32.PACK_AB.RZ R37, RZ, R37 ;  /* 0x00000025ff25723e */ /* 0x000fe400000190ff */
[----:B------:R-:W-:Y:S01]  /*1fe0*/  F2FP.BF16.F32.PACK_AB.RZ R21, RZ, R21 ;  /* 0x00000015ff15723e */ /* 0x000fe200000190ff */
[----:B------:R-:W-:Y:S01]  /*1ff0*/  HFMA2.BF16_V2 R16, R19.H0_H0, R22, R16 ;  /* 0x0000001613107231 */ /* 0x000fe20000200810 */
[----:B------:R-:W-:-:S02]  /*2000*/  PRMT R23, R23, 0x5410, R38 ;  /* 0x0000541017177816 */ /* 0x000fc40000000026 */
[----:B------:R-:W-:-:S03]  /*2010*/  PRMT R37, R37, 0x5410, R21 ;  /* 0x0000541025257816 */ /* 0x000fc60000000015 */
[C---:B0-----:R-:W-:Y:S02]  /*2020*/  HFMA2.BF16_V2 R10, R19.reuse.H0_H0, R23, R32 ;  /* 0x00000017130a7231 */ /* 0x041fe40000200820 */
[----:B------:R-:W-:Y:S01]  /*2030*/  HFMA2.BF16_V2 R33, R19.H0_H0, R37, R33 ;  /* 0x0000002513217231 */ /* 0x000fe20000200821 */
[----:B--2---:R-:W-:-:S04]  /*2040*/  LOP3.LUT R11, R24, 0xffff, RZ, 0xc0, !PT ;  /* 0x0000ffff180b7812 */ /* 0x004fc800078ec0ff */
[----:B------:R-:W-:Y:S02]  /*2050*/  SHF.R.U32.HI R11, RZ, 0x8, R11 ;  /* 0x00000008ff0b7819 */ /* 0x000fe4000001160b */
[----:B------:R-:W-:Y:S02]  /*2060*/  SHF.R.U32.HI R21, RZ, 0x18, R24 ;  /* 0x00000018ff157819 */ /* 0x000fe40000011618 */
[----:B------:R-:W-:Y:S02]  /*2070*/  F2FP.F16.E5M2.UNPACK_B R22, R11 ;  /* 0x0000000bff16723e */ /* 0x000fe400020004ff */
[----:B------:R-:W-:Y:S02]  /*2080*/  LOP3.LUT R11, R24, 0xff, RZ, 0xc0, !PT ;  /* 0x000000ff180b7812 */ /* 0x000fe400078ec0ff */
[----:B------:R-:W-:Y:S02]  /*2090*/  F2FP.F16.E5M2.UNPACK_B R23, R21 ;  /* 0x00000015ff17723e */ /* 0x000fe400020004ff */
[----:B------:R-:W-:-:S02]  /*20a0*/  F2FP.F16.E5M2.UNPACK_B R20, R11 ;  /* 0x0000000bff14723e */ /* 0x000fc400020004ff */
[C---:B------:R-:W-:Y:S02]  /*20b0*/  LOP3.LUT R11, R25.reuse, 0xff, RZ, 0xc0, !PT ;  /* 0x000000ff190b7812 */ /* 0x040fe400078ec0ff */
[----:B------:R-:W-:Y:S02]  /*20c0*/  SHF.R.U32.HI R21, RZ, 0x18, R25 ;  /* 0x00000018ff157819 */ /* 0x000fe40000011619 */
[----:B------:R-:W-:Y:S02]  /*20d0*/  F2FP.F16.E5M2.UNPACK_B R32, R11 ;  /* 0x0000000bff20723e */ /* 0x000fe400020004ff */
[----:B------:R-:W-:Y:S02]  /*20e0*/  F2FP.F16.E5M2.UNPACK_B R11, R21 ;  /* 0x00000015ff0b723e */ /* 0x000fe400020004ff */
[----:B------:R-:W-:Y:S02]  /*20f0*/  SHF.R.U32.HI R24, RZ, 0x10, R24 ;  /* 0x00000010ff187819 */ /* 0x000fe40000011618 */
[----:B------:R-:W-:-:S02]  /*2100*/  LOP3.LUT R21, R25, 0xffff, RZ, 0xc0, !PT ;  /* 0x0000ffff19157812 */ /* 0x000fc400078ec0ff */
[----:B------:R-:W-:Y:S02]  /*2110*/  SHF.R.U32.HI R25, RZ, 0x10, R25 ;  /* 0x00000010ff197819 */ /* 0x000fe40000011619 */
[----:B------:R-:W-:Y:S02]  /*2120*/  LOP3.LUT R24, R24, 0xff, RZ, 0xc0, !PT ;  /* 0x000000ff18187812 */ /* 0x000fe400078ec0ff */
[----:B------:R-:W-:Y:S01]  /*2130*/  SHF.R.U32.HI R21, RZ, 0x8, R21 ;  /* 0x00000008ff157819 */ /* 0x000fe20000011615 */
[----:B------:R-:W-:Y:S01]  /*2140*/  HADD2.F32 R20, -RZ, R20.H0_H0 ;  /* 0x20000014ff147230 */ /* 0x000fe20000004100 */
[----:B------:R-:W-:Y:S01]  /*2150*/  LOP3.LUT R37, R25, 0xff, RZ, 0xc0, !PT ;  /* 0x000000ff19257812 */ /* 0x000fe200078ec0ff */
[----:B------:R-:W-:Y:S01]  /*2160*/  HADD2.F32 R22, -RZ, R22.H0_H0 ;  /* 0x20000016ff167230 */ /* 0x000fe20000004100 */
[----:B------:R-:W-:Y:S02]  /*2170*/  F2FP.F16.E5M2.UNPACK_B R24, R24 ;  /* 0x00000018ff18723e */ /* 0x000fe400020004ff */
        /* <DEDUP_REMOVED lines=10> */
[----:B------:R-:W-:Y:S02]  /*2220*/  F2FP.F16.E5M2.UNPACK_B R21, R37 ;  /* 0x00000025ff15723e */ /* 0x000fe400020004ff */
[----:B------:R-:W-:Y:S02]  /*2230*/  F2FP.BF16.F32.PACK_AB.RZ R32, RZ, R32 ;  /* 0x00000020ff20723e */ /* 0x000fe400000190ff */
[----:B------:R-:W-:-:S02]  /*2240*/  F2FP.BF16.F32.PACK_AB.RZ R25, RZ, R25 ;  /* 0x00000019ff19723e */ /* 0x000fc400000190ff */
[----:B------:R-:W-:Y:S01]  /*2250*/  LOP3.LUT R37, R26, 0xffff, RZ, 0xc0, !PT ;  /* 0x0000ffff1a257812 */ /* 0x000fe200078ec0ff */
[C---:B------:R-:W-:Y:S01]  /*2260*/  HFMA2.BF16_V2 R34, R19.reuse.H0_H0, R20, R34 ;  /* 0x0000001413227231 */ /* 0x040fe20000200822 */
[----:B------:R-:W-:Y:S02]  /*2270*/  PRMT R24, R24, 0x5410, R23 ;  /* 0x0000541018187816 */ /* 0x000fe40000000017 */
[----:B------:R-:W-:Y:S02]  /*2280*/  LOP3.LUT R20, R26, 0xff, RZ, 0xc0, !PT ;  /* 0x000000ff1a147812 */ /* 0x000fe400078ec0ff */
[----:B------:R-:W-:Y:S02]  /*2290*/  PRMT R32, R32, 0x5410, R25 ;  /* 0x0000541020207816 */ /* 0x000fe40000000019 */
[----:B------:R-:W-:Y:S01]  /*22a0*/  SHF.R.U32.HI R37, RZ, 0x8, R37 ;  /* 0x00000008ff257819 */ /* 0x000fe20000011625 */
[C---:B------:R-:W-:Y:S01]  /*22b0*/  HFMA2.BF16_V2 R35, R19.reuse.H0_H0, R24, R35 ;  /* 0x0000001813237231 */ /* 0x040fe20000200823 */
[----:B------:R-:W-:Y:S01]  /*22c0*/  F2FP.F16.E5M2.UNPACK_B R23, R20 ;  /* 0x00000014ff17723e */ /* 0x000fe200020004ff */
[----:B------:R-:W-:Y:S01]  /*22d0*/  HFMA2.BF16_V2 R20, R19.H0_H0, R32, R40 ;  /* 0x0000002013147231 */ /* 0x000fe20000200828 */
[----:B------:R-:W-:-:S02]  /*22e0*/  F2FP.F16.E5M2.UNPACK_B R22, R37 ;  /* 0x00000025ff16723e */ /* 0x000fc400020004ff */
[--C-:B------:R-:W-:Y:S02]  /*22f0*/  SHF.R.U32.HI R24, RZ, 0x18, R26.reuse ;  /* 0x00000018ff187819 */ /* 0x100fe4000001161a */
[----:B------:R-:W-:Y:S02]  /*2300*/  SHF.R.U32.HI R26, RZ, 0x10, R26 ;  /* 0x00000010ff1a7819 */ /* 0x000fe4000001161a */
[C---:B------:R-:W-:Y:S02]  /*2310*/  LOP3.LUT R32, R27.reuse, 0xffff, RZ, 0xc0, !PT ;  /* 0x0000ffff1b207812 */ /* 0x040fe400078ec0ff */
[----:B------:R-:W-:Y:S02]  /*2320*/  LOP3.LUT R25, R27, 0xff, RZ, 0xc0, !PT ;  /* 0x000000ff1b197812 */ /* 0x000fe400078ec0ff */
[--C-:B------:R-:W-:Y:S02]  /*2330*/  SHF.R.U32.HI R37, RZ, 0x18, R27.reuse ;  /* 0x00000018ff257819 */ /* 0x100fe4000001161b */
[----:B------:R-:W-:-:S02]  /*2340*/  SHF.R.U32.HI R27, RZ, 0x10, R27 ;  /* 0x00000010ff1b7819 */ /* 0x000fc4000001161b */
[----:B------:R-:W-:Y:S02]  /*2350*/  LOP3.LUT R26, R26, 0xff, RZ, 0xc0, !PT ;  /* 0x000000ff1a1a7812 */ /* 0x000fe400078ec0ff */
[----:B------:R-:W-:Y:S02]  /*2360*/  LOP3.LUT R27, R27, 0xff, RZ, 0xc0, !PT ;  /* 0x000000ff1b1b7812 */ /* 0x000fe400078ec0ff */
[----:B------:R-:W-:Y:S02]  /*2370*/  F2FP.F16.E5M2.UNPACK_B R24, R24 ;  /* 0x00000018ff18723e */ /* 0x000fe400020004ff */
[----:B------:R-:W-:Y:S02]  /*2380*/  F2FP.F16.E5M2.UNPACK_B R26, R26 ;  /* 0x0000001aff1a723e */ /* 0x000fe400020004ff */
[----:B------:R-:W-:Y:S02]  /*2390*/  SHF.R.U32.HI R32, RZ, 0x8, R32 ;  /* 0x00000008ff207819 */ /* 0x000fe40000011620 */
[----:B------:R-:W-:-:S02]  /*23a0*/  F2FP.F16.E5M2.UNPACK_B R37, R37 ;  /* 0x00000025ff25723e */ /* 0x000fc400020004ff */
[----:B------:R-:W-:Y:S01]  /*23b0*/  F2FP.F16.E5M2.UNPACK_B R27, R27 ;  /* 0x0000001bff1b723e */ /* 0x000fe200020004ff */
[----:B------:R-:W-:Y:S01]  /*23c0*/  HADD2.F32 R24, -RZ, R24.H0_H0 ;  /* 0x20000018ff187230 */ /* 0x000fe20000004100 */
[----:B------:R-:W-:Y:S01]  /*23d0*/  F2FP.F16.E5M2.UNPACK_B R32, R32 ;  /* 0x00000020ff20723e */ /* 0x000fe200020004ff */
[----:B------:R-:W-:Y:S01]  /*23e0*/  HADD2.F32 R26, -RZ, R26.H0_H0 ;  /* 0x2000001aff1a7230 */ /* 0x000fe20000004100 */
[----:B------:R-:W-:Y:S01]  /*23f0*/  F2FP.F16.E5M2.UNPACK_B R25, R25 ;  /* 0x00000019ff19723e */ /* 0x000fe200020004ff */
[----:B------:R-:W-:Y:S02]  /*2400*/  HADD2.F32 R37, -RZ, R37.H0_H0 ;  /* 0x20000025ff257230 */ /* 0x000fe40000004100 */
[----:B------:R-:W-:Y:S01]  /*2410*/  HADD2.F32 R27, -RZ, R27.H0_H0 ;  /* 0x2000001bff1b7230 */ /* 0x000fe20000004100 */
[----:B------:R-:W-:Y:S01]  /*2420*/  F2FP.BF16.F32.PACK_AB.RZ R24, RZ, R24 ;  /* 0x00000018ff18723e */ /* 0x000fe200000190ff */
[----:B------:R-:W-:Y:S01]  /*2430*/  HADD2.F32 R25, -RZ, R25.H0_H0 ;  /* 0x20000019ff197230 */ /* 0x000fe20000004100 */
[----:B------:R-:W-:Y:S01]  /*2440*/  F2FP.BF16.F32.PACK_AB.RZ R26, RZ, R26 ;  /* 0x0000001aff1a723e */ /* 0x000fe200000190ff */
[----:B------:R-:W-:Y:S01]  /*2450*/  HADD2.F32 R32, -RZ, R32.H0_H0 ;  /* 0x20000020ff207230 */ /* 0x000fe20000004100 */
[----:B------:R-:W-:Y:S01]  /*2460*/  F2FP.BF16.F32.PACK_AB.RZ R37, RZ, R37 ;  /* 0x00000025ff25723e */ /* 0x000fe200000190ff */
[----:B------:R-:W-:Y:S01]  /*2470*/  HADD2.F32 R11, -RZ, R11.H0_H0 ;  /* 0x2000000bff0b7230 */ /* 0x000fe20000004100 */
[----:B------:R-:W-:Y:S01]  /*2480*/  F2FP.BF16.F32.PACK_AB.RZ R27, RZ, R27 ;  /* 0x0000001bff1b723e */ /* 0x000fe200000190ff */
[----:B------:R-:W-:Y:S01]  /*2490*/  HADD2.F32 R21, -RZ, R21.H0_H0 ;  /* 0x20000015ff157230 */ /* 0x000fe20000004100 */
[----:B------:R-:W-:-:S02]  /*24a0*/  F2FP.BF16.F32.PACK_AB.RZ R25, RZ, R25 ;  /* 0x00000019ff19723e */ /* 0x000fc400000190ff */
[----:B------:R-:W-:Y:S02]  /*24b0*/  F2FP.BF16.F32.PACK_AB.RZ R32, RZ, R32 ;  /* 0x00000020ff20723e */ /* 0x000fe400000190ff */
[----:B------:R-:W-:Y:S02]  /*24c0*/  PRMT R26, R26, 0x5410, R24 ;  /* 0x000054101a1a7816 */ /* 0x000fe40000000018 */
[----:B------:R-:W-:Y:S02]  /*24d0*/  F2FP.BF16.F32.PACK_AB.RZ R11, RZ, R11 ;  /* 0x0000000bff0b723e */ /* 0x000fe400000190ff */
[----:B------:R-:W-:Y:S02]  /*24e0*/  F2FP.BF16.F32.PACK_AB.RZ R21, RZ, R21 ;  /* 0x00000015ff15723e */ /* 0x000fe400000190ff */
[----:B------:R-:W-:Y:S02]  /*24f0*/  PRMT R27, R27, 0x5410, R37 ;  /* 0x000054101b1b7816 */ /* 0x000fe40000000025 */
[----:B------:R-:W-:Y:S01]  /*2500*/  PRMT R25, R25, 0x5410, R32 ;  /* 0x0000541019197816 */ /* 0x000fe20000000020 */
[----:B------:R-:W-:Y:S01]  /*2510*/  HFMA2.BF16_V2 R32, R19.H0_H0, R26, R16 ;  /* 0x0000001a13207231 */ /* 0x000fe20000200810 */
[----:B------:R-:W-:Y:S01]  /*2520*/  PRMT R21, R21, 0x5410, R11 ;  /* 0x0000541015157816 */ /* 0x000fe2000000000b */
[----:B------:R-:W-:-:S02]  /*2530*/  VIADD R11, R8, 0x28 ;  /* 0x00000028080b7836 */ /* 0x000fc40000000000 */
[C---:B------:R-:W-:Y:S01]  /*2540*/  HFMA2.BF16_V2 R16, R19.reuse.H0_H0, R27, R10 ;  /* 0x0000001b13107231 */ /* 0x040fe2000020080a */
[----:B---3--:R-:W-:Y:S02]  /*2550*/  LOP3.LUT R10, R12, 0xffff, RZ, 0xc0, !PT ;  /* 0x0000ffff0c0a7812 */ /* 0x008fe400078ec0ff */
[----:B------:R-:W-:Y:S02]  /*2560*/  LOP3.LUT R11, R11, 0xf8, RZ, 0xc0, !PT ;  /* 0x000000f80b0b7812 */ /* 0x000fe400078ec0ff */
[----:B------:R-:W-:Y:S01]  /*2570*/  SHF.R.U32.HI R10, RZ, 0x8, R10 ;  /* 0x00000008ff0a7819 */ /* 0x000fe2000001160a */
[C---:B------:R-:W-:Y:S02]  /*2580*/  HFMA2.BF16_V2 R21, R19.reuse.H0_H0, R21, R9 ;  /* 0x0000001513157231 */ /* 0x040fe40000200809 */
[----:B------:R-:W-:Y:S01]  /*2590*/  HFMA2.BF16_V2 R9, R19.H0_H0, R25, R33 ;  /* 0x0000001913097231 */ /* 0x000fe20000200821 */
[----:B------:R-:W-:Y:S02]  /*25a0*/  F2FP.F16.E5M2.UNPACK_B R25, R10 ;  /* 0x0000000aff19723e */ /* 0x000fe400020004ff */
[----:B------:R-:W0:Y:S01]  /*25b0*/  LDS.64 R10, [R11+UR4] ;  /* 0x000000040b0a7984 */ /* 0x000e220008000a00 */
[----:B------:R-:W-:-:S02]  /*25c0*/  HADD2.F32 R23, -RZ, R23.H0_H0 ;  /* 0x20000017ff177230 */ /* 0x000fc40000004100 */
[----:B------:R-:W-:-:S03]  /*25d0*/  HADD2.F32 R22, -RZ, R22.H0_H0 ;  /* 0x20000016ff167230 */ /* 0x000fc60000004100 */
[----:B------:R-:W-:Y:S02]  /*25e0*/  F2FP.BF16.F32.PACK_AB.RZ R23, RZ, R23 ;  /* 0x00000017ff17723e */ /* 0x000fe400000190ff */
[----:B------:R-:W-:Y:S02]  /*25f0*/  F2FP.BF16.F32.PACK_AB.RZ R22, RZ, R22 ;  /* 0x00000016ff16723e */ /* 0x000fe400000190ff */
[----:B------:R-:W-:Y:S02]  /*2600*/  LOP3.LUT R24, R12, 0xff, RZ, 0xc0, !PT ;  /* 0x000000ff0c187812 */ /* 0x000fe400078ec0ff */
[----:B------:R-:W-:Y:S02]  /*2610*/  PRMT R23, R23, 0x5410, R22 ;  /* 0x0000541017177816 */ /* 0x000fe40000000016 */
        /* <DEDUP_REMOVED lines=11> */
[----:B------:R-:W-:Y:S01]  /*26d0*/  F2FP.BF16.F32.PACK_AB.RZ R43, RZ, R27 ;  /* 0x0000001bff2b723e */ /* 0x000fe200000190ff */
[----:B0-----:R-:W-:Y:S01]  /*26e0*/  IMAD.WIDE R10, R7, 0x10, R10 ;  /* 0x00000010070a7825 */ /* 0x001fe200078e020a */
[----:B------:R-:W-:Y:S02]  /*26f0*/  F2FP.BF16.F32.PACK_AB.RZ R41, RZ, R25 ;  /* 0x00000019ff29723e */ /* 0x000fe400000190ff */
[----:B------:R-:W-:Y:S02]  /*2700*/  F2FP.BF16.F32.PACK_AB.RZ R42, RZ, R26 ;  /* 0x0000001aff2a723e */ /* 0x000fe400000190ff */
[----:B------:R0:W2:Y:S01]  /*2710*/  LD.E.128 R24, desc[UR36][R10.64] ;  /* 0x000000240a187980 */ /* 0x0000a2000c101d00 */
[----:B------:R-:W-:-:S04]  /*2720*/  LOP3.LUT R22, R14, 0xffff, RZ, 0xc0, !PT ;  /* 0x0000ffff0e167812 */ /* 0x000fc800078ec0ff */
[----:B------:R-:W-:-:S04]  /*2730*/  SHF.R.U32.HI R22, RZ, 0x8, R22 ;  /* 0x00000008ff167819 */ /* 0x000fc80000011616 */
[----:B------:R-:W-:Y:S01]  /*2740*/  F2FP.F16.E5M2.UNPACK_B R22, R22 ;  /* 0x00000016ff16723e */ /* 0x000fe200020004ff */
[----:B0-----:R-:W-:Y:S01]  /*2750*/  VIADD R10, R8, 0x30 ;  /* 0x00000030080a7836 */ /* 0x001fe20000000000 */
[----:B------:R-:W-:-:S03]  /*2760*/  PRMT R40, R40, 0x5410, R41 ;  /* 0x0000541028287816 */ /* 0x000fc60000000029 */
[----:B------:R-:W-:Y:S01]  /*2770*/  HADD2.F32 R11, -RZ, R22.H0_H0 ;  /* 0x20000016ff0b7230 */ /* 0x000fe20000004100 */
[----:B------:R-:W-:Y:S01]  /*2780*/  LOP3.LUT R22, R10, 0xf8, RZ, 0xc0, !PT ;  /* 0x000000f80a167812 */ /* 0x000fe200078ec0ff */
[----:B------:R-:W-:-:S03]  /*2790*/  HFMA2.BF16_V2 R34, R19.H0_H0, R40, R34 ;  /* 0x0000002813227231 */ /* 0x000fc60000200822 */
[----:B------:R-:W-:Y:S02]  /*27a0*/  F2FP.BF16.F32.PACK_AB.RZ R40, RZ, R11 ;  /* 0x0000000bff28723e */ /* 0x000fe400000190ff */
[----:B------:R-:W0:Y:S01]  /*27b0*/  LDS.64 R10, [R22+UR4] ;  /* 0x00000004160a7984 */ /* 0x000e220008000a00 */
[----:B------:R-:W-:Y:S01]  /*27c0*/  HFMA2.BF16_V2 R36, R19.H0_H0, R23, R36 ;  /* 0x0000001713247231 */ /* 0x000fe20000200824 */
[C---:B------:R-:W-:Y:S02]  /*27d0*/  LOP3.LUT R23, R13.reuse, 0xffff, RZ, 0xc0, !PT ;  /* 0x0000ffff0d177812 */ /* 0x040fe400078ec0ff */
[----:B------:R-:W-:Y:S02]  /*27e0*/  LOP3.LUT R37, R13, 0xff, RZ, 0xc0, !PT ;  /* 0x000000ff0d257812 */ /* 0x000fe400078ec0ff */
[--C-:B------:R-:W-:Y:S02]  /*27f0*/  SHF.R.U32.HI R38, RZ, 0x18, R13.reuse ;  /* 0x00000018ff267819 */ /* 0x100fe4000001160d */
[----:B------:R-:W-:-:S02]  /*2800*/  SHF.R.U32.HI R13, RZ, 0x10, R13 ;  /* 0x00000010ff0d7819 */ /* 0x000fc4000001160d */
[----:B------:R-:W-:Y:S02]  /*2810*/  SHF.R.U32.HI R23, RZ, 0x8, R23 ;  /* 0x00000008ff177819 */ /* 0x000fe40000011617 */
[----:B------:R-:W-:Y:S02]  /*2820*/  LOP3.LUT R33, R13, 0xff, RZ, 0xc0, !PT ;  /* 0x000000ff0d217812 */ /* 0x000fe400078ec0ff */
[----:B------:R-:W-:Y:S02]  /*2830*/  F2FP.F16.E5M2.UNPACK_B R23, R23 ;  /* 0x00000017ff17723e */ /* 0x000fe400020004ff */
[----:B------:R-:W-:Y:S02]  /*2840*/  F2FP.F16.E5M2.UNPACK_B R37, R37 ;  /* 0x00000025ff25723e */ /* 0x000fe400020004ff */
[----:B------:R-:W-:Y:S02]  /*2850*/  F2FP.F16.E5M2.UNPACK_B R38, R38 ;  /* 0x00000026ff26723e */ /* 0x000fe400020004ff */
[----:B------:R-:W-:-:S02]  /*2860*/  F2FP.F16.E5M2.UNPACK_B R33, R33 ;  /* 0x00000021ff21723e */ /* 0x000fc400020004ff */
[----:B------:R-:W-:Y:S01]  /*2870*/  LOP3.LUT R39, R14, 0xff, RZ, 0xc0, !PT ;  /* 0x000000ff0e277812 */ /* 0x000fe200078ec0ff */
[----:B------:R-:W-:Y:S02]  /*2880*/  HADD2.F32 R37, -RZ, R37.H0_H0 ;  /* 0x20000025ff257230 */ /* 0x000fe40000004100 */
[----:B------:R-:W-:Y:S01]  /*2890*/  HADD2.F32 R38, -RZ, R38.H0_H0 ;  /* 0x20000026ff267230 */ /* 0x000fe20000004100 */
[----:B------:R-:W-:Y:S01]  /*28a0*/  F2FP.F16.E5M2.UNPACK_B R39, R39 ;  /* 0x00000027ff27723e */ /* 0x000fe200020004ff */
[----:B------:R-:W-:Y:S02]  /*28b0*/  HADD2.F32 R23, -RZ, R23.H0_H0 ;  /* 0x20000017ff177230 */ /* 0x000fe40000004100 */
[----:B------:R-:W-:Y:S01]  /*28c0*/  HADD2.F32 R33, -RZ, R33.H0_H0 ;  /* 0x20000021ff217230 */ /* 0x000fe20000004100 */
[----:B------:R-:W-:Y:S01]  /*28d0*/  F2FP.BF16.F32.PACK_AB.RZ R37, RZ, R37 ;  /* 0x00000025ff25723e */ /* 0x000fe200000190ff */
[----:B------:R-:W-:Y:S01]  /*28e0*/  HADD2.F32 R39, -RZ, R39.H0_H0 ;  /* 0x20000027ff277230 */ /* 0x000fe20000004100 */
[----:B------:R-:W-:-:S02]  /*28f0*/  F2FP.BF16.F32.PACK_AB.RZ R38, RZ, R38 ;  /* 0x00000026ff26723e */ /* 0x000fc400000190ff */
[----:B------:R-:W-:Y:S02]  /*2900*/  F2FP.BF16.F32.PACK_AB.RZ R23, RZ, R23 ;  /* 0x00000017ff17723e */ /* 0x000fe400000190ff */
[----:B------:R-:W-:Y:S02]  /*2910*/  F2FP.BF16.F32.PACK_AB.RZ R33, RZ, R33 ;  /* 0x00000021ff21723e */ /* 0x000fe400000190ff */
[----:B------:R-:W-:Y:S02]  /*2920*/  PRMT R37, R37, 0x5410, R23 ;  /* 0x0000541025257816 */ /* 0x000fe40000000017 */
[----:B------:R-:W-:Y:S02]  /*2930*/  PRMT R33, R33, 0x5410, R38 ;  /* 0x0000541021217816 */ /* 0x000fe40000000026 */
[----:B------:R-:W-:Y:S01]  /*2940*/  F2FP.BF16.F32.PACK_AB.RZ R39, RZ, R39 ;  /* 0x00000027ff27723e */ /* 0x000fe200000190ff */
[C---:B------:R-:W-:Y:S01]  /*2950*/  HFMA2.BF16_V2 R37, R19.reuse.H0_H0, R37, R20 ;  /* 0x0000002513257231 */ /* 0x040fe20000200814 */
[----:B------:R-:W-:Y:S01]  /*2960*/  LOP3.LUT R20, R15, 0xff, RZ, 0xc0, !PT ;  /* 0x000000ff0f147812 */ /* 0x000fe200078ec0ff */
[----:B------:R-:W-:Y:S01]  /*2970*/  HFMA2.BF16_V2 R33, R19.H0_H0, R33, R21 ;  /* 0x0000002113217231 */ /* 0x000fe20000200815 */
[----:B------:R-:W-:Y:S01]  /*2980*/  PRMT R39, R39, 0x5410, R40 ;  /* 0x0000541027277816 */ /* 0x000fe20000000028 */
[----:B0-----:R-:W-:Y:S01]  /*2990*/  IMAD.WIDE R10, R7, 0x10, R10 ;  /* 0x00000010070a7825 */ /* 0x001fe200078e020a */
[----:B------:R-:W-:-:S02]  /*29a0*/  SHF.R.U32.HI R21, RZ, 0x18, R15 ;  /* 0x00000018ff157819 */ /* 0x000fc4000001160f */
[----:B------:R-:W-:Y:S01]  /*29b0*/  F2FP.F16.E5M2.UNPACK_B R38, R20 ;  /* 0x00000014ff26723e */ /* 0x000fe200020004ff */
[----:B------:R-:W-:Y:S01]  /*29c0*/  HFMA2.BF16_V2 R36, R19.H0_H0, R39, R36 ;  /* 0x0000002713247231 */ /* 0x000fe20000200824 */
[----:B------:R-:W-:Y:S02]  /*29d0*/  F2FP.F16.E5M2.UNPACK_B R39, R21 ;  /* 0x00000015ff27723e */ /* 0x000fe400020004ff */
[----:B------:R0:W3:Y:S01]  /*29e0*/  LD.E.128 R20, desc[UR36][R10.64] ;  /* 0x000000240a147980 */ /* 0x0000e2000c101d00 */
[--C-:B------:R-:W-:Y:S02]  /*29f0*/  SHF.R.U32.HI R12, RZ, 0x18, R14.reuse ;  /* 0x00000018ff0c7819 */ /* 0x100fe4000001160e */
[----:B------:R-:W-:Y:S02]  /*2a00*/  SHF.R.U32.HI R14, RZ, 0x10, R14 ;  /* 0x00000010ff0e7819 */ /* 0x000fe4000001160e */
[----:B------:R-:W-:Y:S02]  /*2a10*/  LOP3.LUT R13, R15, 0xffff, RZ, 0xc0, !PT ;  /* 0x0000ffff0f0d7812 */ /* 0x000fe400078ec0ff */
[----:B------:R-:W-:-:S02]  /*2a20*/  LOP3.LUT R14, R14, 0xff, RZ, 0xc0, !PT ;  /* 0x000000ff0e0e7812 */ /* 0x000fc400078ec0ff */
        /* <DEDUP_REMOVED lines=25> */
[----:B------:R-:W-:-:S05]  /*2bc0*/  PRMT R42, R42, 0x5410, R43 ;  /* 0x000054102a2a7816 */ /* 0x000fca000000002b */
        /* <DEDUP_REMOVED lines=11> */
[----:B------:R-:W-:Y:S02]  /*2c80*/  SHF.R.U32.HI R24, RZ, 0x10, R24 ;  /* 0x00000010ff187819 */ /* 0x000fe40000011618 */
[----:B------:R-:W-:Y:S02]  /*2c90*/  F2FP.F16.E5M2.UNPACK_B R11, R13 ;  /* 0x0000000dff0b723e */ /* 0x000fe400020004ff */
[----:B------:R-:W-:-:S02]  /*2ca0*/  LOP3.LUT R13, R25, 0xffff, RZ, 0xc0, !PT ;  /* 0x0000ffff190d7812 */ /* 0x000fc400078ec0ff */
[----:B------:R-:W-:Y:S02]  /*2cb0*/  LOP3.LUT R24, R24, 0xff, RZ, 0xc0, !PT ;  /* 0x000000ff18187812 */ /* 0x000fe400078ec0ff */
[----:B------:R-:W-:Y:S02]  /*2cc0*/  SHF.R.U32.HI R25, RZ, 0x10, R25 ;  /* 0x00000010ff197819 */ /* 0x000fe40000011619 */
[----:B------:R-:W-:Y:S01]  /*2cd0*/  SHF.R.U32.HI R13, RZ, 0x8, R13 ;  /* 0x00000008ff0d7819 */ /* 0x000fe2000001160d */
[----:B------:R-:W-:Y:S01]  /*2ce0*/  HADD2.F32 R12, -RZ, R12.H0_H0 ;  /* 0x2000000cff0c7230 */ /* 0x000fe20000004100 */
[----:B------:R-:W-:Y:S01]  /*2cf0*/  F2FP.F16.E5M2.UNPACK_B R24, R24 ;  /* 0x00000018ff18723e */ /* 0x000fe200020004ff */
[----:B------:R-:W-:Y:S01]  /*2d00*/  HADD2.F32 R14, -RZ, R14.H0_H0 ;  /* 0x2000000eff0e7230 */ /* 0x000fe20000004100 */
[----:B------:R-:W-:Y:S02]  /*2d10*/  LOP3.LUT R38, R25, 0xff, RZ, 0xc0, !PT ;  /* 0x000000ff19267812 */ /* 0x000fe400078ec0ff */
[----:B------:R-:W-:Y:S01]  /*2d20*/  F2FP.F16.E5M2.UNPACK_B R25, R13 ;  /* 0x0000000dff19723e */ /* 0x000fe200020004ff */
[----:B------:R-:W-:Y:S01]  /*2d30*/  HADD2.F32 R15, -RZ, R15.H0_H0 ;  /* 0x2000000fff0f7230 */ /* 0x000fe20000004100 */
[----:B------:R-:W-:Y:S01]  /*2d40*/  F2FP.BF16.F32.PACK_AB.RZ R12, RZ, R12 ;  /* 0x0000000cff0c723e */ /* 0x000fe200000190ff */
[----:B------:R-:W-:Y:S01]  /*2d50*/  HADD2.F32 R24, -RZ, R24.H0_H0 ;  /* 0x20000018ff187230 */ /* 0x000fe20000004100 */
[----:B------:R-:W-:Y:S01]  /*2d60*/  F2FP.BF16.F32.PACK_AB.RZ R14, RZ, R14 ;  /* 0x0000000eff0e723e */ /* 0x000fe200000190ff */
[----:B------:R-:W-:-:S02]  /*2d70*/  HADD2.F32 R16, -RZ, R16.H0_H0 ;  /* 0x20000010ff107230 */ /* 0x000fc40000004100 */
[----:B------:R-:W-:Y:S01]  /*2d80*/  HADD2.F32 R25, -RZ, R25.H0_H0 ;  /* 0x20000019ff197230 */ /* 0x000fe20000004100 */
[----:B------:R-:W-:Y:S02]  /*2d90*/  F2FP.BF16.F32.PACK_AB.RZ R15, RZ, R15 ;  /* 0x0000000fff0f723e */ /* 0x000fe400000190ff */
[----:B------:R-:W-:Y:S02]  /*2da0*/  PRMT R12, R12, 0x5410, R14 ;  /* 0x000054100c0c7816 */ /* 0x000fe4000000000e */
[----:B------:R-:W-:Y:S02]  /*2db0*/  F2FP.BF16.F32.PACK_AB.RZ R24, RZ, R24 ;  /* 0x00000018ff18723e */ /* 0x000fe400000190ff */
[----:B------:R-:W-:Y:S02]  /*2dc0*/  F2FP.BF16.F32.PACK_AB.RZ R16, RZ, R16 ;  /* 0x00000010ff10723e */ /* 0x000fe400000190ff */
[----:B------:R-:W-:Y:S01]  /*2dd0*/  F2FP.BF16.F32.PACK_AB.RZ R25, RZ, R25 ;  /* 0x00000019ff19723e */ /* 0x000fe200000190ff */
[----:B------:R-:W-:Y:S01]  /*2de0*/  HFMA2.BF16_V2 R34, R19.H0_H0, R12, R34 ;  /* 0x0000000c13227231 */ /* 0x000fe20000200822 */
[----:B------:R-:W-:-:S02]  /*2df0*/  PRMT R24, R24, 0x5410, R15 ;  /* 0x0000541018187816 */ /* 0x000fc4000000000f */
[----:B------:R-:W-:Y:S02]  /*2e00*/  LOP3.LUT R12, R26, 0xff, RZ, 0xc0, !PT ;  /* 0x000000ff1a0c7812 */ /* 0x000fe400078ec0ff */
[----:B------:R-:W-:Y:S01]  /*2e10*/  PRMT R16, R16, 0x5410, R25 ;  /* 0x0000541010107816 */ /* 0x000fe20000000019 */
[C---:B------:R-:W-:Y:S01]  /*2e20*/  HFMA2.BF16_V2 R35, R19.reuse.H0_H0, R24, R35 ;  /* 0x0000001813237231 */ /* 0x040fe20000200823 */
[----:B------:R-:W-:Y:S02]  /*2e30*/  F2FP.F16.E5M2.UNPACK_B R13, R38 ;  /* 0x00000026ff0d723e */ /* 0x000fe400020004ff */
[----:B------:R-:W-:Y:S02]  /*2e40*/  LOP3.LUT R38, R26, 0xffff, RZ, 0xc0, !PT ;  /* 0x0000ffff1a267812 */ /* 0x000fe400078ec0ff */
[--C-:B------:R-:W-:Y:S02]  /*2e50*/  SHF.R.U32.HI R24, RZ, 0x18, R26.reuse ;  /* 0x00000018ff187819 */ /* 0x100fe4000001161a */
[----:B------:R-:W-:Y:S01]  /*2e60*/  F2FP.F16.E5M2.UNPACK_B R15, R12 ;  /* 0x0000000cff0f723e */ /* 0x000fe200020004ff */
[----:B------:R-:W-:Y:S01]  /*2e70*/  HFMA2.BF16_V2 R12, R19.H0_H0, R16, R37 ;  /* 0x00000010130c7231 */ /* 0x000fe20000200825 */
[----:B------:R-:W-:-:S02]  /*2e80*/  SHF.R.U32.HI R26, RZ, 0x10, R26 ;  /* 0x00000010ff1a7819 */ /* 0x000fc4000001161a */
[C---:B------:R-:W-:Y:S02]  /*2e90*/  LOP3.LUT R25, R27.reuse, 0xffff, RZ, 0xc0, !PT ;  /* 0x0000ffff1b197812 */ /* 0x040fe400078ec0ff */
[----:B------:R-:W-:Y:S02]  /*2ea0*/  LOP3.LUT R16, R27, 0xff, RZ, 0xc0, !PT ;  /* 0x000000ff1b107812 */ /* 0x000fe400078ec0ff */
[--C-:B------:R-:W-:Y:S02]  /*2eb0*/  SHF.R.U32.HI R37, RZ, 0x18, R27.reuse ;  /* 0x00000018ff257819 */ /* 0x100fe4000001161b */
[----:B------:R-:W-:Y:S02]  /*2ec0*/  SHF.R.U32.HI R27, RZ, 0x10, R27 ;  /* 0x00000010ff1b7819 */ /* 0x000fe4000001161b */
[----:B------:R-:W-:Y:S02]  /*2ed0*/  LOP3.LUT R26, R26, 0xff, RZ, 0xc0, !PT ;  /* 0x000000ff1a1a7812 */ /* 0x000fe400078ec0ff */
[----:B------:R-:W-:-:S02]  /*2ee0*/  SHF.R.U32.HI R25, RZ, 0x8, R25 ;  /* 0x00000008ff197819 */ /* 0x000fc40000011619 */
[----:B------:R-:W-:Y:S02]  /*2ef0*/  LOP3.LUT R27, R27, 0xff, RZ, 0xc0, !PT ;  /* 0x000000ff1b1b7812 */ /* 0x000fe400078ec0ff */
[----:B------:R-:W-:Y:S02]  /*2f00*/  F2FP.F16.E5M2.UNPACK_B R24, R24 ;  /* 0x00000018ff18723e */ /* 0x000fe400020004ff */
[----:B------:R-:W-:Y:S02]  /*2f10*/  F2FP.F16.E5M2.UNPACK_B R26, R26 ;  /* 0x0000001aff1a723e */ /* 0x000fe400020004ff */
[----:B------:R-:W-:Y:S02]  /*2f20*/  F2FP.F16.E5M2.UNPACK_B R25, R25 ;  /* 0x00000019ff19723e */ /* 0x000fe400020004ff */
[----:B------:R-:W-:Y:S02]  /*2f30*/  F2FP.F16.E5M2.UNPACK_B R16, R16 ;  /* 0x00000010ff10723e */ /* 0x000fe400020004ff */
[----:B------:R-:W-:-:S02]  /*2f40*/  F2FP.F16.E5M2.UNPACK_B R37, R37 ;  /* 0x00000025ff25723e */ /* 0x000fc400020004ff */
[----:B------:R-:W-:Y:S01]  /*2f50*/  F2FP.F16.E5M2.UNPACK_B R27, R27 ;  /* 0x0000001bff1b723e */ /* 0x000fe200020004ff */
[----:B------:R-:W-:Y:S02]  /*2f60*/  HADD2.F32 R11, -RZ, R11.H0_H0 ;  /* 0x2000000bff0b7230 */ /* 0x000fe40000004100 */
[----:B------:R-:W-:Y:S02]  /*2f70*/  HADD2.F32 R13, -RZ, R13.H0_H0 ;  /* 0x2000000dff0d7230 */ /* 0x000fe40000004100 */
        /* <DEDUP_REMOVED lines=12> */
[----:B------:R-:W-:Y:S02]  /*3040*/  F2FP.BF16.F32.PACK_AB.RZ R37, RZ, R37 ;  /* 0x00000025ff25723e */ /* 0x000fe400000190ff */
[----:B------:R-:W-:Y:S02]  /*3050*/  F2FP.BF16.F32.PACK_AB.RZ R27, RZ, R27 ;  /* 0x0000001bff1b723e */ /* 0x000fe400000190ff */
[----:B------:R-:W-:Y:S02]  /*3060*/  PRMT R13, R13, 0x5410, R11 ;  /* 0x000054100d0d7816 */ /* 0x000fe4000000000b */
[----:B------:R-:W-:Y:S02]  /*3070*/  PRMT R26, R26, 0x5410, R24 ;  /* 0x000054101a1a7816 */ /* 0x000fe40000000018 */
[----:B------:R-:W-:-:S02]  /*3080*/  PRMT R11, R16, 0x5410, R25 ;  /* 0x00005410100b7816 */ /* 0x000fc40000000019 */
[----:B------:R-:W-:Y:S01]  /*3090*/  PRMT R27, R27, 0x5410, R37 ;  /* 0x000054101b1b7816 */ /* 0x000fe20000000025 */
[C---:B------:R-:W-:Y:S02]  /*30a0*/  HFMA2.BF16_V2 R16, R19.reuse.H0_H0, R26, R32 ;  /* 0x0000001a13107231 */ /* 0x040fe40000200820 */
[C---:B------:R-:W-:Y:S02]  /*30b0*/  HFMA2.BF16_V2 R32, R19.reuse.H0_H0, R11, R9 ;  /* 0x0000000b13207231 */ /* 0x040fe40000200809 */
[----:B------:R-:W-:Y:S02]  /*30c0*/  VIADD R11, R8, 0x38 ;  /* 0x00000038080b7836 */ /* 0x000fe40000000000 */
[----:B------:R-:W-:Y:S01]  /*30d0*/  HFMA2.BF16_V2 R9, R19.H0_H0, R27, R10 ;  /* 0x0000001b13097231 */ /* 0x000fe2000020080a */
[----:B---3--:R-:W-:Y:S02]  /*30e0*/  LOP3.LUT R10, R20, 0xffff, RZ, 0xc0, !PT ;  /* 0x0000ffff140a7812 */ /* 0x008fe400078ec0ff */
[----:B------:R-:W-:-:S02]  /*30f0*/  LOP3.LUT R11, R11, 0xf8, RZ, 0xc0, !PT ;  /* 0x000000f80b0b7812 */ /* 0x000fc400078ec0ff */
[----:B------:R-:W-:-:S04]  /*3100*/  SHF.R.U32.HI R10, RZ, 0x8, R10 ;  /* 0x00000008ff0a7819 */ /* 0x000fc8000001160a */
[----:B------:R-:W-:Y:S02]  /*3110*/  F2FP.F16.E5M2.UNPACK_B R25, R10 ;  /* 0x0000000aff19723e */ /* 0x000fe400020004ff */
[----:B------:R-:W0:Y:S01]  /*3120*/  LDS.64 R10, [R11+UR4] ;  /* 0x000000040b0a7984 */ /* 0x000e220008000a00 */
[----:B------:R-:W-:Y:S01]  /*3130*/  HFMA2.BF16_V2 R33, R19.H0_H0, R13, R33 ;  /* 0x0000000d13217231 */ /* 0x000fe20000200821 */
        /* <DEDUP_REMOVED lines=17> */
[----:B------:R-:W-:-:S04]  /*3250*/  LOP3.LUT R13, R22, 0xffff, RZ, 0xc0, !PT ;  /* 0x0000ffff160d7812 */ /* 0x000fc800078ec0ff */
[----:B------:R-:W-:-:S04]  /*3260*/  SHF.R.U32.HI R13, RZ, 0x8, R13 ;  /* 0x00000008ff0d7819 */ /* 0x000fc8000001160d */
[----:B------:R-:W-:Y:S01]  /*3270*/  F2FP.F16.E5M2.UNPACK_B R13, R13 ;  /* 0x0000000dff0d723e */ /* 0x000fe200020004ff */
[----:B0-----:R-:W-:Y:S01]  /*3280*/  VIADD R10, R8, 0x40 ;  /* 0x00000040080a7836 */ /* 0x001fe20000000000 */
[----:B------:R-:W-:Y:S02]  /*3290*/  SHF.R.U32.HI R38, RZ, 0x8, R38 ;  /* 0x00000008ff267819 */ /* 0x000fe40000011626 */
[----:B------:R-:W-:Y:S01]  /*32a0*/  PRMT R40, R40, 0x5410, R41 ;  /* 0x0000541028287816 */ /* 0x000fe20000000029 */
[----:B------:R-:W-:Y:S01]  /*32b0*/  HADD2.F32 R11, -RZ, R13.H0_H0 ;  /* 0x2000000dff0b7230 */ /* 0x000fe20000004100 */
[----:B------:R-:W-:Y:S02]  /*32c0*/  LOP3.LUT R13, R10, 0xf8, RZ, 0xc0, !PT ;  /* 0x000000f80a0d7812 */ /* 0x000fe400078ec0ff */
[----:B------:R-:W-:Y:S01]  /*32d0*/  F2FP.F16.E5M2.UNPACK_B R14, R38 ;  /* 0x00000026ff0e723e */ /* 0x000fe200020004ff */
[----:B------:R-:W-:Y:S01]  /*32e0*/  HFMA2.BF16_V2 R34, R19.H0_H0, R40, R34 ;  /* 0x0000002813227231 */ /* 0x000fe20000200822 */
[----:B------:R-:W-:Y:S01]  /*32f0*/  F2FP.BF16.F32.PACK_AB.RZ R40, RZ, R11 ;  /* 0x0000000bff28723e */ /* 0x000fe200000190ff */
[----:B------:R-:W-:Y:S01]  /*3300*/  HADD2.F32 R15, -RZ, R15.H0_H0 ;  /* 0x2000000fff0f7230 */ /* 0x000fe20000004100 */
[----:B------:R-:W0:Y:S01]  /*3310*/  LDS.64 R10, [R13+UR4] ;  /* 0x000000040d0a7984 */ /* 0x000e220008000a00 */
[----:B------:R-:W-:-:S03]  /*3320*/  HADD2.F32 R14, -RZ, R14.H0_H0 ;  /* 0x2000000eff0e7230 */ /* 0x000fc60000004100 */
[----:B------:R-:W-:Y:S02]  /*3330*/  F2FP.BF16.F32.PACK_AB.RZ R15, RZ, R15 ;  /* 0x0000000fff0f723e */ /* 0x000fe400000190ff */
[----:B------:R-:W-:-:S04]  /*3340*/  F2FP.BF16.F32.PACK_AB.RZ R14, RZ, R14 ;  /* 0x0000000eff0e723e */ /* 0x000fc800000190ff */
[----:B------:R-:W-:Y:S02]  /*3350*/  PRMT R15, R15, 0x5410, R14 ;  /* 0x000054100f0f7816 */ /* 0x000fe4000000000e */
[C---:B------:R-:W-:Y:S02]  /*3360*/  LOP3.LUT R14, R21.reuse, 0xffff, RZ, 0xc0, !PT ;  /* 0x0000ffff150e7812 */ /* 0x040fe400078ec0ff */
[----:B------:R-:W-:Y:S02]  /*3370*/  LOP3.LUT R37, R21, 0xff, RZ, 0xc0, !PT ;  /* 0x000000ff15257812 */ /* 0x000fe400078ec0ff */
[----:B------:R-:W-:Y:S02]  /*3380*/  SHF.R.U32.HI R14, RZ, 0x8, R14 ;  /* 0x00000008ff0e7819 */ /* 0x000fe4000001160e */
[--C-:B------:R-:W-:Y:S02]  /*3390*/  SHF.R.U32.HI R38, RZ, 0x18, R21.reuse ;  /* 0x00000018ff267819 */ /* 0x100fe40000011615 */
[----:B------:R-:W-:Y:S01]  /*33a0*/  SHF.R.U32.HI R21, RZ, 0x10, R21 ;  /* 0x00000010ff157819 */ /* 0x000fe20000011615 */
[----:B------:R-:W-:Y:S01]  /*33b0*/  HFMA2.BF16_V2 R36, R19.H0_H0, R15, R36 ;  /* 0x0000000f13247231 */ /* 0x000fe20000200824 */
[----:B------:R-:W-:-:S02]  /*33c0*/  F2FP.F16.E5M2.UNPACK_B R14, R14 ;  /* 0x0000000eff0e723e */ /* 0x000fc400020004ff */
[----:B------:R-:W-:Y:S02]  /*33d0*/  F2FP.F16.E5M2.UNPACK_B R37, R37 ;  /* 0x00000025ff25723e */ /* 0x000fe400020004ff */
[----:B------:R-:W-:Y:S02]  /*33e0*/  LOP3.LUT R39, R22, 0xff, RZ, 0xc0, !PT ;  /* 0x000000ff16277812 */ /* 0x000fe400078ec0ff */
[----:B------:R-:W-:Y:S01]  /*33f0*/  LOP3.LUT R15, R21, 0xff, RZ, 0xc0, !PT ;  /* 0x000000ff150f7812 */ /* 0x000fe200078ec0ff */
[----:B------:R-:W-:Y:S01]  /*3400*/  HADD2.F32 R37, -RZ, R37.H0_H0 ;  /* 0x20000025ff257230 */ /* 0x000fe20000004100 */
[----:B------:R-:W-:Y:S01]  /*3410*/  F2FP.F16.E5M2.UNPACK_B R39, R39 ;  /* 0x00000027ff27723e */ /* 0x000fe200020004ff */
[----:B------:R-:W-:Y:S01]  /*3420*/  HADD2.F32 R14, -RZ, R14.H0_H0 ;  /* 0x2000000eff0e7230 */ /* 0x000fe20000004100 */
[----:B------:R-:W-:Y:S02]  /*3430*/  F2FP.F16.E5M2.UNPACK_B R38, R38 ;  /* 0x00000026ff26723e */ /* 0x000fe400020004ff */
[----:B------:R-:W-:Y:S01]  /*3440*/  F2FP.F16.E5M2.UNPACK_B R15, R15 ;  /* 0x0000000fff0f723e */ /* 0x000fe200020004ff */
        /* <DEDUP_REMOVED lines=8> */
[----:B------:R-:W-:Y:S01]  /*34d0*/  F2FP.BF16.F32.PACK_AB.RZ R15, RZ, R15 ;  /* 0x0000000fff0f723e */ /* 0x000fe200000190ff */
[----:B------:R-:W-:Y:S01]  /*34e0*/  HFMA2.BF16_V2 R37, R19.H0_H0, R37, R12 ;  /* 0x0000002513257231 */ /* 0x000fe2000020080c */
[----:B------:R-:W-:Y:S01]  /*34f0*/  PRMT R39, R39, 0x5410, R40 ;  /* 0x0000541027277816 */ /* 0x000fe20000000028 */
[----:B0-----:R-:W-:Y:S01]  /*3500*/  IMAD.WIDE R10, R7, 0x10, R10 ;  /* 0x00000010070a7825 */ /* 0x001fe200078e020a */
[----:B------:R-:W-:Y:S02]  /*3510*/  PRMT R15, R15, 0x5410, R38 ;  /* 0x000054100f0f7816 */ /* 0x000fe40000000026 */
[----:B------:R-:W-:-:S02]  /*3520*/  LOP3.LUT R12, R23, 0xff, RZ, 0xc0, !PT ;  /* 0x000000ff170c7812 */ /* 0x000fc400078ec0ff */
[--C-:B------:R-:W-:Y:S01]  /*3530*/  SHF.R.U32.HI R13, RZ, 0x18, R23.reuse ;  /* 0x00000018ff0d7819 */ /* 0x100fe20000011617 */
[C---:B------:R-:W-:Y:S01]  /*3540*/  HFMA2.BF16_V2 R36, R19.reuse.H0_H0, R39, R36 ;  /* 0x0000002713247231 */ /* 0x040fe20000200824 */
[----:B------:R-:W-:Y:S01]  /*3550*/  F2FP.F16.E5M2.UNPACK_B R38, R12 ;  /* 0x0000000cff26723e */ /* 0x000fe200020004ff */
[----:B------:R-:W-:Y:S01]  /*3560*/  HFMA2.BF16_V2 R33, R19.H0_H0, R15, R33 ;  /* 0x0000000f13217231 */ /* 0x000fe20000200821 */
[----:B------:R-:W-:Y:S02]  /*3570*/  F2FP.F16.E5M2.UNPACK_B R39, R13 ;  /* 0x0000000dff27723e */ /* 0x000fe400020004ff */
[----:B------:R0:W3:Y:S01]  /*3580*/  LD.E.128 R12, desc[UR36][R10.64] ;  /* 0x000000240a0c7980 */ /* 0x0000e2000c101d00 */
[----:B------:R-:W-:Y:S02]  /*3590*/  LOP3.LUT R21, R23, 0xffff, RZ, 0xc0, !PT ;  /* 0x0000ffff17157812 */ /* 0x000fe400078ec0ff */
[----:B------:R-:W-:Y:S02]  /*35a0*/  SHF.R.U32.HI R23, RZ, 0x10, R23 ;  /* 0x00000010ff177819 */ /* 0x000fe40000011617 */
[----:B------:R-:W-:-:S02]  /*35b0*/  SHF.R.U32.HI R20, RZ, 0x18, R22 ;  /* 0x00000018ff147819 */ /* 0x000fc40000011616 */
[----:B------:R-:W-:Y:S02]  /*35c0*/  LOP3.LUT R23, R23, 0xff, RZ, 0xc0, !PT ;  /* 0x000000ff17177812 */ /* 0x000fe400078ec0ff */
[----:B------:R-:W-:Y:S02]  /*35d0*/  SHF.R.U32.HI R22, RZ, 0x10, R22 ;  /* 0x00000010ff167819 */ /* 0x000fe40000011616 */
[----:B------:R-:W-:Y:S02]  /*35e0*/  F2FP.F16.E5M2.UNPACK_B R23, R23 ;  /* 0x00000017ff17723e */ /* 0x000fe400020004ff */
[----:B------:R-:W-:Y:S02]  /*35f0*/  LOP3.LUT R22, R22, 0xff, RZ, 0xc0, !PT ;  /* 0x000000ff16167812 */ /* 0x000fe400078ec0ff */
[----:B------:R-:W-:Y:S01]  /*3600*/  SHF.R.U32.HI R21, RZ, 0x8, R21 ;  /* 0x00000008ff157819 */ /* 0x000fe20000011615 */
[----:B------:R-:W-:Y:S01]  /*3610*/  HADD2.F32 R39, -RZ, R39.H0_H0 ;  /* 0x20000027ff277230 */ /* 0x000fe20000004100 */
[----:B------:R-:W-:Y:S01]  /*3620*/  F2FP.F16.E5M2.UNPACK_B R20, R20 ;  /* 0x00000014ff14723e */ /* 0x000fe200020004ff */
[----:B------:R-:W-:Y:S01]  /*3630*/  HADD2.F32 R23, -RZ, R23.H0_H0 ;  /* 0x20000017ff177230 */ /* 0x000fe20000004100 */
[----:B------:R-:W-:-:S02]  /*3640*/  F2FP.F16.E5M2.UNPACK_B R22, R22 ;  /* 0x00000016ff16723e */ /* 0x000fc400020004ff */
[----:B------:R-:W-:Y:S01]  /*3650*/  F2FP.F16.E5M2.UNPACK_B R21, R21 ;  /* 0x00000015ff15723e */ /* 0x000fe200020004ff */
[----:B------:R-:W-:Y:S01]  /*3660*/  HADD2.F32 R20, -RZ, R20.H0_H0 ;  /* 0x20000014ff147230 */ /* 0x000fe20000004100 */
[----:B------:R-:W-:Y:S01]  /*3670*/  F2FP.BF16.F32.PACK_AB.RZ R39, RZ, R39 ;  /* 0x00000027ff27723e */ /* 0x000fe200000190ff */
[----:B------:R-:W-:Y:S01]  /*3680*/  HADD2.F32 R38, -RZ, R38.H0_H0 ;  /* 0x20000026ff267230 */ /* 0x000fe20000004100 */
[----:B------:R-:W-:Y:S01]  /*3690*/  F2FP.BF16.F32.PACK_AB.RZ R23, RZ, R23 ;  /* 0x00000017ff17723e */ /* 0x000fe200000190ff */
[----:B------:R-:W-:Y:S02]  /*36a0*/  HADD2.F32 R22, -RZ, R22.H0_H0 ;  /* 0x20000016ff167230 */ /* 0x000fe40000004100 */
[----:B------:R-:W-:Y:S01]  /*36b0*/  HADD2.F32 R21, -RZ, R21.H0_H0 ;  /* 0x20000015ff157230 */ /* 0x000fe20000004100 */
[----:B------:R-:W-:Y:S02]  /*36c0*/  PRMT R23, R23, 0x5410, R39 ;  /* 0x0000541017177816 */ /* 0x000fe40000000027 */
[----:B------:R-:W-:-:S02]  /*36d0*/  F2FP.BF16.F32.PACK_AB.RZ R20, RZ, R20 ;  /* 0x00000014ff14723e */ /* 0x000fc400000190ff */
[----:B------:R-:W-:Y:S02]  /*36e0*/  F2FP.BF16.F32.PACK_AB.RZ R38, RZ, R38 ;  /* 0x00000026ff26723e */ /* 0x000fe400000190ff */
[----:B------:R-:W-:Y:S02]  /*36f0*/  F2FP.BF16.F32.PACK_AB.RZ R22, RZ, R22 ;  /* 0x00000016ff16723e */ /* 0x000fe400000190ff */
[----:B------:R-:W-:Y:S01]  /*3700*/  F2FP.BF16.F32.PACK_AB.RZ R21, RZ, R21 ;  /* 0x00000015ff15723e */ /* 0x000fe200000190ff */
[----:B0-----:R-:W-:Y:S01]  /*3710*/  HFMA2.BF16_V2 R10, R19.H0_H0, R23, R9 ;  /* 0x00000017130a7231 */ /* 0x001fe20000200809 */
[----:B------:R-:W-:Y:S02]  /*3720*/  PRMT R22, R22, 0x5410, R20 ;  /* 0x0000541016167816 */ /* 0x000fe40000000014 */
[----:B------:R-:W-:-:S03]  /*3730*/  PRMT R38, R38, 0x5410, R21 ;  /* 0x0000541026267816 */ /* 0x000fc60000000015 */
[C---:B------:R-:W-:Y:S02]  /*3740*/  HFMA2.BF16_V2 R16, R19.reuse.H0_H0, R22, R16 ;  /* 0x0000001613107231 */ /* 0x040fe40000200810 */
[----:B------:R-:W-:Y:S01]  /*3750*/  HFMA2.BF16_V2 R32, R19.H0_H0, R38, R32 ;  /* 0x0000002613207231 */ /* 0x000fe20000200820 */
[----:B------:R-:W-:-:S05]  /*3760*/  PRMT R42, R42, 0x5410, R43 ;  /* 0x000054102a2a7816 */ /* 0x000fca000000002b */
[----:B------:R-:W-:Y:S01]  /*3770*/  HFMA2.BF16_V2 R35, R19.H0_H0, R42, R35 ;  /* 0x0000002a13237231 */ /* 0x000fe20000200823 */
[----:B--2---:R-:W-:-:S04]  /*3780*/  LOP3.LUT R11, R24, 0xffff, RZ, 0xc0, !PT ;  /* 0x0000ffff180b7812 */ /* 0x004fc800078ec0ff */
[----:B------:R-:W-:Y:S02]  /*3790*/  SHF.R.U32.HI R11, RZ, 0x8, R11 ;  /* 0x00000008ff0b7819 */ /* 0x000fe4000001160b */
[----:B------:R-:W-:Y:S02]  /*37a0*/  LOP3.LUT R9, R24, 0xff, RZ, 0xc0, !PT ;  /* 0x000000ff18097812 */ /* 0x000fe400078ec0ff */
[----:B------:R-:W-:Y:S02]  /*37b0*/  F2FP.F16.E5M2.UNPACK_B R21, R11 ;  /* 0x0000000bff15723e */ /* 0x000fe400020004ff */
[----:B------:R-:W-:Y:S02]  /*37c0*/  SHF.R.U32.HI R11, RZ, 0x18, R24 ;  /* 0x00000018ff0b7819 */ /* 0x000fe40000011618 */
        /* <DEDUP_REMOVED lines=29> */
[C---:B------:R-:W-:Y:S02]  /*39a0*/  LOP3.LUT R20, R26.reuse, 0xff, RZ, 0xc0, !PT ;  /* 0x000000ff1a147812 */ /* 0x040fe400078ec0ff */
[----:B------:R-:W-:Y:S01]  /*39b0*/  PRMT R23, R23, 0x5410, R25 ;  /* 0x0000541017177816 */ /* 0x000fe20000000019 */
[C---:B------:R-:W-:Y:S01]  /*39c0*/  HFMA2.BF16_V2 R35, R19.reuse.H0_H0, R24, R35 ;  /* 0x0000001813237231 */ /* 0x040fe20000200823 */
[----:B------:R-:W-:Y:S02]  /*39d0*/  F2FP.F16.E5M2.UNPACK_B R11, R38 ;  /* 0x00000026ff0b723e */ /* 0x000fe400020004ff */
[----:B------:R-:W-:Y:S01]  /*39e0*/  F2FP.F16.E5M2.UNPACK_B R22, R20 ;  /* 0x00000014ff16723e */ /* 0x000fe200020004ff */
[----:B------:R-:W-:Y:S01]  /*39f0*/  HFMA2.BF16_V2 R20, R19.H0_H0, R23, R37 ;  /* 0x0000001713147231 */ /* 0x000fe20000200825 */
[----:B------:R-:W-:Y:S02]  /*3a00*/  LOP3.LUT R38, R26, 0xffff, RZ, 0xc0, !PT ;  /* 0x0000ffff1a267812 */ /* 0x000fe400078ec0ff */
[----:B------:R-:W-:-:S02]  /*3a10*/  SHF.R.U32.HI R24, RZ, 0x18, R26 ;  /* 0x00000018ff187819 */ /* 0x000fc4000001161a */
[----:B------:R-:W-:Y:S02]  /*3a20*/  SHF.R.U32.HI R26, RZ, 0x10, R26 ;  /* 0x00000010ff1a7819 */ /* 0x000fe4000001161a */
[C---:B------:R-:W-:Y:S02]  /*3a30*/  LOP3.LUT R25, R27.reuse, 0xffff, RZ, 0xc0, !PT ;  /* 0x0000ffff1b197812 */ /* 0x040fe400078ec0ff */
[----:B------:R-:W-:Y:S02]  /*3a40*/  LOP3.LUT R23, R27, 0xff, RZ, 0xc0, !PT ;  /* 0x000000ff1b177812 */ /* 0x000fe400078ec0ff */
[--C-:B------:R-:W-:Y:S02]  /*3a50*/  SHF.R.U32.HI R37, RZ, 0x18, R27.reuse ;  /* 0x00000018ff257819 */ /* 0x100fe4000001161b */
[----:B------:R-:W-:Y:S02]  /*3a60*/  SHF.R.U32.HI R27, RZ, 0x10, R27 ;  /* 0x00000010ff1b7819 */ /* 0x000fe4000001161b */
[----:B------:R-:W-:-:S02]  /*3a70*/  LOP3.LUT R26, R26, 0xff, RZ, 0xc0, !PT ;  /* 0x000000ff1a1a7812 */ /* 0x000fc400078ec0ff */
[----:B------:R-:W-:Y:S02]  /*3a80*/  LOP3.LUT R27, R27, 0xff, RZ, 0xc0, !PT ;  /* 0x000000ff1b1b7812 */ /* 0x000fe400078ec0ff */
[----:B------:R-:W-:Y:S02]  /*3a90*/  F2FP.F16.E5M2.UNPACK_B R24, R24 ;  /* 0x00000018ff18723e */ /* 0x000fe400020004ff */
[----:B------:R-:W-:Y:S02]  /*3aa0*/  F2FP.F16.E5M2.UNPACK_B R26, R26 ;  /* 0x0000001aff1a723e */ /* 0x000fe400020004ff */
[----:B------:R-:W-:Y:S02]  /*3ab0*/  F2FP.F16.E5M2.UNPACK_B R37, R37 ;  /* 0x00000025ff25723e */ /* 0x000fe400020004ff */
[----:B------:R-:W-:Y:S01]  /*3ac0*/  F2FP.F16.E5M2.UNPACK_B R27, R27 ;  /* 0x0000001bff1b723e */ /* 0x000fe200020004ff */
[----:B------:R-:W-:Y:S02]  /*3ad0*/  HADD2.F32 R9, -RZ, R9.H0_H0 ;  /* 0x20000009ff097230 */ /* 0x000fe40000004100 */
[----:B------:R-:W-:-:S02]  /*3ae0*/  HADD2.F32 R11, -RZ, R11.H0_H0 ;  /* 0x2000000bff0b7230 */ /* 0x000fc40000004100 */
[----:B------:R-:W-:Y:S02]  /*3af0*/  HADD2.F32 R24, -RZ, R24.H0_H0 ;  /* 0x20000018ff187230 */ /* 0x000fe40000004100 */
[----:B------:R-:W-:Y:S02]  /*3b00*/  HADD2.F32 R26, -RZ, R26.H0_H0 ;  /* 0x2000001aff1a7230 */ /* 0x000fe40000004100 */
[----:B------:R-:W-:Y:S02]  /*3b10*/  HADD2.F32 R37, -RZ, R37.H0_H0 ;  /* 0x20000025ff257230 */ /* 0x000fe40000004100 */
[----:B------:R-:W-:Y:S01]  /*3b20*/  HADD2.F32 R27, -RZ, R27.H0_H0 ;  /* 0x2000001bff1b7230 */ /* 0x000fe20000004100 */
[----:B------:R-:W-:Y:S02]  /*3b30*/  F2FP.BF16.F32.PACK_AB.RZ R9, RZ, R9 ;  /* 0x00000009ff09723e */ /* 0x000fe400000190ff */
[----:B------:R-:W-:Y:S02]  /*3b40*/  F2FP.BF16.F32.PACK_AB.RZ R11, RZ, R11 ;  /* 0x0000000bff0b723e */ /* 0x000fe400000190ff */
[----:B------:R-:W-:-:S02]  /*3b50*/  F2FP.BF16.F32.PACK_AB.RZ R24, RZ, R24 ;  /* 0x00000018ff18723e */ /* 0x000fc400000190ff */
[----:B------:R-:W-:Y:S02]  /*3b60*/  F2FP.BF16.F32.PACK_AB.RZ R26, RZ, R26 ;  /* 0x0000001aff1a723e */ /* 0x000fe400000190ff */
[----:B------:R-:W-:Y:S02]  /*3b70*/  SHF.R.U32.HI R25, RZ, 0x8, R25 ;  /* 0x00000008ff197819 */ /* 0x000fe40000011619 */
[----:B------:R-:W-:Y:S02]  /*3b80*/  F2FP.BF16.F32.PACK_AB.RZ R37, RZ, R37 ;  /* 0x00000025ff25723e */ /* 0x000fe400000190ff */
[----:B------:R-:W-:Y:S02]  /*3b90*/  F2FP.BF16.F32.PACK_AB.RZ R27, RZ, R27 ;  /* 0x0000001bff1b723e */ /* 0x000fe400000190ff */
[----:B------:R-:W-:Y:S02]  /*3ba0*/  PRMT R11, R11, 0x5410, R9 ;  /* 0x000054100b0b7816 */ /* 0x000fe40000000009 */
[----:B------:R-:W-:-:S02]  /*3bb0*/  PRMT R26, R26, 0x5410, R24 ;  /* 0x000054101a1a7816 */ /* 0x000fc40000000018 */
[----:B------:R-:W-:Y:S02]  /*3bc0*/  F2FP.F16.E5M2.UNPACK_B R25, R25 ;  /* 0x00000019ff19723e */ /* 0x000fe400020004ff */
[----:B------:R-:W-:Y:S02]  /*3bd0*/  F2FP.F16.E5M2.UNPACK_B R23, R23 ;  /* 0x00000017ff17723e */ /* 0x000fe400020004ff */
[----:B------:R-:W-:Y:S01]  /*3be0*/  PRMT R27, R27, 0x5410, R37 ;  /* 0x000054101b1b7816 */ /* 0x000fe20000000025 */
[C---:B------:R-:W-:Y:S02]  /*3bf0*/  HFMA2.BF16_V2 R33, R19.reuse.H0_H0, R11, R33 ;  /* 0x0000000b13217231 */ /* 0x040fe40000200821 */
[----:B------:R-:W-:Y:S02]  /*3c00*/  HADD2.F32 R25, -RZ, R25.H0_H0 ;  /* 0x20000019ff197230 */ /* 0x000fe40000004100 */
[----:B------:R-:W-:Y:S02]  /*3c10*/  HFMA2.BF16_V2 R9, R19.H0_H0, R26, R16 ;  /* 0x0000001a13097231 */ /* 0x000fe40000200810 */
[----:B------:R-:W-:-:S02]  /*3c20*/  HADD2.F32 R23, -RZ, R23.H0_H0 ;  /* 0x20000017ff177230 */ /* 0x000fc40000004100 */
[----:B------:R-:W-:Y:S02]  /*3c30*/  HFMA2.BF16_V2 R16, R19.H0_H0, R27, R10 ;  /* 0x0000001b13107231 */ /* 0x000fe4000020080a */
[----:B------:R-:W-:Y:S01]  /*3c40*/  VIADD R11, R8, 0x48 ;  /* 0x00000048080b7836 */ /* 0x000fe20000000000 */
[----:B---3--:R-:W-:Y:S02]  /*3c50*/  LOP3.LUT R10, R12, 0xffff, RZ, 0xc0, !PT ;  /* 0x0000ffff0c0a7812 */ /* 0x008fe400078ec0ff */
[----:B------:R-:W-:Y:S02]  /*3c60*/  F2FP.BF16.F32.PACK_AB.RZ R23, RZ, R23 ;  /* 0x00000017ff17723e */ /* 0x000fe400000190ff */
[----:B------:R-:W-:Y:S02]  /*3c70*/  F2FP.BF16.F32.PACK_AB.RZ R25, RZ, R25 ;  /* 0x00000019ff19723e */ /* 0x000fe400000190ff */
[----:B------:R-:W-:Y:S02]  /*3c80*/  LOP3.LUT R11, R11, 0xf8, RZ, 0xc0, !PT ;  /* 0x000000f80b0b7812 */ /* 0x000fe400078ec0ff */
[----:B------:R-:W-:-:S02]  /*3c90*/  SHF.R.U32.HI R10, RZ, 0x8, R10 ;  /* 0x00000008ff0a7819 */ /* 0x000fc4000001160a */
[----:B------:R-:W-:Y:S02]  /*3ca0*/  PRMT R23, R23, 0x5410, R25 ;  /* 0x0000541017177816 */ /* 0x000fe40000000019 */
[----:B------:R-:W-:Y:S02]  /*3cb0*/  F2FP.F16.E5M2.UNPACK_B R25, R10 ;  /* 0x0000000aff19723e */ /* 0x000fe400020004ff */
[----:B------:R-:W0:Y:S01]  /*3cc0*/  LDS.64 R10, [R11+UR4] ;  /* 0x000000040b0a7984 */ /* 0x000e220008000a00 */
[----:B------:R-:W-:-:S04]  /*3cd0*/  SHF.R.U32.HI R38, RZ, 0x8, R38 ;  /* 0x00000008ff267819 */ /* 0x000fc80000011626 */
[----:B------:R-:W-:Y:S01]  /*3ce0*/  F2FP.F16.E5M2.UNPACK_B R21, R38 ;  /* 0x00000026ff15723e */ /* 0x000fe200020004ff */
[----:B------:R-:W-:-:S04]  /*3cf0*/  HADD2.F32 R22, -RZ, R22.H0_H0 ;  /* 0x20000016ff167230 */ /* 0x000fc80000004100 */
[----:B------:R-:W-:Y:S01]  /*3d00*/  HADD2.F32 R21, -RZ, R21.H0_H0 ;  /* 0x20000015ff157230 */ /* 0x000fe20000004100 */
[----:B------:R-:W-:-:S04]  /*3d10*/  F2FP.BF16.F32.PACK_AB.RZ R22, RZ, R22 ;  /* 0x00000016ff16723e */ /* 0x000fc800000190ff */
        /* <DEDUP_REMOVED lines=12> */
[----:B------:R-:W-:Y:S02]  /*3de0*/  HADD2.F32 R26, -RZ, R26.H0_H0 ;  /* 0x2000001aff1a7230 */ /* 0x000fe40000004100 */
[----:B0-----:R-:W-:Y:S01]  /*3df0*/  IMAD.WIDE R10, R7, 0x10, R10 ;  /* 0x00000010070a7825 */ /* 0x001fe200078e020a */
[----:B------:R-:W-:Y:S02]  /*3e00*/  F2FP.BF16.F32.PACK_AB.RZ R40, RZ, R24 ;  /* 0x00000018ff28723e */ /* 0x000fe400000190ff */
[----:B------:R-:W-:Y:S02]  /*3e10*/  F2FP.BF16.F32.PACK_AB.RZ R43, RZ, R27 ;  /* 0x0000001bff2b723e */ /* 0x000fe400000190ff */
        /* <DEDUP_REMOVED lines=16> */
[----:B------:R-:W-:Y:S02]  /*3f20*/  SHF.R.U32.HI R22, RZ, 0x8, R22 ;  /* 0x00000008ff167819 */ /* 0x000fe40000011616 */
[----:B------:R-:W-:-:S02]  /*3f30*/  SHF.R.U32.HI R38, RZ, 0x18, R13 ;  /* 0x00000018ff267819 */ /* 0x000fc4000001160d */
[----:B------:R-:W-:Y:S01]  /*3f40*/  SHF.R.U32.HI R13, RZ, 0x10, R13 ;  /* 0x00000010ff0d7819 */ /* 0x000fe2000001160d */
[----:B------:R-:W-:Y:S01]  /*3f50*/  HFMA2.BF16_V2 R32, R19.H0_H0, R23, R32 ;  /* 0x0000001713207231 */ /* 0x000fe20000200820 */
[----:B------:R-:W-:Y:S02]  /*3f60*/  F2FP.F16.E5M2.UNPACK_B R22, R22 ;  /* 0x00000016ff16723e */ /* 0x000fe400020004ff */
[----:B------:R-:W-:Y:S02]  /*3f70*/  F2FP.F16.E5M2.UNPACK_B R37, R37 ;  /* 0x00000025ff25723e */ /* 0x000fe400020004ff */
[----:B------:R-:W-:Y:S02]  /*3f80*/  LOP3.LUT R39, R14, 0xff, RZ, 0xc0, !PT ;  /* 0x000000ff0e277812 */ /* 0x000fe400078ec0ff */
[----:B------:R-:W-:Y:S01]  /*3f90*/  LOP3.LUT R23, R13, 0xff, RZ, 0xc0, !PT ;  /* 0x000000ff0d177812 */ /* 0x000fe200078ec0ff */
        /* <DEDUP_REMOVED lines=9> */
[----:B------:R-:W-:Y:S01]  /*4030*/  HADD2.F32 R23, -RZ, R23.H0_H0 ;  /* 0x20000017ff177230 */ /* 0x000fe20000004100 */
[----:B------:R-:W-:Y:S02]  /*4040*/  F2FP.BF16.F32.PACK_AB.RZ R39, RZ, R39 ;  /* 0x00000027ff27723e */ /* 0x000fe400000190ff */
[----:B------:R-:W-:Y:S02]  /*4050*/  PRMT R37, R37, 0x5410, R22 ;  /* 0x0000541025257816 */ /* 0x000fe40000000016 */
[----:B------:R-:W-:-:S02]  /*4060*/  F2FP.BF16.F32.PACK_AB.RZ R38, RZ, R38 ;  /* 0x00000026ff26723e */ /* 0x000fc400000190ff */
[----:B------:R-:W-:Y:S01]  /*4070*/  F2FP.BF16.F32.PACK_AB.RZ R23, RZ, R23 ;  /* 0x00000017ff17723e */ /* 0x000fe200000190ff */
[C---:B------:R-:W-:Y:S01]  /*4080*/  HFMA2.BF16_V2 R37, R19.reuse.H0_H0, R37, R20 ;  /* 0x0000002513257231 */ /* 0x040fe20000200814 */
[----:B------:R-:W-:Y:S02]  /*4090*/  PRMT R39, R39, 0x5410, R40 ;  /* 0x0000541027277816 */ /* 0x000fe40000000028 */
[----:B------:R-:W-:Y:S01]  /*40a0*/  PRMT R23, R23, 0x5410, R38 ;  /* 0x0000541017177816 */ /* 0x000fe20000000026 */
[----:B0-----:R-:W-:Y:S01]  /*40b0*/  IMAD.WIDE R10, R7, 0x10, R10 ;  /* 0x00000010070a7825 */ /* 0x001fe200078e020a */
[----:B------:R-:W-:Y:S02]  /*40c0*/  LOP3.LUT R20, R15, 0xff, RZ, 0xc0, !PT ;  /* 0x000000ff0f147812 */ /* 0x000fe400078ec0ff */
[----:B------:R-:W-:Y:S01]  /*40d0*/  SHF.R.U32.HI R21, RZ, 0x18, R15 ;  /* 0x00000018ff157819 */ /* 0x000fe2000001160f */
[C---:B------:R-:W-:Y:S01]  /*40e0*/  HFMA2.BF16_V2 R36, R19.reuse.H0_H0, R39, R36 ;  /* 0x0000002713247231 */ /* 0x040fe20000200824 */
[----:B------:R-:W-:Y:S01]  /*40f0*/  F2FP.F16.E5M2.UNPACK_B R38, R20 ;  /* 0x00000014ff26723e */ /* 0x000fe200020004ff */
[----:B------:R-:W-:Y:S01]  /*4100*/  HFMA2.BF16_V2 R33, R19.H0_H0, R23, R33 ;  /* 0x0000001713217231 */ /* 0x000fe20000200821 */
[----:B------:R-:W-:-:S02]  /*4110*/  F2FP.F16.E5M2.UNPACK_B R39, R21 ;  /* 0x00000015ff27723e */ /* 0x000fc400020004ff */
[----:B------:R0:W3:Y:S01]  /*4120*/  LD.E.128 R20, desc[UR36][R10.64] ;  /* 0x000000240a147980 */ /* 0x0000e2000c101d00 */
[--C-:B------:R-:W-:Y:S02]  /*4130*/  SHF.R.U32.HI R12, RZ, 0x18, R14.reuse ;  /* 0x00000018ff0c7819 */ /* 0x100fe4000001160e */
[----:B------:R-:W-:Y:S02]  /*4140*/  SHF.R.U32.HI R14, RZ, 0x10, R14 ;  /* 0x00000010ff0e7819 */ /* 0x000fe4000001160e */
[----:B------:R-:W-:Y:S02]  /*4150*/  LOP3.LUT R13, R15, 0xffff, RZ, 0xc0, !PT ;  /* 0x0000ffff0f0d7812 */ /* 0x000fe400078ec0ff */
[----:B------:R-:W-:Y:S02]  /*4160*/  LOP3.LUT R14, R14, 0xff, RZ, 0xc0, !PT ;  /* 0x000000ff0e0e7812 */ /* 0x000fe400078ec0ff */
[----:B------:R-:W-:Y:S02]  /*4170*/  SHF.R.U32.HI R15, RZ, 0x10, R15 ;  /* 0x00000010ff0f7819 */ /* 0x000fe4000001160f */
[----:B------:R-:W-:-:S02]  /*4180*/  F2FP.F16.E5M2.UNPACK_B R12, R12 ;  /* 0x0000000cff0c723e */ /* 0x000fc400020004ff */
[----:B------:R-:W-:Y:S02]  /*4190*/  F2FP.F16.E5M2.UNPACK_B R14, R14 ;  /* 0x0000000eff0e723e */ /* 0x000fe400020004ff */
[----:B------:R-:W-:Y:S02]  /*41a0*/  SHF.R.U32.HI R13, RZ, 0x8, R13 ;  /* 0x00000008ff0d7819 */ /* 0x000fe4000001160d */
[----:B------:R-:W-:Y:S01]  /*41b0*/  LOP3.LUT R15, R15, 0xff, RZ, 0xc0, !PT ;  /* 0x000000ff0f0f7812 */ /* 0x000fe200078ec0ff */
        /* <DEDUP_REMOVED lines=15> */
[----:B0-----:R-:W-:Y:S01]  /*42b0*/  HFMA2.BF16_V2 R10, R19.H0_H0, R14, R9 ;  /* 0x0000000e130a7231 */ /* 0x001fe20000200809 */
[----:B------:R-:W-:-:S02]  /*42c0*/  PRMT R38, R38, 0x5410, R13 ;  /* 0x0000541026267816 */ /* 0x000fc4000000000d */
[----:B------:R-:W-:-:S03]  /*42d0*/  PRMT R15, R15, 0x5410, R39 ;  /* 0x000054100f0f7816 */ /* 0x000fc60000000027 */
[C---:B------:R-:W-:Y:S02]  /*42e0*/  HFMA2.BF16_V2 R9, R19.reuse.H0_H0, R38, R32 ;  /* 0x0000002613097231 */ /* 0x040fe40000200820 */
        /* <DEDUP_REMOVED lines=10> */
[----:B------:R-:W-:Y:S02]  /*4390*/  LOP3.LUT R11, R25, 0xff, RZ, 0xc0, !PT ;  /* 0x000000ff190b7812 */ /* 0x000fe400078ec0ff */
[----:B------:R-:W-:Y:S02]  /*43a0*/  SHF.R.U32.HI R24, RZ, 0x10, R24 ;  /* 0x00000010ff187819 */ /* 0x000fe40000011618 */
[----:B------:R-:W-:Y:S02]  /*43b0*/  SHF.R.U32.HI R13, RZ, 0x18, R25 ;  /* 0x00000018ff0d7819 */ /* 0x000fe40000011619 */
[----:B------:R-:W-:Y:S02]  /*43c0*/  F2FP.F16.E5M2.UNPACK_B R16, R11 ;  /* 0x0000000bff10723e */ /* 0x000fe400020004ff */
[----:B------:R-:W-:Y:S02]  /*43d0*/  LOP3.LUT R24, R24, 0xff, RZ, 0xc0, !PT ;  /* 0x000000ff18187812 */ /* 0x000fe400078ec0ff */
[----:B------:R-:W-:-:S02]  /*43e0*/  F2FP.F16.E5M2.UNPACK_B R11, R13 ;  /* 0x0000000dff0b723e */ /* 0x000fc400020004ff */
[----:B------:R-:W-:Y:S02]  /*43f0*/  LOP3.LUT R13, R25, 0xffff, RZ, 0xc0, !PT ;  /* 0x0000ffff190d7812 */ /* 0x000fe400078ec0ff */
[----:B------:R-:W-:Y:S02]  /*4400*/  F2FP.F16.E5M2.UNPACK_B R24, R24 ;  /* 0x00000018ff18723e */ /* 0x000fe400020004ff */
[----:B------:R-:W-:Y:S02]  /*4410*/  SHF.R.U32.HI R25, RZ, 0x10, R25 ;  /* 0x00000010ff197819 */ /* 0x000fe40000011619 */
[----:B------:R-:W-:Y:S01]  /*4420*/  SHF.R.U32.HI R13, RZ, 0x8, R13 ;  /* 0x00000008ff0d7819 */ /* 0x000fe2000001160d */
[----:B------:R-:W-:Y:S01]  /*4430*/  HADD2.F32 R12, -RZ, R12.H0_H0 ;  /* 0x2000000cff0c7230 */ /* 0x000fe20000004100 */
[----:B------:R-:W-:Y:S01]  /*4440*/  LOP3.LUT R38, R25, 0xff, RZ, 0xc0, !PT ;  /* 0x000000ff19267812 */ /* 0x000fe200078ec0ff */
[----:B------:R-:W-:Y:S01]  /*4450*/  HADD2.F32 R15, -RZ, R15.H0_H0 ;  /* 0x2000000fff0f7230 */ /* 0x000fe20000004100 */
[----:B------:R-:W-:Y:S01]  /*4460*/  F2FP.F16.E5M2.UNPACK_B R25, R13 ;  /* 0x0000000dff19723e */ /* 0x000fe200020004ff */
[----:B------:R-:W-:-:S02]  /*4470*/  HADD2.F32 R14, -RZ, R14.H0_H0 ;  /* 0x2000000eff0e7230 */ /* 0x000fc40000004100 */
[----:B------:R-:W-:Y:S01]  /*4480*/  HADD2.F32 R24, -RZ, R24.H0_H0 ;  /* 0x20000018ff187230 */ /* 0x000fe20000004100 */
[----:B------:R-:W-:Y:S01]  /*4490*/  F2FP.BF16.F32.PACK_AB.RZ R12, RZ, R12 ;  /* 0x0000000cff0c723e */ /* 0x000fe200000190ff */
[----:B------:R-:W-:Y:S01]  /*44a0*/  HADD2.F32 R16, -RZ, R16.H0_H0 ;  /* 0x20000010ff107230 */ /* 0x000fe20000004100 */
[----:B------:R-:W-:Y:S01]  /*44b0*/  F2FP.BF16.F32.PACK_AB.RZ R15, RZ, R15 ;  /* 0x0000000fff0f723e */ /* 0x000fe200000190ff */
[----:B------:R-:W-:Y:S01]  /*44c0*/  HADD2.F32 R25, -RZ, R25.H0_H0 ;  /* 0x20000019ff197230 */ /* 0x000fe20000004100 */
[----:B------:R-:W-:Y:S02]  /*44d0*/  F2FP.BF16.F32.PACK_AB.RZ R14, RZ, R14 ;  /* 0x0000000eff0e723e */ /* 0x000fe400000190ff */
[----:B------:R-:W-:Y:S02]  /*44e0*/  F2FP.BF16.F32.PACK_AB.RZ R24, RZ, R24 ;  /* 0x00000018ff18723e */ /* 0x000fe400000190ff */
[----:B------:R-:W-:Y:S02]  /*44f0*/  PRMT R12, R12, 0x5410, R14 ;  /* 0x000054100c0c7816 */ /* 0x000fe4000000000e */
[----:B------:R-:W-:-:S02]  /*4500*/  PRMT R24, R24, 0x5410, R15 ;  /* 0x0000541018187816 */ /* 0x000fc4000000000f */
[----:B------:R-:W-:Y:S02]  /*4510*/  F2FP.BF16.F32.PACK_AB.RZ R16, RZ, R16 ;  /* 0x00000010ff10723e */ /* 0x000fe400000190ff */
[----:B------:R-:W-:Y:S01]  /*4520*/  F2FP.BF16.F32.PACK_AB.RZ R25, RZ, R25 ;  /* 0x00000019ff19723e */ /* 0x000fe200000190ff */
[C---:B------:R-:W-:Y:S01]  /*4530*/  HFMA2.BF16_V2 R34, R19.reuse.H0_H0, R12, R34 ;  /* 0x0000000c13227231 */ /* 0x040fe20000200822 */
[----:B------:R-:W-:Y:S01]  /*4540*/  F2FP.F16.E5M2.UNPACK_B R13, R38 ;  /* 0x00000026ff0d723e */ /* 0x000fe200020004ff */
[----:B------:R-:W-:Y:S01]  /*4550*/  HFMA2.BF16_V2 R35, R19.H0_H0, R24, R35 ;  /* 0x0000001813237231 */ /* 0x000fe20000200823 */
[C---:B------:R-:W-:Y:S02]  /*4560*/  LOP3.LUT R38, R26.reuse, 0xffff, RZ, 0xc0, !PT ;  /* 0x0000ffff1a267812 */ /* 0x040fe400078ec0ff */
[----:B------:R-:W-:Y:S02]  /*4570*/  LOP3.LUT R12, R26, 0xff, RZ, 0xc0, !PT ;  /* 0x000000ff1a0c7812 */ /* 0x000fe400078ec0ff */
[----:B------:R-:W-:-:S02]  /*4580*/  SHF.R.U32.HI R24, RZ, 0x18, R26 ;  /* 0x00000018ff187819 */ /* 0x000fc4000001161a */
[----:B------:R-:W-:Y:S02]  /*4590*/  PRMT R16, R16, 0x5410, R25 ;  /* 0x0000541010107816 */ /* 0x000fe40000000019 */
[----:B------:R-:W-:Y:S02]  /*45a0*/  SHF.R.U32.HI R26, RZ, 0x10, R26 ;  /* 0x00000010ff1a7819 */ /* 0x000fe4000001161a */
[----:B------:R-:W-:Y:S02]  /*45b0*/  LOP3.LUT R25, R27, 0xffff, RZ, 0xc0, !PT ;  /* 0x0000ffff1b197812 */ /* 0x000fe400078ec0ff */
[----:B------:R-:W-:Y:S01]  /*45c0*/  F2FP.F16.E5M2.UNPACK_B R15, R12 ;  /* 0x0000000cff0f723e */ /* 0x000fe200020004ff */
[----:B------:R-:W-:Y:S01]  /*45d0*/  HFMA2.BF16_V2 R12, R19.H0_H0, R16, R37 ;  /* 0x00000010130c7231 */ /* 0x000fe20000200825 */
[----:B------:R-:W-:Y:S02]  /*45e0*/  LOP3.LUT R26, R26, 0xff, RZ, 0xc0, !PT ;  /* 0x000000ff1a1a7812 */ /* 0x000fe400078ec0ff */
[----:B------:R-:W-:-:S02]  /*45f0*/  SHF.R.U32.HI R25, RZ, 0x8, R25 ;  /* 0x00000008ff197819 */ /* 0x000fc40000011619 */
        /* <DEDUP_REMOVED lines=19> */
[----:B------:R-:W-:-:S03]  /*4730*/  PRMT R11, R16, 0x5410, R25 ;  /* 0x00005410100b7816 */ /* 0x000fc60000000019 */
[C---:B------:R-:W-:Y:S02]  /*4740*/  HFMA2.BF16_V2 R16, R19.reuse.H0_H0, R26, R10 ;  /* 0x0000001a13107231 */ /* 0x040fe4000020080a */
[----:B------:R-:W-:Y:S02]  /*4750*/  VIADD R10, R8, 0x58 ;  /* 0x00000058080a7836 */ /* 0x000fe40000000000 */
[----:B------:R-:W-:Y:S01]  /*4760*/  HFMA2.BF16_V2 R9, R19.H0_H0, R11, R9 ;  /* 0x0000000b13097231 */ /* 0x000fe20000200809 */
[----:B---3--:R-:W-:Y:S02]  /*4770*/  LOP3.LUT R11, R20, 0xffff, RZ, 0xc0, !PT ;  /* 0x0000ffff140b7812 */ /* 0x008fe400078ec0ff */
[----:B------:R-:W-:Y:S02]  /*4780*/  LOP3.LUT R10, R10, 0xf8, RZ, 0xc0, !PT ;  /* 0x000000f80a0a7812 */ /* 0x000fe400078ec0ff */
[----:B------:R-:W-:-:S04]  /*4790*/  SHF.R.U32.HI R11, RZ, 0x8, R11 ;  /* 0x00000008ff0b7819 */ /* 0x000fc8000001160b */
[----:B------:R-:W-:Y:S02]  /*47a0*/  F2FP.F16.E5M2.UNPACK_B R25, R11 ;  /* 0x0000000bff19723e */ /* 0x000fe400020004ff */
[----:B------:R-:W0:Y:S01]  /*47b0*/  LDS.64 R10, [R10+UR4] ;  /* 0x000000040a0a7984 */ /* 0x000e220008000a00 */
[--C-:B------:R-:W-:Y:S02]  /*47c0*/  SHF.R.U32.HI R37, RZ, 0x18, R27.reuse ;  /* 0x00000018ff257819 */ /* 0x100fe4000001161b */
[----:B------:R-:W-:-:S04]  /*47d0*/  SHF.R.U32.HI R27, RZ, 0x10, R27 ;  /* 0x00000010ff1b7819 */ /* 0x000fc8000001161b */
[----:B------:R-:W-:Y:S02]  /*47e0*/  LOP3.LUT R27, R27, 0xff, RZ, 0xc0, !PT ;  /* 0x000000ff1b1b7812 */ /* 0x000fe400078ec0ff */
[----:B------:R-:W-:Y:S02]  /*47f0*/  F2FP.F16.E5M2.UNPACK_B R37, R37 ;  /* 0x00000025ff25723e */ /* 0x000fe400020004ff */
[----:B------:R-:W-:-:S03]  /*4800*/  F2FP.F16.E5M2.UNPACK_B R27, R27 ;  /* 0x0000001bff1b723e */ /* 0x000fc600020004ff */
[----:B------:R-:W-:Y:S02]  /*4810*/  HADD2.F32 R37, -RZ, R37.H0_H0 ;  /* 0x20000025ff257230 */ /* 0x000fe40000004100 */
[----:B------:R-:W-:Y:S02]  /*4820*/  HADD2.F32 R27, -RZ, R27.H0_H0 ;  /* 0x2000001bff1b7230 */ /* 0x000fe40000004100 */
[----:B------:R-:W-:Y:S01]  /*4830*/  HFMA2.BF16_V2 R33, R19.H0_H0, R13, R33 ;  /* 0x0000000d13217231 */ /* 0x000fe20000200821 */
[----:B------:R-:W-:Y:S02]  /*4840*/  LOP3.LUT R24, R20, 0xff, RZ, 0xc0, !PT ;  /* 0x000000ff14187812 */ /* 0x000fe400078ec0ff */
[----:B------:R-:W-:Y:S02]  /*4850*/  F2FP.BF16.F32.PACK_AB.RZ R37, RZ, R37 ;  /* 0x00000025ff25723e */ /* 0x000fe400000190ff */
[----:B------:R-:W-:Y:S02]  /*4860*/  F2FP.BF16.F32.PACK_AB.RZ R27, RZ, R27 ;  /* 0x0000001bff1b723e */ /* 0x000fe400000190ff */
[----:B------:R-:W-:-:S02]  /*4870*/  SHF.R.U32.HI R13, RZ, 0x18, R20 ;  /* 0x00000018ff0d7819 */ /* 0x000fc40000011614 */
[----:B------:R-:W-:Y:S02]  /*4880*/  SHF.R.U32.HI R20, RZ, 0x10, R20 ;  /* 0x00000010ff147819 */ /* 0x000fe40000011614 */
[----:B------:R-:W-:Y:S02]  /*4890*/  PRMT R27, R27, 0x5410, R37 ;  /* 0x000054101b1b7816 */ /* 0x000fe40000000025 */
[----:B------:R-:W-:Y:S02]  /*48a0*/  LOP3.LUT R20, R20, 0xff, RZ, 0xc0, !PT ;  /* 0x000000ff14147812 */ /* 0x000fe400078ec0ff */
[----:B------:R-:W-:Y:S01]  /*48b0*/  F2FP.F16.E5M2.UNPACK_B R24, R24 ;  /* 0x00000018ff18723e */ /* 0x000fe200020004ff */
[----:B------:R-:W-:Y:S01]  /*48c0*/  HFMA2.BF16_V2 R32, R19.H0_H0, R27, R32 ;  /* 0x0000001b13207231 */ /* 0x000fe20000200820 */
[----:B------:R-:W-:Y:S02]  /*48d0*/  F2FP.F16.E5M2.UNPACK_B R27, R13 ;  /* 0x0000000dff1b723e */ /* 0x000fe400020004ff */
[----:B------:R-:W-:Y:S01]  /*48e0*/  F2FP.F16.E5M2.UNPACK_B R26, R20 ;  /* 0x00000014ff1a723e */ /* 0x000fe200020004ff */
[----:B------:R-:W-:-:S02]  /*48f0*/  HADD2.F32 R24, -RZ, R24.H0_H0 ;  /* 0x20000018ff187230 */ /* 0x000fc40000004100 */
[----:B------:R-:W-:Y:S02]  /*4900*/  HADD2.F32 R27, -RZ, R27.H0_H0 ;  /* 0x2000001bff1b7230 */ /* 0x000fe40000004100 */
[----:B------:R-:W-:Y:S02]  /*4910*/  HADD2.F32 R25, -RZ, R25.H0_H0 ;  /* 0x20000019ff197230 */ /* 0x000fe40000004100 */
[----:B------:R-:W-:Y:S02]  /*4920*/  HADD2.F32 R26, -RZ, R26.H0_H0 ;  /* 0x2000001aff1a7230 */ /* 0x000fe40000004100 */
[----:B0-----:R-:W-:Y:S01]  /*4930*/  IMAD.WIDE R10, R7, 0x10, R10 ;  /* 0x00000010070a7825 */ /* 0x001fe200078e020a */
[----:B------:R-:W-:Y:S02]  /*4940*/  F2FP.BF16.F32.PACK_AB.RZ R40, RZ, R24 ;  /* 0x00000018ff28723e */ /* 0x000fe400000190ff */
[----:B------:R-:W-:Y:S02]  /*4950*/  F2FP.BF16.F32.PACK_AB.RZ R43, RZ, R27 ;  /* 0x0000001bff2b723e */ /* 0x000fe400000190ff */
[----:B------:R-:W-:-:S02]  /*4960*/  F2FP.BF16.F32.PACK_AB.RZ R41, RZ, R25 ;  /* 0x00000019ff29723e */ /* 0x000fc400000190ff */
[----:B------:R-:W-:Y:S02]  /*4970*/  F2FP.BF16.F32.PACK_AB.RZ R42, RZ, R26 ;  /* 0x0000001aff2a723e */ /* 0x000fe400000190ff */
        /* <DEDUP_REMOVED lines=47> */
[----:B------:R-:W-:Y:S01]  /*4c70*/  SHF.R.U32.HI R13, RZ, 0x18, R23 ;  /* 0x00000018ff0d7819 */ /* 0x000fe20000011617 */
        /* <DEDUP_REMOVED lines=47> */
[----:B------:R-:W-:Y:S02]  /*4f70*/  LOP3.LUT R21, R25, 0xffff, RZ, 0xc0, !PT ;  /* 0x0000ffff19157812 */ /* 0x000fe400078ec0ff */
[----:B------:R-:W-:-:S02]  /*4f80*/  SHF.R.U32.HI R24, RZ, 0x10, R24 ;  /* 0x00000010ff187819 */ /* 0x000fc40000011618 */
[----:B------:R-:W-:Y:S02]  /*4f90*/  SHF.R.U32.HI R25, RZ, 0x10, R25 ;  /* 0x00000010ff197819 */ /* 0x000fe40000011619 */
[----:B------:R-:W-:Y:S01]  /*4fa0*/  SHF.R.U32.HI R21, RZ, 0x8, R21 ;  /* 0x00000008ff157819 */ /* 0x000fe20000011615 */
[----:B------:R-:W-:Y:S01]  /*4fb0*/  HADD2.F32 R20, -RZ, R20.H0_H0 ;  /* 0x20000014ff147230 */ /* 0x000fe20000004100 */
[----:B------:R-:W-:Y:S01]  /*4fc0*/  LOP3.LUT R24, R24, 0xff, RZ, 0xc0, !PT ;  /* 0x000000ff18187812 */ /* 0x000fe200078ec0ff */
[----:B------:R-:W-:Y:S01]  /*4fd0*/  HADD2.F32 R22, -RZ, R22.H0_H0 ;  /* 0x20000016ff167230 */ /* 0x000fe20000004100 */
[----:B------:R-:W-:Y:S02]  /*4fe0*/  LOP3.LUT R38, R25, 0xff, RZ, 0xc0, !PT ;  /* 0x000000ff19267812 */ /* 0x000fe400078ec0ff */
        /* <DEDUP_REMOVED lines=10> */
[----:B------:R-:W-:Y:S01]  /*5090*/  F2FP.BF16.F32.PACK_AB.RZ R25, RZ, R25 ;  /* 0x00000019ff19723e */ /* 0x000fe200000190ff */
[----:B------:R-:W-:Y:S01]  /*50a0*/  HFMA2.BF16_V2 R34, R19.H0_H0, R20, R34 ;  /* 0x0000001413227231 */ /* 0x000fe20000200822 */
[----:B------:R-:W-:Y:S02]  /*50b0*/  F2FP.BF16.F32.PACK_AB.RZ R23, RZ, R23 ;  /* 0x00000017ff17723e */ /* 0x000fe400000190ff */
[----:B------:R-:W-:Y:S02]  /*50c0*/  F2FP.BF16.F32.PACK_AB.RZ R24, RZ, R24 ;  /* 0x00000018ff18723e */ /* 0x000fe400000190ff */
[----:B------:R-:W-:-:S02]  /*50d0*/  LOP3.LUT R20, R26, 0xff, RZ, 0xc0, !PT ;  /* 0x000000ff1a147812 */ /* 0x000fc400078ec0ff */
[----:B------:R-:W-:Y:S02]  /*50e0*/  PRMT R32, R32, 0x5410, R25 ;  /* 0x0000541020207816 */ /* 0x000fe40000000019 */
[----:B------:R-:W-:Y:S02]  /*50f0*/  PRMT R24, R24, 0x5410, R23 ;  /* 0x0000541018187816 */ /* 0x000fe40000000017 */
[----:B------:R-:W-:Y:S01]  /*5100*/  F2FP.F16.E5M2.UNPACK_B R23, R20 ;  /* 0x00000014ff17723e */ /* 0x000fe200020004ff */
[----:B------:R-:W-:Y:S01]  /*5110*/  HFMA2.BF16_V2 R20, R19.H0_H0, R32, R37 ;  /* 0x0000002013147231 */ /* 0x000fe20000200825 */
[C---:B------:R-:W-:Y:S02]  /*5120*/  LOP3.LUT R32, R27.reuse, 0xffff, RZ, 0xc0, !PT ;  /* 0x0000ffff1b207812 */ /* 0x040fe400078ec0ff */
[----:B------:R-:W-:Y:S02]  /*5130*/  LOP3.LUT R25, R27, 0xff, RZ, 0xc0, !PT ;  /* 0x000000ff1b197812 */ /* 0x000fe400078ec0ff */
[----:B------:R-:W-:-:S02]  /*5140*/  SHF.R.U32.HI R37, RZ, 0x18, R27 ;  /* 0x00000018ff257819 */ /* 0x000fc4000001161b */
[----:B------:R-:W-:Y:S02]  /*5150*/  SHF.R.U32.HI R27, RZ, 0x10, R27 ;  /* 0x00000010ff1b7819 */ /* 0x000fe4000001161b */
[----:B------:R-:W-:Y:S02]  /*5160*/  SHF.R.U32.HI R32, RZ, 0x8, R32 ;  /* 0x00000008ff207819 */ /* 0x000fe40000011620 */
[----:B------:R-:W-:Y:S02]  /*5170*/  LOP3.LUT R27, R27, 0xff, RZ, 0xc0, !PT ;  /* 0x000000ff1b1b7812 */ /* 0x000fe400078ec0ff */
[----:B------:R-:W-:Y:S02]  /*5180*/  F2FP.F16.E5M2.UNPACK_B R32, R32 ;  /* 0x00000020ff20723e */ /* 0x000fe400020004ff */
[----:B------:R-:W-:Y:S02]  /*5190*/  F2FP.F16.E5M2.UNPACK_B R25, R25 ;  /* 0x00000019ff19723e */ /* 0x000fe400020004ff */
[----:B------:R-:W-:-:S02]  /*51a0*/  F2FP.F16.E5M2.UNPACK_B R37, R37 ;  /* 0x00000025ff25723e */ /* 0x000fc400020004ff */
[----:B------:R-:W-:Y:S01]  /*51b0*/  F2FP.F16.E5M2.UNPACK_B R27, R27 ;  /* 0x0000001bff1b723e */ /* 0x000fe200020004ff */
[----:B------:R-:W-:Y:S01]  /*51c0*/  HADD2.F32 R25, -RZ, R25.H0_H0 ;  /* 0x20000019ff197230 */ /* 0x000fe20000004100 */
[----:B------:R-:W-:Y:S01]  /*51d0*/  F2FP.F16.E5M2.UNPACK_B R21, R38 ;  /* 0x00000026ff15723e */ /* 0x000fe200020004ff */
[----:B------:R-:W-:Y:S02]  /*51e0*/  HADD2.F32 R32, -RZ, R32.H0_H0 ;  /* 0x20000020ff207230 */ /* 0x000fe40000004100 */
[----:B------:R-:W-:Y:S02]  /*51f0*/  HADD2.F32 R37, -RZ, R37.H0_H0 ;  /* 0x20000025ff257230 */ /* 0x000fe40000004100 */
        /* <DEDUP_REMOVED lines=18> */
[----:B------:R-:W-:Y:S01]  /*5320*/  HFMA2.BF16_V2 R35, R19.H0_H0, R24, R35 ;  /* 0x0000001813237231 */ /* 0x000fe20000200823 */
[----:B------:R-:W-:Y:S02]  /*5330*/  LOP3.LUT R38, R26, 0xffff, RZ, 0xc0, !PT ;  /* 0x0000ffff1a267812 */ /* 0x000fe400078ec0ff */
[----:B------:R-:W-:Y:S02]  /*5340*/  F2FP.F16.E5M2.UNPACK_B R25, R10 ;  /* 0x0000000aff19723e */ /* 0x000fe400020004ff */
[----:B------:R-:W0:Y:S01]  /*5350*/  LDS.64 R10, [R11+UR4] ;  /* 0x000000040b0a7984 */ /* 0x000e220008000a00 */
[----:B------:R-:W-:-:S02]  /*5360*/  SHF.R.U32.HI R24, RZ, 0x18, R26 ;  /* 0x00000018ff187819 */ /* 0x000fc4000001161a */
[----:B------:R-:W-:-:S04]  /*5370*/  SHF.R.U32.HI R26, RZ, 0x10, R26 ;  /* 0x00000010ff1a7819 */ /* 0x000fc8000001161a */
[----:B------:R-:W-:Y:S02]  /*5380*/  LOP3.LUT R26, R26, 0xff, RZ, 0xc0, !PT ;  /* 0x000000ff1a1a7812 */ /* 0x000fe400078ec0ff */
[----:B------:R-:W-:Y:S02]  /*5390*/  F2FP.F16.E5M2.UNPACK_B R24, R24 ;  /* 0x00000018ff18723e */ /* 0x000fe400020004ff */
[----:B------:R-:W-:-:S03]  /*53a0*/  F2FP.F16.E5M2.UNPACK_B R26, R26 ;  /* 0x0000001aff1a723e */ /* 0x000fc600020004ff */
[----:B------:R-:W-:Y:S02]  /*53b0*/  HADD2.F32 R24, -RZ, R24.H0_H0 ;  /* 0x20000018ff187230 */ /* 0x000fe40000004100 */
[----:B------:R-:W-:-:S03]  /*53c0*/  HADD2.F32 R26, -RZ, R26.H0_H0 ;  /* 0x2000001aff1a7230 */ /* 0x000fc60000004100 */
[----:B------:R-:W-:Y:S02]  /*53d0*/  F2FP.BF16.F32.PACK_AB.RZ R24, RZ, R24 ;  /* 0x00000018ff18723e */ /* 0x000fe400000190ff */
[----:B------:R-:W-:Y:S01]  /*53e0*/  F2FP.BF16.F32.PACK_AB.RZ R26, RZ, R26 ;  /* 0x0000001aff1a723e */ /* 0x000fe200000190ff */
[C---:B------:R-:W-:Y:S01]  /*53f0*/  HFMA2.BF16_V2 R33, R19.reuse.H0_H0, R21, R33 ;  /* 0x0000001513217231 */ /* 0x040fe20000200821 */
[----:B------:R-:W-:Y:S02]  /*5400*/  SHF.R.U32.HI R21, RZ, 0x18, R12 ;  /* 0x00000018ff157819 */ /* 0x000fe4000001160c */
[----:B------:R-:W-:Y:S02]  /*5410*/  PRMT R26, R26, 0x5410, R24 ;  /* 0x000054101a1a7816 */ /* 0x000fe40000000018 */
[----:B------:R-:W-:Y:S02]  /*5420*/  LOP3.LUT R24, R12, 0xff, RZ, 0xc0, !PT ;  /* 0x000000ff0c187812 */ /* 0x000fe400078ec0ff */
[----:B------:R-:W-:Y:S01]  /*5430*/  SHF.R.U32.HI R12, RZ, 0x10, R12 ;  /* 0x00000010ff0c7819 */ /* 0x000fe2000001160c */
[----:B------:R-:W-:-:S03]  /*5440*/  HFMA2.BF16_V2 R16, R19.H0_H0, R26, R16 ;  /* 0x0000001a13107231 */ /* 0x000fc60000200810 */
[----:B------:R-:W-:Y:S02]  /*5450*/  LOP3.LUT R12, R12, 0xff, RZ, 0xc0, !PT ;  /* 0x000000ff0c0c7812 */ /* 0x000fe400078ec0ff */
[----:B------:R-:W-:Y:S02]  /*5460*/  F2FP.F16.E5M2.UNPACK_B R24, R24 ;  /* 0x00000018ff18723e */ /* 0x000fe400020004ff */
[----:B------:R-:W-:Y:S02]  /*5470*/  F2FP.F16.E5M2.UNPACK_B R27, R21 ;  /* 0x00000015ff1b723e */ /* 0x000fe400020004ff */
[----:B------:R-:W-:Y:S01]  /*5480*/  F2FP.F16.E5M2.UNPACK_B R26, R12 ;  /* 0x0000000cff1a723e */ /* 0x000fe200020004ff */
[----:B------:R-:W-:Y:S01]  /*5490*/  HADD2.F32 R24, -RZ, R24.H0_H0 ;  /* 0x20000018ff187230 */ /* 0x000fe20000004100 */
[----:B------:R-:W-:Y:S01]  /*54a0*/  LOP3.LUT R21, R14, 0xffff, RZ, 0xc0, !PT ;  /* 0x0000ffff0e157812 */ /* 0x000fe200078ec0ff */
[----:B------:R-:W-:Y:S02]  /*54b0*/  HADD2.F32 R27, -RZ, R27.H0_H0 ;  /* 0x2000001bff1b7230 */ /* 0x000fe40000004100 */
[----:B------:R-:W-:-:S02]  /*54c0*/  HADD2.F32 R25, -RZ, R25.H0_H0 ;  /* 0x20000019ff197230 */ /* 0x000fc40000004100 */
[----:B------:R-:W-:Y:S02]  /*54d0*/  HADD2.F32 R26, -RZ, R26.H0_H0 ;  /* 0x2000001aff1a7230 */ /* 0x000fe40000004100 */
[----:B0-----:R-:W-:Y:S01]  /*54e0*/  IMAD.WIDE R10, R7, 0x10, R10 ;  /* 0x00000010070a7825 */ /* 0x001fe200078e020a */
[----:B------:R-:W-:Y:S02]  /*54f0*/  SHF.R.U32.HI R21, RZ, 0x8, R21 ;  /* 0x00000008ff157819 */ /* 0x000fe40000011615 */
[----:B------:R-:W-:Y:S02]  /*5500*/  F2FP.BF16.F32.PACK_AB.RZ R40, RZ, R24 ;  /* 0x00000018ff28723e */ /* 0x000fe400000190ff */
[----:B------:R-:W-:Y:S02]  /*5510*/  F2FP.BF16.F32.PACK_AB.RZ R43, RZ, R27 ;  /* 0x0000001bff2b723e */ /* 0x000fe400000190ff */
[----:B------:R-:W-:Y:S02]  /*5520*/  F2FP.BF16.F32.PACK_AB.RZ R41, RZ, R25 ;  /* 0x00000019ff29723e */ /* 0x000fe400000190ff */
[----:B------:R-:W-:-:S02]  /*5530*/  F2FP.BF16.F32.PACK_AB.RZ R42, RZ, R26 ;  /* 0x0000001aff2a723e */ /* 0x000fc400000190ff */
[----:B------:R0:W2:Y:S01]  /*5540*/  LD.E.128 R24, desc[UR36][R10.64] ;  /* 0x000000240a187980 */ /* 0x0000a2000c101d00 */
[----:B------:R-:W-:Y:S02]  /*5550*/  F2FP.F16.E5M2.UNPACK_B R21, R21 ;  /* 0x00000015ff15723e */ /* 0x000fe400020004ff */
[----:B------:R-:W-:Y:S02]  /*5560*/  SHF.R.U32.HI R38, RZ, 0x8, R38 ;  /* 0x00000008ff267819 */ /* 0x000fe40000011626 */
[----:B------:R-:W-:Y:S01]  /*5570*/  PRMT R40, R40, 0x5410, R41 ;  /* 0x0000541028287816 */ /* 0x000fe20000000029 */
[----:B0-----:R-:W-:Y:S02]  /*5580*/  VIADD R10, R8, 0x70 ;  /* 0x00000070080a7836 */ /* 0x001fe40000000000 */
[----:B------:R-:W-:Y:S01]  /*5590*/  HADD2.F32 R11, -RZ, R21.H0_H0 ;  /* 0x20000015ff0b7230 */ /* 0x000fe20000004100 */
[----:B------:R-:W-:Y:S02]  /*55a0*/  F2FP.F16.E5M2.UNPACK_B R22, R38 ;  /* 0x00000026ff16723e */ /* 0x000fe400020004ff */
[----:B------:R-:W-:Y:S01]  /*55b0*/  LOP3.LUT R21, R10, 0xf8, RZ, 0xc0, !PT ;  /* 0x000000f80a157812 */ /* 0x000fe200078ec0ff */
[----:B------:R-:W-:Y:S01]  /*55c0*/  HFMA2.BF16_V2 R34, R19.H0_H0, R40, R34 ;  /* 0x0000002813227231 */ /* 0x000fe20000200822 */
[----:B------:R-:W-:Y:S01]  /*55d0*/  F2FP.BF16.F32.PACK_AB.RZ R40, RZ, R11 ;  /* 0x0000000bff28723e */ /* 0x000fe200000190ff */
[----:B------:R-:W-:-:S02]  /*55e0*/  HADD2.F32 R23, -RZ, R23.H0_H0 ;  /* 0x20000017ff177230 */ /* 0x000fc40000004100 */
[----:B------:R-:W0:Y:S01]  /*55f0*/  LDS.64 R10, [R21+UR4] ;  /* 0x00000004150a7984 */ /* 0x000e220008000a00 */
[----:B------:R-:W-:Y:S02]  /*5600*/  HADD2.F32 R22, -RZ, R22.H0_H0 ;  /* 0x20000016ff167230 */ /* 0x000fe40000004100 */
[----:B------:R-:W-:-:S03]  /*5610*/  F2FP.BF16.F32.PACK_AB.RZ R23, RZ, R23 ;  /* 0x00000017ff17723e */ /* 0x000fc600000190ff */
        /* <DEDUP_REMOVED lines=38> */
[----:B------:R-:W-:Y:S02]  /*5880*/  LOP3.LUT R13, R15, 0xffff, RZ, 0xc0, !PT ;  /* 0x0000ffff0f0d7812 */ /* 0x000fe400078ec0ff */
[----:B------:R-:W-:-:S02]  /*5890*/  SHF.R.U32.HI R14, RZ, 0x10, R14 ;  /* 0x00000010ff0e7819 */ /* 0x000fc4000001160e */
[----:B------:R-:W-:Y:S02]  /*58a0*/  SHF.R.U32.HI R13, RZ, 0x8, R13 ;  /* 0x00000008ff0d7819 */ /* 0x000fe4000001160d */
[----:B------:R-:W-:Y:S02]  /*58b0*/  LOP3.LUT R14, R14, 0xff, RZ, 0xc0, !PT ;  /* 0x000000ff0e0e7812 */ /* 0x000fe400078ec0ff */
[----:B------:R-:W-:Y:S02]  /*58c0*/  SHF.R.U32.HI R15, RZ, 0x10, R15 ;  /* 0x00000010ff0f7819 */ /* 0x000fe4000001160f */
        /* <DEDUP_REMOVED lines=17> */
[----:B------:R-:W-:Y:S02]  /*59e0*/  PRMT R14, R14, 0x5410, R12 ;  /* 0x000054100e0e7816 */ /* 0x000fe4000000000c */
[----:B------:R-:W-:-:S03]  /*59f0*/  F2FP.BF16.F32.PACK_AB.RZ R15, RZ, R15 ;  /* 0x0000000fff0f723e */ /* 0x000fc600000190ff */
[----:B------:R-:W-:Y:S01]  /*5a00*/  HFMA2.BF16_V2 R16, R19.H0_H0, R14, R16 ;  /* 0x0000000e13107231 */ /* 0x000fe20000200810 */
[----:B------:R-:W-:-:S05]  /*5a10*/  PRMT R15, R15, 0x5410, R39 ;  /* 0x000054100f0f7816 */ /* 0x000fca0000000027 */
        /* <DEDUP_REMOVED lines=32> */
[----:B------:R-:W-:Y:S02]  /*5c20*/  F2FP.F16.E5M2.UNPACK_B R11, R38 ;  /* 0x00000026ff0b723e */ /* 0x000fe400020004ff */
[----:B------:R-:W-:Y:S02]  /*5c30*/  F2FP.BF16.F32.PACK_AB.RZ R15, RZ, R15 ;  /* 0x0000000fff0f723e */ /* 0x000fe400000190ff */
[----:B------:R-:W-:Y:S01]  /*5c40*/  F2FP.BF16.F32.PACK_AB.RZ R25, RZ, R25 ;  /* 0x00000019ff19723e */ /* 0x000fe200000190ff */
[----:B------:R-:W-:Y:S01]  /*5c50*/  HFMA2.BF16_V2 R34, R19.H0_H0, R12, R34 ;  /* 0x0000000c13227231 */ /* 0x000fe20000200822 */
[----:B------:R-:W-:Y:S02]  /*5c60*/  F2FP.BF16.F32.PACK_AB.RZ R14, RZ, R14 ;  /* 0x0000000eff0e723e */ /* 0x000fe400000190ff */
[----:B------:R-:W-:Y:S01]  /*5c70*/  F2FP.BF16.F32.PACK_AB.RZ R24, RZ, R24 ;  /* 0x00000018ff18723e */ /* 0x000fe200000190ff */
[----:B------:R-:W-:Y:S01]  /*5c80*/  HADD2.F32 R10, -RZ, R10.H0_H0 ;  /* 0x2000000aff0a7230 */ /* 0x000fe20000004100 */
[----:B------:R-:W-:Y:S01]  /*5c90*/  LOP3.LUT R12, R26, 0xff, RZ, 0xc0, !PT ;  /* 0x000000ff1a0c7812 */ /* 0x000fe200078ec0ff */
[----:B------:R-:W-:Y:S01]  /*5ca0*/  HADD2.F32 R11, -RZ, R11.H0_H0 ;  /* 0x2000000bff0b7230 */ /* 0x000fe20000004100 */
[----:B------:R-:W-:-:S02]  /*5cb0*/  PRMT R15, R15, 0x5410, R25 ;  /* 0x000054100f0f7816 */ /* 0x000fc40000000019 */
[C---:B------:R-:W-:Y:S02]  /*5cc0*/  LOP3.LUT R25, R27.reuse, 0xffff, RZ, 0xc0, !PT ;  /* 0x0000ffff1b197812 */ /* 0x040fe400078ec0ff */
[----:B------:R-:W-:Y:S02]  /*5cd0*/  PRMT R24, R24, 0x5410, R14 ;  /* 0x0000541018187816 */ /* 0x000fe4000000000e */
[----:B------:R-:W-:Y:S01]  /*5ce0*/  F2FP.F16.E5M2.UNPACK_B R14, R12 ;  /* 0x0000000cff0e723e */ /* 0x000fe200020004ff */
[----:B------:R-:W-:Y:S01]  /*5cf0*/  HFMA2.BF16_V2 R12, R19.H0_H0, R15, R37 ;  /* 0x0000000f130c7231 */ /* 0x000fe20000200825 */
[----:B------:R-:W-:Y:S02]  /*5d00*/  SHF.R.U32.HI R25, RZ, 0x8, R25 ;  /* 0x00000008ff197819 */ /* 0x000fe40000011619 */
[----:B------:R-:W-:Y:S02]  /*5d10*/  LOP3.LUT R15, R27, 0xff, RZ, 0xc0, !PT ;  /* 0x000000ff1b0f7812 */ /* 0x000fe400078ec0ff */
[----:B------:R-:W-:-:S02]  /*5d20*/  F2FP.BF16.F32.PACK_AB.RZ R10, RZ, R10 ;  /* 0x0000000aff0a723e */ /* 0x000fc400000190ff */
[----:B------:R-:W-:Y:S02]  /*5d30*/  F2FP.BF16.F32.PACK_AB.RZ R11, RZ, R11 ;  /* 0x0000000bff0b723e */ /* 0x000fe400000190ff */
[----:B------:R-:W-:Y:S02]  /*5d40*/  F2FP.F16.E5M2.UNPACK_B R25, R25 ;  /* 0x00000019ff19723e */ /* 0x000fe400020004ff */
[----:B------:R-:W-:Y:S02]  /*5d50*/  F2FP.F16.E5M2.UNPACK_B R15, R15 ;  /* 0x0000000fff0f723e */ /* 0x000fe400020004ff */
[----:B------:R-:W-:Y:S01]  /*5d60*/  PRMT R11, R11, 0x5410, R10 ;  /* 0x000054100b0b7816 */ /* 0x000fe2000000000a */
[----:B------:R-:W-:Y:S02]  /*5d70*/  HADD2.F32 R25, -RZ, R25.H0_H0 ;  /* 0x20000019ff197230 */ /* 0x000fe40000004100 */
[----:B------:R-:W-:Y:S02]  /*5d80*/  HADD2.F32 R15, -RZ, R15.H0_H0 ;  /* 0x2000000fff0f7230 */ /* 0x000fe40000004100 */
[----:B------:R-:W-:-:S02]  /*5d90*/  HFMA2.BF16_V2 R33, R19.H0_H0, R11, R33 ;  /* 0x0000000b13217231 */ /* 0x000fc40000200821 */
[----:B------:R-:W-:Y:S01]  /*5da0*/  VIADD R10, R8, 0x78 ;  /* 0x00000078080a7836 */ /* 0x000fe20000000000 */
[----:B---3--:R-:W-:Y:S02]  /*5db0*/  LOP3.LUT R11, R20, 0xffff, RZ, 0xc0, !PT ;  /* 0x0000ffff140b7812 */ /* 0x008fe400078ec0ff */
[----:B------:R-:W-:Y:S02]  /*5dc0*/  F2FP.BF16.F32.PACK_AB.RZ R15, RZ, R15 ;  /* 0x0000000fff0f723e */ /* 0x000fe400000190ff */
[----:B------:R-:W-:Y:S02]  /*5dd0*/  F2FP.BF16.F32.PACK_AB.RZ R25, RZ, R25 ;  /* 0x00000019ff19723e */ /* 0x000fe400000190ff */
[----:B------:R-:W-:Y:S02]  /*5de0*/  LOP3.LUT R10, R10, 0xf8, RZ, 0xc0, !PT ;  /* 0x000000f80a0a7812 */ /* 0x000fe400078ec0ff */
[----:B------:R-:W-:Y:S02]  /*5df0*/  SHF.R.U32.HI R11, RZ, 0x8, R11 ;  /* 0x00000008ff0b7819 */ /* 0x000fe4000001160b */
[----:B------:R-:W-:Y:S01]  /*5e00*/  PRMT R15, R15, 0x5410, R25 ;  /* 0x000054100f0f7816 */ /* 0x000fe20000000019 */
[----:B------:R-:W-:Y:S01]  /*5e10*/  HFMA2.BF16_V2 R35, R19.H0_H0, R24, R35 ;  /* 0x0000001813237231 */ /* 0x000fe20000200823 */
[----:B------:R-:W-:-:S02]  /*5e20*/  F2FP.F16.E5M2.UNPACK_B R25, R11 ;  /* 0x0000000bff19723e */ /* 0x000fc400020004ff */
[----:B------:R-:W0:Y:S01]  /*5e30*/  LDS.64 R10, [R10+UR4] ;  /* 0x000000040a0a7984 */ /* 0x000e220008000a00 */
[----:B------:R-:W-:Y:S02]  /*5e40*/  LOP3.LUT R38, R26, 0xffff, RZ, 0xc0, !PT ;  /* 0x0000ffff1a267812 */ /* 0x000fe400078ec0ff */
[--C-:B------:R-:W-:Y:S02]  /*5e50*/  SHF.R.U32.HI R24, RZ, 0x18, R26.reuse ;  /* 0x00000018ff187819 */ /* 0x100fe4000001161a */
[----:B------:R-:W-:Y:S02]  /*5e60*/  SHF.R.U32.HI R26, RZ, 0x10, R26 ;  /* 0x00000010ff1a7819 */ /* 0x000fe4000001161a */
[----:B------:R-:W-:Y:S02]  /*5e70*/  SHF.R.U32.HI R37, RZ, 0x18, R27 ;  /* 0x00000018ff257819 */ /* 0x000fe4000001161b */
[----:B------:R-:W-:Y:S02]  /*5e80*/  SHF.R.U32.HI R38, RZ, 0x8, R38 ;  /* 0x00000008ff267819 */ /* 0x000fe40000011626 */
[----:B------:R-:W-:-:S02]  /*5e90*/  LOP3.LUT R26, R26, 0xff, RZ, 0xc0, !PT ;  /* 0x000000ff1a1a7812 */ /* 0x000fc400078ec0ff */
[----:B------:R-:W-:Y:S02]  /*5ea0*/  SHF.R.U32.HI R27, RZ, 0x10, R27 ;  /* 0x00000010ff1b7819 */ /* 0x000fe4000001161b */
[----:B------:R-:W-:Y:S02]  /*5eb0*/  F2FP.F16.E5M2.UNPACK_B R13, R38 ;  /* 0x00000026ff0d723e */ /* 0x000fe400020004ff */
[----:B------:R-:W-:Y:S02]  /*5ec0*/  F2FP.F16.E5M2.UNPACK_B R24, R24 ;  /* 0x00000018ff18723e */ /* 0x000fe400020004ff */
[----:B------:R-:W-:Y:S02]  /*5ed0*/  F2FP.F16.E5M2.UNPACK_B R26, R26 ;  /* 0x0000001aff1a723e */ /* 0x000fe400020004ff */
[----:B------:R-:W-:Y:S01]  /*5ee0*/  LOP3.LUT R27, R27, 0xff, RZ, 0xc0, !PT ;  /* 0x000000ff1b1b7812 */ /* 0x000fe200078ec0ff */
[----:B------:R-:W-:Y:S01]  /*5ef0*/  HADD2.F32 R14, -RZ, R14.H0_H0 ;  /* 0x2000000eff0e7230 */ /* 0x000fe20000004100 */
[----:B------:R-:W-:Y:S01]  /*5f00*/  F2FP.F16.E5M2.UNPACK_B R37, R37 ;  /* 0x00000025ff25723e */ /* 0x000fe200020004ff */
        /* <DEDUP_REMOVED lines=10> */
[----:B------:R-:W-:Y:S02]  /*5fb0*/  F2FP.BF16.F32.PACK_AB.RZ R37, RZ, R37 ;  /* 0x00000025ff25723e */ /* 0x000fe400000190ff */
[----:B------:R-:W-:-:S02]  /*5fc0*/  F2FP.BF16.F32.PACK_AB.RZ R27, RZ, R27 ;  /* 0x0000001bff1b723e */ /* 0x000fc400000190ff */
[----:B------:R-:W-:Y:S02]  /*5fd0*/  PRMT R14, R14, 0x5410, R13 ;  /* 0x000054100e0e7816 */ /* 0x000fe4000000000d */
[----:B------:R-:W-:Y:S02]  /*5fe0*/  PRMT R26, R26, 0x5410, R24 ;  /* 0x000054101a1a7816 */ /* 0x000fe40000000018 */
[----:B------:R-:W-:Y:S02]  /*5ff0*/  LOP3.LUT R24, R20, 0xff, RZ, 0xc0, !PT ;  /* 0x000000ff14187812 */ /* 0x000fe400078ec0ff */
[--C-:B------:R-:W-:Y:S02]  /*6000*/  SHF.R.U32.HI R13, RZ, 0x18, R20.reuse ;  /* 0x00000018ff0d7819 */ /* 0x100fe40000011614 */
[----:B------:R-:W-:Y:S02]  /*6010*/  SHF.R.U32.HI R20, RZ, 0x10, R20 ;  /* 0x00000010ff147819 */ /* 0x000fe40000011614 */
[----:B------:R-:W-:-:S02]  /*6020*/  PRMT R27, R27, 0x5410, R37 ;  /* 0x000054101b1b7816 */ /* 0x000fc40000000025 */
[----:B------:R-:W-:Y:S01]  /*6030*/  LOP3.LUT R20, R20, 0xff, RZ, 0xc0, !PT ;  /* 0x000000ff14147812 */ /* 0x000fe200078ec0ff */
[C---:B------:R-:W-:Y:S01]  /*6040*/  HFMA2.BF16_V2 R16, R19.reuse.H0_H0, R26, R16 ;  /* 0x0000001a13107231 */ /* 0x040fe20000200810 */
[----:B------:R-:W-:Y:S01]  /*6050*/  F2FP.F16.E5M2.UNPACK_B R24, R24 ;  /* 0x00000018ff18723e */ /* 0x000fe200020004ff */
[----:B------:R-:W-:Y:S01]  /*6060*/  HFMA2.BF16_V2 R9, R19.H0_H0, R27, R9 ;  /* 0x0000001b13097231 */ /* 0x000fe20000200809 */
        /* <DEDUP_REMOVED lines=59> */
[----:B------:R-:W-:Y:S02]  /*6420*/  LOP3.LUT R21, R23, 0xffff, RZ, 0xc0, !PT ;  /* 0x0000ffff17157812 */ /* 0x000fe400078ec0ff */
[----:B------:R-:W-:Y:S02]  /*6430*/  SHF.R.U32.HI R22, RZ, 0x10, R22 ;  /* 0x00000010ff167819 */ /* 0x000fe40000011616 */
[----:B------:R-:W-:Y:S02]  /*6440*/  SHF.R.U32.HI R23, RZ, 0x10, R23 ;  /* 0x00000010ff177819 */ /* 0x000fe40000011617 */
[----:B------:R-:W-:Y:S02]  /*6450*/  LOP3.LUT R22, R22, 0xff, RZ, 0xc0, !PT ;  /* 0x000000ff16167812 */ /* 0x000fe400078ec0ff */
[----:B------:R-:W-:-:S02]  /*6460*/  LOP3.LUT R23, R23, 0xff, RZ, 0xc0, !PT ;  /* 0x000000ff17177812 */ /* 0x000fc400078ec0ff */
[----:B------:R-:W-:Y:S02]  /*6470*/  F2FP.F16.E5M2.UNPACK_B R20, R20 ;  /* 0x00000014ff14723e */ /* 0x000fe400020004ff */
[----:B------:R-:W-:Y:S02]  /*6480*/  F2FP.F16.E5M2.UNPACK_B R22, R22 ;  /* 0x00000016ff16723e */ /* 0x000fe400020004ff */
[----:B------:R-:W-:Y:S02]  /*6490*/  F2FP.F16.E5M2.UNPACK_B R23, R23 ;  /* 0x00000017ff17723e */ /* 0x000fe400020004ff */
[----:B------:R-:W-:Y:S01]  /*64a0*/  SHF.R.U32.HI R21, RZ, 0x8, R21 ;  /* 0x00000008ff157819 */ /* 0x000fe20000011615 */
[----:B------:R-:W-:Y:S02]  /*64b0*/  HADD2.F32 R20, -RZ, R20.H0_H0 ;  /* 0x20000014ff147230 */ /* 0x000fe40000004100 */
        /* <DEDUP_REMOVED lines=14> */
[----:B0-----:R-:W-:-:S03]  /*65a0*/  HFMA2.BF16_V2 R11, R19.H0_H0, R23, R9 ;  /* 0x00000017130b7231 */ /* 0x001fc60000200809 */
[----:B------:R-:W-:Y:S01]  /*65b0*/  PRMT R38, R38, 0x5410, R21 ;  /* 0x0000541026267816 */ /* 0x000fe20000000015 */
[----:B------:R-:W-:-:S04]  /*65c0*/  HFMA2.BF16_V2 R16, R19.H0_H0, R22, R16 ;  /* 0x0000001613107231 */ /* 0x000fc80000200810 */
[----:B------:R-:W-:Y:S01]  /*65d0*/  HFMA2.BF16_V2 R10, R19.H0_H0, R38, R32 ;  /* 0x00000026130a7231 */ /* 0x000fe20000200820 */
[----:B------:R-:W-:-:S05]  /*65e0*/  PRMT R42, R42, 0x5410, R43 ;  /* 0x000054102a2a7816 */ /* 0x000fca000000002b */
[----:B------:R-:W-:Y:S01]  /*65f0*/  HFMA2.BF16_V2 R35, R19.H0_H0, R42, R35 ;  /* 0x0000002a13237231 */ /* 0x000fe20000200823 */
[C---:B--2---:R-:W-:Y:S02]  /*6600*/  LOP3.LUT R20, R24.reuse, 0xffff, RZ, 0xc0, !PT ;  /* 0x0000ffff18147812 */ /* 0x044fe400078ec0ff */
[----:B------:R-:W-:Y:S02]  /*6610*/  LOP3.LUT R9, R24, 0xff, RZ, 0xc0, !PT ;  /* 0x000000ff18097812 */ /* 0x000fe400078ec0ff */
[----:B------:R-:W-:Y:S02]  /*6620*/  SHF.R.U32.HI R20, RZ, 0x8, R20 ;  /* 0x00000008ff147819 */ /* 0x000fe40000011614 */
[----:B------:R-:W-:Y:S02]  /*6630*/  SHF.R.U32.HI R21, RZ, 0x18, R24 ;  /* 0x00000018ff157819 */ /* 0x000fe40000011618 */
[----:B------:R-:W-:Y:S02]  /*6640*/  F2FP.F16.E5M2.UNPACK_B R22, R20 ;  /* 0x00000014ff16723e */ /* 0x000fe400020004ff */
[----:B------:R-:W-:-:S02]  /*6650*/  F2FP.F16.E5M2.UNPACK_B R20, R9 ;  /* 0x00000009ff14723e */ /* 0x000fc400020004ff */
[----:B------:R-:W-:Y:S02]  /*6660*/  F2FP.F16.E5M2.UNPACK_B R23, R21 ;  /* 0x00000015ff17723e */ /* 0x000fe400020004ff */
[----:B------:R-:W-:Y:S02]  /*6670*/  LOP3.LUT R9, R25, 0xff, RZ, 0xc0, !PT ;  /* 0x000000ff19097812 */ /* 0x000fe400078ec0ff */
[----:B------:R-:W-:Y:S02]  /*6680*/  SHF.R.U32.HI R21, RZ, 0x18, R25 ;  /* 0x00000018ff157819 */ /* 0x000fe40000011619 */
[----:B------:R-:W-:Y:S02]  /*6690*/  F2FP.F16.E5M2.UNPACK_B R32, R9 ;  /* 0x00000009ff20723e */ /* 0x000fe400020004ff */
[----:B------:R-:W-:Y:S02]  /*66a0*/  F2FP.F16.E5M2.UNPACK_B R9, R21 ;  /* 0x00000015ff09723e */ /* 0x000fe400020004ff */
[----:B------:R-:W-:-:S02]  /*66b0*/  SHF.R.U32.HI R24, RZ, 0x10, R24 ;  /* 0x00000010ff187819 */ /* 0x000fc40000011618 */
[----:B------:R-:W-:Y:S02]  /*66c0*/  LOP3.LUT R21, R25, 0xffff, RZ, 0xc0, !PT ;  /* 0x0000ffff19157812 */ /* 0x000fe400078ec0ff */
[----:B------:R-:W-:Y:S02]  /*66d0*/  SHF.R.U32.HI R25, RZ, 0x10, R25 ;  /* 0x00000010ff197819 */ /* 0x000fe40000011619 */
[----:B------:R-:W-:Y:S02]  /*66e0*/  LOP3.LUT R24, R24, 0xff, RZ, 0xc0, !PT ;  /* 0x000000ff18187812 */ /* 0x000fe400078ec0ff */
[----:B------:R-:W-:Y:S01]  /*66f0*/  SHF.R.U32.HI R21, RZ, 0x8, R21 ;  /* 0x00000008ff157819 */ /* 0x000fe20000011615 */
[----:B------:R-:W-:Y:S01]  /*6700*/  HADD2.F32 R20, -RZ, R20.H0_H0 ;  /* 0x20000014ff147230 */ /* 0x000fe20000004100 */
[----:B------:R-:W-:Y:S01]  /*6710*/  LOP3.LUT R38, R25, 0xff, RZ, 0xc0, !PT ;  /* 0x000000ff19267812 */ /* 0x000fe200078ec0ff */
        /* <DEDUP_REMOVED lines=14> */
[C---:B------:R-:W-:Y:S01]  /*6800*/  HFMA2.BF16_V2 R34, R19.reuse.H0_H0, R20, R34 ;  /* 0x0000001413227231 */ /* 0x040fe20000200822 */
[----:B------:R-:W-:Y:S02]  /*6810*/  PRMT R24, R24, 0x5410, R23 ;  /* 0x0000541018187816 */ /* 0x000fe40000000017 */
[----:B------:R-:W-:Y:S02]  /*6820*/  LOP3.LUT R20, R26, 0xff, RZ, 0xc0, !PT ;  /* 0x000000ff1a147812 */ /* 0x000fe400078ec0ff */
[----:B------:R-:W-:Y:S01]  /*6830*/  PRMT R32, R32, 0x5410, R25 ;  /* 0x0000541020207816 */ /* 0x000fe20000000019 */
[----:B------:R-:W-:Y:S01]  /*6840*/  HFMA2.BF16_V2 R35, R19.H0_H0, R24, R35 ;  /* 0x0000001813237231 */ /* 0x000fe20000200823 */
[----:B------:R-:W-:-:S02]  /*6850*/  F2FP.F16.E5M2.UNPACK_B R21, R38 ;  /* 0x00000026ff15723e */ /* 0x000fc400020004ff */
[----:B------:R-:W-:Y:S01]  /*6860*/  F2FP.F16.E5M2.UNPACK_B R23, R20 ;  /* 0x00000014ff17723e */ /* 0x000fe200020004ff */
[----:B------:R-:W-:Y:S01]  /*6870*/  HFMA2.BF16_V2 R20, R19.H0_H0, R32, R37 ;  /* 0x0000002013147231 */ /* 0x000fe20000200825 */
[----:B------:R-:W-:Y:S02]  /*6880*/  LOP3.LUT R38, R26, 0xffff, RZ, 0xc0, !PT ;  /* 0x0000ffff1a267812 */ /* 0x000fe400078ec0ff */
[--C-:B------:R-:W-:Y:S02]  /*6890*/  SHF.R.U32.HI R24, RZ, 0x18, R26.reuse ;  /* 0x00000018ff187819 */ /* 0x100fe4000001161a */
[----:B------:R-:W-:Y:S02]  /*68a0*/  SHF.R.U32.HI R26, RZ, 0x10, R26 ;  /* 0x00000010ff1a7819 */ /* 0x000fe4000001161a */
[C---:B------:R-:W-:Y:S02]  /*68b0*/  LOP3.LUT R32, R27.reuse, 0xffff, RZ, 0xc0, !PT ;  /* 0x0000ffff1b207812 */ /* 0x040fe400078ec0ff */
[----:B------:R-:W-:-:S02]  /*68c0*/  LOP3.LUT R25, R27, 0xff, RZ, 0xc0, !PT ;  /* 0x000000ff1b197812 */ /* 0x000fc400078ec0ff */
[--C-:B------:R-:W-:Y:S02]  /*68d0*/  SHF.R.U32.HI R37, RZ, 0x18, R27.reuse ;  /* 0x00000018ff257819 */ /* 0x100fe4000001161b */
[----:B------:R-:W-:Y:S02]  /*68e0*/  SHF.R.U32.HI R27, RZ, 0x10, R27 ;  /* 0x00000010ff1b7819 */ /* 0x000fe4000001161b */
[----:B------:R-:W-:Y:S02]  /*68f0*/  LOP3.LUT R26, R26, 0xff, RZ, 0xc0, !PT ;  /* 0x000000ff1a1a7812 */ /* 0x000fe400078ec0ff */
[----:B------:R-:W-:Y:S02]  /*6900*/  SHF.R.U32.HI R32, RZ, 0x8, R32 ;  /* 0x00000008ff207819 */ /* 0x000fe40000011620 */
[----:B------:R-:W-:Y:S02]  /*6910*/  LOP3.LUT R27, R27, 0xff, RZ, 0xc0, !PT ;  /* 0x000000ff1b1b7812 */ /* 0x000fe400078ec0ff */
[----:B------:R-:W-:-:S02]  /*6920*/  F2FP.F16.E5M2.UNPACK_B R24, R24 ;  /* 0x00000018ff18723e */ /* 0x000fc400020004ff */
[----:B------:R-:W-:Y:S02]  /*6930*/  F2FP.F16.E5M2.UNPACK_B R26, R26 ;  /* 0x0000001aff1a723e */ /* 0x000fe400020004ff */
        /* <DEDUP_REMOVED lines=16> */
[----:B------:R-:W-:Y:S02]  /*6a40*/  F2FP.BF16.F32.PACK_AB.RZ R37, RZ, R37 ;  /* 0x00000025ff25723e */ /* 0x000fe400000190ff */
[----:B------:R-:W-:Y:S02]  /*6a50*/  F2FP.BF16.F32.PACK_AB.RZ R27, RZ, R27 ;  /* 0x0000001bff1b723e */ /* 0x000fe400000190ff */
[----:B------:R-:W-:Y:S02]  /*6a60*/  F2FP.BF16.F32.PACK_AB.RZ R9, RZ, R9 ;  /* 0x00000009ff09723e */ /* 0x000fe400000190ff */
[----:B------:R-:W-:Y:S02]  /*6a70*/  F2FP.BF16.F32.PACK_AB.RZ R21, RZ, R21 ;  /* 0x00000015ff15723e */ /* 0x000fe400000190ff */
[----:B------:R-:W-:-:S02]  /*6a80*/  PRMT R26, R26, 0x5410, R24 ;  /* 0x000054101a1a7816 */ /* 0x000fc40000000018 */
[----:B------:R-:W-:Y:S02]  /*6a90*/  PRMT R25, R25, 0x5410, R32 ;  /* 0x0000541019197816 */ /* 0x000fe40000000020 */
[----:B------:R-:W-:Y:S01]  /*6aa0*/  PRMT R27, R27, 0x5410, R37 ;  /* 0x000054101b1b7816 */ /* 0x000fe20000000025 */
[C---:B------:R-:W-:Y:S01]  /*6ab0*/  HFMA2.BF16_V2 R32, R19.reuse.H0_H0, R26, R16 ;  /* 0x0000001a13207231 */ /* 0x040fe20000200810 */
[----:B------:R-:W-:Y:S01]  /*6ac0*/  PRMT R21, R21, 0x5410, R9 ;  /* 0x0000541015157816 */ /* 0x000fe20000000009 */
[C---:B------:R-:W-:Y:S02]  /*6ad0*/  HFMA2.BF16_V2 R9, R19.reuse.H0_H0, R25, R10 ;  /* 0x0000001913097231 */ /* 0x040fe4000020080a */
[----:B------:R-:W-:Y:S02]  /*6ae0*/  VIADD R10, R8, 0x88 ;  /* 0x00000088080a7836 */ /* 0x000fe40000000000 */
[----:B------:R-:W-:Y:S01]  /*6af0*/  HFMA2.BF16_V2 R16, R19.H0_H0, R27, R11 ;  /* 0x0000001b13107231 */ /* 0x000fe2000020080b */
[----:B---3--:R-:W-:-:S02]  /*6b00*/  LOP3.LUT R11, R12, 0xffff, RZ, 0xc0, !PT ;  /* 0x0000ffff0c0b7812 */ /* 0x008fc400078ec0ff */
[----:B------:R-:W-:Y:S02]  /*6b10*/  LOP3.LUT R10, R10, 0xf8, RZ, 0xc0, !PT ;  /* 0x000000f80a0a7812 */ /* 0x000fe400078ec0ff */
        /* <DEDUP_REMOVED lines=201> */
[----:B------:R-:W-:Y:S01]  /*77b0*/  HADD2.F32 R26, -RZ, R26.H0_H0 ;  /* 0x2000001aff1a7230 */ /* 0x000fe20000004100 */
[----:B------:R-:W-:Y:S02]  /*77c0*/  SHF.R.U32.HI R13, RZ, 0x8, R13 ;  /* 0x00000008ff0d7819 */ /* 0x000fe4000001160d */
[----:B------:R-:W-:Y:S02]  /*77d0*/  F2FP.BF16.F32.PACK_AB.RZ R40, RZ, R24 ;  /* 0x00000018ff28723e */ /* 0x000fe400000190ff */
[----:B------:R-:W-:Y:S02]  /*77e0*/  F2FP.BF16.F32.PACK_AB.RZ R43, RZ, R27 ;  /* 0x0000001bff2b723e */ /* 0x000fe400000190ff */
[----:B------:R-:W-:Y:S02]  /*77f0*/  F2FP.BF16.F32.PACK_AB.RZ R41, RZ, R25 ;  /* 0x00000019ff29723e */ /* 0x000fe400000190ff */
[----:B------:R-:W-:Y:S01]  /*7800*/  F2FP.BF16.F32.PACK_AB.RZ R42, RZ, R26 ;  /* 0x0000001aff2a723e */ /* 0x000fe200000190ff */
[----:B0-----:R-:W-:Y:S01]  /*7810*/  IMAD.WIDE R10, R7, 0x10, R10 ;  /* 0x00000010070a7825 */ /* 0x001fe200078e020a */
[----:B------:R-:W-:-:S04]  /*7820*/  F2FP.F16.E5M2.UNPACK_B R13, R13 ;  /* 0x0000000dff0d723e */ /* 0x000fc800020004ff */
[----:B------:R0:W2:Y:S01]  /*7830*/  LD.E.128 R24, desc[UR36][R10.64] ;  /* 0x000000240a187980 */ /* 0x0000a2000c101d00 */
        /* <DEDUP_REMOVED lines=235> */
[----:B------:R-:W-:Y:S02]  /*86f0*/  LOP3.LUT R13, R15, 0xffff, RZ, 0xc0, !PT ;  /* 0x0000ffff0f0d7812 */ /* 0x000fe400078ec0ff */
[----:B------:R-:W-:Y:S02]  /*8700*/  SHF.R.U32.HI R15, RZ, 0x10, R15 ;  /* 0x00000010ff0f7819 */ /* 0x000fe4000001160f */
[--C-:B------:R-:W-:Y:S02]  /*8710*/  SHF.R.U32.HI R12, RZ, 0x18, R14.reuse ;  /* 0x00000018ff0c7819 */ /* 0x100fe4000001160e */
[----:B------:R-:W-:Y:S02]  /*8720*/  LOP3.LUT R15, R15, 0xff, RZ, 0xc0, !PT ;  /* 0x000000ff0f0f7812 */ /* 0x000fe400078ec0ff */
[----:B------:R-:W-:Y:S02]  /*8730*/  SHF.R.U32.HI R14, RZ, 0x10, R14 ;  /* 0x00000010ff0e7819 */ /* 0x000fe4000001160e */
[----:B------:R-:W-:-:S02]  /*8740*/  F2FP.F16.E5M2.UNPACK_B R15, R15 ;  /* 0x0000000fff0f723e */ /* 0x000fc400020004ff */
[----:B------:R-:W-:Y:S02]  /*8750*/  LOP3.LUT R14, R14, 0xff, RZ, 0xc0, !PT ;  /* 0x000000ff0e0e7812 */ /* 0x000fe400078ec0ff */
[----:B------:R-:W-:Y:S01]  /*8760*/  SHF.R.U32.HI R13, RZ, 0x8, R13 ;  /* 0x00000008ff0d7819 */ /* 0x000fe2000001160d */
        /* <DEDUP_REMOVED lines=70> */
[----:B------:R-:W-:Y:S02]  /*8bd0*/  F2FP.F16.E5M2.UNPACK_B R37, R37 ;  /* 0x00000025ff25723e */ /* 0x000fe400020004ff */
[----:B------:R-:W-:Y:S01]  /*8be0*/  F2FP.F16.E5M2.UNPACK_B R27, R27 ;  /* 0x0000001bff1b723e */ /* 0x000fe200020004ff */
[----:B------:R-:W-:Y:S02]  /*8bf0*/  HADD2.F32 R9, -RZ, R9.H0_H0 ;  /* 0x20000009ff097230 */ /* 0x000fe40000004100 */
[----:B------:R-:W-:Y:S02]  /*8c00*/  HADD2.F32 R11, -RZ, R11.H0_H0 ;  /* 0x2000000bff0b7230 */ /* 0x000fe40000004100 */
[----:B------:R-:W-:Y:S02]  /*8c10*/  HADD2.F32 R15, -RZ, R15.H0_H0 ;  /* 0x2000000fff0f7230 */ /* 0x000fe40000004100 */
[----:B------:R-:W-:Y:S02]  /*8c20*/  HADD2.F32 R25, -RZ, R25.H0_H0 ;  /* 0x20000019ff197230 */ /* 0x000fe40000004100 */
[----:B------:R-:W-:-:S02]  /*8c30*/  HADD2.F32 R37, -RZ, R37.H0_H0 ;  /* 0x20000025ff257230 */ /* 0x000fc40000004100 */
[----:B------:R-:W-:Y:S01]  /*8c40*/  HADD2.F32 R27, -RZ, R27.H0_H0 ;  /* 0x2000001bff1b7230 */ /* 0x000fe20000004100 */
[----:B------:R-:W-:Y:S02]  /*8c50*/  F2FP.BF16.F32.PACK_AB.RZ R9, RZ, R9 ;  /* 0x00000009ff09723e */ /* 0x000fe400000190ff */
[----:B------:R-:W-:Y:S02]  /*8c60*/  F2FP.BF16.F32.PACK_AB.RZ R11, RZ, R11 ;  /* 0x0000000bff0b723e */ /* 0x000fe400000190ff */
[----:B------:R-:W-:Y:S02]  /*8c70*/  F2FP.BF16.F32.PACK_AB.RZ R15, RZ, R15 ;  /* 0x0000000fff0f723e */ /* 0x000fe400000190ff */
[----:B------:R-:W-:Y:S02]  /*8c80*/  F2FP.BF16.F32.PACK_AB.RZ R25, RZ, R25 ;  /* 0x00000019ff19723e */ /* 0x000fe400000190ff */
[----:B------:R-:W-:Y:S02]  /*8c90*/  F2FP.BF16.F32.PACK_AB.RZ R37, RZ, R37 ;  /* 0x00000025ff25723e */ /* 0x000fe400000190ff */
[----:B------:R-:W-:-:S02]  /*8ca0*/  F2FP.BF16.F32.PACK_AB.RZ R27, RZ, R27 ;  /* 0x0000001bff1b723e */ /* 0x000fc400000190ff */
[----:B------:R-:W-:Y:S02]  /*8cb0*/  PRMT R11, R11, 0x5410, R9 ;  /* 0x000054100b0b7816 */ /* 0x000fe40000000009 */
[----:B------:R-:W-:Y:S02]  /*8cc0*/  PRMT R15, R15, 0x5410, R25 ;  /* 0x000054100f0f7816 */ /* 0x000fe40000000019 */
[----:B------:R-:W-:Y:S01]  /*8cd0*/  PRMT R27, R27, 0x5410, R37 ;  /* 0x000054101b1b7816 */ /* 0x000fe20000000025 */
[C---:B------:R-:W-:Y:S02]  /*8ce0*/  HFMA2.BF16_V2 R33, R19.reuse.H0_H0, R11, R33 ;  /* 0x0000000b13217231 */ /* 0x040fe40000200821 */
[----:B------:R-:W-:Y:S02]  /*8cf0*/  VIADD R11, R8, 0xb8 ;  /* 0x000000b8080b7836 */ /* 0x000fe40000000000 */
[C---:B------:R-:W-:Y:S02]  /*8d00*/  HFMA2.BF16_V2 R9, R19.reuse.H0_H0, R15, R32 ;  /* 0x0000000f13097231 */ /* 0x040fe40000200820 */
[----:B------:R-:W-:Y:S01]  /*8d10*/  HFMA2.BF16_V2 R32, R19.H0_H0, R27, R10 ;  /* 0x0000001b13207231 */ /* 0x000fe2000020080a */
[----:B---3--:R-:W-:-:S02]  /*8d20*/  LOP3.LUT R10, R20, 0xffff, RZ, 0xc0, !PT ;  /* 0x0000ffff140a7812 */ /* 0x008fc400078ec0ff */
[----:B------:R-:W-:Y:S02]  /*8d30*/  LOP3.LUT R11, R11, 0xf8, RZ, 0xc0, !PT ;  /* 0x000000f80b0b7812 */ /* 0x000fe400078ec0ff */
[----:B------:R-:W-:Y:S01]  /*8d40*/  SHF.R.U32.HI R10, RZ, 0x8, R10 ;  /* 0x00000008ff0a7819 */ /* 0x000fe2000001160a */
[----:B------:R-:W-:Y:S01]  /*8d50*/  HFMA2.BF16_V2 R35, R19.H0_H0, R24, R35 ;  /* 0x0000001813237231 */ /* 0x000fe20000200823 */
[----:B------:R-:W-:Y:S02]  /*8d60*/  LOP3.LUT R38, R26, 0xffff, RZ, 0xc0, !PT ;  /* 0x0000ffff1a267812 */ /* 0x000fe400078ec0ff */
[----:B------:R-:W-:Y:S02]  /*8d70*/  F2FP.F16.E5M2.UNPACK_B R25, R10 ;  /* 0x0000000aff19723e */ /* 0x000fe400020004ff */
[----:B------:R-:W0:Y:S01]  /*8d80*/  LDS.64 R10, [R11+UR4] ;  /* 0x000000040b0a7984 */ /* 0x000e220008000a00 */
[--C-:B------:R-:W-:Y:S02]  /*8d90*/  SHF.R.U32.HI R24, RZ, 0x18, R26.reuse ;  /* 0x00000018ff187819 */ /* 0x100fe4000001161a */
[----:B------:R-:W-:-:S02]  /*8da0*/  SHF.R.U32.HI R26, RZ, 0x10, R26 ;  /* 0x00000010ff1a7819 */ /* 0x000fc4000001161a */
[----:B------:R-:W-:Y:S02]  /*8db0*/  SHF.R.U32.HI R38, RZ, 0x8, R38 ;  /* 0x00000008ff267819 */ /* 0x000fe40000011626 */
[----:B------:R-:W-:Y:S02]  /*8dc0*/  LOP3.LUT R26, R26, 0xff, RZ, 0xc0, !PT ;  /* 0x000000ff1a1a7812 */ /* 0x000fe400078ec0ff */
[----:B------:R-:W-:Y:S02]  /*8dd0*/  F2FP.F16.E5M2.UNPACK_B R13, R38 ;  /* 0x00000026ff0d723e */ /* 0x000fe400020004ff */
[----:B------:R-:W-:Y:S02]  /*8de0*/  F2FP.F16.E5M2.UNPACK_B R24, R24 ;  /* 0x00000018ff18723e */ /* 0x000fe400020004ff */
[----:B------:R-:W-:Y:S01]  /*8df0*/  F2FP.F16.E5M2.UNPACK_B R26, R26 ;  /* 0x0000001aff1a723e */ /* 0x000fe200020004ff */
        /* <DEDUP_REMOVED lines=8> */
[----:B------:R-:W-:-:S02]  /*8e80*/  PRMT R14, R14, 0x5410, R13 ;  /* 0x000054100e0e7816 */ /* 0x000fc4000000000d */
[----:B------:R-:W-:Y:S02]  /*8e90*/  PRMT R26, R26, 0x5410, R24 ;  /* 0x000054101a1a7816 */ /* 0x000fe40000000018 */
[----:B------:R-:W-:Y:S02]  /*8ea0*/  LOP3.LUT R24, R20, 0xff, RZ, 0xc0, !PT ;  /* 0x000000ff14187812 */ /* 0x000fe400078ec0ff */
[--C-:B------:R-:W-:Y:S02]  /*8eb0*/  SHF.R.U32.HI R13, RZ, 0x18, R20.reuse ;  /* 0x00000018ff0d7819 */ /* 0x100fe40000011614 */
[----:B------:R-:W-:Y:S01]  /*8ec0*/  SHF.R.U32.HI R20, RZ, 0x10, R20 ;  /* 0x00000010ff147819 */ /* 0x000fe20000011614 */
[----:B------:R-:W-:-:S03]  /*8ed0*/  HFMA2.BF16_V2 R16, R19.H0_H0, R26, R16 ;  /* 0x0000001a13107231 */ /* 0x000fc60000200810 */
        /* <DEDUP_REMOVED lines=29> */
[----:B------:R-:W-:Y:S02]  /*90b0*/  SHF.R.U32.HI R21, RZ, 0x10, R21 ;  /* 0x00000010ff157819 */ /* 0x000fe40000011615 */
        /* <DEDUP_REMOVED lines=29> */
[----:B------:R-:W-:-:S04]  /*9290*/  LOP3.LUT R21, R23, 0xffff, RZ, 0xc0, !PT ;  /* 0x0000ffff17157812 */ /* 0x000fc800078ec0ff */
[----:B------:R-:W-:-:S04]  /*92a0*/  SHF.R.U32.HI R21, RZ, 0x8, R21 ;  /* 0x00000008ff157819 */ /* 0x000fc80000011615 */
[----:B------:R-:W-:Y:S01]  /*92b0*/  F2FP.F16.E5M2.UNPACK_B R21, R21 ;  /* 0x00000015ff15723e */ /* 0x000fe200020004ff */
[----:B------:R-:W-:Y:S01]  /*92c0*/  HADD2.F32 R38, -RZ, R38.H0_H0 ;  /* 0x20000026ff267230 */ /* 0x000fe20000004100 */
[--C-:B------:R-:W-:Y:S02]  /*92d0*/  SHF.R.U32.HI R20, RZ, 0x18, R22.reuse ;  /* 0x00000018ff147819 */ /* 0x100fe40000011616 */
[----:B------:R-:W-:Y:S01]  /*92e0*/  SHF.R.U32.HI R22, RZ, 0x10, R22 ;  /* 0x00000010ff167819 */ /* 0x000fe20000011616 */
[----:B------:R-:W-:Y:S01]  /*92f0*/  HADD2.F32 R21, -RZ, R21.H0_H0 ;  /* 0x20000015ff157230 */ /* 0x000fe20000004100 */
[----:B------:R-:W-:Y:S02]  /*9300*/  SHF.R.U32.HI R23, RZ, 0x10, R23 ;  /* 0x00000010ff177819 */ /* 0x000fe40000011617 */
[----:B------:R-:W-:Y:S02]  /*9310*/  LOP3.LUT R22, R22, 0xff, RZ, 0xc0, !PT ;  /* 0x000000ff16167812 */ /* 0x000fe400078ec0ff */
[----:B------:R-:W-:-:S02]  /*9320*/  F2FP.BF16.F32.PACK_AB.RZ R38, RZ, R38 ;  /* 0x00000026ff26723e */ /* 0x000fc400000190ff */
[----:B------:R-:W-:Y:S02]  /*9330*/  F2FP.BF16.F32.PACK_AB.RZ R21, RZ, R21 ;  /* 0x00000015ff15723e */ /* 0x000fe400000190ff */
[----:B------:R-:W-:Y:S02]  /*9340*/  F2FP.F16.E5M2.UNPACK_B R20, R20 ;  /* 0x00000014ff14723e */ /* 0x000fe400020004ff */
[----:B------:R-:W-:Y:S02]  /*9350*/  F2FP.F16.E5M2.UNPACK_B R22, R22 ;  /* 0x00000016ff16723e */ /* 0x000fe400020004ff */
[----:B------:R-:W-:Y:S02]  /*9360*/  LOP3.LUT R23, R23, 0xff, RZ, 0xc0, !PT ;  /* 0x000000ff17177812 */ /* 0x000fe400078ec0ff */
[----:B------:R-:W-:Y:S01]  /*9370*/  PRMT R38, R38, 0x5410, R21 ;  /* 0x0000541026267816 */ /* 0x000fe20000000015 */
[----:B------:R-:W-:Y:S01]  /*9380*/  HADD2.F32 R20, -RZ, R20.H0_H0 ;  /* 0x20000014ff147230 */ /* 0x000fe20000004100 */
[----:B------:R-:W-:Y:S01]  /*9390*/  F2FP.F16.E5M2.UNPACK_B R23, R23 ;  /* 0x00000017ff17723e */ /* 0x000fe200020004ff */
[----:B------:R-:W-:-:S02]  /*93a0*/  HADD2.F32 R22, -RZ, R22.H0_H0 ;  /* 0x20000016ff167230 */ /* 0x000fc40000004100 */
[----:B0-----:R-:W-:Y:S02]  /*93b0*/  HFMA2.BF16_V2 R10, R19.H0_H0, R38, R9 ;  /* 0x00000026130a7231 */ /* 0x001fe40000200809 */
[----:B------:R-:W-:Y:S01]  /*93c0*/  HADD2.F32 R39, -RZ, R39.H0_H0 ;  /* 0x20000027ff277230 */ /* 0x000fe20000004100 */
[----:B------:R-:W-:Y:S01]  /*93d0*/  F2FP.BF16.F32.PACK_AB.RZ R20, RZ, R20 ;  /* 0x00000014ff14723e */ /* 0x000fe200000190ff */
[----:B------:R-:W-:Y:S01]  /*93e0*/  HADD2.F32 R23, -RZ, R23.H0_H0 ;  /* 0x20000017ff177230 */ /* 0x000fe20000004100 */
[----:B------:R-:W-:Y:S02]  /*93f0*/  F2FP.BF16.F32.PACK_AB.RZ R22, RZ, R22 ;  /* 0x00000016ff16723e */ /* 0x000fe400000190ff */
[----:B------:R-:W-:Y:S02]  /*9400*/  F2FP.BF16.F32.PACK_AB.RZ R39, RZ, R39 ;  /* 0x00000027ff27723e */ /* 0x000fe400000190ff */
[----:B------:R-:W-:Y:S02]  /*9410*/  PRMT R22, R22, 0x5410, R20 ;  /* 0x0000541016167816 */ /* 0x000fe40000000014 */
[----:B------:R-:W-:-:S03]  /*9420*/  F2FP.BF16.F32.PACK_AB.RZ R23, RZ, R23 ;  /* 0x00000017ff17723e */ /* 0x000fc600000190ff */
[----:B------:R-:W-:Y:S01]  /*9430*/  HFMA2.BF16_V2 R16, R19.H0_H0, R22, R16 ;  /* 0x0000001613107231 */ /* 0x000fe20000200810 */
[----:B------:R-:W-:-:S05]  /*9440*/  PRMT R23, R23, 0x5410, R39 ;  /* 0x0000541017177816 */ /* 0x000fca0000000027 */
        /* <DEDUP_REMOVED lines=68> */
[----:B------:R-:W-:Y:S01]  /*9890*/  PRMT R11, R11, 0x5410, R9 ;  /* 0x000054100b0b7816 */ /* 0x000fe20000000009 */
[----:B------:R-:W-:-:S02]  /*98a0*/  HFMA2.BF16_V2 R9, R19.H0_H0, R26, R16 ;  /* 0x0000001a13097231 */ /* 0x000fc40000200810 */
        /* <DEDUP_REMOVED lines=9> */
[----:B------:R-:W-:Y:S02]  /*9940*/  SHF.R.U32.HI R38, RZ, 0x8, R38 ;  /* 0x00000008ff267819 */ /* 0x000fe40000011626 */
[----:B------:R-:W-:Y:S02]  /*9950*/  SHF.R.U32.HI R27, RZ, 0x10, R27 ;  /* 0x00000010ff1b7819 */ /* 0x000fe4000001161b */
[----:B------:R-:W-:Y:S02]  /*9960*/  F2FP.F16.E5M2.UNPACK_B R21, R38 ;  /* 0x00000026ff15723e */ /* 0x000fe400020004ff */
[----:B------:R-:W-:Y:S01]  /*9970*/  LOP3.LUT R27, R27, 0xff, RZ, 0xc0, !PT ;  /* 0x000000ff1b1b7812 */ /* 0x000fe200078ec0ff */
[----:B------:R-:W-:Y:S01]  /*9980*/  HADD2.F32 R22, -RZ, R22.H0_H0 ;  /* 0x20000016ff167230 */ /* 0x000fe20000004100 */
[----:B------:R-:W-:Y:S01]  /*9990*/  F2FP.F16.E5M2.UNPACK_B R37, R37 ;  /* 0x00000025ff25723e */ /* 0x000fe200020004ff */
[----:B------:R-:W-:Y:S01]  /*99a0*/  HADD2.F32 R21, -RZ, R21.H0_H0 ;  /* 0x20000015ff157230 */ /* 0x000fe20000004100 */
[----:B------:R-:W-:-:S02]  /*99b0*/  F2FP.F16.E5M2.UNPACK_B R27, R27 ;  /* 0x0000001bff1b723e */ /* 0x000fc400020004ff */
[----:B------:R-:W-:Y:S01]  /*99c0*/  F2FP.BF16.F32.PACK_AB.RZ R22, RZ, R22 ;  /* 0x00000016ff16723e */ /* 0x000fe200000190ff */
[----:B------:R-:W-:Y:S01]  /*99d0*/  HADD2.F32 R37, -RZ, R37.H0_H0 ;  /* 0x20000025ff257230 */ /* 0x000fe20000004100 */
[----:B------:R-:W-:Y:S01]  /*99e0*/  F2FP.BF16.F32.PACK_AB.RZ R21, RZ, R21 ;  /* 0x00000015ff15723e */ /* 0x000fe200000190ff */
[----:B------:R-:W-:Y:S01]  /*99f0*/  HADD2.F32 R27, -RZ, R27.H0_H0 ;  /* 0x2000001bff1b7230 */ /* 0x000fe20000004100 */
[----:B------:R-:W-:Y:S02]  /*9a00*/  LOP3.LUT R24, R12, 0xff, RZ, 0xc0, !PT ;  /* 0x000000ff0c187812 */ /* 0x000fe400078ec0ff */
[----:B------:R-:W-:Y:S02]  /*9a10*/  F2FP.BF16.F32.PACK_AB.RZ R37, RZ, R37 ;  /* 0x00000025ff25723e */ /* 0x000fe400000190ff */
[----:B------:R-:W-:Y:S02]  /*9a20*/  F2FP.BF16.F32.PACK_AB.RZ R27, RZ, R27 ;  /* 0x0000001bff1b723e */ /* 0x000fe400000190ff */
[----:B------:R-:W-:-:S02]  /*9a30*/  PRMT R22, R22, 0x5410, R21 ;  /* 0x0000541016167816 */ /* 0x000fc40000000015 */
[--C-:B------:R-:W-:Y:S02]  /*9a40*/  SHF.R.U32.HI R21, RZ, 0x18, R12.reuse ;  /* 0x00000018ff157819 */ /* 0x100fe4000001160c */
[----:B------:R-:W-:Y:S02]  /*9a50*/  SHF.R.U32.HI R12, RZ, 0x10, R12 ;  /* 0x00000010ff0c7819 */ /* 0x000fe4000001160c */
[----:B------:R-:W-:Y:S02]  /*9a60*/  PRMT R27, R27, 0x5410, R37 ;  /* 0x000054101b1b7816 */ /* 0x000fe40000000025 */
[----:B------:R-:W-:Y:S02]  /*9a70*/  LOP3.LUT R12, R12, 0xff, RZ, 0xc0, !PT ;  /* 0x000000ff0c0c7812 */ /* 0x000fe400078ec0ff */
[----:B------:R-:W-:Y:S01]  /*9a80*/  F2FP.F16.E5M2.UNPACK_B R24, R24 ;  /* 0x00000018ff18723e */ /* 0x000fe200020004ff */
[----:B------:R-:W-:Y:S01]  /*9a90*/  HFMA2.BF16_V2 R32, R19.H0_H0, R27, R32 ;  /* 0x0000001b13207231 */ /* 0x000fe20000200820 */
[----:B------:R-:W-:-:S02]  /*9aa0*/  F2FP.F16.E5M2.UNPACK_B R27, R21 ;  /* 0x00000015ff1b723e */ /* 0x000fc400020004ff */
[----:B------:R-:W-:Y:S01]  /*9ab0*/  F2FP.F16.E5M2.UNPACK_B R26, R12 ;  /* 0x0000000cff1a723e */ /* 0x000fe200020004ff */
[----:B------:R-:W-:Y:S02]  /*9ac0*/  HADD2.F32 R24, -RZ, R24.H0_H0 ;  /* 0x20000018ff187230 */ /* 0x000fe40000004100 */
[----:B------:R-:W-:Y:S02]  /*9ad0*/  HADD2.F32 R27, -RZ, R27.H0_H0 ;  /* 0x2000001bff1b7230 */ /* 0x000fe40000004100 */
[----:B------:R-:W-:Y:S02]  /*9ae0*/  HADD2.F32 R25, -RZ, R25.H0_H0 ;  /* 0x20000019ff197230 */ /* 0x000fe40000004100 */
[----:B------:R-:W-:Y:S02]  /*9af0*/  HADD2.F32 R26, -RZ, R26.H0_H0 ;  /* 0x2000001aff1a7230 */ /* 0x000fe40000004100 */
[----:B0-----:R-:W-:Y:S01]  /*9b00*/  IMAD.WIDE R10, R7, 0x10, R10 ;  /* 0x00000010070a7825 */ /* 0x001fe200078e020a */
[----:B------:R-:W-:-:S02]  /*9b10*/  F2FP.BF16.F32.PACK_AB.RZ R40, RZ, R24 ;  /* 0x00000018ff28723e */ /* 0x000fc400000190ff */
        /* <DEDUP_REMOVED lines=56> */
[----:B------:R-:W-:Y:S01]  /*9ea0*/  LOP3.LUT R15, R15, 0xff, RZ, 0xc0, !PT ;  /* 0x000000ff0f0f7812 */ /* 0x000fe200078ec0ff */
[----:B------:R-:W-:Y:S01]  /*9eb0*/  HADD2.F32 R12, -RZ, R12.H0_H0 ;  /* 0x2000000cff0c7230 */ /* 0x000fe20000004100 */
[----:B------:R-:W-:Y:S01]  /*9ec0*/  SHF.R.U32.HI R13, RZ, 0x8, R13 ;  /* 0x00000008ff0d7819 */ /* 0x000fe2000001160d */
[----:B------:R-:W-:Y:S01]  /*9ed0*/  HADD2.F32 R14, -RZ, R14.H0_H0 ;  /* 0x2000000eff0e7230 */ /* 0x000fe20000004100 */
[----:B------:R-:W-:Y:S01]  /*9ee0*/  F2FP.F16.E5M2.UNPACK_B R15, R15 ;  /* 0x0000000fff0f723e */ /* 0x000fe200020004ff */
[----:B------:R-:W-:Y:S01]  /*9ef0*/  HADD2.F32 R39, -RZ, R39.H0_H0 ;  /* 0x20000027ff277230 */ /* 0x000fe20000004100 */
[----:B------:R-:W-:Y:S02]  /*9f00*/  F2FP.F16.E5M2.UNPACK_B R13, R13 ;  /* 0x0000000dff0d723e */ /* 0x000fe400020004ff */
[----:B------:R-:W-:Y:S01]  /*9f10*/  F2FP.BF16.F32.PACK_AB.RZ R12, RZ, R12 ;  /* 0x0000000cff0c723e */ /* 0x000fe200000190ff */
[----:B------:R-:W-:Y:S01]  /*9f20*/  HADD2.F32 R15, -RZ, R15.H0_H0 ;  /* 0x2000000fff0f7230 */ /* 0x000fe20000004100 */
[----:B------:R-:W-:Y:S01]  /*9f30*/  F2FP.BF16.F32.PACK_AB.RZ R14, RZ, R14 ;  /* 0x0000000eff0e723e */ /* 0x000fe200000190ff */
[----:B------:R-:W-:Y:S01]  /*9f40*/  HADD2.F32 R38, -RZ, R38.H0_H0 ;  /* 0x20000026ff267230 */ /* 0x000fe20000004100 */
[----:B------:R-:W-:Y:S01]  /*9f50*/  F2FP.BF16.F32.PACK_AB.RZ R39, RZ, R39 ;  /* 0x00000027ff27723e */ /* 0x000fe200000190ff */
[----:B------:R-:W-:Y:S01]  /*9f60*/  HADD2.F32 R13, -RZ, R13.H0_H0 ;  /* 0x2000000dff0d7230 */ /* 0x000fe20000004100 */
[----:B------:R-:W-:-:S02]  /*9f70*/  PRMT R14, R14, 0x5410, R12 ;  /* 0x000054100e0e7816 */ /* 0x000fc4000000000c */
[----:B------:R-:W-:Y:S02]  /*9f80*/  F2FP.BF16.F32.PACK_AB.RZ R15, RZ, R15 ;  /* 0x0000000fff0f723e */ /* 0x000fe400000190ff */
[----:B------:R-:W-:Y:S01]  /*9f90*/  F2FP.BF16.F32.PACK_AB.RZ R38, RZ, R38 ;  /* 0x00000026ff26723e */ /* 0x000fe200000190ff */
[----:B------:R-:W-:Y:S01]  /*9fa0*/  HFMA2.BF16_V2 R9, R19.H0_H0, R14, R9 ;  /* 0x0000000e13097231 */ /* 0x000fe20000200809 */
[----:B------:R-:W-:Y:S02]  /*9fb0*/  F2FP.BF16.F32.PACK_AB.RZ R13, RZ, R13 ;  /* 0x0000000dff0d723e */ /* 0x000fe400000190ff */
[----:B------:R-:W-:Y:S02]  /*9fc0*/  PRMT R15, R15, 0x5410, R39 ;  /* 0x000054100f0f7816 */ /* 0x000fe40000000027 */
[----:B------:R-:W-:-:S03]  /*9fd0*/  PRMT R38, R38, 0x5410, R13 ;  /* 0x0000541026267816 */ /* 0x000fc6000000000d */
[C---:B------:R-:W-:Y:S02]  /*9fe0*/  HFMA2.BF16_V2 R32, R19.reuse.H0_H0, R15, R32 ;  /* 0x0000000f13207231 */ /* 0x040fe40000200820 */
[----:B0-----:R-:W-:Y:S01]  /*9ff0*/  HFMA2.BF16_V2 R10, R19.H0_H0, R38, R16 ;  /* 0x00000026130a7231 */ /* 0x001fe20000200810 */
        /* <DEDUP_REMOVED lines=17> */
[----:B------:R-:W-:Y:S02]  /*a110*/  SHF.R.U32.HI R12, RZ, 0x8, R12 ;  /* 0x00000008ff0c7819 */ /* 0x000fe4000001160c */
[----:B------:R-:W-:Y:S02]  /*a120*/  LOP3.LUT R38, R25, 0xff, RZ, 0xc0, !PT ;  /* 0x000000ff19267812 */ /* 0x000fe400078ec0ff */
[----:B------:R-:W-:Y:S02]  /*a130*/  F2FP.F16.E5M2.UNPACK_B R24, R24 ;  /* 0x00000018ff18723e */ /* 0x000fe400020004ff */
[----:B------:R-:W-:Y:S01]  /*a140*/  F2FP.F16.E5M2.UNPACK_B R25, R12 ;  /* 0x0000000cff19723e */ /* 0x000fe200020004ff */
[----:B------:R-:W-:-:S02]  /*a150*/  HADD2.F32 R13, -RZ, R13.H0_H0 ;  /* 0x2000000dff0d7230 */ /* 0x000fc40000004100 */
[----:B------:R-:W-:Y:S02]  /*a160*/  HADD2.F32 R15, -RZ, R15.H0_H0 ;  /* 0x2000000fff0f7230 */ /* 0x000fe40000004100 */
        /* <DEDUP_REMOVED lines=8> */
[----:B------:R-:W-:Y:S02]  /*a1f0*/  F2FP.BF16.F32.PACK_AB.RZ R16, RZ, R16 ;  /* 0x00000010ff10723e */ /* 0x000fe400000190ff */
[----:B------:R-:W-:Y:S02]  /*a200*/  F2FP.BF16.F32.PACK_AB.RZ R25, RZ, R25 ;  /* 0x00000019ff19723e */ /* 0x000fe400000190ff */
[----:B------:R-:W-:Y:S02]  /*a210*/  F2FP.F16.E5M2.UNPACK_B R12, R38 ;  /* 0x00000026ff0c723e */ /* 0x000fe400020004ff */
[----:B------:R-:W-:-:S02]  /*a220*/  PRMT R39, R13, 0x5410, R14 ;  /* 0x000054100d277816 */ /* 0x000fc4000000000e */
[----:B------:R-:W-:Y:S02]  /*a230*/  PRMT R24, R24, 0x5410, R15 ;  /* 0x0000541018187816 */ /* 0x000fe4000000000f */
[C---:B------:R-:W-:Y:S02]  /*a240*/  LOP3.LUT R38, R26.reuse, 0xffff, RZ, 0xc0, !PT ;  /* 0x0000ffff1a267812 */ /* 0x040fe400078ec0ff */
[----:B------:R-:W-:Y:S02]  /*a250*/  LOP3.LUT R14, R26, 0xff, RZ, 0xc0, !PT ;  /* 0x000000ff1a0e7812 */ /* 0x000fe400078ec0ff */
[--C-:B------:R-:W-:Y:S02]  /*a260*/  SHF.R.U32.HI R15, RZ, 0x18, R26.reuse ;  /* 0x00000018ff0f7819 */ /* 0x100fe4000001161a */
[----:B------:R-:W-:Y:S02]  /*a270*/  PRMT R16, R16, 0x5410, R25 ;  /* 0x0000541010107816 */ /* 0x000fe40000000019 */
[----:B------:R-:W-:-:S02]  /*a280*/  SHF.R.U32.HI R26, RZ, 0x10, R26 ;  /* 0x00000010ff1a7819 */ /* 0x000fc4000001161a */
[C---:B------:R-:W-:Y:S01]  /*a290*/  LOP3.LUT R25, R27.reuse, 0xffff, RZ, 0xc0, !PT ;  /* 0x0000ffff1b197812 */ /* 0x040fe200078ec0ff */
[C---:B------:R-:W-:Y:S01]  /*a2a0*/  HFMA2.BF16_V2 R35, R19.reuse.H0_H0, R24, R35 ;  /* 0x0000001813237231 */ /* 0x040fe20000200823 */
[----:B------:R-:W-:Y:S01]  /*a2b0*/  LOP3.LUT R26, R26, 0xff, RZ, 0xc0, !PT ;  /* 0x000000ff1a1a7812 */ /* 0x000fe200078ec0ff */
[----:B------:R-:W-:Y:S01]  /*a2c0*/  HFMA2.BF16_V2 R24, R19.H0_H0, R16, R37 ;  /* 0x0000001013187231 */ /* 0x000fe20000200825 */
[----:B------:R-:W-:Y:S02]  /*a2d0*/  SHF.R.U32.HI R25, RZ, 0x8, R25 ;  /* 0x00000008ff197819 */ /* 0x000fe40000011619 */
[----:B------:R-:W-:Y:S02]  /*a2e0*/  LOP3.LUT R16, R27, 0xff, RZ, 0xc0, !PT ;  /* 0x000000ff1b107812 */ /* 0x000fe400078ec0ff */
[----:B------:R-:W-:Y:S02]  /*a2f0*/  F2FP.F16.E5M2.UNPACK_B R15, R15 ;  /* 0x0000000fff0f723e */ /* 0x000fe400020004ff */
[----:B------:R-:W-:-:S02]  /*a300*/  F2FP.F16.E5M2.UNPACK_B R26, R26 ;  /* 0x0000001aff1a723e */ /* 0x000fc400020004ff */
[----:B------:R-:W-:Y:S02]  /*a310*/  F2FP.F16.E5M2.UNPACK_B R25, R25 ;  /* 0x00000019ff19723e */ /* 0x000fe400020004ff */
[----:B------:R-:W-:Y:S01]  /*a320*/  F2FP.F16.E5M2.UNPACK_B R16, R16 ;  /* 0x00000010ff10723e */ /* 0x000fe200020004ff */
[----:B------:R-:W-:Y:S02]  /*a330*/  HADD2.F32 R11, -RZ, R11.H0_H0 ;  /* 0x2000000bff0b7230 */ /* 0x000fe40000004100 */
[----:B------:R-:W-:Y:S02]  /*a340*/  HADD2.F32 R12, -RZ, R12.H0_H0 ;  /* 0x2000000cff0c7230 */ /* 0x000fe40000004100 */
[----:B------:R-:W-:Y:S02]  /*a350*/  HADD2.F32 R15, -RZ, R15.H0_H0 ;  /* 0x2000000fff0f7230 */ /* 0x000fe40000004100 */
[----:B------:R-:W-:Y:S01]  /*a360*/  HADD2.F32 R26, -RZ, R26.H0_H0 ;  /* 0x2000001aff1a7230 */ /* 0x000fe20000004100 */
[----:B------:R-:W-:Y:S01]  /*a370*/  SHF.R.U32.HI R38, RZ, 0x8, R38 ;  /* 0x00000008ff267819 */ /* 0x000fe20000011626 */
[----:B------:R-:W-:-:S02]  /*a380*/  HADD2.F32 R16, -RZ, R16.H0_H0 ;  /* 0x20000010ff107230 */ /* 0x000fc40000004100 */
[----:B------:R-:W-:Y:S01]  /*a390*/  HADD2.F32 R25, -RZ, R25.H0_H0 ;  /* 0x20000019ff197230 */ /* 0x000fe20000004100 */
[----:B------:R-:W-:Y:S02]  /*a3a0*/  F2FP.BF16.F32.PACK_AB.RZ R11, RZ, R11 ;  /* 0x0000000bff0b723e */ /* 0x000fe400000190ff */
[----:B------:R-:W-:Y:S02]  /*a3b0*/  F2FP.BF16.F32.PACK_AB.RZ R12, RZ, R12 ;  /* 0x0000000cff0c723e */ /* 0x000fe400000190ff */
[----:B------:R-:W-:Y:S02]  /*a3c0*/  F2FP.BF16.F32.PACK_AB.RZ R15, RZ, R15 ;  /* 0x0000000fff0f723e */ /* 0x000fe400000190ff */
[----:B------:R-:W-:Y:S02]  /*a3d0*/  F2FP.BF16.F32.PACK_AB.RZ R26, RZ, R26 ;  /* 0x0000001aff1a723e */ /* 0x000fe400000190ff */
[----:B------:R-:W-:Y:S02]  /*a3e0*/  F2FP.F16.E5M2.UNPACK_B R13, R38 ;  /* 0x00000026ff0d723e */ /* 0x000fe400020004ff */
[----:B------:R-:W-:-:S02]  /*a3f0*/  F2FP.F16.E5M2.UNPACK_B R14, R14 ;  /* 0x0000000eff0e723e */ /* 0x000fc400020004ff */
[----:B------:R-:W-:Y:S02]  /*a400*/  F2FP.BF16.F32.PACK_AB.RZ R16, RZ, R16 ;  /* 0x00000010ff10723e */ /* 0x000fe400000190ff */
[----:B------:R-:W-:Y:S02]  /*a410*/  F2FP.BF16.F32.PACK_AB.RZ R25, RZ, R25 ;  /* 0x00000019ff19723e */ /* 0x000fe400000190ff */
[----:B------:R-:W-:Y:S02]  /*a420*/  PRMT R12, R12, 0x5410, R11 ;  /* 0x000054100c0c7816 */ /* 0x000fe4000000000b */
[----:B------:R-:W-:Y:S01]  /*a430*/  PRMT R26, R26, 0x5410, R15 ;  /* 0x000054101a1a7816 */ /* 0x000fe2000000000f */
[----:B------:R-:W-:Y:S01]  /*a440*/  HADD2.F32 R14, -RZ, R14.H0_H0 ;  /* 0x2000000eff0e7230 */ /* 0x000fe20000004100 */
[----:B------:R-:W-:Y:S01]  /*a450*/  PRMT R11, R16, 0x5410, R25 ;  /* 0x00005410100b7816 */ /* 0x000fe20000000019 */
[----:B------:R-:W-:Y:S02]  /*a460*/  HADD2.F32 R13, -RZ, R13.H0_H0 ;  /* 0x2000000dff0d7230 */ /* 0x000fe40000004100 */
[C---:B------:R-:W-:Y:S01]  /*a470*/  HFMA2.BF16_V2 R16, R19.reuse.H0_H0, R26, R9 ;  /* 0x0000001a13107231 */ /* 0x040fe20000200809 */
[----:B------:R-:W-:Y:S01]  /*a480*/  F2FP.BF16.F32.PACK_AB.RZ R14, RZ, R14 ;  /* 0x0000000eff0e723e */ /* 0x000fe200000190ff */
[----:B------:R-:W-:Y:S01]  /*a490*/  HFMA2.BF16_V2 R9, R19.H0_H0, R11, R10 ;  /* 0x0000000b13097231 */ /* 0x000fe2000020080a */
[----:B------:R-:W-:Y:S01]  /*a4a0*/  F2FP.BF16.F32.PACK_AB.RZ R13, RZ, R13 ;  /* 0x0000000dff0d723e */ /* 0x000fe200000190ff */
[----:B------:R-:W-:Y:S01]  /*a4b0*/  VIADD R10, R8, 0xd8 ;  /* 0x000000d8080a7836 */ /* 0x000fe20000000000 */
[----:B---3--:R-:W-:-:S02]  /*a4c0*/  LOP3.LUT R11, R20, 0xffff, RZ, 0xc0, !PT ;  /* 0x0000ffff140b7812 */ /* 0x008fc400078ec0ff */
[----:B------:R-:W-:Y:S02]  /*a4d0*/  PRMT R14, R14, 0x5410, R13 ;  /* 0x000054100e0e7816 */ /* 0x000fe4000000000d */
[----:B------:R-:W-:Y:S02]  /*a4e0*/  LOP3.LUT R10, R10, 0xf8, RZ, 0xc0, !PT ;  /* 0x000000f80a0a7812 */ /* 0x000fe400078ec0ff */
[----:B------:R-:W-:Y:S02]  /*a4f0*/  SHF.R.U32.HI R13, RZ, 0x18, R20 ;  /* 0x00000018ff0d7819 */ /* 0x000fe40000011614 */
[----:B------:R-:W-:Y:S02]  /*a500*/  SHF.R.U32.HI R11, RZ, 0x8, R11 ;  /* 0x00000008ff0b7819 */ /* 0x000fe4000001160b */
[----:B------:R-:W-:Y:S02]  /*a510*/  F2FP.F16.E5M2.UNPACK_B R15, R13 ;  /* 0x0000000dff0f723e */ /* 0x000fe400020004ff */
[----:B------:R-:W-:-:S02]  /*a520*/  F2FP.F16.E5M2.UNPACK_B R13, R11 ;  /* 0x0000000bff0d723e */ /* 0x000fc400020004ff */
[----:B------:R-:W0:Y:S01]  /*a530*/  LDS.64 R10, [R10+UR4] ;  /* 0x000000040a0a7984 */ /* 0x000e220008000a00 */
[C---:B------:R-:W-:Y:S01]  /*a540*/  HFMA2.BF16_V2 R33, R19.reuse.H0_H0, R12, R33 ;  /* 0x0000000c13217231 */ /* 0x040fe20000200821 */
[----:B------:R-:W-:Y:S02]  /*a550*/  LOP3.LUT R12, R20, 0xff, RZ, 0xc0, !PT ;  /* 0x000000ff140c7812 */ /* 0x000fe400078ec0ff */
[----:B------:R-:W-:Y:S01]  /*a560*/  SHF.R.U32.HI R20, RZ, 0x10, R20 ;  /* 0x00000010ff147819 */ /* 0x000fe20000011614 */
[----:B------:R-:W-:-:S03]  /*a570*/  HFMA2.BF16_V2 R36, R19.H0_H0, R14, R36 ;  /* 0x0000000e13247231 */ /* 0x000fc60000200824 */
[----:B------:R-:W-:Y:S02]  /*a580*/  LOP3.LUT R20, R20, 0xff, RZ, 0xc0, !PT ;  /* 0x000000ff14147812 */ /* 0x000fe400078ec0ff */
[----:B------:R-:W-:Y:S02]  /*a590*/  F2FP.F16.E5M2.UNPACK_B R12, R12 ;  /* 0x0000000cff0c723e */ /* 0x000fe400020004ff */
[----:B------:R-:W-:Y:S01]  /*a5a0*/  F2FP.F16.E5M2.UNPACK_B R14, R20 ;  /* 0x00000014ff0e723e */ /* 0x000fe200020004ff */
[----:B------:R-:W-:Y:S02]  /*a5b0*/  HADD2.F32 R15, -RZ, R15.H0_H0 ;  /* 0x2000000fff0f7230 */ /* 0x000fe40000004100 */
[----:B------:R-:W-:Y:S02]  /*a5c0*/  HADD2.F32 R12, -RZ, R12.H0_H0 ;  /* 0x2000000cff0c7230 */ /* 0x000fe40000004100 */
[----:B------:R-:W-:Y:S02]  /*a5d0*/  HADD2.F32 R13, -RZ, R13.H0_H0 ;  /* 0x2000000dff0d7230 */ /* 0x000fe40000004100 */
[----:B------:R-:W-:Y:S01]  /*a5e0*/  HADD2.F32 R14, -RZ, R14.H0_H0 ;  /* 0x2000000eff0e7230 */ /* 0x000fe20000004100 */
[----:B------:R-:W-:-:S02]  /*a5f0*/  F2FP.BF16.F32.PACK_AB.RZ R40, RZ, R12 ;  /* 0x0000000cff28723e */ /* 0x000fc400000190ff */
[----:B------:R-:W-:Y:S02]  /*a600*/  F2FP.BF16.F32.PACK_AB.RZ R43, RZ, R15 ;  /* 0x0000000fff2b723e */ /* 0x000fe400000190ff */
[----:B------:R-:W-:Y:S02]  /*a610*/  F2FP.BF16.F32.PACK_AB.RZ R41, RZ, R13 ;  /* 0x0000000dff29723e */ /* 0x000fe400000190ff */
[----:B------:R-:W-:Y:S01]  /*a620*/  F2FP.BF16.F32.PACK_AB.RZ R42, RZ, R14 ;  /* 0x0000000eff2a723e */ /* 0x000fe200000190ff */
[----:B0-----:R-:W-:-:S05]  /*a630*/  IMAD.WIDE R10, R7, 0x10, R10 ;  /* 0x00000010070a7825 */ /* 0x001fca00078e020a */
[----:B------:R0:W2:Y:S01]  /*a640*/  LD.E.128 R12, desc[UR36][R10.64] ;  /* 0x000000240a0c7980 */ /* 0x0000a2000c101d00 */
[----:B------:R-:W-:-:S04]  /*a650*/  LOP3.LUT R25, R22, 0xffff, RZ, 0xc0, !PT ;  /* 0x0000ffff16197812 */ /* 0x000fc800078ec0ff */
[----:B------:R-:W-:Y:S02]  /*a660*/  SHF.R.U32.HI R25, RZ, 0x8, R25 ;  /* 0x00000008ff197819 */ /* 0x000fe40000011619 */
[--C-:B------:R-:W-:Y:S02]  /*a670*/  SHF.R.U32.HI R37, RZ, 0x18, R27.reuse ;  /* 0x00000018ff257819 */ /* 0x100fe4000001161b */
[----:B------:R-:W-:Y:S01]  /*a680*/  F2FP.F16.E5M2.UNPACK_B R25, R25 ;  /* 0x00000019ff19723e */ /* 0x000fe200020004ff */
[----:B0-----:R-:W-:Y:S01]  /*a690*/  VIADD R10, R8, 0xe0 ;  /* 0x000000e0080a7836 */ /* 0x001fe20000000000 */
[----:B------:R-:W-:Y:S01]  /*a6a0*/  SHF.R.U32.HI R27, RZ, 0x10, R27 ;  /* 0x00000010ff1b7819 */ /* 0x000fe2000001161b */
[----:B------:R-:W-:Y:S01]  /*a6b0*/  HFMA2.BF16_V2 R34, R19.H0_H0, R39, R34 ;  /* 0x0000002713227231 */ /* 0x000fe20000200822 */
[----:B------:R-:W-:Y:S01]  /*a6c0*/  PRMT R40, R40, 0x5410, R41 ;  /* 0x0000541028287816 */ /* 0x000fe20000000029 */
[----:B------:R-:W-:Y:S01]  /*a6d0*/  HADD2.F32 R11, -RZ, R25.H0_H0 ;  /* 0x20000019ff0b7230 */ /* 0x000fe20000004100 */
[----:B------:R-:W-:-:S02]  /*a6e0*/  LOP3.LUT R25, R10, 0xf8, RZ, 0xc0, !PT ;  /* 0x000000f80a197812 */ /* 0x000fc400078ec0ff */
[----:B------:R-:W-:Y:S01]  /*a6f0*/  LOP3.LUT R27, R27, 0xff, RZ, 0xc0, !PT ;  /* 0x000000ff1b1b7812 */ /* 0x000fe200078ec0ff */
[----:B------:R-:W-:Y:S01]  /*a700*/  HFMA2.BF16_V2 R34, R19.H0_H0, R40, R34 ;  /* 0x0000002813227231 */ /* 0x000fe20000200822 */
[----:B------:R-:W-:Y:S02]  /*a710*/  F2FP.BF16.F32.PACK_AB.RZ R40, RZ, R11 ;  /* 0x0000000bff28723e */ /* 0x000fe400000190ff */
[----:B------:R-:W-:Y:S01]  /*a720*/  F2FP.F16.E5M2.UNPACK_B R37, R37 ;  /* 0x00000025ff25723e */ /* 0x000fe200020004ff */
[----:B------:R-:W0:Y:S01]  /*a730*/  LDS.64 R10, [R25+UR4] ;  /* 0x00000004190a7984 */ /* 0x000e220008000a00 */
[----:B------:R-:W-:-:S03]  /*a740*/  F2FP.F16.E5M2.UNPACK_B R27, R27 ;  /* 0x0000001bff1b723e */ /* 0x000fc600020004ff */
[----:B------:R-:W-:Y:S02]  /*a750*/  HADD2.F32 R37, -RZ, R37.H0_H0 ;  /* 0x20000025ff257230 */ /* 0x000fe40000004100 */
[----:B------:R-:W-:Y:S01]  /*a760*/  HADD2.F32 R27, -RZ, R27.H0_H0 ;  /* 0x2000001bff1b7230 */ /* 0x000fe20000004100 */
[----:B------:R-:W-:Y:S02]  /*a770*/  LOP3.LUT R26, R21, 0xffff, RZ, 0xc0, !PT ;  /* 0x0000ffff151a7812 */ /* 0x000fe400078ec0ff */
[----:B------:R-:W-:Y:S02]  /*a780*/  F2FP.BF16.F32.PACK_AB.RZ R37, RZ, R37 ;  /* 0x00000025ff25723e */ /* 0x000fe400000190ff */
[----:B------:R-:W-:Y:S02]  /*a790*/  F2FP.BF16.F32.PACK_AB.RZ R27, RZ, R27 ;  /* 0x0000001bff1b723e */ /* 0x000fe400000190ff */
[----:B------:R-:W-:Y:S02]  /*a7a0*/  SHF.R.U32.HI R26, RZ, 0x8, R26 ;  /* 0x00000008ff1a7819 */ /* 0x000fe4000001161a */
[----:B------:R-:W-:-:S02]  /*a7b0*/  PRMT R27, R27, 0x5410, R37 ;  /* 0x000054101b1b7816 */ /* 0x000fc40000000025 */
[----:B------:R-:W-:Y:S02]  /*a7c0*/  LOP3.LUT R37, R21, 0xff, RZ, 0xc0, !PT ;  /* 0x000000ff15257812 */ /* 0x000fe400078ec0ff */
[--C-:B------:R-:W-:Y:S02]  /*a7d0*/  SHF.R.U32.HI R38, RZ, 0x18, R21.reuse ;  /* 0x00000018ff267819 */ /* 0x100fe40000011615 */
[----:B------:R-:W-:Y:S01]  /*a7e0*/  SHF.R.U32.HI R21, RZ, 0x10, R21 ;  /* 0x00000010ff157819 */ /* 0x000fe20000011615 */
[----:B------:R-:W-:Y:S01]  /*a7f0*/  HFMA2.BF16_V2 R32, R19.H0_H0, R27, R32 ;  /* 0x0000001b13207231 */ /* 0x000fe20000200820 */
[----:B------:R-:W-:Y:S02]  /*a800*/  F2FP.F16.E5M2.UNPACK_B R26, R26 ;  /* 0x0000001aff1a723e */ /* 0x000fe400020004ff */
[----:B------:R-:W-:Y:S02]  /*a810*/  F2FP.F16.E5M2.UNPACK_B R37, R37 ;  /* 0x00000025ff25723e */ /* 0x000fe400020004ff */
[----:B------:R-:W-:-:S02]  /*a820*/  LOP3.LUT R39, R22, 0xff, RZ, 0xc0, !PT ;  /* 0x000000ff16277812 */ /* 0x000fc400078ec0ff */
        /* <DEDUP_REMOVED lines=29> */
[----:B------:R-:W-:Y:S02]  /*aa00*/  SHF.R.U32.HI R23, RZ, 0x10, R23 ;  /* 0x00000010ff177819 */ /* 0x000fe40000011617 */
[----:B------:R-:W-:Y:S02]  /*aa10*/  LOP3.LUT R22, R22, 0xff, RZ, 0xc0, !PT ;  /* 0x000000ff16167812 */ /* 0x000fe400078ec0ff */
[----:B------:R-:W-:Y:S02]  /*aa20*/  LOP3.LUT R23, R23, 0xff, RZ, 0xc0, !PT ;  /* 0x000000ff17177812 */ /* 0x000fe400078ec0ff */
[----:B------:R-:W-:Y:S02]  /*aa30*/  F2FP.F16.E5M2.UNPACK_B R20, R20 ;  /* 0x00000014ff14723e */ /* 0x000fe400020004ff */
[----:B------:R-:W-:Y:S02]  /*aa40*/  F2FP.F16.E5M2.UNPACK_B R22, R22 ;  /* 0x00000016ff16723e */ /* 0x000fe400020004ff */
[----:B------:R-:W-:Y:S01]  /*aa50*/  F2FP.F16.E5M2.UNPACK_B R23, R23 ;  /* 0x00000017ff17723e */ /* 0x000fe200020004ff */
[----:B------:R-:W-:Y:S01]  /*aa60*/  HADD2.F32 R20, -RZ, R20.H0_H0 ;  /* 0x20000014ff147230 */ /* 0x000fe20000004100 */
[----:B------:R-:W-:Y:S01]  /*aa70*/  SHF.R.U32.HI R21, RZ, 0x8, R21 ;  /* 0x00000008ff157819 */ /* 0x000fe20000011615 */
[----:B------:R-:W-:-:S02]  /*aa80*/  HADD2.F32 R22, -RZ, R22.H0_H0 ;  /* 0x20000016ff167230 */ /* 0x000fc40000004100 */
[----:B------:R-:W-:Y:S02]  /*aa90*/  HADD2.F32 R39, -RZ, R39.H0_H0 ;  /* 0x20000027ff277230 */ /* 0x000fe40000004100 */
[----:B------:R-:W-:Y:S01]  /*aaa0*/  HADD2.F32 R23, -RZ, R23.H0_H0 ;  /* 0x20000017ff177230 */ /* 0x000fe20000004100 */
[----:B------:R-:W-:Y:S02]  /*aab0*/  F2FP.F16.E5M2.UNPACK_B R21, R21 ;  /* 0x00000015ff15723e */ /* 0x000fe400020004ff */
[----:B------:R-:W-:Y:S02]  /*aac0*/  F2FP.BF16.F32.PACK_AB.RZ R20, RZ, R20 ;  /* 0x00000014ff14723e */ /* 0x000fe400000190ff */
[----:B------:R-:W-:Y:S02]  /*aad0*/  F2FP.BF16.F32.PACK_AB.RZ R22, RZ, R22 ;  /* 0x00000016ff16723e */ /* 0x000fe400000190ff */
[----:B------:R-:W-:Y:S02]  /*aae0*/  F2FP.BF16.F32.PACK_AB.RZ R39, RZ, R39 ;  /* 0x00000027ff27723e */ /* 0x000fe400000190ff */
[----:B------:R-:W-:Y:S01]  /*aaf0*/  F2FP.BF16.F32.PACK_AB.RZ R23, RZ, R23 ;  /* 0x00000017ff17723e */ /* 0x000fe200000190ff */
[----:B------:R-:W-:Y:S01]  /*ab00*/  HADD2.F32 R38, -RZ, R38.H0_H0 ;  /* 0x20000026ff267230 */ /* 0x000fe20000004100 */
[----:B------:R-:W-:Y:S01]  /*ab10*/  PRMT R22, R22, 0x5410, R20 ;  /* 0x0000541016167816 */ /* 0x000fe20000000014 */
[----:B------:R-:W-:Y:S01]  /*ab20*/  HADD2.F32 R21, -RZ, R21.H0_H0 ;  /* 0x20000015ff157230 */ /* 0x000fe20000004100 */
[----:B------:R-:W-:-:S02]  /*ab30*/  PRMT R23, R23, 0x5410, R39 ;  /* 0x0000541017177816 */ /* 0x000fc40000000027 */
[----:B------:R-:W-:Y:S01]  /*ab40*/  F2FP.BF16.F32.PACK_AB.RZ R38, RZ, R38 ;  /* 0x00000026ff26723e */ /* 0x000fe200000190ff */
[C---:B0-----:R-:W-:Y:S01]  /*ab50*/  HFMA2.BF16_V2 R10, R19.reuse.H0_H0, R22, R16 ;  /* 0x00000016130a7231 */ /* 0x041fe20000200810 */
[----:B------:R-:W-:Y:S01]  /*ab60*/  F2FP.BF16.F32.PACK_AB.RZ R21, RZ, R21 ;  /* 0x00000015ff15723e */ /* 0x000fe200000190ff */
[----:B------:R-:W-:-:S03]  /*ab70*/  HFMA2.BF16_V2 R32, R19.H0_H0, R23, R32 ;  /* 0x0000001713207231 */ /* 0x000fc60000200820 */
[----:B------:R-:W-:-:S05]  /*ab80*/  PRMT R38, R38, 0x5410, R21 ;  /* 0x0000541026267816 */ /* 0x000fca0000000015 */
[----:B------:R-:W-:Y:S01]  /*ab90*/  HFMA2.BF16_V2 R9, R19.H0_H0, R38, R9 ;  /* 0x0000002613097231 */ /* 0x000fe20000200809 */
[----:B------:R-:W-:-:S05]  /*aba0*/  PRMT R42, R42, 0x5410, R43 ;  /* 0x000054102a2a7816 */ /* 0x000fca000000002b */
[----:B------:R-:W-:Y:S01]  /*abb0*/  HFMA2.BF16_V2 R35, R19.H0_H0, R42, R35 ;  /* 0x0000002a13237231 */ /* 0x000fe20000200823 */
[----:B--2---:R-:W-:-:S04]  /*abc0*/  LOP3.LUT R11, R12, 0xffff, RZ, 0xc0, !PT ;  /* 0x0000ffff0c0b7812 */ /* 0x004fc800078ec0ff */
[----:B------:R-:W-:-:S04]  /*abd0*/  SHF.R.U32.HI R11, RZ, 0x8, R11 ;  /* 0x00000008ff0b7819 */ /* 0x000fc8000001160b */
[----:B------:R-:W-:Y:S02]  /*abe0*/  F2FP.F16.E5M2.UNPACK_B R20, R11 ;  /* 0x0000000bff14723e */ /* 0x000fe400020004ff */
[----:B------:R-:W-:Y:S02]  /*abf0*/  LOP3.LUT R11, R12, 0xff, RZ, 0xc0, !PT ;  /* 0x000000ff0c0b7812 */ /* 0x000fe400078ec0ff */
[----:B------:R-:W-:Y:S02]  /*ac00*/  SHF.R.U32.HI R23, RZ, 0x18, R13 ;  /* 0x00000018ff177819 */ /* 0x000fe4000001160d */
[----:B------:R-:W-:Y:S02]  /*ac10*/  F2FP.F16.E5M2.UNPACK_B R16, R11 ;  /* 0x0000000bff10723e */ /* 0x000fe400020004ff */
[----:B------:R-:W-:Y:S02]  /*ac20*/  LOP3.LUT R11, R13, 0xff, RZ, 0xc0, !PT ;  /* 0x000000ff0d0b7812 */ /* 0x000fe400078ec0ff */
[----:B------:R-:W-:-:S02]  /*ac30*/  SHF.R.U32.HI R21, RZ, 0x18, R12 ;  /* 0x00000018ff157819 */ /* 0x000fc4000001160c */
[----:B------:R-:W-:Y:S02]  /*ac40*/  F2FP.F16.E5M2.UNPACK_B R22, R11 ;  /* 0x0000000bff16723e */ /* 0x000fe400020004ff */
[----:B------:R-:W-:Y:S02]  /*ac50*/  SHF.R.U32.HI R12, RZ, 0x10, R12 ;  /* 0x00000010ff0c7819 */ /* 0x000fe4000001160c */
[----:B------:R-:W-:Y:S02]  /*ac60*/  F2FP.F16.E5M2.UNPACK_B R11, R23 ;  /* 0x00000017ff0b723e */ /* 0x000fe400020004ff */
[----:B------:R-:W-:Y:S02]  /*ac70*/  LOP3.LUT R23, R13, 0xffff, RZ, 0xc0, !PT ;  /* 0x0000ffff0d177812 */ /* 0x000fe400078ec0ff */
[----:B------:R-:W-:Y:S02]  /*ac80*/  SHF.R.U32.HI R13, RZ, 0x10, R13 ;  /* 0x00000010ff0d7819 */ /* 0x000fe4000001160d */
[----:B------:R-:W-:Y:S01]  /*ac90*/  LOP3.LUT R12, R12, 0xff, RZ, 0xc0, !PT ;  /* 0x000000ff0c0c7812 */ /* 0x000fe200078ec0ff */
[----:B------:R-:W-:Y:S01]  /*aca0*/  HADD2.F32 R16, -RZ, R16.H0_H0 ;  /* 0x20000010ff107230 */ /* 0x000fe20000004100 */
[----:B------:R-:W-:Y:S01]  /*acb0*/  LOP3.LUT R38, R13, 0xff, RZ, 0xc0, !PT ;  /* 0x000000ff0d267812 */ /* 0x000fe200078ec0ff */
[----:B------:R-:W-:Y:S01]  /*acc0*/  HADD2.F32 R20, -RZ, R20.H0_H0 ;  /* 0x20000014ff147230 */ /* 0x000fe20000004100 */
[----:B------:R-:W-:-:S02]  /*acd0*/  F2FP.F16.E5M2.UNPACK_B R21, R21 ;  /* 0x00000015ff15723e */ /* 0x000fc400020004ff */
[----:B------:R-:W-:Y:S02]  /*ace0*/  F2FP.F16.E5M2.UNPACK_B R13, R12 ;  /* 0x0000000cff0d723e */ /* 0x000fe400020004ff */
[----:B------:R-:W-:Y:S01]  /*acf0*/  SHF.R.U32.HI R23, RZ, 0x8, R23 ;  /* 0x00000008ff177819 */ /* 0x000fe20000011617 */
[----:B------:R-:W-:Y:S01]  /*ad00*/  HADD2.F32 R21, -RZ, R21.H0_H0 ;  /* 0x20000015ff157230 */ /* 0x000fe20000004100 */
[----:B------:R-:W-:Y:S01]  /*ad10*/  F2FP.BF16.F32.PACK_AB.RZ R16, RZ, R16 ;  /* 0x00000010ff10723e */ /* 0x000fe200000190ff */
[----:B------:R-:W-:Y:S01]  /*ad20*/  HADD2.F32 R13, -RZ, R13.H0_H0 ;  /* 0x2000000dff0d7230 */ /* 0x000fe20000004100 */
[----:B------:R-:W-:Y:S02]  /*ad30*/  F2FP.F16.E5M2.UNPACK_B R23, R23 ;  /* 0x00000017ff17723e */ /* 0x000fe400020004ff */
[----:B------:R-:W-:Y:S01]  /*ad40*/  F2FP.BF16.F32.PACK_AB.RZ R20, RZ, R20 ;  /* 0x00000014ff14723e */ /* 0x000fe200000190ff */
[----:B------:R-:W-:Y:S01]  /*ad50*/  HADD2.F32 R22, -RZ, R22.H0_H0 ;  /* 0x20000016ff167230 */ /* 0x000fe20000004100 */
[----:B------:R-:W-:Y:S01]  /*ad60*/  F2FP.BF16.F32.PACK_AB.RZ R21, RZ, R21 ;  /* 0x00000015ff15723e */ /* 0x000fe200000190ff */
[----:B------:R-:W-:Y:S01]  /*ad70*/  HADD2.F32 R23, -RZ, R23.H0_H0 ;  /* 0x20000017ff177230 */ /* 0x000fe20000004100 */
[----:B------:R-:W-:-:S02]  /*ad80*/  PRMT R39, R16, 0x5410, R20 ;  /* 0x0000541010277816 */ /* 0x000fc40000000014 */
[----:B------:R-:W-:Y:S02]  /*ad90*/  F2FP.BF16.F32.PACK_AB.RZ R16, RZ, R13 ;  /* 0x0000000dff10723e */ /* 0x000fe400000190ff */
[----:B------:R-:W-:Y:S02]  /*ada0*/  F2FP.BF16.F32.PACK_AB.RZ R22, RZ, R22 ;  /* 0x00000016ff16723e */ /* 0x000fe400000190ff */
[----:B------:R-:W-:Y:S02]  /*adb0*/  PRMT R16, R16, 0x5410, R21 ;  /* 0x0000541010107816 */ /* 0x000fe40000000015 */
[----:B------:R-:W-:Y:S02]  /*adc0*/  F2FP.BF16.F32.PACK_AB.RZ R23, RZ, R23 ;  /* 0x00000017ff17723e */ /* 0x000fe400000190ff */
[----:B------:R-:W-:Y:S01]  /*add0*/  F2FP.F16.E5M2.UNPACK_B R12, R38 ;  /* 0x00000026ff0c723e */ /* 0x000fe200020004ff */
[----:B------:R-:W-:Y:S01]  /*ade0*/  HFMA2.BF16_V2 R16, R19.H0_H0, R16, R35 ;  /* 0x0000001013107231 */ /* 0x000fe20000200823 */
[----:B------:R-:W-:-:S02]  /*adf0*/  LOP3.LUT R20, R14, 0xff, RZ, 0xc0, !PT ;  /* 0x000000ff0e147812 */ /* 0x000fc400078ec0ff */
[----:B------:R-:W-:Y:S02]  /*ae00*/  PRMT R22, R22, 0x5410, R23 ;  /* 0x0000541016167816 */ /* 0x000fe40000000017 */
[----:B------:R-:W-:Y:S02]  /*ae10*/  LOP3.LUT R38, R14, 0xffff, RZ, 0xc0, !PT ;  /* 0x0000ffff0e267812 */ /* 0x000fe400078ec0ff */
[--C-:B------:R-:W-:Y:S02]  /*ae20*/  SHF.R.U32.HI R35, RZ, 0x18, R14.reuse ;  /* 0x00000018ff237819 */ /* 0x100fe4000001160e */
[----:B------:R-:W-:Y:S02]  /*ae30*/  SHF.R.U32.HI R14, RZ, 0x10, R14 ;  /* 0x00000010ff0e7819 */ /* 0x000fe4000001160e */
[----:B------:R-:W-:Y:S02]  /*ae40*/  LOP3.LUT R23, R15, 0xffff, RZ, 0xc0, !PT ;  /* 0x0000ffff0f177812 */ /* 0x000fe400078ec0ff */
[----:B------:R-:W-:Y:S01]  /*ae50*/  F2FP.F16.E5M2.UNPACK_B R21, R20 ;  /* 0x00000014ff15723e */ /* 0x000fe200020004ff */
[----:B------:R-:W-:Y:S01]  /*ae60*/  HFMA2.BF16_V2 R20, R19.H0_H0, R22, R37 ;  /* 0x0000001613147231 */ /* 0x000fe20000200825 */
[----:B------:R-:W-:-:S02]  /*ae70*/  SHF.R.U32.HI R38, RZ, 0x8, R38 ;  /* 0x00000008ff267819 */ /* 0x000fc40000011626 */
[----:B------:R-:W-:Y:S02]  /*ae80*/  LOP3.LUT R14, R14, 0xff, RZ, 0xc0, !PT ;  /* 0x000000ff0e0e7812 */ /* 0x000fe400078ec0ff */
[----:B------:R-:W-:Y:S02]  /*ae90*/  SHF.R.U32.HI R23, RZ, 0x8, R23 ;  /* 0x00000008ff177819 */ /* 0x000fe40000011617 */
[----:B------:R-:W-:Y:S02]  /*aea0*/  LOP3.LUT R22, R15, 0xff, RZ, 0xc0, !PT ;  /* 0x000000ff0f167812 */ /* 0x000fe400078ec0ff */
[----:B------:R-:W-:Y:S02]  /*aeb0*/  F2FP.F16.E5M2.UNPACK_B R13, R38 ;  /* 0x00000026ff0d723e */ /* 0x000fe400020004ff */
[----:B------:R-:W-:Y:S02]  /*aec0*/  SHF.R.U32.HI R37, RZ, 0x18, R15 ;  /* 0x00000018ff257819 */ /* 0x000fe4000001160f */
[----:B------:R-:W-:-:S02]  /*aed0*/  F2FP.F16.E5M2.UNPACK_B R35, R35 ;  /* 0x00000023ff23723e */ /* 0x000fc400020004ff */
[----:B------:R-:W-:Y:S02]  /*aee0*/  F2FP.F16.E5M2.UNPACK_B R14, R14 ;  /* 0x0000000eff0e723e */ /* 0x000fe400020004ff */
[----:B------:R-:W-:Y:S02]  /*aef0*/  F2FP.F16.E5M2.UNPACK_B R23, R23 ;  /* 0x00000017ff17723e */ /* 0x000fe400020004ff */
[----:B------:R-:W-:Y:S02]  /*af00*/  F2FP.F16.E5M2.UNPACK_B R22, R22 ;  /* 0x00000016ff16723e */ /* 0x000fe400020004ff */
[----:B------:R-:W-:Y:S01]  /*af10*/  SHF.R.U32.HI R15, RZ, 0x10, R15 ;  /* 0x00000010ff0f7819 */ /* 0x000fe2000001160f */
[----:B------:R-:W-:Y:S02]  /*af20*/  HADD2.F32 R21, -RZ, R21.H0_H0 ;  /* 0x20000015ff157230 */ /* 0x000fe40000004100 */
[----:B------:R-:W-:Y:S01]  /*af30*/  HADD2.F32 R13, -RZ, R13.H0_H0 ;  /* 0x2000000dff0d7230 */ /* 0x000fe20000004100 */
[----:B------:R-:W-:Y:S01]  /*af40*/  LOP3.LUT R15, R15, 0xff, RZ, 0xc0, !PT ;  /* 0x000000ff0f0f7812 */ /* 0x000fe200078ec0ff */
[----:B------:R-:W-:-:S02]  /*af50*/  HADD2.F32 R35, -RZ, R35.H0_H0 ;  /* 0x20000023ff237230 */ /* 0x000fc40000004100 */
[----:B------:R-:W-:Y:S02]  /*af60*/  HADD2.F32 R22, -RZ, R22.H0_H0 ;  /* 0x20000016ff167230 */ /* 0x000fe40000004100 */
[----:B------:R-:W-:Y:S02]  /*af70*/  HADD2.F32 R14, -RZ, R14.H0_H0 ;  /* 0x2000000eff0e7230 */ /* 0x000fe40000004100 */
[----:B------:R-:W-:Y:S01]  /*af80*/  HADD2.F32 R23, -RZ, R23.H0_H0 ;  /* 0x20000017ff177230 */ /* 0x000fe20000004100 */
[----:B------:R-:W-:Y:S02]  /*af90*/  F2FP.F16.E5M2.UNPACK_B R37, R37 ;  /* 0x00000025ff25723e */ /* 0x000fe400020004ff */
[----:B------:R-:W-:Y:S02]  /*afa0*/  F2FP.F16.E5M2.UNPACK_B R15, R15 ;  /* 0x0000000fff0f723e */ /* 0x000fe400020004ff */
[----:B------:R-:W-:Y:S02]  /*afb0*/  F2FP.BF16.F32.PACK_AB.RZ R21, RZ, R21 ;  /* 0x00000015ff15723e */ /* 0x000fe400000190ff */
[----:B------:R-:W-:-:S02]  /*afc0*/  F2FP.BF16.F32.PACK_AB.RZ R13, RZ, R13 ;  /* 0x0000000dff0d723e */ /* 0x000fc400000190ff */
[----:B------:R-:W-:Y:S02]  /*afd0*/  F2FP.BF16.F32.PACK_AB.RZ R35, RZ, R35 ;  /* 0x00000023ff23723e */ /* 0x000fe400000190ff */
[----:B------:R-:W-:Y:S02]  /*afe0*/  F2FP.BF16.F32.PACK_AB.RZ R22, RZ, R22 ;  /* 0x00000016ff16723e */ /* 0x000fe400000190ff */
[----:B------:R-:W-:Y:S02]  /*aff0*/  F2FP.BF16.F32.PACK_AB.RZ R14, RZ, R14 ;  /* 0x0000000eff0e723e */ /* 0x000fe400000190ff */
[----:B------:R-:W-:Y:S01]  /*b000*/  F2FP.BF16.F32.PACK_AB.RZ R23, RZ, R23 ;  /* 0x00000017ff17723e */ /* 0x000fe200000190ff */
[----:B------:R-:W-:Y:S01]  /*b010*/  HADD2.F32 R11, -RZ, R11.H0_H0 ;  /* 0x2000000bff0b7230 */ /* 0x000fe20000004100 */
[----:B------:R-:W-:Y:S01]  /*b020*/  PRMT R21, R21, 0x5410, R13 ;  /* 0x0000541015157816 */ /* 0x000fe2000000000d */
[----:B------:R-:W-:Y:S01]  /*b030*/  HADD2.F32 R12, -RZ, R12.H0_H0 ;  /* 0x2000000cff0c7230 */ /* 0x000fe20000004100 */
[----:B------:R-:W-:Y:S01]  /*b040*/  PRMT R14, R14, 0x5410, R35 ;  /* 0x000054100e0e7816 */ /* 0x000fe20000000023 */
[----:B------:R-:W-:Y:S01]  /*b050*/  HADD2.F32 R37, -RZ, R37.H0_H0 ;  /* 0x20000025ff257230 */ /* 0x000fe20000004100 */
[----:B------:R-:W-:Y:S01]  /*b060*/  PRMT R22, R22, 0x5410, R23 ;  /* 0x0000541016167816 */ /* 0x000fe20000000017 */
[----:B------:R-:W-:Y:S01]  /*b070*/  HADD2.F32 R15, -RZ, R15.H0_H0 ;  /* 0x2000000fff0f7230 */ /* 0x000fe20000004100 */
[----:B------:R-:W-:Y:S01]  /*b080*/  F2FP.BF16.F32.PACK_AB.RZ R11, RZ, R11 ;  /* 0x0000000bff0b723e */ /* 0x000fe200000190ff */
[C---:B------:R-:W-:Y:S01]  /*b090*/  HFMA2.BF16_V2 R36, R19.reuse.H0_H0, R21, R36 ;  /* 0x0000001513247231 */ /* 0x040fe20000200824 */
[----:B------:R-:W-:Y:S01]  /*b0a0*/  F2FP.BF16.F32.PACK_AB.RZ R12, RZ, R12 ;  /* 0x0000000cff0c723e */ /* 0x000fe200000190ff */
[C---:B------:R-:W-:Y:S01]  /*b0b0*/  HFMA2.BF16_V2 R21, R19.reuse.H0_H0, R14, R10 ;  /* 0x0000000e13157231 */ /* 0x040fe2000020080a */
[----:B------:R-:W-:Y:S01]  /*b0c0*/  F2FP.BF16.F32.PACK_AB.RZ R37, RZ, R37 ;  /* 0x00000025ff25723e */ /* 0x000fe200000190ff */
[----:B------:R-:W-:Y:S01]  /*b0d0*/  HFMA2.BF16_V2 R22, R19.H0_H0, R22, R9 ;  /* 0x0000001613167231 */ /* 0x000fe20000200809 */
[----:B------:R-:W-:-:S02]  /*b0e0*/  F2FP.BF16.F32.PACK_AB.RZ R15, RZ, R15 ;  /* 0x0000000fff0f723e */ /* 0x000fc400000190ff */
[C---:B---3--:R-:W-:Y:S02]  /*b0f0*/  LOP3.LUT R9, R24.reuse, 0xff, RZ, 0xc0, !PT ;  /* 0x000000ff18097812 */ /* 0x048fe400078ec0ff */
[----:B------:R-:W-:Y:S02]  /*b100*/  LOP3.LUT R10, R24, 0xffff, RZ, 0xc0, !PT ;  /* 0x0000ffff180a7812 */ /* 0x000fe400078ec0ff */
[----:B------:R-:W-:Y:S02]  /*b110*/  PRMT R12, R12, 0x5410, R11 ;  /* 0x000054100c0c7816 */ /* 0x000fe4000000000b */
[----:B------:R-:W-:Y:S02]  /*b120*/  PRMT R15, R15, 0x5410, R37 ;  /* 0x000054100f0f7816 */ /* 0x000fe40000000025 */
[----:B------:R-:W-:Y:S01]  /*b130*/  F2FP.F16.E5M2.UNPACK_B R14, R9 ;  /* 0x00000009ff0e723e */ /* 0x000fe200020004ff */
[----:B------:R-:W-:Y:S01]  /*b140*/  VIADD R9, R8, 0xe8 ;  /* 0x000000e808097836 */ /* 0x000fe20000000000 */
[----:B------:R-:W-:Y:S01]  /*b150*/  SHF.R.U32.HI R10, RZ, 0x8, R10 ;  /* 0x00000008ff0a7819 */ /* 0x000fe2000001160a */
[C---:B------:R-:W-:Y:S01]  /*b160*/  HFMA2.BF16_V2 R33, R19.reuse.H0_H0, R12, R33 ;  /* 0x0000000c13217231 */ /* 0x040fe20000200821 */
[----:B------:R-:W-:Y:S01]  /*b170*/  SHF.R.U32.HI R12, RZ, 0x18, R24 ;  /* 0x00000018ff0c7819 */ /* 0x000fe20000011618 */
[----:B------:R-:W-:Y:S01]  /*b180*/  HFMA2.BF16_V2 R32, R19.H0_H0, R15, R32 ;  /* 0x0000000f13207231 */ /* 0x000fe20000200820 */
[----:B------:R-:W-:-:S02]  /*b190*/  F2FP.F16.E5M2.UNPACK_B R15, R10 ;  /* 0x0000000aff0f723e */ /* 0x000fc400020004ff */
[----:B------:R-:W-:Y:S02]  /*b1a0*/  SHF.R.U32.HI R24, RZ, 0x10, R24 ;  /* 0x00000010ff187819 */ /* 0x000fe40000011618 */
[----:B------:R-:W-:Y:S02]  /*b1b0*/  LOP3.LUT R10, R25, 0xffff, RZ, 0xc0, !PT ;  /* 0x0000ffff190a7812 */ /* 0x000fe400078ec0ff */
[----:B------:R-:W-:Y:S02]  /*b1c0*/  LOP3.LUT R9, R9, 0xf8, RZ, 0xc0, !PT ;  /* 0x000000f809097812 */ /* 0x000fe400078ec0ff */
[----:B------:R-:W-:Y:S02]  /*b1d0*/  LOP3.LUT R13, R24, 0xff, RZ, 0xc0, !PT ;  /* 0x000000ff180d7812 */ /* 0x000fe400078ec0ff */
[----:B------:R-:W-:Y:S02]  /*b1e0*/  SHF.R.U32.HI R24, RZ, 0x8, R10 ;  /* 0x00000008ff187819 */ /* 0x000fe4000001160a */
[----:B------:R0:W1:Y:S01]  /*b1f0*/  LDS.64 R10, [R9+UR4] ;  /* 0x00000004090a7984 */ /* 0x0000620008000a00 */
[----:B------:R-:W-:-:S02]  /*b200*/  HADD2.F32 R14, -RZ, R14.H0_H0 ;  /* 0x2000000eff0e7230 */ /* 0x000fc40000004100 */
[----:B------:R-:W-:Y:S01]  /*b210*/  HADD2.F32 R15, -RZ, R15.H0_H0 ;  /* 0x2000000fff0f7230 */ /* 0x000fe20000004100 */
[----:B------:R-:W-:Y:S02]  /*b220*/  F2FP.F16.E5M2.UNPACK_B R12, R12 ;  /* 0x0000000cff0c723e */ /* 0x000fe400020004ff */
[----:B------:R-:W-:Y:S02]  /*b230*/  F2FP.F16.E5M2.UNPACK_B R13, R13 ;  /* 0x0000000dff0d723e */ /* 0x000fe400020004ff */
[----:B------:R-:W-:Y:S02]  /*b240*/  F2FP.BF16.F32.PACK_AB.RZ R14, RZ, R14 ;  /* 0x0000000eff0e723e */ /* 0x000fe400000190ff */
[----:B------:R-:W-:Y:S01]  /*b250*/  F2FP.BF16.F32.PACK_AB.RZ R15, RZ, R15 ;  /* 0x0000000fff0f723e */ /* 0x000fe200000190ff */
[----:B------:R-:W-:Y:S02]  /*b260*/  HADD2.F32 R12, -RZ, R12.H0_H0 ;  /* 0x2000000cff0c7230 */ /* 0x000fe40000004100 */
[----:B------:R-:W-:-:S02]  /*b270*/  HFMA2.BF16_V2 R34, R19.H0_H0, R39, R34 ;  /* 0x0000002713227231 */ /* 0x000fc40000200822 */
[----:B------:R-:W-:Y:S01]  /*b280*/  HADD2.F32 R13, -RZ, R13.H0_H0 ;  /* 0x2000000dff0d7230 */ /* 0x000fe20000004100 */
[----:B------:R-:W-:Y:S02]  /*b290*/  PRMT R14, R14, 0x5410, R15 ;  /* 0x000054100e0e7816 */ /* 0x000fe4000000000f */
[----:B------:R-:W-:Y:S02]  /*b2a0*/  F2FP.BF16.F32.PACK_AB.RZ R43, RZ, R12 ;  /* 0x0000000cff2b723e */ /* 0x000fe400000190ff */
[----:B------:R-:W-:Y:S01]  /*b2b0*/  F2FP.BF16.F32.PACK_AB.RZ R42, RZ, R13 ;  /* 0x0000000dff2a723e */ /* 0x000fe200000190ff */
[----:B0-----:R-:W-:Y:S02]  /*b2c0*/  HFMA2.BF16_V2 R9, R19.H0_H0, R14, R34 ;  /* 0x0000000e13097231 */ /* 0x001fe40000200822 */
[----:B-1----:R-:W-:-:S05]  /*b2d0*/  IMAD.WIDE R10, R7, 0x10, R10 ;  /* 0x00000010070a7825 */ /* 0x002fca00078e020a */
[----:B------:R0:W2:Y:S01]  /*b2e0*/  LD.E.128 R12, desc[UR36][R10.64] ;  /* 0x000000240a0c7980 */ /* 0x0000a2000c101d00 */
[----:B------:R-:W-:Y:S02]  /*b2f0*/  LOP3.LUT R38, R25, 0xff, RZ, 0xc0, !PT ;  /* 0x000000ff19267812 */ /* 0x000fe400078ec0ff */
[--C-:B------:R-:W-:Y:S02]  /*b300*/  SHF.R.U32.HI R35, RZ, 0x18, R25.reuse ;  /* 0x00000018ff237819 */ /* 0x100fe40000011619 */
[----:B------:R-:W-:Y:S02]  /*b310*/  SHF.R.U32.HI R25, RZ, 0x10, R25 ;  /* 0x00000010ff197819 */ /* 0x000fe40000011619 */
[C---:B------:R-:W-:Y:S02]  /*b320*/  LOP3.LUT R23, R26.reuse, 0xffff, RZ, 0xc0, !PT ;  /* 0x0000ffff1a177812 */ /* 0x040fe400078ec0ff */
[----:B------:R-:W-:Y:S02]  /*b330*/  LOP3.LUT R37, R25, 0xff, RZ, 0xc0, !PT ;  /* 0x000000ff19257812 */ /* 0x000fe400078ec0ff */
[----:B------:R-:W-:-:S02]  /*b340*/  LOP3.LUT R39, R26, 0xff, RZ, 0xc0, !PT ;  /* 0x000000ff1a277812 */ /* 0x000fc400078ec0ff */
[--C-:B------:R-:W-:Y:S02]  /*b350*/  SHF.R.U32.HI R25, RZ, 0x18, R26.reuse ;  /* 0x00000018ff197819 */ /* 0x100fe4000001161a */
[----:B------:R-:W-:Y:S02]  /*b360*/  SHF.R.U32.HI R26, RZ, 0x10, R26 ;  /* 0x00000010ff1a7819 */ /* 0x000fe4000001161a */
[C---:B------:R-:W-:Y:S02]  /*b370*/  LOP3.LUT R40, R27.reuse, 0xffff, RZ, 0xc0, !PT ;  /* 0x0000ffff1b287812 */ /* 0x040fe400078ec0ff */
[----:B------:R-:W-:Y:S02]  /*b380*/  LOP3.LUT R41, R27, 0xff, RZ, 0xc0, !PT ;  /* 0x000000ff1b297812 */ /* 0x000fe400078ec0ff */
[--C-:B------:R-:W-:Y:S02]  /*b390*/  SHF.R.U32.HI R34, RZ, 0x18, R27.reuse ;  /* 0x00000018ff227819 */ /* 0x100fe4000001161b */
[----:B------:R-:W-:-:S02]  /*b3a0*/  SHF.R.U32.HI R27, RZ, 0x10, R27 ;  /* 0x00000010ff1b7819 */ /* 0x000fc4000001161b */
        /* <DEDUP_REMOVED lines=8> */
[----:B------:R-:W-:Y:S02]  /*b430*/  F2FP.F16.E5M2.UNPACK_B R34, R34 ;  /* 0x00000022ff22723e */ /* 0x000fe400020004ff */
[----:B0-----:R-:W-:Y:S01]  /*b440*/  F2FP.F16.E5M2.UNPACK_B R11, R27 ;  /* 0x0000001bff0b723e */ /* 0x001fe200020004ff */
[----:B------:R-:W-:Y:S01]  /*b450*/  HADD2.F32 R25, -RZ, R25.H0_H0 ;  /* 0x20000019ff197230 */ /* 0x000fe20000004100 */
[----:B------:R-:W-:Y:S01]  /*b460*/  SHF.R.U32.HI R40, RZ, 0x8, R40 ;  /* 0x00000008ff287819 */ /* 0x000fe20000011628 */
[----:B------:R-:W-:Y:S01]  /*b470*/  HADD2.F32 R26, -RZ, R26.H0_H0 ;  /* 0x2000001aff1a7230 */ /* 0x000fe20000004100 */
[----:B------:R-:W-:Y:S01]  /*b480*/  F2FP.BF16.F32.PACK_AB.RZ R38, RZ, R38 ;  /* 0x00000026ff26723e */ /* 0x000fe200000190ff */
[----:B------:R-:W-:Y:S01]  /*b490*/  HADD2.F32 R34, -RZ, R34.H0_H0 ;  /* 0x20000022ff227230 */ /* 0x000fe20000004100 */
[----:B------:R-:W-:Y:S01]  /*b4a0*/  F2FP.BF16.F32.PACK_AB.RZ R24, RZ, R24 ;  /* 0x00000018ff18723e */ /* 0x000fe200000190ff */
[----:B------:R-:W-:Y:S01]  /*b4b0*/  HADD2.F32 R11, -RZ, R11.H0_H0 ;  /* 0x2000000bff0b7230 */ /* 0x000fe20000004100 */
[----:B------:R-:W-:-:S02]  /*b4c0*/  F2FP.F16.E5M2.UNPACK_B R40, R40 ;  /* 0x00000028ff28723e */ /* 0x000fc400020004ff */
[----:B------:R-:W-:Y:S02]  /*b4d0*/  F2FP.F16.E5M2.UNPACK_B R41, R41 ;  /* 0x00000029ff29723e */ /* 0x000fe400020004ff */
[----:B------:R-:W-:Y:S02]  /*b4e0*/  PRMT R38, R38, 0x5410, R24 ;  /* 0x0000541026267816 */ /* 0x000fe40000000018 */
[----:B------:R-:W-:Y:S02]  /*b4f0*/  F2FP.BF16.F32.PACK_AB.RZ R25, RZ, R25 ;  /* 0x00000019ff19723e */ /* 0x000fe400000190ff */
[----:B------:R-:W-:Y:S02]  /*b500*/  F2FP.BF16.F32.PACK_AB.RZ R26, RZ, R26 ;  /* 0x0000001aff1a723e */ /* 0x000fe400000190ff */
[----:B------:R-:W-:Y:S02]  /*b510*/  F2FP.BF16.F32.PACK_AB.RZ R34, RZ, R34 ;  /* 0x00000022ff22723e */ /* 0x000fe400000190ff */
[----:B------:R-:W-:Y:S01]  /*b520*/  F2FP.BF16.F32.PACK_AB.RZ R11, RZ, R11 ;  /* 0x0000000bff0b723e */ /* 0x000fe200000190ff */
[----:B------:R-:W-:-:S02]  /*b530*/  HFMA2.BF16_V2 R24, R19.H0_H0, R38, R20 ;  /* 0x0000002613187231 */ /* 0x000fc40000200814 */
[----:B------:R-:W-:Y:S01]  /*b540*/  HADD2.F32 R41, -RZ, R41.H0_H0 ;  /* 0x20000029ff297230 */ /* 0x000fe20000004100 */
[----:B------:R-:W-:Y:S01]  /*b550*/  PRMT R26, R26, 0x5410, R25 ;  /* 0x000054101a1a7816 */ /* 0x000fe20000000019 */
[----:B------:R-:W-:Y:S01]  /*b560*/  HADD2.F32 R40, -RZ, R40.H0_H0 ;  /* 0x20000028ff287230 */ /* 0x000fe20000004100 */
[----:B------:R-:W-:Y:S02]  /*b570*/  PRMT R20, R11, 0x5410, R34 ;  /* 0x000054100b147816 */ /* 0x000fe40000000022 */
[----:B------:R-:W-:Y:S01]  /*b580*/  F2FP.BF16.F32.PACK_AB.RZ R41, RZ, R41 ;  /* 0x00000029ff29723e */ /* 0x000fe200000190ff */
[C---:B------:R-:W-:Y:S01]  /*b590*/  HFMA2.BF16_V2 R25, R19.reuse.H0_H0, R26, R21 ;  /* 0x0000001a13197231 */ /* 0x040fe20000200815 */
[----:B------:R-:W-:Y:S01]  /*b5a0*/  F2FP.BF16.F32.PACK_AB.RZ R40, RZ, R40 ;  /* 0x00000028ff28723e */ /* 0x000fe200000190ff */
[----:B------:R-:W-:Y:S02]  /*b5b0*/  HFMA2.BF16_V2 R26, R19.H0_H0, R20, R32 ;  /* 0x00000014131a7231 */ /* 0x000fe40000200820 */
[----:B------:R-:W-:Y:S01]  /*b5c0*/  VIADD R10, R8, 0xf0 ;  /* 0x000000f0080a7836 */ /* 0x000fe20000000000 */
[----:B------:R-:W-:-:S04]  /*b5d0*/  PRMT R41, R41, 0x5410, R40 ;  /* 0x0000541029297816 */ /* 0x000fc80000000028 */
[----:B------:R-:W-:Y:S01]  /*b5e0*/  LOP3.LUT R10, R10, 0xf8, RZ, 0xc0, !PT ;  /* 0x000000f80a0a7812 */ /* 0x000fe200078ec0ff */
[----:B------:R-:W-:Y:S01]  /*b5f0*/  HFMA2.BF16_V2 R27, R19.H0_H0, R41, R22 ;  /* 0x00000029131b7231 */ /* 0x000fe20000200816 */
[----:B------:R-:W-:Y:S02]  /*b600*/  SHF.R.U32.HI R23, RZ, 0x8, R23 ;  /* 0x00000008ff177819 */ /* 0x000fe40000011617 */
[----:B------:R-:W-:Y:S02]  /*b610*/  F2FP.F16.E5M2.UNPACK_B R39, R39 ;  /* 0x00000027ff27723e */ /* 0x000fe400020004ff */
[----:B------:R-:W-:Y:S02]  /*b620*/  F2FP.F16.E5M2.UNPACK_B R23, R23 ;  /* 0x00000017ff17723e */ /* 0x000fe400020004ff */
[----:B------:R-:W-:Y:S01]  /*b630*/  F2FP.F16.E5M2.UNPACK_B R35, R35 ;  /* 0x00000023ff23723e */ /* 0x000fe200020004ff */
[----:B------:R-:W-:Y:S01]  /*b640*/  HADD2.F32 R39, -RZ, R39.H0_H0 ;  /* 0x20000027ff277230 */ /* 0x000fe20000004100 */
[----:B------:R-:W-:Y:S01]  /*b650*/  F2FP.F16.E5M2.UNPACK_B R37, R37 ;  /* 0x00000025ff25723e */ /* 0x000fe200020004ff */
[----:B------:R-:W-:-:S02]  /*b660*/  HADD2.F32 R23, -RZ, R23.H0_H0 ;  /* 0x20000017ff177230 */ /* 0x000fc40000004100 */
[----:B------:R-:W-:Y:S01]  /*b670*/  HADD2.F32 R35, -RZ, R35.H0_H0 ;  /* 0x20000023ff237230 */ /* 0x000fe20000004100 */
[----:B------:R-:W-:Y:S01]  /*b680*/  F2FP.BF16.F32.PACK_AB.RZ R39, RZ, R39 ;  /* 0x00000027ff27723e */ /* 0x000fe200000190ff */
[----:B------:R-:W-:Y:S01]  /*b690*/  HADD2.F32 R37, -RZ, R37.H0_H0 ;  /* 0x20000025ff257230 */ /* 0x000fe20000004100 */
[----:B------:R-:W-:Y:S02]  /*b6a0*/  F2FP.BF16.F32.PACK_AB.RZ R23, RZ, R23 ;  /* 0x00000017ff17723e */ /* 0x000fe400000190ff */
[----:B------:R-:W-:Y:S02]  /*b6b0*/  F2FP.BF16.F32.PACK_AB.RZ R35, RZ, R35 ;  /* 0x00000023ff23723e */ /* 0x000fe400000190ff */
[----:B------:R-:W-:Y:S02]  /*b6c0*/  PRMT R39, R39, 0x5410, R23 ;  /* 0x0000541027277816 */ /* 0x000fe40000000017 */
[----:B------:R-:W-:Y:S02]  /*b6d0*/  F2FP.BF16.F32.PACK_AB.RZ R37, RZ, R37 ;  /* 0x00000025ff25723e */ /* 0x000fe400000190ff */
[----:B------:R-:W-:-:S02]  /*b6e0*/  PRMT R42, R42, 0x5410, R43 ;  /* 0x000054102a2a7816 */ /* 0x000fc4000000002b */
[----:B------:R-:W-:-:S03]  /*b6f0*/  PRMT R37, R37, 0x5410, R35 ;  /* 0x0000541025257816 */ /* 0x000fc60000000023 */
[C---:B------:R-:W-:Y:S02]  /*b700*/  HFMA2.BF16_V2 R16, R19.reuse.H0_H0, R42, R16 ;  /* 0x0000002a13107231 */ /* 0x040fe40000200810 */
[C---:B------:R-:W-:Y:S02]  /*b710*/  HFMA2.BF16_V2 R33, R19.reuse.H0_H0, R37, R33 ;  /* 0x0000002513217231 */ /* 0x040fe40000200821 */
[----:B------:R-:W-:Y:S01]  /*b720*/  HFMA2.BF16_V2 R36, R19.H0_H0, R39, R36 ;  /* 0x0000002713247231 */ /* 0x000fe20000200824 */
[----:B--2---:R-:W-:-:S04]  /*b730*/  LOP3.LUT R11, R12, 0xff, RZ, 0xc0, !PT ;  /* 0x000000ff0c0b7812 */ /* 0x004fc800078ec0ff */
[----:B------:R-:W-:Y:S02]  /*b740*/  F2FP.F16.E5M2.UNPACK_B R20, R11 ;  /* 0x0000000bff14723e */ /* 0x000fe400020004ff */
[----:B------:R-:W-:Y:S02]  /*b750*/  LOP3.LUT R11, R12, 0xffff, RZ, 0xc0, !PT ;  /* 0x0000ffff0c0b7812 */ /* 0x000fe400078ec0ff */
[--C-:B------:R-:W-:Y:S02]  /*b760*/  SHF.R.U32.HI R21, RZ, 0x10, R12.reuse ;  /* 0x00000010ff157819 */ /* 0x100fe4000001160c */
[----:B------:R-:W-:Y:S02]  /*b770*/  SHF.R.U32.HI R11, RZ, 0x8, R11 ;  /* 0x00000008ff0b7819 */ /* 0x000fe4000001160b */
[----:B------:R-:W-:Y:S02]  /*b780*/  SHF.R.U32.HI R22, RZ, 0x18, R12 ;  /* 0x00000018ff167819 */ /* 0x000fe4000001160c */
[----:B------:R-:W-:-:S02]  /*b790*/  LOP3.LUT R12, R21, 0xff, RZ, 0xc0, !PT ;  /* 0x000000ff150c7812 */ /* 0x000fc400078ec0ff */
[----:B------:R-:W-:Y:S02]  /*b7a0*/  F2FP.F16.E5M2.UNPACK_B R21, R11 ;  /* 0x0000000bff15723e */ /* 0x000fe400020004ff */
[----:B------:R-:W0:Y:S01]  /*b7b0*/  LDS.64 R10, [R10+UR4] ;  /* 0x000000040a0a7984 */ /* 0x000e220008000a00 */
[C---:B------:R-:W-:Y:S02]  /*b7c0*/  LOP3.LUT R32, R13.reuse, 0xffff, RZ, 0xc0, !PT ;  /* 0x0000ffff0d207812 */ /* 0x040fe400078ec0ff */
[----:B------:R-:W-:Y:S02]  /*b7d0*/  F2FP.F16.E5M2.UNPACK_B R23, R22 ;  /* 0x00000016ff17723e */ /* 0x000fe400020004ff */
[----:B------:R-:W-:Y:S02]  /*b7e0*/  F2FP.F16.E5M2.UNPACK_B R22, R12 ;  /* 0x0000000cff16723e */ /* 0x000fe400020004ff */
[----:B------:R-:W-:Y:S02]  /*b7f0*/  LOP3.LUT R12, R13, 0xff, RZ, 0xc0, !PT ;  /* 0x000000ff0d0c7812 */ /* 0x000fe400078ec0ff */
[----:B------:R-:W-:Y:S01]  /*b800*/  SHF.R.U32.HI R32, RZ, 0x8, R32 ;  /* 0x00000008ff207819 */ /* 0x000fe20000011620 */
[----:B------:R-:W-:Y:S01]  /*b810*/  HADD2.F32 R20, -RZ, R20.H0_H0 ;  /* 0x20000014ff147230 */ /* 0x000fe20000004100 */
[----:B------:R-:W-:-:S02]  /*b820*/  F2FP.F16.E5M2.UNPACK_B R40, R12 ;  /* 0x0000000cff28723e */ /* 0x000fc400020004ff */
[----:B------:R-:W-:Y:S02]  /*b830*/  F2FP.F16.E5M2.UNPACK_B R42, R32 ;  /* 0x00000020ff2a723e */ /* 0x000fe400020004ff */
[--C-:B------:R-:W-:Y:S01]  /*b840*/  SHF.R.U32.HI R37, RZ, 0x18, R13.reuse ;  /* 0x00000018ff257819 */ /* 0x100fe2000001160d */
[----:B------:R-:W-:Y:S01]  /*b850*/  HADD2.F32 R40, -RZ, R40.H0_H0 ;  /* 0x20000028ff287230 */ /* 0x000fe20000004100 */
[C---:B------:R-:W-:Y:S01]  /*b860*/  LOP3.LUT R35, R14.reuse, 0xff, RZ, 0xc0, !PT ;  /* 0x000000ff0e237812 */ /* 0x040fe200078ec0ff */
[----:B------:R-:W-:Y:S01]  /*b870*/  HADD2.F32 R23, -RZ, R23.H0_H0 ;  /* 0x20000017ff177230 */ /* 0x000fe20000004100 */
[----:B------:R-:W-:Y:S01]  /*b880*/  SHF.R.U32.HI R32, RZ, 0x18, R14 ;  /* 0x00000018ff207819 */ /* 0x000fe2000001160e */
[----:B------:R-:W-:Y:S01]  /*b890*/  HADD2.F32 R21, -RZ, R21.H0_H0 ;  /* 0x20000015ff157230 */ /* 0x000fe20000004100 */
[----:B------:R-:W-:Y:S01]  /*b8a0*/  SHF.R.U32.HI R13, RZ, 0x10, R13 ;  /* 0x00000010ff0d7819 */ /* 0x000fe2000001160d */
[----:B------:R-:W-:Y:S01]  /*b8b0*/  HADD2.F32 R22, -RZ, R22.H0_H0 ;  /* 0x20000016ff167230 */ /* 0x000fe20000004100 */
[----:B------:R-:W-:-:S02]  /*b8c0*/  LOP3.LUT R38, R14, 0xffff, RZ, 0xc0, !PT ;  /* 0x0000ffff0e267812 */ /* 0x000fc400078ec0ff */
[----:B------:R-:W-:Y:S01]  /*b8d0*/  F2FP.BF16.F32.PACK_AB.RZ R12, RZ, R20 ;  /* 0x00000014ff0c723e */ /* 0x000fe200000190ff */
[----:B------:R-:W-:Y:S01]  /*b8e0*/  HADD2.F32 R20, -RZ, R42.H0_H0 ;  /* 0x2000002aff147230 */ /* 0x000fe20000004100 */
[----:B------:R-:W-:Y:S02]  /*b8f0*/  SHF.R.U32.HI R14, RZ, 0x10, R14 ;  /* 0x00000010ff0e7819 */ /* 0x000fe4000001160e */
[----:B------:R-:W-:Y:S02]  /*b900*/  LOP3.LUT R39, R13, 0xff, RZ, 0xc0, !PT ;  /* 0x000000ff0d277812 */ /* 0x000fe400078ec0ff */
[----:B------:R-:W-:Y:S02]  /*b910*/  LOP3.LUT R13, R14, 0xff, RZ, 0xc0, !PT ;  /* 0x000000ff0e0d7812 */ /* 0x000fe400078ec0ff */
[----:B------:R-:W-:Y:S02]  /*b920*/  F2FP.BF16.F32.PACK_AB.RZ R42, RZ, R40 ;  /* 0x00000028ff2a723e */ /* 0x000fe400000190ff */
[----:B------:R-:W-:Y:S01]  /*b930*/  F2FP.BF16.F32.PACK_AB.RZ R41, RZ, R23 ;  /* 0x00000017ff29723e */ /* 0x000fe200000190ff */
[----:B0-----:R-:W-:Y:S01]  /*b940*/  IMAD.WIDE R10, R7, 0x10, R10 ;  /* 0x00000010070a7825 */ /* 0x001fe200078e020a */
[----:B------:R-:W-:-:S02]  /*b950*/  F2FP.BF16.F32.PACK_AB.RZ R14, RZ, R21 ;  /* 0x00000015ff0e723e */ /* 0x000fc400000190ff */
[----:B------:R-:W-:Y:S02]  /*b960*/  F2FP.BF16.F32.PACK_AB.RZ R40, RZ, R22 ;  /* 0x00000016ff28723e */ /* 0x000fe400000190ff */
[----:B------:R-:W-:Y:S02]  /*b970*/  F2FP.BF16.F32.PACK_AB.RZ R43, RZ, R20 ;  /* 0x00000014ff2b723e */ /* 0x000fe400000190ff */
[----:B------:R0:W2:Y:S01]  /*b980*/  LD.E.128 R20, desc[UR36][R10.64] ;  /* 0x000000240a147980 */ /* 0x0000a2000c101d00 */
[----:B------:R-:W-:Y:S01]  /*b990*/  VIADD R8, R8, 0xfffffff8 ;  /* 0xfffffff808087836 */ /* 0x000fe20000000000 */
[----:B------:R-:W-:-:S04]  /*b9a0*/  PRMT R12, R12, 0x5410, R14 ;  /* 0x000054100c0c7816 */ /* 0x000fc8000000000e */
[----:B------:R-:W-:Y:S01]  /*b9b0*/  LOP3.LUT R8, R8, 0xf8, RZ, 0xc0, !PT ;  /* 0x000000f808087812 */ /* 0x000fe200078ec0ff */
[----:B------:R-:W-:Y:S01]  /*b9c0*/  HFMA2.BF16_V2 R12, R19.H0_H0, R12, R9 ;  /* 0x0000000c130c7231 */ /* 0x000fe20000200809 */
[----:B------:R-:W-:Y:S02]  /*b9d0*/  F2FP.F16.E5M2.UNPACK_B R37, R37 ;  /* 0x00000025ff25723e */ /* 0x000fe400020004ff */
[----:B------:R-:W-:Y:S02]  /*b9e0*/  F2FP.F16.E5M2.UNPACK_B R39, R39 ;  /* 0x00000027ff27723e */ /* 0x000fe400020004ff */
[----:B------:R-:W1:Y:S01]  /*b9f0*/  LDS.64 R8, [R8+UR4] ;  /* 0x0000000408087984 */ /* 0x000e620008000a00 */
[----:B------:R-:W-:Y:S02]  /*ba00*/  HADD2.F32 R37, -RZ, R37.H0_H0 ;  /* 0x20000025ff257230 */ /* 0x000fe40000004100 */
[----:B------:R-:W-:-:S03]  /*ba10*/  HADD2.F32 R39, -RZ, R39.H0_H0 ;  /* 0x20000027ff277230 */ /* 0x000fc60000004100 */
[----:B------:R-:W-:Y:S02]  /*ba20*/  F2FP.BF16.F32.PACK_AB.RZ R37, RZ, R37 ;  /* 0x00000025ff25723e */ /* 0x000fe400000190ff */
[----:B------:R-:W-:Y:S02]  /*ba30*/  F2FP.BF16.F32.PACK_AB.RZ R39, RZ, R39 ;  /* 0x00000027ff27723e */ /* 0x000fe400000190ff */
[----:B------:R-:W-:Y:S02]  /*ba40*/  PRMT R40, R40, 0x5410, R41 ;  /* 0x0000541028287816 */ /* 0x000fe40000000029 */
[----:B------:R-:W-:Y:S02]  /*ba50*/  PRMT R39, R39, 0x5410, R37 ;  /* 0x0000541027277816 */ /* 0x000fe40000000025 */
[----:B0-----:R-:W-:Y:S01]  /*ba60*/  SHF.R.U32.HI R11, RZ, 0x18, R15 ;  /* 0x00000018ff0b7819 */ /* 0x001fe2000001160f */
[C---:B------:R-:W-:Y:S02]  /*ba70*/  HFMA2.BF16_V2 R14, R19.reuse.H0_H0, R40, R16 ;  /* 0x00000028130e7231 */ /* 0x040fe40000200810 */
[----:B------:R-:W-:Y:S01]  /*ba80*/  HFMA2.BF16_V2 R16, R19.H0_H0, R39, R33 ;  /* 0x0000002713107231 */ /* 0x000fe20000200821 */
[----:B------:R-:W-:-:S02]  /*ba90*/  F2FP.F16.E5M2.UNPACK_B R33, R11 ;  /* 0x0000000bff21723e */ /* 0x000fc400020004ff */
[----:B------:R-:W-:Y:S02]  /*baa0*/  SHF.R.U32.HI R11, RZ, 0x10, R15 ;  /* 0x00000010ff0b7819 */ /* 0x000fe4000001160f */
[----:B------:R-:W-:Y:S02]  /*bab0*/  LOP3.LUT R34, R15, 0xffff, RZ, 0xc0, !PT ;  /* 0x0000ffff0f227812 */ /* 0x000fe400078ec0ff */
[----:B------:R-:W-:Y:S02]  /*bac0*/  LOP3.LUT R11, R11, 0xff, RZ, 0xc0, !PT ;  /* 0x000000ff0b0b7812 */ /* 0x000fe400078ec0ff */
[----:B------:R-:W-:Y:S02]  /*bad0*/  SHF.R.U32.HI R34, RZ, 0x8, R34 ;  /* 0x00000008ff227819 */ /* 0x000fe40000011622 */
[----:B------:R-:W-:Y:S02]  /*bae0*/  LOP3.LUT R10, R15, 0xff, RZ, 0xc0, !PT ;  /* 0x000000ff0f0a7812 */ /* 0x000fe400078ec0ff */
[----:B------:R-:W-:-:S02]  /*baf0*/  F2FP.F16.E5M2.UNPACK_B R32, R32 ;  /* 0x00000020ff20723e */ /* 0x000fc400020004ff */
[----:B------:R-:W-:Y:S02]  /*bb00*/  F2FP.F16.E5M2.UNPACK_B R13, R13 ;  /* 0x0000000dff0d723e */ /* 0x000fe400020004ff */
[----:B------:R-:W-:Y:S02]  /*bb10*/  SHF.R.U32.HI R38, RZ, 0x8, R38 ;  /* 0x00000008ff267819 */ /* 0x000fe40000011626 */
[----:B------:R-:W-:Y:S02]  /*bb20*/  F2FP.F16.E5M2.UNPACK_B R11, R11 ;  /* 0x0000000bff0b723e */ /* 0x000fe400020004ff */
[----:B------:R-:W-:Y:S02]  /*bb30*/  F2FP.F16.E5M2.UNPACK_B R34, R34 ;  /* 0x00000022ff22723e */ /* 0x000fe400020004ff */
[----:B------:R-:W-:Y:S01]  /*bb40*/  F2FP.F16.E5M2.UNPACK_B R10, R10 ;  /* 0x0000000aff0a723e */ /* 0x000fe200020004ff */
[----:B------:R-:W-:Y:S01]  /*bb50*/  HADD2.F32 R32, -RZ, R32.H0_H0 ;  /* 0x20000020ff207230 */ /* 0x000fe20000004100 */
[----:B------:R-:W-:Y:S01]  /*bb60*/  F2FP.F16.E5M2.UNPACK_B R35, R35 ;  /* 0x00000023ff23723e */ /* 0x000fe200020004ff */
[----:B------:R-:W-:Y:S01]  /*bb70*/  HADD2.F32 R13, -RZ, R13.H0_H0 ;  /* 0x2000000dff0d7230 */ /* 0x000fe20000004100 */
[----:B------:R-:W-:Y:S01]  /*bb80*/  F2FP.F16.E5M2.UNPACK_B R38, R38 ;  /* 0x00000026ff26723e */ /* 0x000fe200020004ff */
[----:B------:R-:W-:-:S02]  /*bb90*/  HADD2.F32 R33, -RZ, R33.H0_H0 ;  /* 0x20000021ff217230 */ /* 0x000fc40000004100 */
[----:B------:R-:W-:Y:S02]  /*bba0*/  HADD2.F32 R11, -RZ, R11.H0_H0 ;  /* 0x2000000bff0b7230 */ /* 0x000fe40000004100 */
[----:B------:R-:W-:Y:S02]  /*bbb0*/  HADD2.F32 R10, -RZ, R10.H0_H0 ;  /* 0x2000000aff0a7230 */ /* 0x000fe40000004100 */
[----:B------:R-:W-:Y:S01]  /*bbc0*/  HADD2.F32 R34, -RZ, R34.H0_H0 ;  /* 0x20000022ff227230 */ /* 0x000fe20000004100 */
[----:B------:R-:W-:Y:S01]  /*bbd0*/  F2FP.BF16.F32.PACK_AB.RZ R32, RZ, R32 ;  /* 0x00000020ff20723e */ /* 0x000fe200000190ff */
[----:B------:R-:W-:Y:S01]  /*bbe0*/  HADD2.F32 R35, -RZ, R35.H0_H0 ;  /* 0x20000023ff237230 */ /* 0x000fe20000004100 */
[----:B------:R-:W-:Y:S01]  /*bbf0*/  F2FP.BF16.F32.PACK_AB.RZ R13, RZ, R13 ;  /* 0x0000000dff0d723e */ /* 0x000fe200000190ff */
[----:B------:R-:W-:Y:S01]  /*bc00*/  HADD2.F32 R38, -RZ, R38.H0_H0 ;  /* 0x20000026ff267230 */ /* 0x000fe20000004100 */
[----:B------:R-:W-:Y:S01]  /*bc10*/  F2FP.BF16.F32.PACK_AB.RZ R33, RZ, R33 ;  /* 0x00000021ff21723e */ /* 0x000fe200000190ff */
[----:B-1----:R-:W-:Y:S01]  /*bc20*/  IMAD.WIDE R8, R7, 0x10, R8 ;  /* 0x0000001007087825 */ /* 0x002fe200078e0208 */
[----:B------:R-:W-:-:S02]  /*bc30*/  F2FP.BF16.F32.PACK_AB.RZ R11, RZ, R11 ;  /* 0x0000000bff0b723e */ /* 0x000fc400000190ff */
[----:B------:R-:W-:Y:S02]  /*bc40*/  F2FP.BF16.F32.PACK_AB.RZ R10, RZ, R10 ;  /* 0x0000000aff0a723e */ /* 0x000fe400000190ff */
[----:B------:R-:W-:Y:S02]  /*bc50*/  F2FP.BF16.F32.PACK_AB.RZ R34, RZ, R34 ;  /* 0x00000022ff22723e */ /* 0x000fe400000190ff */
[----:B------:R-:W-:Y:S02]  /*bc60*/  PRMT R13, R13, 0x5410, R32 ;  /* 0x000054100d0d7816 */ /* 0x000fe40000000020 */
[----:B------:R-:W-:Y:S02]  /*bc70*/  F2FP.BF16.F32.PACK_AB.RZ R35, RZ, R35 ;  /* 0x00000023ff23723e */ /* 0x000fe400000190ff */
[----:B------:R-:W-:Y:S02]  /*bc80*/  F2FP.BF16.F32.PACK_AB.RZ R38, RZ, R38 ;  /* 0x00000026ff26723e */ /* 0x000fe400000190ff */
[----:B------:R-:W-:-:S02]  /*bc90*/  PRMT R11, R11, 0x5410, R33 ;  /* 0x000054100b0b7816 */ /* 0x000fc40000000021 */
[----:B------:R-:W-:Y:S01]  /*bca0*/  PRMT R32, R10, 0x5410, R34 ;  /* 0x000054100a207816 */ /* 0x000fe20000000022 */
[C---:B------:R-:W-:Y:S01]  /*bcb0*/  HFMA2.BF16_V2 R25, R19.reuse.H0_H0, R13, R25 ;  /* 0x0000000d13197231 */ /* 0x040fe20000200819 */
[----:B------:R-:W-:Y:S01]  /*bcc0*/  PRMT R35, R35, 0x5410, R38 ;  /* 0x0000541023237816 */ /* 0x000fe20000000026 */
[----:B------:R-:W-:-:S04]  /*bcd0*/  HFMA2.BF16_V2 R26, R19.H0_H0, R11, R26 ;  /* 0x0000000b131a7231 */ /* 0x000fc8000020081a */
[C---:B------:R-:W-:Y:S02]  /*bce0*/  HFMA2.BF16_V2 R15, R19.reuse.H0_H0, R35, R36 ;  /* 0x00000023130f7231 */ /* 0x040fe40000200824 */
[----:B------:R-:W-:Y:S01]  /*bcf0*/  HFMA2.BF16_V2 R27, R19.H0_H0, R32, R27 ;  /* 0x00000020131b7231 */ /* 0x000fe2000020081b */
[----:B------:R-:W-:-:S05]  /*bd00*/  PRMT R42, R42, 0x5410, R43 ;  /* 0x000054102a2a7816 */ /* 0x000fca000000002b */
[----:B------:R-:W-:Y:S01]  /*bd10*/  HFMA2.BF16_V2 R24, R19.H0_H0, R42, R24 ;  /* 0x0000002a13187231 */ /* 0x000fe20000200818 */
[C---:B--2---:R-:W-:Y:S02]  /*bd20*/  LOP3.LUT R7, R20.reuse, 0xffff, RZ, 0xc0, !PT ;  /* 0x0000ffff14077812 */ /* 0x044fe400078ec0ff */
[----:B------:R-:W-:Y:S02]  /*bd30*/  LOP3.LUT R10, R20, 0xff, RZ, 0xc0, !PT ;  /* 0x000000ff140a7812 */ /* 0x000fe400078ec0ff */
[----:B------:R-:W-:Y:S02]  /*bd40*/  SHF.R.U32.HI R7, RZ, 0x8, R7 ;  /* 0x00000008ff077819 */ /* 0x000fe40000011607 */
[C---:B------:R-:W-:Y:S02]  /*bd50*/  LOP3.LUT R13, R21.reuse, 0xff, RZ, 0xc0, !PT ;  /* 0x000000ff150d7812 */ /* 0x040fe400078ec0ff */
[----:B------:R-:W-:Y:S02]  /*bd60*/  SHF.R.U32.HI R34, RZ, 0x18, R21 ;  /* 0x00000018ff227819 */ /* 0x000fe40000011615 */
[----:B------:R-:W-:-:S02]  /*bd70*/  LOP3.LUT R38, R21, 0xffff, RZ, 0xc0, !PT ;  /* 0x0000ffff15267812 */ /* 0x000fc400078ec0ff */
[----:B------:R-:W-:Y:S02]  /*bd80*/  SHF.R.U32.HI R21, RZ, 0x10, R21 ;  /* 0x00000010ff157819 */ /* 0x000fe40000011615 */
[----:B------:R-:W-:Y:S02]  /*bd90*/  F2FP.F16.E5M2.UNPACK_B R10, R10 ;  /* 0x0000000aff0a723e */ /* 0x000fe400020004ff */
[----:B------:R-:W-:Y:S02]  /*bda0*/  F2FP.F16.E5M2.UNPACK_B R7, R7 ;  /* 0x00000007ff07723e */ /* 0x000fe400020004ff */
[----:B------:R-:W-:Y:S02]  /*bdb0*/  LOP3.LUT R11, R22, 0xffff, RZ, 0xc0, !PT ;  /* 0x0000ffff160b7812 */ /* 0x000fe400078ec0ff */
[----:B------:R-:W-:Y:S01]  /*bdc0*/  LOP3.LUT R36, R21, 0xff, RZ, 0xc0, !PT ;  /* 0x000000ff15247812 */ /* 0x000fe200078ec0ff */
[----:B------:R-:W-:Y:S01]  /*bdd0*/  HADD2.F32 R10, -RZ, R10.H0_H0 ;  /* 0x2000000aff0a7230 */ /* 0x000fe20000004100 */
[----:B------:R-:W-:-:S02]  /*bde0*/  SHF.R.U32.HI R37, RZ, 0x18, R20 ;  /* 0x00000018ff257819 */ /* 0x000fc40000011614 */
[----:B------:R-:W-:Y:S01]  /*bdf0*/  SHF.R.U32.HI R21, RZ, 0x8, R11 ;  /* 0x00000008ff157819 */ /* 0x000fe2000001160b */
[----:B------:R-:W-:Y:S01]  /*be00*/  HADD2.F32 R11, -RZ, R7.H0_H0 ;  /* 0x20000007ff0b7230 */ /* 0x000fe20000004100 */
[----:B------:R-:W-:Y:S01]  /*be10*/  SHF.R.U32.HI R20, RZ, 0x10, R20 ;  /* 0x00000010ff147819 */ /* 0x000fe20000011614 */
[----:B------:R-:W0:Y:S03]  /*be20*/  LDC R7, c[0x0][0x22c] ;  /* 0x00008b00ff077b82 */ /* 0x000e260000000800 */
[----:B------:R-:W-:Y:S02]  /*be30*/  LOP3.LUT R39, R20, 0xff, RZ, 0xc0, !PT ;  /* 0x000000ff14277812 */ /* 0x000fe400078ec0ff */
[----:B------:R-:W-:Y:S02]  /*be40*/  F2FP.BF16.F32.PACK_AB.RZ R20, RZ, R10 ;  /* 0x0000000aff14723e */ /* 0x000fe400000190ff */
[----:B------:R-:W-:-:S02]  /*be50*/  F2FP.BF16.F32.PACK_AB.RZ R40, RZ, R11 ;  /* 0x0000000bff28723e */ /* 0x000fc400000190ff */
[----:B------:R-:W2:Y:S01]  /*be60*/  LD.E.128 R8, desc[UR36][R8.64] ;  /* 0x0000002408087980 */ /* 0x000ea2000c101d00 */
[----:B------:R-:W-:Y:S02]  /*be70*/  F2FP.F16.E5M2.UNPACK_B R37, R37 ;  /* 0x00000025ff25723e */ /* 0x000fe400020004ff */
[----:B------:R-:W-:Y:S02]  /*be80*/  SHF.R.U32.HI R38, RZ, 0x8, R38 ;  /* 0x00000008ff267819 */ /* 0x000fe40000011626 */
[----:B------:R-:W-:Y:S02]  /*be90*/  LOP3.LUT R33, R22, 0xff, RZ, 0xc0, !PT ;  /* 0x000000ff16217812 */ /* 0x000fe400078ec0ff */
[--C-:B------:R-:W-:Y:S01]  /*bea0*/  SHF.R.U32.HI R32, RZ, 0x18, R22.reuse ;  /* 0x00000018ff207819 */ /* 0x100fe20000011616 */
[----:B------:R-:W-:Y:S01]  /*beb0*/  HADD2.F32 R37, -RZ, R37.H0_H0 ;  /* 0x20000025ff257230 */ /* 0x000fe20000004100 */
[----:B------:R-:W-:Y:S02]  /*bec0*/  F2FP.F16.E5M2.UNPACK_B R38, R38 ;  /* 0x00000026ff26723e */ /* 0x000fe400020004ff */
[----:B------:R-:W-:-:S02]  /*bed0*/  SHF.R.U32.HI R22, RZ, 0x10, R22 ;  /* 0x00000010ff167819 */ /* 0x000fc40000011616 */
[----:B------:R-:W-:Y:S01]  /*bee0*/  LOP3.LUT R41, R23, 0xffff, RZ, 0xc0, !PT ;  /* 0x0000ffff17297812 */ /* 0x000fe200078ec0ff */
[----:B------:R-:W-:Y:S01]  /*bef0*/  HADD2.F32 R38, -RZ, R38.H0_H0 ;  /* 0x20000026ff267230 */ /* 0x000fe20000004100 */
[----:B------:R-:W-:Y:S02]  /*bf00*/  LOP3.LUT R35, R22, 0xff, RZ, 0xc0, !PT ;  /* 0x000000ff16237812 */ /* 0x000fe400078ec0ff */
[----:B------:R-:W-:Y:S02]  /*bf10*/  SHF.R.U32.HI R22, RZ, 0x8, R41 ;  /* 0x00000008ff167819 */ /* 0x000fe40000011629 */
[----:B------:R-:W-:Y:S02]  /*bf20*/  F2FP.BF16.F32.PACK_AB.RZ R41, RZ, R37 ;  /* 0x00000025ff29723e */ /* 0x000fe400000190ff */
[----:B0-----:R-:W-:Y:S02]  /*bf30*/  IABS R37, R7 ;  /* 0x0000000700257213 */ /* 0x001fe40000000000 */
[----:B------:R-:W-:-:S02]  /*bf40*/  F2FP.BF16.F32.PACK_AB.RZ R43, RZ, R38 ;  /* 0x00000026ff2b723e */ /* 0x000fc400000190ff */
[----:B------:R-:W0:Y:S01]  /*bf50*/  I2F.RP R38, R37 ;  /* 0x0000002500267306 */ /* 0x000e220000209400 */
[----:B------:R-:W-:Y:S02]  /*bf60*/  F2FP.F16.E5M2.UNPACK_B R13, R13 ;  /* 0x0000000dff0d723e */ /* 0x000fe400020004ff */
[----:B------:R-:W-:-:S05]  /*bf70*/  PRMT R20, R20, 0x5410, R40 ;  /* 0x0000541014147816 */ /* 0x000fca0000000028 */
[----:B0-----:R-:W0:Y:S01]  /*bf80*/  MUFU.RCP R38, R38 ;  /* 0x0000002600267308 */ /* 0x001e220000001000 */
[----:B------:R-:W-:Y:S02]  /*bf90*/  HADD2.F32 R13, -RZ, R13.H0_H0 ;  /* 0x2000000dff0d7230 */ /* 0x000fe40000004100 */
[----:B------:R-:W-:-:S03]  /*bfa0*/  HFMA2.BF16_V2 R20, R19.H0_H0, R20, R12 ;  /* 0x0000001413147231 */ /* 0x000fc6000020080c */
[----:B------:R-:W-:Y:S02]  /*bfb0*/  F2FP.BF16.F32.PACK_AB.RZ R42, RZ, R13 ;  /* 0x0000000dff2a723e */ /* 0x000fe400000190ff */
[----:B------:R-:W-:Y:S01]  /*bfc0*/  F2FP.F16.E5M2.UNPACK_B R39, R39 ;  /* 0x00000027ff27723e */ /* 0x000fe200020004ff */
[----:B0-----:R-:W-:-:S04]  /*bfd0*/  VIADD R12, R38, 0xffffffe ;  /* 0x0ffffffe260c7836 */ /* 0x001fc80000000000 */
[----:B------:R0:W1:Y:S01]  /*bfe0*/  F2I.FTZ.U32.TRUNC.NTZ R13, R12 ;  /* 0x0000000c000d7305 */ /* 0x000062000021f000 */
[----:B------:R-:W-:-:S05]  /*bff0*/  HADD2.F32 R39, -RZ, R39.H0_H0 ;  /* 0x20000027ff277230 */ /* 0x000fca0000004100 */
[----:B------:R-:W-:Y:S02]  /*c000*/  F2FP.BF16.F32.PACK_AB.RZ R40, RZ, R39 ;  /* 0x00000027ff28723e */ /* 0x000fe400000190ff */
[----:B------:R-:W-:Y:S01]  /*c010*/  PRMT R42, R42, 0x5410, R43 ;  /* 0x000054102a2a7816 */ /* 0x000fe2000000002b */
[----:B0-----:R-:W-:Y:S01]  /*c020*/  IMAD.MOV.U32 R12, RZ, RZ, RZ ;  /* 0x000000ffff0c7224 */ /* 0x001fe200078e00ff */
[----:B------:R-:W-:Y:S01]  /*c030*/  PRMT R40, R40, 0x5410, R41 ;  /* 0x0000541028287816 */ /* 0x000fe20000000029 */
[----:B-1----:R-:W-:-:S04]  /*c040*/  IMAD.MOV R44, RZ, RZ, -R13 ;  /* 0x000000ffff2c7224 */ /* 0x002fc800078e0a0d */
[----:B------:R-:W-:Y:S01]  /*c050*/  IMAD R39, R44, R37, RZ ;  /* 0x000000252c277224 */ /* 0x000fe200078e02ff */
[----:B------:R-:W-:-:S03]  /*c060*/  F2FP.F16.E5M2.UNPACK_B R34, R34 ;  /* 0x00000022ff22723e */ /* 0x000fc600020004ff */
[----:B------:R-:W-:-:S04]  /*c070*/  IMAD.HI.U32 R39, R13, R39, R12 ;  /* 0x000000270d277227 */ /* 0x000fc800078e000c */
[C---:B------:R-:W-:Y:S02]  /*c080*/  HFMA2.BF16_V2 R13, R19.reuse.H0_H0, R40, R14 ;  /* 0x00000028130d7231 */ /* 0x040fe4000020080e */
[----:B------:R-:W-:Y:S02]  /*c090*/  HFMA2.BF16_V2 R14, R19.H0_H0, R42, R24 ;  /* 0x0000002a130e7231 */ /* 0x000fe40000200818 */
[----:B------:R-:W-:Y:S01]  /*c0a0*/  IMAD.SHL.U32 R24, R6, 0x2, RZ ;  /* 0x0000000206187824 */ /* 0x000fe200078e00ff */
[----:B------:R-:W-:Y:S01]  /*c0b0*/  F2FP.F16.E5M2.UNPACK_B R36, R36 ;  /* 0x00000024ff24723e */ /* 0x000fe200020004ff */
[----:B------:R-:W-:-:S03]  /*c0c0*/  HADD2.F32 R34, -RZ, R34.H0_H0 ;  /* 0x20000022ff227230 */ /* 0x000fc60000004100 */
[----:B------:R-:W-:Y:S01]  /*c0d0*/  IABS R12, R24 ;  /* 0x00000018000c7213 */ /* 0x000fe20000000000 */
[----:B------:R-:W-:Y:S01]  /*c0e0*/  HADD2.F32 R36, -RZ, R36.H0_H0 ;  /* 0x20000024ff247230 */ /* 0x000fe20000004100 */
[----:B------:R-:W-:-:S03]  /*c0f0*/  F2FP.BF16.F32.PACK_AB.RZ R41, RZ, R34 ;  /* 0x00000022ff29723e */ /* 0x000fc600000190ff */
[----:B------:R-:W-:Y:S01]  /*c100*/  IMAD.HI.U32 R34, R39, R12, RZ ;  /* 0x0000000c27227227 */ /* 0x000fe200078e00ff */
[----:B------:R-:W-:-:S03]  /*c110*/  F2FP.BF16.F32.PACK_AB.RZ R40, RZ, R36 ;  /* 0x00000024ff28723e */ /* 0x000fc600000190ff */
[----:B------:R-:W-:-:S04]  /*c120*/  IMAD.MOV R36, RZ, RZ, -R34 ;  /* 0x000000ffff247224 */ /* 0x000fc800078e0a22 */
[----:B------:R-:W-:-:S05]  /*c130*/  IMAD R12, R37, R36, R12 ;  /* 0x00000024250c7224 */ /* 0x000fca00078e020c */
[----:B------:R-:W-:-:S13]  /*c140*/  ISETP.GT.U32.AND P4, PT, R37, R12, PT ;  /* 0x0000000c2500720c */ /* 0x000fda0003f84070 */
[----:B------:R-:W-:-:S05]  /*c150*/  @!P4 IMAD.IADD R12, R12, 0x1, -R37 ;  /* 0x000000010c0cc824 */ /* 0x000fca00078e0a25 */
[----:B------:R-:W-:Y:S02]  /*c160*/  ISETP.GE.U32.AND P2, PT, R12, R37, PT ;  /* 0x000000250c00720c */ /* 0x000fe40003f46070 */
[----:B------:R-:W-:-:S04]  /*c170*/  LOP3.LUT R12, R24, 0x1, RZ, 0xfc, !PT ;  /* 0x00000001180c7812 */ /* 0x000fc800078efcff */
[----:B------:R-:W-:-:S05]  /*c180*/  IABS R38, R12 ;  /* 0x0000000c00267213 */ /* 0x000fca0000000000 */
[----:B------:R-:W-:-:S04]  /*c190*/  IMAD.HI.U32 R36, R39, R38, RZ ;  /* 0x0000002627247227 */ /* 0x000fc800078e00ff */
[----:B------:R-:W-:-:S04]  /*c1a0*/  IMAD.MOV R39, RZ, RZ, -R36 ;  /* 0x000000ffff277224 */ /* 0x000fc800078e0a24 */
[----:B------:R-:W-:-:S05]  /*c1b0*/  IMAD R38, R37, R39, R38 ;  /* 0x0000002725267224 */ /* 0x000fca00078e0226 */
[----:B------:R-:W-:Y:S02]  /*c1c0*/  ISETP.GT.U32.AND P5, PT, R37, R38, PT ;  /* 0x000000262500720c */ /* 0x000fe40003fa4070 */
[----:B------:R-:W-:Y:S02]  /*c1d0*/  F2FP.F16.E5M2.UNPACK_B R21, R21 ;  /* 0x00000015ff15723e */ /* 0x000fe400020004ff */
[----:B------:R-:W-:-:S03]  /*c1e0*/  F2FP.F16.E5M2.UNPACK_B R33, R33 ;  /* 0x00000021ff21723e */ /* 0x000fc600020004ff */
[----:B------:R-:W-:Y:S02]  /*c1f0*/  HADD2.F32 R21, -RZ, R21.H0_H0 ;  /* 0x20000015ff157230 */ /* 0x000fe40000004100 */
[----:B------:R-:W-:-:S04]  /*c200*/  HADD2.F32 R33, -RZ, R33.H0_H0 ;  /* 0x20000021ff217230 */ /* 0x000fc80000004100 */
[----:B------:R-:W-:Y:S01]  /*c210*/  @!P5 IMAD.IADD R38, R38, 0x1, -R37 ;  /* 0x000000012626d824 */ /* 0x000fe200078e0a25 */
[----:B------:R-:W-:-:S04]  /*c220*/  F2FP.BF16.F32.PACK_AB.RZ R33, RZ, R33 ;  /* 0x00000021ff21723e */ /* 0x000fc800000190ff */
[----:B------:R-:W-:Y:S02]  /*c230*/  ISETP.GE.U32.AND P3, PT, R38, R37, PT ;  /* 0x000000252600720c */ /* 0x000fe40003f66070 */
[----:B------:R-:W-:Y:S02]  /*c240*/  LOP3.LUT R37, R23, 0xff, RZ, 0xc0, !PT ;  /* 0x000000ff17257812 */ /* 0x000fe400078ec0ff */
[----:B------:R-:W-:Y:S02]  /*c250*/  F2FP.BF16.F32.PACK_AB.RZ R21, RZ, R21 ;  /* 0x00000015ff15723e */ /* 0x000fe400000190ff */
[----:B------:R-:W-:Y:S02]  /*c260*/  F2FP.F16.E5M2.UNPACK_B R22, R22 ;  /* 0x00000016ff16723e */ /* 0x000fe400020004ff */
[----:B------:R-:W-:Y:S02]  /*c270*/  F2FP.F16.E5M2.UNPACK_B R37, R37 ;  /* 0x00000025ff25723e */ /* 0x000fe400020004ff */
[----:B------:R-:W-:-:S02]  /*c280*/  F2FP.F16.E5M2.UNPACK_B R32, R32 ;  /* 0x00000020ff20723e */ /* 0x000fc400020004ff */
[----:B------:R-:W-:Y:S02]  /*c290*/  F2FP.F16.E5M2.UNPACK_B R35, R35 ;  /* 0x00000023ff23723e */ /* 0x000fe400020004ff */
[----:B------:R-:W-:Y:S01]  /*c2a0*/  PRMT R33, R33, 0x5410, R21 ;  /* 0x0000541021217816 */ /* 0x000fe20000000015 */
[----:B------:R-:W-:Y:S02]  /*c2b0*/  HADD2.F32 R37, -RZ, R37.H0_H0 ;  /* 0x20000025ff257230 */ /* 0x000fe40000004100 */
[----:B------:R-:W-:Y:S02]  /*c2c0*/  HADD2.F32 R22, -RZ, R22.H0_H0 ;  /* 0x20000016ff167230 */ /* 0x000fe40000004100 */
[----:B------:R-:W-:Y:S02]  /*c2d0*/  HADD2.F32 R32, -RZ, R32.H0_H0 ;  /* 0x20000020ff207230 */ /* 0x000fe40000004100 */
[----:B------:R-:W-:Y:S02]  /*c2e0*/  HADD2.F32 R35, -RZ, R35.H0_H0 ;  /* 0x20000023ff237230 */ /* 0x000fe40000004100 */
[----:B------:R-:W-:Y:S01]  /*c2f0*/  HFMA2.BF16_V2 R21, R19.H0_H0, R33, R15 ;  /* 0x0000002113157231 */ /* 0x000fe2000020080f */
[----:B------:R-:W-:-:S02]  /*c300*/  SHF.R.U32.HI R15, RZ, 0x18, R23 ;  /* 0x00000018ff0f7819 */ /* 0x000fc40000011617 */
[----:B------:R-:W-:Y:S02]  /*c310*/  F2FP.BF16.F32.PACK_AB.RZ R37, RZ, R37 ;  /* 0x00000025ff25723e */ /* 0x000fe400000190ff */
[----:B------:R-:W-:Y:S02]  /*c320*/  F2FP.BF16.F32.PACK_AB.RZ R22, RZ, R22 ;  /* 0x00000016ff16723e */ /* 0x000fe400000190ff */
[----:B------:R-:W-:Y:S02]  /*c330*/  SHF.R.U32.HI R23, RZ, 0x10, R23 ;  /* 0x00000010ff177819 */ /* 0x000fe40000011617 */
[----:B------:R-:W-:Y:S02]  /*c340*/  F2FP.BF16.F32.PACK_AB.RZ R32, RZ, R32 ;  /* 0x00000020ff20723e */ /* 0x000fe400000190ff */
[----:B------:R-:W-:Y:S02]  /*c350*/  F2FP.BF16.F32.PACK_AB.RZ R35, RZ, R35 ;  /* 0x00000023ff23723e */ /* 0x000fe400000190ff */
[----:B------:R-:W-:-:S02]  /*c360*/  PRMT R37, R37, 0x5410, R22 ;  /* 0x0000541025257816 */ /* 0x000fc40000000016 */
[----:B------:R-:W-:Y:S02]  /*c370*/  LOP3.LUT R23, R23, 0xff, RZ, 0xc0, !PT ;  /* 0x000000ff17177812 */ /* 0x000fe400078ec0ff */
[----:B------:R-:W-:Y:S02]  /*c380*/  PRMT R35, R35, 0x5410, R32 ;  /* 0x0000541023237816 */ /* 0x000fe40000000020 */
[-C--:B------:R-:W-:Y:S02]  /*c390*/  LOP3.LUT R22, R24, R7.reuse, RZ, 0x3c, !PT ;  /* 0x0000000718167212 */ /* 0x080fe400078e3cff */
[----:B------:R-:W-:Y:S02]  /*c3a0*/  LOP3.LUT R32, R12, R7, RZ, 0x3c, !PT ;  /* 0x000000070c207212 */ /* 0x000fe400078e3cff */
[----:B------:R-:W-:Y:S02]  /*c3b0*/  F2FP.F16.E5M2.UNPACK_B R15, R15 ;  /* 0x0000000fff0f723e */ /* 0x000fe400020004ff */
[----:B------:R-:W-:-:S02]  /*c3c0*/  F2FP.F16.E5M2.UNPACK_B R23, R23 ;  /* 0x00000017ff17723e */ /* 0x000fc400020004ff */
[----:B------:R-:W-:Y:S02]  /*c3d0*/  ISETP.GE.AND P0, PT, R22, RZ, PT ;  /* 0x000000ff1600720c */ /* 0x000fe40003f06270 */
[----:B------:R-:W-:Y:S01]  /*c3e0*/  ISETP.GE.AND P1, PT, R32, RZ, PT ;  /* 0x000000ff2000720c */ /* 0x000fe20003f26270 */
[----:B------:R-:W-:Y:S02]  /*c3f0*/  HADD2.F32 R15, -RZ, R15.H0_H0 ;  /* 0x2000000fff0f7230 */ /* 0x000fe40000004100 */
[----:B------:R-:W-:Y:S02]  /*c400*/  HADD2.F32 R23, -RZ, R23.H0_H0 ;  /* 0x20000017ff177230 */ /* 0x000fe40000004100 */
[----:B------:R-:W-:Y:S02]  /*c410*/  @!P4 VIADD R34, R34, 0x1 ;  /* 0x000000012222c836 */ /* 0x000fe40000000000 */
[----:B------:R-:W-:Y:S01]  /*c420*/  @!P5 VIADD R36, R36, 0x1 ;  /* 0x000000012424d836 */ /* 0x000fe20000000000 */
[----:B------:R-:W-:Y:S01]  /*c430*/  F2FP.BF16.F32.PACK_AB.RZ R15, RZ, R15 ;  /* 0x0000000fff0f723e */ /* 0x000fe200000190ff */
[----:B------:R-:W-:Y:S01]  /*c440*/  @P2 VIADD R34, R34, 0x1 ;  /* 0x0000000122222836 */ /* 0x000fe20000000000 */
[----:B------:R-:W-:Y:S01]  /*c450*/  F2FP.BF16.F32.PACK_AB.RZ R23, RZ, R23 ;  /* 0x00000017ff17723e */ /* 0x000fe200000190ff */
[----:B------:R-:W-:Y:S01]  /*c460*/  @P3 VIADD R36, R36, 0x1 ;  /* 0x0000000124243836 */ /* 0x000fe20000000000 */
[----:B------:R-:W-:Y:S01]  /*c470*/  ISETP.NE.AND P2, PT, R7, RZ, PT ;  /* 0x000000ff0700720c */ /* 0x000fe20003f45270 */
[----:B------:R-:W-:Y:S01]  /*c480*/  @!P0 IMAD.MOV R34, RZ, RZ, -R34 ;  /* 0x000000ffff228224 */ /* 0x000fe200078e0a22 */
[----:B------:R-:W-:Y:S01]  /*c490*/  PRMT R23, R23, 0x5410, R15 ;  /* 0x0000541017177816 */ /* 0x000fe2000000000f */
[----:B------:R-:W-:Y:S01]  /*c4a0*/  @!P1 IMAD.MOV R36, RZ, RZ, -R36 ;  /* 0x000000ffff249224 */ /* 0x000fe200078e0a24 */
[----:B------:R-:W-:Y:S01]  /*c4b0*/  LOP3.LUT R15, RZ, R7, RZ, 0x33, !PT ;  /* 0x00000007ff0f7212 */ /* 0x000fe200078e33ff */
[----:B------:R-:W-:-:S03]  /*c4c0*/  UIMAD UR4, UR38, UR11, URZ ;  /* 0x0000000b260472a4 */ /* 0x000fc6000f8e023f */
[C---:B------:R-:W-:Y:S02]  /*c4d0*/  SEL R22, R15.reuse, R34, !P2 ;  /* 0x000000220f167207 */ /* 0x040fe40005000000 */
[----:B------:R-:W-:Y:S01]  /*c4e0*/  SEL R15, R15, R36, !P2 ;  /* 0x000000240f0f7207 */ /* 0x000fe20005000000 */
[----:B------:R-:W-:Y:S02]  /*c4f0*/  USHF.L.U32 UR4, UR4, 0x1, URZ ;  /* 0x0000000104047899 */ /* 0x000fe4000800063f */
[----:B------:R-:W-:Y:S02]  /*c500*/  IMAD.MOV R33, RZ, RZ, -R22 ;  /* 0x000000ffff217224 */ /* 0x000fe400078e0a16 */
[----:B------:R-:W-:Y:S02]  /*c510*/  IMAD.MOV R32, RZ, RZ, -R15 ;  /* 0x000000ffff207224 */ /* 0x000fe400078e0a0f */
[----:B------:R-:W-:Y:S02]  /*c520*/  IMAD R33, R7, R33, R24 ;  /* 0x0000002107217224 */ /* 0x000fe400078e0218 */
[----:B------:R-:W-:-:S02]  /*c530*/  HFMA2.BF16_V2 R26, R19.H0_H0, R23, R26 ;  /* 0x00000017131a7231 */ /* 0x000fc4000020081a */
[----:B------:R-:W-:Y:S02]  /*c540*/  IMAD R24, R7, R32, R12 ;  /* 0x0000002007187224 */ /* 0x000fe400078e020c */
[----:B------:R-:W-:-:S04]  /*c550*/  IMAD.U32 R23, RZ, RZ, UR4 ;  /* 0x00000004ff177e24 */ /* 0x000fc8000f8e00ff */
[--C-:B------:R-:W-:Y:S02]  /*c560*/  IMAD R22, R22, UR8, R23.reuse ;  /* 0x0000000816167c24 */ /* 0x100fe4000f8e0217 */
[----:B------:R-:W-:Y:S02]  /*c570*/  IMAD R23, R15, UR8, R23 ;  /* 0x000000080f177c24 */ /* 0x000fe4000f8e0217 */
[----:B------:R-:W-:Y:S01]  /*c580*/  HFMA2.BF16_V2 R25, R19.H0_H0, R35, R25 ;  /* 0x0000002313197231 */ /* 0x000fe20000200819 */
[C---:B--2---:R-:W-:Y:S02]  /*c590*/  LOP3.LUT R12, R8.reuse, 0xffff, RZ, 0xc0, !PT ;  /* 0x0000ffff080c7812 */ /* 0x044fe400078ec0ff */
[----:B------:R-:W-:Y:S02]  /*c5a0*/  LOP3.LUT R7, R8, 0xff, RZ, 0xc0, !PT ;  /* 0x000000ff08077812 */ /* 0x000fe400078ec0ff */
[----:B------:R-:W-:Y:S02]  /*c5b0*/  SHF.R.U32.HI R12, RZ, 0x8, R12 ;  /* 0x00000008ff0c7819 */ /* 0x000fe4000001160c */
[----:B------:R-:W-:-:S02]  /*c5c0*/  SHF.R.U32.HI R15, RZ, 0x18, R8 ;  /* 0x00000018ff0f7819 */ /* 0x000fc40000011608 */
[----:B------:R-:W-:Y:S02]  /*c5d0*/  F2FP.F16.E5M2.UNPACK_B R7, R7 ;  /* 0x00000007ff07723e */ /* 0x000fe400020004ff */
[----:B------:R-:W-:Y:S02]  /*c5e0*/  SHF.R.U32.HI R8, RZ, 0x10, R8 ;  /* 0x00000010ff087819 */ /* 0x000fe40000011608 */
[----:B------:R-:W-:Y:S01]  /*c5f0*/  F2FP.F16.E5M2.UNPACK_B R12, R12 ;  /* 0x0000000cff0c723e */ /* 0x000fe200020004ff */
[----:B------:R-:W-:Y:S01]  /*c600*/  HADD2.F32 R7, -RZ, R7.H0_H0 ;  /* 0x20000007ff077230 */ /* 0x000fe20000004100 */
[----:B------:R-:W-:Y:S02]  /*c610*/  LOP3.LUT R8, R8, 0xff, RZ, 0xc0, !PT ;  /* 0x000000ff08087812 */ /* 0x000fe400078ec0ff */
[----:B------:R-:W-:Y:S01]  /*c620*/  LOP3.LUT R34, R9, 0xffff, RZ, 0xc0, !PT ;  /* 0x0000ffff09227812 */ /* 0x000fe200078ec0ff */
[----:B------:R-:W-:Y:S01]  /*c630*/  HADD2.F32 R12, -RZ, R12.H0_H0 ;  /* 0x2000000cff0c7230 */ /* 0x000fe20000004100 */
[----:B------:R-:W-:-:S02]  /*c640*/  F2FP.F16.E5M2.UNPACK_B R15, R15 ;  /* 0x0000000fff0f723e */ /* 0x000fc400020004ff */
[----:B------:R-:W-:Y:S02]  /*c650*/  F2FP.F16.E5M2.UNPACK_B R8, R8 ;  /* 0x00000008ff08723e */ /* 0x000fe400020004ff */
[----:B------:R-:W-:Y:S02]  /*c660*/  LOP3.LUT R32, R9, 0xff, RZ, 0xc0, !PT ;  /* 0x000000ff09207812 */ /* 0x000fe400078ec0ff */
[----:B------:R-:W-:Y:S02]  /*c670*/  SHF.R.U32.HI R34, RZ, 0x8, R34 ;  /* 0x00000008ff227819 */ /* 0x000fe40000011622 */
[----:B------:R-:W-:Y:S02]  /*c680*/  F2FP.BF16.F32.PACK_AB.RZ R7, R12, R7 ;  /* 0x000000070c07723e */ /* 0x000fe400000190ff */
[----:B------:R-:W-:Y:S01]  /*c690*/  SHF.R.U32.HI R12, RZ, 0x10, R9 ;  /* 0x00000010ff0c7819 */ /* 0x000fe20000011609 */
[----:B------:R-:W-:Y:S01]  /*c6a0*/  HADD2.F32 R15, -RZ, R15.H0_H0 ;  /* 0x2000000fff0f7230 */ /* 0x000fe20000004100 */
[----:B------:R-:W-:Y:S01]  /*c6b0*/  F2FP.F16.E5M2.UNPACK_B R32, R32 ;  /* 0x00000020ff20723e */ /* 0x000fe200020004ff */
[----:B------:R-:W-:Y:S01]  /*c6c0*/  HADD2.F32 R8, -RZ, R8.H0_H0 ;  /* 0x20000008ff087230 */ /* 0x000fe20000004100 */
[----:B------:R-:W-:-:S02]  /*c6d0*/  F2FP.F16.E5M2.UNPACK_B R34, R34 ;  /* 0x00000022ff22723e */ /* 0x000fc400020004ff */
[----:B------:R-:W-:Y:S01]  /*c6e0*/  LOP3.LUT R12, R12, 0xff, RZ, 0xc0, !PT ;  /* 0x000000ff0c0c7812 */ /* 0x000fe200078ec0ff */
[----:B------:R-:W-:Y:S01]  /*c6f0*/  HADD2.F32 R32, -RZ, R32.H0_H0 ;  /* 0x20000020ff207230 */ /* 0x000fe20000004100 */
[----:B------:R-:W-:Y:S01]  /*c700*/  SHF.R.U32.HI R35, RZ, 0x18, R9 ;  /* 0x00000018ff237819 */ /* 0x000fe20000011609 */
[----:B------:R-:W-:Y:S01]  /*c710*/  HADD2.F32 R9, -RZ, R34.H0_H0 ;  /* 0x20000022ff097230 */ /* 0x000fe20000004100 */
[----:B------:R-:W-:Y:S02]  /*c720*/  F2FP.BF16.F32.PACK_AB.RZ R8, R15, R8 ;  /* 0x000000080f08723e */ /* 0x000fe400000190ff */
[----:B------:R-:W-:Y:S01]  /*c730*/  F2FP.F16.E5M2.UNPACK_B R15, R12 ;  /* 0x0000000cff0f723e */ /* 0x000fe200020004ff */
[----:B------:R-:W-:Y:S01]  /*c740*/  HFMA2.BF16_V2 R12, R19.H0_H0, R7, R20 ;  /* 0x00000007130c7231 */ /* 0x000fe20000200814 */
[----:B------:R-:W-:Y:S02]  /*c750*/  SHF.R.U32.HI R7, RZ, 0x18, R10 ;  /* 0x00000018ff077819 */ /* 0x000fe4000001160a */
[----:B------:R-:W-:-:S02]  /*c760*/  LOP3.LUT R20, R10, 0xffff, RZ, 0xc0, !PT ;  /* 0x0000ffff0a147812 */ /* 0x000fc400078ec0ff */
[----:B------:R-:W-:Y:S02]  /*c770*/  F2FP.BF16.F32.PACK_AB.RZ R32, R9, R32 ;  /* 0x000000200920723e */ /* 0x000fe400000190ff */
[----:B------:R-:W-:Y:S02]  /*c780*/  F2FP.F16.E5M2.UNPACK_B R9, R7 ;  /* 0x00000007ff09723e */ /* 0x000fe400020004ff */
[----:B------:R-:W-:Y:S02]  /*c790*/  LOP3.LUT R34, R10, 0xff, RZ, 0xc0, !PT ;  /* 0x000000ff0a227812 */ /* 0x000fe400078ec0ff */
[----:B------:R-:W-:Y:S01]  /*c7a0*/  SHF.R.U32.HI R7, RZ, 0x8, R20 ;  /* 0x00000008ff077819 */ /* 0x000fe20000011614 */
[----:B------:R-:W-:Y:S01]  /*c7b0*/  HFMA2.BF16_V2 R13, R19.H0_H0, R8, R13 ;  /* 0x00000008130d7231 */ /* 0x000fe2000020080d */
[----:B------:R-:W-:Y:S02]  /*c7c0*/  F2FP.F16.E5M2.UNPACK_B R34, R34 ;  /* 0x00000022ff22723e */ /* 0x000fe400020004ff */
[----:B------:R-:W-:-:S02]  /*c7d0*/  F2FP.F16.E5M2.UNPACK_B R7, R7 ;  /* 0x00000007ff07723e */ /* 0x000fc400020004ff */
[----:B------:R-:W-:Y:S02]  /*c7e0*/  F2FP.F16.E5M2.UNPACK_B R35, R35 ;  /* 0x00000023ff23723e */ /* 0x000fe400020004ff */
[----:B------:R-:W-:Y:S01]  /*c7f0*/  LOP3.LUT R8, R11, 0xff, RZ, 0xc0, !PT ;  /* 0x000000ff0b087812 */ /* 0x000fe200078ec0ff */
[----:B------:R-:W-:Y:S02]  /*c800*/  HADD2.F32 R34, -RZ, R34.H0_H0 ;  /* 0x20000022ff227230 */ /* 0x000fe40000004100 */
[----:B------:R-:W-:Y:S01]  /*c810*/  HADD2.F32 R7, -RZ, R7.H0_H0 ;  /* 0x20000007ff077230 */ /* 0x000fe20000004100 */
[----:B------:R-:W-:Y:S01]  /*c820*/  F2FP.F16.E5M2.UNPACK_B R20, R8 ;  /* 0x00000008ff14723e */ /* 0x000fe200020004ff */
[----:B------:R-:W-:Y:S02]  /*c830*/  HADD2.F32 R8, -RZ, R35.H0_H0 ;  /* 0x20000023ff087230 */ /* 0x000fe40000004100 */
[----:B------:R-:W-:Y:S02]  /*c840*/  HFMA2.BF16_V2 R14, R19.H0_H0, R32, R14 ;  /* 0x00000020130e7231 */ /* 0x000fe4000020080e */
[----:B------:R-:W-:Y:S01]  /*c850*/  HADD2.F32 R15, -RZ, R15.H0_H0 ;  /* 0x2000000fff0f7230 */ /* 0x000fe20000004100 */
[----:B------:R-:W-:-:S02]  /*c860*/  SHF.R.U32.HI R32, RZ, 0x18, R11 ;  /* 0x00000018ff207819 */ /* 0x000fc4000001160b */
[----:B------:R-:W-:Y:S02]  /*c870*/  F2FP.BF16.F32.PACK_AB.RZ R7, R7, R34 ;  /* 0x000000220707723e */ /* 0x000fe400000190ff */
[----:B------:R-:W-:Y:S01]  /*c880*/  SHF.R.U32.HI R10, RZ, 0x10, R10 ;  /* 0x00000010ff0a7819 */ /* 0x000fe2000001160a */
[----:B------:R-:W0:Y:S01]  /*c890*/  LDC.64 R34, c[0x0][0x248] ;  /* 0x00009200ff227b82 */ /* 0x000e220000000a00 */
[----:B------:R-:W-:Y:S02]  /*c8a0*/  F2FP.BF16.F32.PACK_AB.RZ R8, R8, R15 ;  /* 0x0000000f0808723e */ /* 0x000fe400000190ff */
[----:B------:R-:W-:Y:S02]  /*c8b0*/  F2FP.F16.E5M2.UNPACK_B R36, R32 ;  /* 0x00000020ff24723e */ /* 0x000fe400020004ff */
[----:B------:R-:W-:Y:S02]  /*c8c0*/  LOP3.LUT R15, R11, 0xffff, RZ, 0xc0, !PT ;  /* 0x0000ffff0b0f7812 */ /* 0x000fe400078ec0ff */
[----:B------:R-:W-:Y:S01]  /*c8d0*/  SHF.R.U32.HI R32, RZ, 0x10, R11 ;  /* 0x00000010ff207819 */ /* 0x000fe2000001160b */
[----:B------:R-:W-:Y:S01]  /*c8e0*/  HFMA2.BF16_V2 R27, R19.H0_H0, R37, R27 ;  /* 0x00000025131b7231 */ /* 0x000fe2000020081b */
[----:B------:R-:W-:-:S02]  /*c8f0*/  PRMT R40, R40, 0x5410, R41 ;  /* 0x0000541028287816 */ /* 0x000fc40000000029 */
[----:B------:R-:W-:Y:S01]  /*c900*/  LOP3.LUT R10, R10, 0xff, RZ, 0xc0, !PT ;  /* 0x000000ff0a0a7812 */ /* 0x000fe200078ec0ff */
[----:B------:R-:W1:Y:S01]  /*c910*/  LDC R37, c[0x0][0xc] ;  /* 0x00000300ff257b82 */ /* 0x000e620000000800 */
[----:B------:R-:W-:Y:S02]  /*c920*/  SHF.R.U32.HI R15, RZ, 0x8, R15 ;  /* 0x00000008ff0f7819 */ /* 0x000fe4000001160f */
[----:B------:R-:W-:Y:S01]  /*c930*/  LOP3.LUT R32, R32, 0xff, RZ, 0xc0, !PT ;  /* 0x000000ff20207812 */ /* 0x000fe200078ec0ff */
[----:B------:R-:W-:Y:S01]  /*c940*/  HFMA2.BF16_V2 R16, R19.H0_H0, R40, R16 ;  /* 0x0000002813107231 */ /* 0x000fe20000200810 */
[----:B------:R-:W-:Y:S02]  /*c950*/  F2FP.F16.E5M2.UNPACK_B R10, R10 ;  /* 0x0000000aff0a723e */ /* 0x000fe400020004ff */
[----:B------:R-:W-:Y:S02]  /*c960*/  F2FP.F16.E5M2.UNPACK_B R11, R15 ;  /* 0x0000000fff0b723e */ /* 0x000fe400020004ff */
[----:B------:R-:W-:Y:S01]  /*c970*/  F2FP.F16.E5M2.UNPACK_B R32, R32 ;  /* 0x00000020ff20723e */ /* 0x000fe200020004ff */
[----:B------:R-:W-:-:S02]  /*c980*/  HADD2.F32 R9, -RZ, R9.H0_H0 ;  /* 0x20000009ff097230 */ /* 0x000fc40000004100 */
[C---:B------:R-:W-:Y:S02]  /*c990*/  HFMA2.BF16_V2 R15, R19.reuse.H0_H0, R8, R16 ;  /* 0x00000008130f7231 */ /* 0x040fe40000200810 */
[----:B------:R-:W-:Y:S02]  /*c9a0*/  HADD2.F32 R10, -RZ, R10.H0_H0 ;  /* 0x2000000aff0a7230 */ /* 0x000fe40000004100 */
[----:B------:R-:W-:Y:S02]  /*c9b0*/  HFMA2.BF16_V2 R8, R19.H0_H0, R7, R21 ;  /* 0x0000000713087231 */ /* 0x000fe40000200815 */
[----:B------:R-:W-:Y:S02]  /*c9c0*/  HADD2.F32 R20, -RZ, R20.H0_H0 ;  /* 0x20000014ff147230 */ /* 0x000fe40000004100 */
[----:B------:R-:W-:Y:S02]  /*c9d0*/  HADD2.F32 R11, -RZ, R11.H0_H0 ;  /* 0x2000000bff0b7230 */ /* 0x000fe40000004100 */
[----:B------:R-:W-:-:S02]  /*c9e0*/  HADD2.F32 R7, -RZ, R36.H0_H0 ;  /* 0x20000024ff077230 */ /* 0x000fc40000004100 */
[----:B------:R-:W-:Y:S01]  /*c9f0*/  HADD2.F32 R32, -RZ, R32.H0_H0 ;  /* 0x20000020ff207230 */ /* 0x000fe20000004100 */
[----:B------:R-:W-:Y:S01]  /*ca00*/  F2FP.BF16.F32.PACK_AB.RZ R9, R9, R10 ;  /* 0x0000000a0909723e */ /* 0x000fe200000190ff */
[----:B------:R-:W-:Y:S01]  /*ca10*/  IMAD.IADD R21, R22, 0x1, R33 ;  /* 0x0000000116157824 */ /* 0x000fe200078e0221 */
[----:B------:R-:W-:Y:S01]  /*ca20*/  F2FP.BF16.F32.PACK_AB.RZ R10, R11, R20 ;  /* 0x000000140b0a723e */ /* 0x000fe200000190ff */
[----:B------:R-:W-:Y:S01]  /*ca30*/  IMAD.IADD R23, R23, 0x1, R24 ;  /* 0x0000000117177824 */ /* 0x000fe200078e0218 */
[----:B------:R-:W-:Y:S01]  /*ca40*/  F2FP.BF16.F32.PACK_AB.RZ R11, R7, R32 ;  /* 0x00000020070b723e */ /* 0x000fe200000190ff */
[----:B0-----:R-:W-:-:S04]  /*ca50*/  IMAD.WIDE R20, R21, 0x10, R34 ;  /* 0x0000001015147825 */ /* 0x001fc800078e0222 */
[C---:B------:R-:W-:Y:S02]  /*ca60*/  HFMA2.BF16_V2 R9, R19.reuse.H0_H0, R9, R25 ;  /* 0x0000000913097231 */ /* 0x040fe40000200819 */
[----:B------:R-:W-:Y:S02]  /*ca70*/  HFMA2.BF16_V2 R10, R19.H0_H0, R10, R27 ;  /* 0x0000000a130a7231 */ /* 0x000fe4000020081b */
[----:B------:R-:W-:-:S04]  /*ca80*/  IMAD.WIDE R34, R23, 0x10, R34 ;  /* 0x0000001017227825 */ /* 0x000fc800078e0222 */
[----:B------:R-:W-:Y:S01]  /*ca90*/  HFMA2.BF16_V2 R11, R19.H0_H0, R11, R26 ;  /* 0x0000000b130b7231 */ /* 0x000fe2000020081a */
[----:B------:R2:W-:Y:S01]  /*caa0*/  STG.E.128 desc[UR36][R20.64], R12 ;  /* 0x0000000c14007986 */ /* 0x0005e2000c101d24 */
[----:B-1----:R-:W-:-:S03]  /*cab0*/  IMAD R6, R37, UR6, R6 ;  /* 0x0000000625067c24 */ /* 0x002fc6000f8e0206 */
[----:B------:R2:W-:Y:S02]  /*cac0*/  STG.E.128 desc[UR36][R34.64], R8 ;  /* 0x0000000822007986 */ /* 0x0005e4000c101d24 */
[----:B------:R-:W-:-:S13]  /*cad0*/  ISETP.GE.AND P0, PT, R6, UR13, PT ;  /* 0x0000000d06007c0c */ /* 0x000fda000bf06270 */
[----:B------:R-:W-:Y:S05]  /*cae0*/  @!P0 BRA `(.L_x_20) ;  /* 0xffffff4000688947 */ /* 0x000fea000383ffff */
[----:B------:R-:W-:Y:S05]  /*caf0*/  BSYNC B1 ;  /* 0x0000000000017941 */ /* 0x000fea0003800000 */
.L_x_19:
[----:B------:R-:W-:Y:S05]  /*cb00*/  BRA `(.L_x_17) ;  /* 0x000000bc00807947 */ /* 0x000fea0003800000 */
.L_x_18:
[----:B------:R-:W1:Y:S08]  /*cb10*/  LDC R3, c[0x0][0x22c] ;  /* 0x00008b00ff037b82 */ /* 0x000e700000000800 */
[----:B------:R-:W2:Y:S08]  /*cb20*/  LDC R7, c[0x0][0x21c] ;  /* 0x00008700ff077b82 */ /* 0x000eb00000000800 */
[----:B------:R-:W2:Y:S01]  /*cb30*/  LDC R6, c[0x0][0x224] ;  /* 0x00008900ff067b82 */ /* 0x000ea20000000800 */
[----:B-1----:R-:W-:-:S04]  /*cb40*/  IABS R4, R3 ;  /* 0x0000000300047213 */ /* 0x002fc80000000000 */
[----:B------:R-:W1:Y:S01]  /*cb50*/  I2F.RP R3, R4 ;  /* 0x0000000400037306 */ /* 0x000e620000209400 */
[----:B--2---:R-:W-:-:S07]  /*cb60*/  IMAD R7, R7, UR7, R6 ;  /* 0x0000000707077c24 */ /* 0x004fce000f8e0206 */
[----:B-1----:R-:W1:Y:S02]  /*cb70*/  MUFU.RCP R3, R3 ;  /* 0x0000000300037308 */ /* 0x002e640000001000 */
[----:B-1----:R-:W-:-:S06]  /*cb80*/  VIADD R8, R3, 0xffffffe ;  /* 0x0ffffffe03087836 */ /* 0x002fcc0000000000 */
[----:B------:R1:W2:Y:S02]  /*cb90*/  F2I.FTZ.U32.TRUNC.NTZ R9, R8 ;  /* 0x0000000800097305 */ /* 0x0002a4000021f000 */
[----:B-1----:R-:W-:Y:S02]  /*cba0*/  IMAD.MOV.U32 R8, RZ, RZ, RZ ;  /* 0x000000ffff087224 */ /* 0x002fe400078e00ff */
[----:B--2---:R-:W-:-:S04]  /*cbb0*/  IMAD.MOV R5, RZ, RZ, -R9 ;  /* 0x000000ffff057224 */ /* 0x004fc800078e0a09 */
[----:B------:R-:W-:-:S04]  /*cbc0*/  IMAD R5, R5, R4, RZ ;  /* 0x0000000405057224 */ /* 0x000fc800078e02ff */
[----:B------:R-:W-:-:S07]  /*cbd0*/  IMAD.HI.U32 R5, R9, R5, R8 ;  /* 0x0000000509057227 */ /* 0x000fce00078e0008 */
.L_x_21:
[----:B------:R-:W1:Y:S01]  /*cbe0*/  S2UR UR5, SR_CgaCtaId ;  /* 0x00000000000579c3 */ /* 0x000e620000008800 */
[----:B0-----:R-:W-:Y:S01]  /*cbf0*/  LEA.HI R3, R17, UR9, RZ, 0x1b ;  /* 0x0000000911037c11 */ /* 0x001fe2000f8fd8ff */
[----:B------:R-:W-:Y:S01]  /*cc00*/  UMOV UR4, 0x400 ;  /* 0x0000040000047882 */ /* 0x000fe20000000000 */
[----:B------:R-:W-:-:S03]  /*cc10*/  IMAD.IADD R6, R7, 0x1, R16 ;  /* 0x0000000107067824 */ /* 0x000fc600078e0210 */
[----:B------:R-:W-:-:S04]  /*cc20*/  VIADD R3, R3, UR16 ;  /* 0x0000001003037c36 */ /* 0x000fc80008000000 */
[----:B------:R-:W-:-:S04]  /*cc30*/  IMAD.SHL.U32 R3, R3, 0x8, RZ ;  /* 0x0000000803037824 */ /* 0x000fc800078e00ff */
[C---:B--2---:R-:W-:Y:S01]  /*cc40*/  VIADD R10, R3.reuse, 0x8 ;  /* 0x00000008030a7836 */ /* 0x044fe20000000000 */
[----:B------:R-:W-:-:S04]  /*cc50*/  LOP3.LUT R20, R3, 0xf8, RZ, 0xc0, !PT ;  /* 0x000000f803147812 */ /* 0x000fc800078ec0ff */
[----:B------:R-:W-:Y:S01]  /*cc60*/  LOP3.LUT R21, R10, 0xf8, RZ, 0xc0, !PT ;  /* 0x000000f80a157812 */ /* 0x000fe200078ec0ff */
[----:B-1----:R-:W-:-:S09]  /*cc70*/  ULEA UR4, UR5, UR4, 0x18 ;  /* 0x0000000405047291 */ /* 0x002fd2000f8ec03f */
[----:B------:R-:W0:Y:S02]  /*cc80*/  LDS.64 R8, [R20+UR4] ;  /* 0x0000000414087984 */ /* 0x000e240008000a00 */
[C---:B0-----:R-:W-:Y:S02]  /*cc90*/  IMAD.WIDE R12, R6.reuse, 0x10, R8 ;  /* 0x00000010060c7825 */ /* 0x041fe400078e0208 */
[----:B------:R-:W0:Y:S04]  /*cca0*/  LDS.64 R8, [R21+UR4] ;  /* 0x0000000415087984 */ /* 0x000e280008000a00 */
[----:B------:R-:W2:Y:S01]  /*ccb0*/  LD.E.128 R12, desc[UR36][R12.64] ;  /* 0x000000240c0c7980 */ /* 0x000ea2000c101d00 */
[----:B0-----:R-:W-:-:S06]  /*ccc0*/  IMAD.WIDE R8, R6, 0x10, R8 ;  /* 0x0000001006087825 */ /* 0x001fcc00078e0208 */
[----:B------:R-:W3:Y:S01]  /*ccd0*/  LD.E.128 R8, desc[UR36][R8.64] ;  /* 0x0000002408087980 */ /* 0x000ee2000c101d00 */
[----:B------:R-:W-:Y:S01]  /*cce0*/  VIADD R24, R3, 0x10 ;  /* 0x0000001003187836 */ /* 0x000fe20000000000 */
[C---:B--2---:R-:W-:Y:S02]  /*ccf0*/  LOP3.LUT R33, R12.reuse, 0xff, RZ, 0xc0, !PT ;  /* 0x000000ff0c217812 */ /* 0x044fe400078ec0ff */
[--C-:B------:R-:W-:Y:S02]  /*cd00*/  SHF.R.U32.HI R37, RZ, 0x18, R12.reuse ;  /* 0x00000018ff257819 */ /* 0x100fe4000001160c */
[----:B------:R-:W-:Y:S02]  /*cd10*/  LOP3.LUT R41, R12, 0xffff, RZ, 0xc0, !PT ;  /* 0x0000ffff0c297812 */ /* 0x000fe400078ec0ff */
[----:B------:R-:W-:Y:S02]  /*cd20*/  SHF.R.U32.HI R12, RZ, 0x10, R12 ;  /* 0x00000010ff0c7819 */ /* 0x000fe4000001160c */
[----:B------:R-:W-:-:S02]  /*cd30*/  LOP3.LUT R34, R13, 0xff, RZ, 0xc0, !PT ;  /* 0x000000ff0d227812 */ /* 0x000fc400078ec0ff */
[--C-:B------:R-:W-:Y:S02]  /*cd40*/  SHF.R.U32.HI R27, RZ, 0x18, R13.reuse ;  /* 0x00000018ff1b7819 */ /* 0x100fe4000001160d */
[----:B------:R-:W-:Y:S02]  /*cd50*/  LOP3.LUT R43, R13, 0xffff, RZ, 0xc0, !PT ;  /* 0x0000ffff0d2b7812 */ /* 0x000fe400078ec0ff */
[----:B------:R-:W-:Y:S02]  /*cd60*/  LOP3.LUT R44, R12, 0xff, RZ, 0xc0, !PT ;  /* 0x000000ff0c2c7812 */ /* 0x000fe400078ec0ff */
[----:B------:R-:W-:Y:S02]  /*cd70*/  SHF.R.U32.HI R13, RZ, 0x10, R13 ;  /* 0x00000010ff0d7819 */ /* 0x000fe4000001160d */
[----:B------:R-:W-:Y:S02]  /*cd80*/  LOP3.LUT R12, R24, 0xf8, RZ, 0xc0, !PT ;  /* 0x000000f8180c7812 */ /* 0x000fe400078ec0ff */
[----:B------:R-:W-:-:S02]  /*cd90*/  LOP3.LUT R35, R13, 0xff, RZ, 0xc0, !PT ;  /* 0x000000ff0d237812 */ /* 0x000fc400078ec0ff */
[C---:B------:R-:W-:Y:S02]  /*cda0*/  LOP3.LUT R32, R14.reuse, 0xff, RZ, 0xc0, !PT ;  /* 0x000000ff0e207812 */ /* 0x040fe400078ec0ff */
[----:B------:R-:W0:Y:S01]  /*cdb0*/  LDS.64 R12, [R12+UR4] ;  /* 0x000000040c0c7984 */ /* 0x000e220008000a00 */
[----:B------:R-:W-:Y:S02]  /*cdc0*/  SHF.R.U32.HI R22, RZ, 0x18, R14 ;  /* 0x00000018ff167819 */ /* 0x000fe4000001160e */
[C---:B------:R-:W-:Y:S02]  /*cdd0*/  LOP3.LUT R21, R15.reuse, 0xff, RZ, 0xc0, !PT ;  /* 0x000000ff0f157812 */ /* 0x040fe400078ec0ff */
[----:B------:R-:W-:Y:S02]  /*cde0*/  SHF.R.U32.HI R20, RZ, 0x18, R15 ;  /* 0x00000018ff147819 */ /* 0x000fe4000001160f */
[----:B------:R-:W-:Y:S02]  /*cdf0*/  LOP3.LUT R25, R14, 0xffff, RZ, 0xc0, !PT ;  /* 0x0000ffff0e197812 */ /* 0x000fe400078ec0ff */
[----:B------:R-:W-:-:S02]  /*ce00*/  LOP3.LUT R23, R15, 0xffff, RZ, 0xc0, !PT ;  /* 0x0000ffff0f177812 */ /* 0x000fc400078ec0ff */
[----:B------:R-:W-:Y:S02]  /*ce10*/  SHF.R.U32.HI R14, RZ, 0x10, R14 ;  /* 0x00000010ff0e7819 */ /* 0x000fe4000001160e */
[----:B------:R-:W-:Y:S02]  /*ce20*/  SHF.R.U32.HI R15, RZ, 0x10, R15 ;  /* 0x00000010ff0f7819 */ /* 0x000fe4000001160f */
[----:B------:R-:W-:Y:S02]  /*ce30*/  LOP3.LUT R26, R14, 0xff, RZ, 0xc0, !PT ;  /* 0x000000ff0e1a7812 */ /* 0x000fe400078ec0ff */
[----:B------:R-:W-:Y:S02]  /*ce40*/  LOP3.LUT R24, R15, 0xff, RZ, 0xc0, !PT ;  /* 0x000000ff0f187812 */ /* 0x000fe400078ec0ff */
[C---:B---3--:R-:W-:Y:S02]  /*ce50*/  LOP3.LUT R36, R8.reuse, 0xffff, RZ, 0xc0, !PT ;  /* 0x0000ffff08247812 */ /* 0x048fe400078ec0ff */
[----:B------:R-:W-:-:S02]  /*ce60*/  LOP3.LUT R14, R8, 0xff, RZ, 0xc0, !PT ;  /* 0x000000ff080e7812 */ /* 0x000fc400078ec0ff */
[----:B------:R-:W-:Y:S02]  /*ce70*/  SHF.R.U32.HI R15, RZ, 0x8, R36 ;  /* 0x00000008ff0f7819 */ /* 0x000fe40000011624 */
[----:B------:R-:W-:Y:S02]  /*ce80*/  F2FP.F16.E5M2.UNPACK_B R14, R14 ;  /* 0x0000000eff0e723e */ /* 0x000fe400020004ff */
[----:B------:R-:W-:Y:S02]  /*ce90*/  F2FP.F16.E5M2.UNPACK_B R15, R15 ;  /* 0x0000000fff0f723e */ /* 0x000fe400020004ff */
[----:B------:R-:W-:Y:S01]  /*cea0*/  SHF.R.U32.HI R41, RZ, 0x8, R41 ;  /* 0x00000008ff297819 */ /* 0x000fe20000011629 */
[----:B------:R-:W-:Y:S01]  /*ceb0*/  HADD2.F32 R14, -RZ, R14.H0_H0 ;  /* 0x2000000eff0e7230 */ /* 0x000fe20000004100 */
[----:B------:R-:W-:Y:S01]  /*cec0*/  SHF.R.U32.HI R40, RZ, 0x18, R8 ;  /* 0x00000018ff287819 */ /* 0x000fe20000011608 */
[----:B------:R-:W-:Y:S01]  /*ced0*/  HADD2.F32 R15, -RZ, R15.H0_H0 ;  /* 0x2000000fff0f7230 */ /* 0x000fe20000004100 */
[----:B------:R-:W-:-:S02]  /*cee0*/  SHF.R.U32.HI R38, RZ, 0x10, R9 ;  /* 0x00000010ff267819 */ /* 0x000fc40000011609 */
[----:B------:R-:W-:Y:S02]  /*cef0*/  F2FP.BF16.F32.PACK_AB.RZ R47, RZ, R14 ;  /* 0x0000000eff2f723e */ /* 0x000fe400000190ff */
[----:B------:R-:W-:Y:S02]  /*cf00*/  F2FP.BF16.F32.PACK_AB.RZ R48, RZ, R15 ;  /* 0x0000000fff30723e */ /* 0x000fe400000190ff */
[----:B------:R-:W-:Y:S01]  /*cf10*/  F2FP.F16.E5M2.UNPACK_B R41, R41 ;  /* 0x00000029ff29723e */ /* 0x000fe200020004ff */
[----:B0-----:R-:W-:Y:S01]  /*cf20*/  IMAD.WIDE R12, R6, 0x10, R12 ;  /* 0x00000010060c7825 */ /* 0x001fe200078e020c */
[----:B------:R-:W-:Y:S02]  /*cf30*/  SHF.R.U32.HI R8, RZ, 0x10, R8 ;  /* 0x00000010ff087819 */ /* 0x000fe40000011608 */
[----:B------:R-:W-:Y:S01]  /*cf40*/  F2FP.F16.E5M2.UNPACK_B R27, R27 ;  /* 0x0000001bff1b723e */ /* 0x000fe200020004ff */
[----:B------:R-:W-:Y:S01]  /*cf50*/  HADD2.F32 R41, -RZ, R41.H0_H0 ;  /* 0x20000029ff297230 */ /* 0x000fe20000004100 */
[----:B------:R-:W-:Y:S01]  /*cf60*/  F2FP.F16.E5M2.UNPACK_B R35, R35 ;  /* 0x00000023ff23723e */ /* 0x000fe200020004ff */
[----:B------:R-:W2:Y:S01]  /*cf70*/  LD.E.128 R12, desc[UR36][R12.64] ;  /* 0x000000240c0c7980 */ /* 0x000ea2000c101d00 */
[----:B------:R-:W-:-:S02]  /*cf80*/  SHF.R.U32.HI R36, RZ, 0x18, R9 ;  /* 0x00000018ff247819 */ /* 0x000fc40000011609 */
[----:B------:R-:W-:Y:S02]  /*cf90*/  LOP3.LUT R38, R38, 0xff, RZ, 0xc0, !PT ;  /* 0x000000ff26267812 */ /* 0x000fe400078ec0ff */
[----:B------:R-:W-:Y:S02]  /*cfa0*/  F2FP.F16.E5M2.UNPACK_B R33, R33 ;  /* 0x00000021ff21723e */ /* 0x000fe400020004ff */
[----:B------:R-:W-:Y:S01]  /*cfb0*/  LOP3.LUT R8, R8, 0xff, RZ, 0xc0, !PT ;  /* 0x000000ff08087812 */ /* 0x000fe200078ec0ff */
[----:B------:R-:W-:Y:S01]  /*cfc0*/  HADD2.F32 R27, -RZ, R27.H0_H0 ;  /* 0x2000001bff1b7230 */ /* 0x000fe20000004100 */
[----:B------:R-:W-:Y:S01]  /*cfd0*/  LOP3.LUT R42, R10, 0xffff, RZ, 0xc0, !PT ;  /* 0x0000ffff0a2a7812 */ /* 0x000fe200078ec0ff */
[----:B------:R-:W-:Y:S01]  /*cfe0*/  HADD2.F32 R35, -RZ, R35.H0_H0 ;  /* 0x20000023ff237230 */ /* 0x000fe20000004100 */
[----:B------:R-:W-:Y:S02]  /*cff0*/  LOP3.LUT R39, R9, 0xff, RZ, 0xc0, !PT ;  /* 0x000000ff09277812 */ /* 0x000fe400078ec0ff */
[----:B------:R-:W-:-:S02]  /*d000*/  F2FP.F16.E5M2.UNPACK_B R36, R36 ;  /* 0x00000024ff24723e */ /* 0x000fc400020004ff */
[----:B------:R-:W-:Y:S02]  /*d010*/  LOP3.LUT R45, R9, 0xffff, RZ, 0xc0, !PT ;  /* 0x0000ffff092d7812 */ /* 0x000fe400078ec0ff */
[----:B------:R-:W-:Y:S02]  /*d020*/  F2FP.F16.E5M2.UNPACK_B R38, R38 ;  /* 0x00000026ff26723e */ /* 0x000fe400020004ff */
[----:B------:R-:W-:Y:S01]  /*d030*/  F2FP.F16.E5M2.UNPACK_B R9, R8 ;  /* 0x00000008ff09723e */ /* 0x000fe200020004ff */
[----:B------:R-:W-:Y:S01]  /*d040*/  HADD2.F32 R8, -RZ, R33.H0_H0 ;  /* 0x20000021ff087230 */ /* 0x000fe20000004100 */
[----:B------:R-:W-:Y:S02]  /*d050*/  F2FP.F16.E5M2.UNPACK_B R37, R37 ;  /* 0x00000025ff25723e */ /* 0x000fe400020004ff */
[----:B------:R-:W-:Y:S02]  /*d060*/  F2FP.F16.E5M2.UNPACK_B R21, R21 ;  /* 0x00000015ff15723e */ /* 0x000fe400020004ff */
[----:B------:R-:W-:-:S02]  /*d070*/  SHF.R.U32.HI R43, RZ, 0x8, R43 ;  /* 0x00000008ff2b7819 */ /* 0x000fc4000001162b */
[----:B------:R-:W-:Y:S02]  /*d080*/  F2FP.F16.E5M2.UNPACK_B R44, R44 ;  /* 0x0000002cff2c723e */ /* 0x000fe400020004ff */
[----:B------:R-:W-:Y:S02]  /*d090*/  SHF.R.U32.HI R33, RZ, 0x8, R42 ;  /* 0x00000008ff217819 */ /* 0x000fe4000001162a */
[----:B------:R-:W-:Y:S01]  /*d0a0*/  F2FP.BF16.F32.PACK_AB.RZ R46, RZ, R41 ;  /* 0x00000029ff2e723e */ /* 0x000fe200000190ff */
[----:B------:R-:W-:Y:S01]  /*d0b0*/  HADD2.F32 R36, -RZ, R36.H0_H0 ;  /* 0x20000024ff247230 */ /* 0x000fe20000004100 */
[----:B------:R-:W-:Y:S01]  /*d0c0*/  F2FP.F16.E5M2.UNPACK_B R20, R20 ;  /* 0x00000014ff14723e */ /* 0x000fe200020004ff */
[----:B------:R-:W-:Y:S01]  /*d0d0*/  HADD2.F32 R38, -RZ, R38.H0_H0 ;  /* 0x20000026ff267230 */ /* 0x000fe20000004100 */
[----:B------:R-:W-:Y:S02]  /*d0e0*/  LOP3.LUT R42, R10, 0xff, RZ, 0xc0, !PT ;  /* 0x000000ff0a2a7812 */ /* 0x000fe400078ec0ff */
[----:B------:R-:W-:-:S02]  /*d0f0*/  SHF.R.U32.HI R41, RZ, 0x18, R10 ;  /* 0x00000018ff297819 */ /* 0x000fc4000001160a */
[----:B------:R-:W-:Y:S02]  /*d100*/  F2FP.BF16.F32.PACK_AB.RZ R27, RZ, R27 ;  /* 0x0000001bff1b723e */ /* 0x000fe400000190ff */
[----:B------:R-:W-:Y:S02]  /*d110*/  F2FP.BF16.F32.PACK_AB.RZ R35, RZ, R35 ;  /* 0x00000023ff23723e */ /* 0x000fe400000190ff */
[----:B------:R-:W-:Y:S01]  /*d120*/  SHF.R.U32.HI R10, RZ, 0x10, R10 ;  /* 0x00000010ff0a7819 */ /* 0x000fe2000001160a */
[----:B------:R-:W-:Y:S01]  /*d130*/  HADD2.F32 R37, -RZ, R37.H0_H0 ;  /* 0x20000025ff257230 */ /* 0x000fe20000004100 */
[----:B------:R-:W-:Y:S01]  /*d140*/  F2FP.F16.E5M2.UNPACK_B R34, R34 ;  /* 0x00000022ff22723e */ /* 0x000fe200020004ff */
[----:B------:R-:W-:Y:S01]  /*d150*/  HADD2.F32 R44, -RZ, R44.H0_H0 ;  /* 0x2000002cff2c7230 */ /* 0x000fe20000004100 */
[----:B------:R-:W-:Y:S01]  /*d160*/  F2FP.F16.E5M2.UNPACK_B R43, R43 ;  /* 0x0000002bff2b723e */ /* 0x000fe200020004ff */
[----:B------:R-:W-:Y:S01]  /*d170*/  HADD2.F32 R21, -RZ, R21.H0_H0 ;  /* 0x20000015ff157230 */ /* 0x000fe20000004100 */
[----:B------:R-:W-:-:S02]  /*d180*/  F2FP.BF16.F32.PACK_AB.RZ R8, RZ, R8 ;  /* 0x00000008ff08723e */ /* 0x000fc400000190ff */
[----:B------:R-:W-:Y:S01]  /*d190*/  PRMT R27, R35, 0x5410, R27 ;  /* 0x00005410231b7816 */ /* 0x000fe2000000001b */
[----:B------:R-:W-:Y:S01]  /*d1a0*/  HADD2.F32 R35, -RZ, R20.H0_H0 ;  /* 0x20000014ff237230 */ /* 0x000fe20000004100 */
[----:B------:R-:W-:Y:S02]  /*d1b0*/  LOP3.LUT R10, R10, 0xff, RZ, 0xc0, !PT ;  /* 0x000000ff0a0a7812 */ /* 0x000fe400078ec0ff */
[----:B------:R-:W-:Y:S02]  /*d1c0*/  F2FP.BF16.F32.PACK_AB.RZ R36, RZ, R36 ;  /* 0x00000024ff24723e */ /* 0x000fe400000190ff */
[----:B------:R-:W-:Y:S01]  /*d1d0*/  F2FP.BF16.F32.PACK_AB.RZ R38, RZ, R38 ;  /* 0x00000026ff26723e */ /* 0x000fe200000190ff */
[----:B------:R-:W-:Y:S01]  /*d1e0*/  HADD2.F32 R34, -RZ, R34.H0_H0 ;  /* 0x20000022ff227230 */ /* 0x000fe20000004100 */
[----:B------:R-:W-:Y:S01]  /*d1f0*/  PRMT R8, R8, 0x5410, R46 ;  /* 0x0000541008087816 */ /* 0x000fe2000000002e */
[----:B------:R-:W-:Y:S01]  /*d200*/  HADD2.F32 R43, -RZ, R43.H0_H0 ;  /* 0x2000002bff2b7230 */ /* 0x000fe20000004100 */
[----:B------:R-:W-:-:S02]  /*d210*/  F2FP.F16.E5M2.UNPACK_B R46, R10 ;  /* 0x0000000aff2e723e */ /* 0x000fc400020004ff */
[----:B------:R-:W-:Y:S02]  /*d220*/  F2FP.BF16.F32.PACK_AB.RZ R37, RZ, R37 ;  /* 0x00000025ff25723e */ /* 0x000fe400000190ff */
[----:B------:R-:W-:Y:S02]  /*d230*/  F2FP.BF16.F32.PACK_AB.RZ R44, RZ, R44 ;  /* 0x0000002cff2c723e */ /* 0x000fe400000190ff */
[----:B------:R-:W-:Y:S02]  /*d240*/  F2FP.BF16.F32.PACK_AB.RZ R20, RZ, R21 ;  /* 0x00000015ff14723e */ /* 0x000fe400000190ff */
[----:B------:R-:W-:Y:S02]  /*d250*/  LOP3.LUT R10, R11, 0xffff, RZ, 0xc0, !PT ;  /* 0x0000ffff0b0a7812 */ /* 0x000fe400078ec0ff */
[----:B------:R-:W-:Y:S02]  /*d260*/  PRMT R38, R38, 0x5410, R36 ;  /* 0x0000541026267816 */ /* 0x000fe40000000024 */
[----:B------:R-:W-:Y:S01]  /*d270*/  F2FP.BF16.F32.PACK_AB.RZ R21, RZ, R35 ;  /* 0x00000023ff15723e */ /* 0x000fe200000190ff */
[----:B------:R-:W-:Y:S01]  /*d280*/  HFMA2.BF16_V2 R8, R19.H0_H0, R8, RZ.H0_H0 ;  /* 0x0000000813087231 */ /* 0x000fe200002408ff */
[----:B------:R-:W-:-:S02]  /*d290*/  PRMT R47, R47, 0x5410, R48 ;  /* 0x000054102f2f7816 */ /* 0x000fc40000000030 */
[----:B------:R-:W-:Y:S02]  /*d2a0*/  LOP3.LUT R35, R11, 0xff, RZ, 0xc0, !PT ;  /* 0x000000ff0b237812 */ /* 0x000fe400078ec0ff */
[----:B------:R-:W-:Y:S02]  /*d2b0*/  SHF.R.U32.HI R36, RZ, 0x18, R11 ;  /* 0x00000018ff247819 */ /* 0x000fe4000001160b */
[----:B------:R-:W-:Y:S02]  /*d2c0*/  SHF.R.U32.HI R23, RZ, 0x8, R23 ;  /* 0x00000008ff177819 */ /* 0x000fe40000011617 */
[----:B------:R-:W-:Y:S02]  /*d2d0*/  SHF.R.U32.HI R11, RZ, 0x10, R11 ;  /* 0x00000010ff0b7819 */ /* 0x000fe4000001160b */
[----:B------:R-:W-:Y:S02]  /*d2e0*/  F2FP.BF16.F32.PACK_AB.RZ R34, RZ, R34 ;  /* 0x00000022ff22723e */ /* 0x000fe400000190ff */
[----:B------:R-:W-:-:S02]  /*d2f0*/  F2FP.BF16.F32.PACK_AB.RZ R43, RZ, R43 ;  /* 0x0000002bff2b723e */ /* 0x000fc400000190ff */
[----:B------:R-:W-:Y:S02]  /*d300*/  PRMT R44, R44, 0x5410, R37 ;  /* 0x000054102c2c7816 */ /* 0x000fe40000000025 */
[----:B------:R-:W-:Y:S01]  /*d310*/  SHF.R.U32.HI R37, RZ, 0x8, R10 ;  /* 0x00000008ff257819 */ /* 0x000fe2000001160a */
[----:B------:R-:W-:Y:S01]  /*d320*/  HFMA2.BF16_V2 R8, R19.H0_H0, R47, R8 ;  /* 0x0000002f13087231 */ /* 0x000fe20000200808 */
[----:B------:R-:W-:Y:S02]  /*d330*/  F2FP.F16.E5M2.UNPACK_B R22, R22 ;  /* 0x00000016ff16723e */ /* 0x000fe400020004ff */
[----:B------:R-:W-:Y:S02]  /*d340*/  F2FP.F16.E5M2.UNPACK_B R26, R26 ;  /* 0x0000001aff1a723e */ /* 0x000fe400020004ff */
[----:B------:R-:W-:Y:S02]  /*d350*/  F2FP.F16.E5M2.UNPACK_B R23, R23 ;  /* 0x00000017ff17723e */ /* 0x000fe400020004ff */
[----:B------:R-:W-:-:S02]  /*d360*/  F2FP.F16.E5M2.UNPACK_B R40, R40 ;  /* 0x00000028ff28723e */ /* 0x000fc400020004ff */
[----:B------:R-:W-:Y:S02]  /*d370*/  LOP3.LUT R11, R11, 0xff, RZ, 0xc0, !PT ;  /* 0x000000ff0b0b7812 */ /* 0x000fe400078ec0ff */
[----:B------:R-:W-:Y:S02]  /*d380*/  SHF.R.U32.HI R45, RZ, 0x8, R45 ;  /* 0x00000008ff2d7819 */ /* 0x000fe4000001162d */
[----:B------:R-:W-:Y:S02]  /*d390*/  PRMT R47, R34, 0x5410, R43 ;  /* 0x00005410222f7816 */ /* 0x000fe4000000002b */
[----:B------:R-:W-:Y:S01]  /*d3a0*/  F2FP.F16.E5M2.UNPACK_B R34, R37 ;  /* 0x00000025ff22723e */ /* 0x000fe200020004ff */
[----:B------:R-:W-:Y:S01]  /*d3b0*/  HADD2.F32 R22, -RZ, R22.H0_H0 ;  /* 0x20000016ff167230 */ /* 0x000fe20000004100 */
[----:B------:R-:W-:Y:S01]  /*d3c0*/  F2FP.F16.E5M2.UNPACK_B R37, R36 ;  /* 0x00000024ff25723e */ /* 0x000fe200020004ff */
[----:B------:R-:W-:Y:S01]  /*d3d0*/  HADD2.F32 R26, -RZ, R26.H0_H0 ;  /* 0x2000001aff1a7230 */ /* 0x000fe20000004100 */
[----:B------:R-:W-:Y:S01]  /*d3e0*/  F2FP.F16.E5M2.UNPACK_B R36, R11 ;  /* 0x0000000bff24723e */ /* 0x000fe200020004ff */
[----:B------:R-:W-:Y:S01]  /*d3f0*/  HADD2.F32 R40, -RZ, R40.H0_H0 ;  /* 0x20000028ff287230 */ /* 0x000fe20000004100 */
[----:B------:R-:W-:Y:S01]  /*d400*/  SHF.R.U32.HI R25, RZ, 0x8, R25 ;  /* 0x00000008ff197819 */ /* 0x000fe20000011619 */
[----:B------:R-:W-:Y:S01]  /*d410*/  HADD2.F32 R9, -RZ, R9.H0_H0 ;  /* 0x20000009ff097230 */ /* 0x000fe20000004100 */
[----:B------:R-:W-:Y:S01]  /*d420*/  F2FP.F16.E5M2.UNPACK_B R39, R39 ;  /* 0x00000027ff27723e */ /* 0x000fe200020004ff */
[----:B------:R-:W-:Y:S01]  /*d430*/  HADD2.F32 R11, -RZ, R23.H0_H0 ;  /* 0x20000017ff0b7230 */ /* 0x000fe20000004100 */
[----:B------:R-:W-:-:S02]  /*d440*/  F2FP.F16.E5M2.UNPACK_B R45, R45 ;  /* 0x0000002dff2d723e */ /* 0x000fc400020004ff */
[----:B------:R-:W-:Y:S01]  /*d450*/  F2FP.F16.E5M2.UNPACK_B R32, R32 ;  /* 0x00000020ff20723e */ /* 0x000fe200020004ff */
[----:B------:R-:W-:Y:S01]  /*d460*/  HADD2.F32 R39, -RZ, R39.H0_H0 ;  /* 0x20000027ff277230 */ /* 0x000fe20000004100 */
[----:B------:R-:W-:Y:S01]  /*d470*/  F2FP.F16.E5M2.UNPACK_B R25, R25 ;  /* 0x00000019ff19723e */ /* 0x000fe200020004ff */
[----:B------:R-:W-:Y:S01]  /*d480*/  HADD2.F32 R45, -RZ, R45.H0_H0 ;  /* 0x2000002dff2d7230 */ /* 0x000fe20000004100 */
[----:B------:R-:W-:Y:S02]  /*d490*/  F2FP.BF16.F32.PACK_AB.RZ R22, RZ, R22 ;  /* 0x00000016ff16723e */ /* 0x000fe400000190ff */
[----:B------:R-:W-:Y:S02]  /*d4a0*/  F2FP.BF16.F32.PACK_AB.RZ R26, RZ, R26 ;  /* 0x0000001aff1a723e */ /* 0x000fe400000190ff */
[----:B------:R-:W-:Y:S02]  /*d4b0*/  F2FP.F16.E5M2.UNPACK_B R24, R24 ;  /* 0x00000018ff18723e */ /* 0x000fe400020004ff */
[----:B------:R-:W-:-:S02]  /*d4c0*/  F2FP.BF16.F32.PACK_AB.RZ R40, RZ, R40 ;  /* 0x00000028ff28723e */ /* 0x000fc400000190ff */
[----:B------:R-:W-:Y:S02]  /*d4d0*/  F2FP.BF16.F32.PACK_AB.RZ R9, RZ, R9 ;  /* 0x00000009ff09723e */ /* 0x000fe400000190ff */
[----:B------:R-:W-:Y:S01]  /*d4e0*/  F2FP.BF16.F32.PACK_AB.RZ R11, RZ, R11 ;  /* 0x0000000bff0b723e */ /* 0x000fe200000190ff */
[----:B------:R-:W-:Y:S01]  /*d4f0*/  HADD2.F32 R32, -RZ, R32.H0_H0 ;  /* 0x20000020ff207230 */ /* 0x000fe20000004100 */
[----:B------:R-:W-:Y:S01]  /*d500*/  PRMT R26, R26, 0x5410, R22 ;  /* 0x000054101a1a7816 */ /* 0x000fe20000000016 */
[----:B------:R-:W-:Y:S01]  /*d510*/  HADD2.F32 R25, -RZ, R25.H0_H0 ;  /* 0x20000019ff197230 */ /* 0x000fe20000004100 */
[----:B------:R-:W-:Y:S01]  /*d520*/  PRMT R9, R9, 0x5410, R40 ;  /* 0x0000541009097816 */ /* 0x000fe20000000028 */
[----:B------:R-:W-:Y:S01]  /*d530*/  HFMA2.BF16_V2 R10, R19.H0_H0, R44, RZ.H0_H0 ;  /* 0x0000002c130a7231 */ /* 0x000fe200002408ff */
[----:B------:R-:W-:Y:S01]  /*d540*/  PRMT R20, R20, 0x5410, R11 ;  /* 0x0000541014147816 */ /* 0x000fe2000000000b */
[----:B------:R-:W-:Y:S01]  /*d550*/  HADD2.F32 R23, -RZ, R24.H0_H0 ;  /* 0x20000018ff177230 */ /* 0x000fe20000004100 */
[----:B------:R-:W-:-:S02]  /*d560*/  F2FP.BF16.F32.PACK_AB.RZ R39, RZ, R39 ;  /* 0x00000027ff27723e */ /* 0x000fc400000190ff */
[----:B------:R-:W-:Y:S02]  /*d570*/  F2FP.BF16.F32.PACK_AB.RZ R45, RZ, R45 ;  /* 0x0000002dff2d723e */ /* 0x000fe400000190ff */
[----:B------:R-:W-:Y:S01]  /*d580*/  F2FP.F16.E5M2.UNPACK_B R35, R35 ;  /* 0x00000023ff23723e */ /* 0x000fe200020004ff */
[C---:B------:R-:W-:Y:S01]  /*d590*/  HFMA2.BF16_V2 R24, R19.reuse.H0_H0, R26, RZ.H0_H0 ;  /* 0x0000001a13187231 */ /* 0x040fe200002408ff */
[----:B------:R-:W-:Y:S01]  /*d5a0*/  PRMT R39, R39, 0x5410, R45 ;  /* 0x0000541027277816 */ /* 0x000fe2000000002d */
[C---:B------:R-:W-:Y:S01]  /*d5b0*/  HFMA2.BF16_V2 R10, R19.reuse.H0_H0, R9, R10 ;  /* 0x00000009130a7231 */ /* 0x040fe2000020080a */
[----:B------:R-:W-:Y:S01]  /*d5c0*/  F2FP.BF16.F32.PACK_AB.RZ R32, RZ, R32 ;  /* 0x00000020ff20723e */ /* 0x000fe200000190ff */
[C---:B------:R-:W-:Y:S01]  /*d5d0*/  HFMA2.BF16_V2 R26, R19.reuse.H0_H0, R20, RZ.H0_H0 ;  /* 0x00000014131a7231 */ /* 0x040fe200002408ff */
[----:B------:R-:W-:Y:S01]  /*d5e0*/  F2FP.BF16.F32.PACK_AB.RZ R25, RZ, R25 ;  /* 0x00000019ff19723e */ /* 0x000fe200000190ff */
[C---:B------:R-:W-:Y:S01]  /*d5f0*/  HFMA2.BF16_V2 R9, R19.reuse.H0_H0, R47, RZ.H0_H0 ;  /* 0x0000002f13097231 */ /* 0x040fe200002408ff */
[----:B------:R-:W-:Y:S01]  /*d600*/  F2FP.BF16.F32.PACK_AB.RZ R23, RZ, R23 ;  /* 0x00000017ff17723e */ /* 0x000fe200000190ff */
[----:B------:R-:W-:Y:S01]  /*d610*/  VIADD R20, R3, 0x18 ;  /* 0x0000001803147836 */ /* 0x000fe20000000000 */
[----:B------:R-:W-:Y:S01]  /*d620*/  F2FP.F16.E5M2.UNPACK_B R33, R33 ;  /* 0x00000021ff21723e */ /* 0x000fe200020004ff */
[----:B------:R-:W-:Y:S01]  /*d630*/  HADD2.F32 R35, -RZ, R35.H0_H0 ;  /* 0x20000023ff237230 */ /* 0x000fe20000004100 */
[----:B------:R-:W-:Y:S01]  /*d640*/  F2FP.F16.E5M2.UNPACK_B R42, R42 ;  /* 0x0000002aff2a723e */ /* 0x000fe200020004ff */
[----:B------:R-:W-:Y:S01]  /*d650*/  HADD2.F32 R34, -RZ, R34.H0_H0 ;  /* 0x20000022ff227230 */ /* 0x000fe20000004100 */
[----:B------:R-:W-:Y:S01]  /*d660*/  PRMT R32, R32, 0x5410, R25 ;  /* 0x0000541020207816 */ /* 0x000fe20000000019 */
[----:B------:R-:W-:Y:S01]  /*d670*/  HFMA2.BF16_V2 R9, R19.H0_H0, R39, R9 ;  /* 0x0000002713097231 */ /* 0x000fe20000200809 */
[----:B------:R-:W-:-:S02]  /*d680*/  PRMT R23, R23, 0x5410, R21 ;  /* 0x0000541017177816 */ /* 0x000fc40000000015 */
[----:B------:R-:W-:Y:S02]  /*d690*/  LOP3.LUT R39, R20, 0xf8, RZ, 0xc0, !PT ;  /* 0x000000f814277812 */ /* 0x000fe400078ec0ff */
[----:B------:R-:W-:Y:S02]  /*d6a0*/  F2FP.BF16.F32.PACK_AB.RZ R35, RZ, R35 ;  /* 0x00000023ff23723e */ /* 0x000fe400000190ff */
[----:B------:R-:W-:Y:S01]  /*d6b0*/  F2FP.BF16.F32.PACK_AB.RZ R34, RZ, R34 ;  /* 0x00000022ff22723e */ /* 0x000fe200000190ff */
[C---:B------:R-:W-:Y:S01]  /*d6c0*/  HFMA2.BF16_V2 R25, R19.reuse.H0_H0, R32, RZ.H0_H0 ;  /* 0x0000002013197231 */ /* 0x040fe200002408ff */
[----:B------:R-:W-:Y:S01]  /*d6d0*/  F2FP.F16.E5M2.UNPACK_B R41, R41 ;  /* 0x00000029ff29723e */ /* 0x000fe200020004ff */
[----:B------:R-:W-:Y:S01]  /*d6e0*/  HFMA2.BF16_V2 R32, R19.H0_H0, R23, RZ.H0_H0 ;  /* 0x0000001713207231 */ /* 0x000fe200002408ff */
[----:B------:R-:W-:Y:S01]  /*d6f0*/  PRMT R35, R35, 0x5410, R34 ;  /* 0x0000541023237816 */ /* 0x000fe20000000022 */
[----:B------:R-:W-:Y:S02]  /*d700*/  HADD2.F32 R42, -RZ, R42.H0_H0 ;  /* 0x2000002aff2a7230 */ /* 0x000fe40000004100 */
[----:B------:R-:W-:-:S02]  /*d710*/  HADD2.F32 R33, -RZ, R33.H0_H0 ;  /* 0x20000021ff217230 */ /* 0x000fc40000004100 */
[----:B------:R-:W-:Y:S01]  /*d720*/  HADD2.F32 R41, -RZ, R41.H0_H0 ;  /* 0x20000029ff297230 */ /* 0x000fe20000004100 */
[----:B------:R-:W-:Y:S01]  /*d730*/  F2FP.BF16.F32.PACK_AB.RZ R42, RZ, R42 ;  /* 0x0000002aff2a723e */ /* 0x000fe200000190ff */
[----:B------:R-:W-:Y:S01]  /*d740*/  HADD2.F32 R46, -RZ, R46.H0_H0 ;  /* 0x2000002eff2e7230 */ /* 0x000fe20000004100 */
[----:B------:R-:W-:Y:S02]  /*d750*/  F2FP.BF16.F32.PACK_AB.RZ R33, RZ, R33 ;  /* 0x00000021ff21723e */ /* 0x000fe400000190ff */
[----:B------:R-:W-:Y:S02]  /*d760*/  F2FP.BF16.F32.PACK_AB.RZ R41, RZ, R41 ;  /* 0x00000029ff29723e */ /* 0x000fe400000190ff */
[----:B------:R-:W-:Y:S02]  /*d770*/  PRMT R42, R42, 0x5410, R33 ;  /* 0x000054102a2a7816 */ /* 0x000fe40000000021 */
[----:B------:R-:W-:-:S04]  /*d780*/  F2FP.BF16.F32.PACK_AB.RZ R46, RZ, R46 ;  /* 0x0000002eff2e723e */ /* 0x000fc800000190ff */
[----:B------:R-:W-:Y:S01]  /*d790*/  PRMT R46, R46, 0x5410, R41 ;  /* 0x000054102e2e7816 */ /* 0x000fe20000000029 */
[----:B------:R-:W-:Y:S02]  /*d7a0*/  HADD2.F32 R37, -RZ, R37.H0_H0 ;  /* 0x20000025ff257230 */ /* 0x000fe40000004100 */
[----:B------:R-:W-:Y:S02]  /*d7b0*/  HADD2.F32 R36, -RZ, R36.H0_H0 ;  /* 0x20000024ff247230 */ /* 0x000fe40000004100 */
[C---:B------:R-:W-:Y:S01]  /*d7c0*/  HFMA2.BF16_V2 R27, R19.reuse.H0_H0, R27, RZ.H0_H0 ;  /* 0x0000001b131b7231 */ /* 0x040fe200002408ff */
[----:B------:R-:W-:Y:S02]  /*d7d0*/  F2FP.BF16.F32.PACK_AB.RZ R37, RZ, R37 ;  /* 0x00000025ff25723e */ /* 0x000fe400000190ff */
[----:B------:R-:W-:Y:S01]  /*d7e0*/  F2FP.BF16.F32.PACK_AB.RZ R36, RZ, R36 ;  /* 0x00000024ff24723e */ /* 0x000fe200000190ff */
[C---:B------:R-:W-:Y:S02]  /*d7f0*/  HFMA2.BF16_V2 R27, R19.reuse.H0_H0, R38, R27 ;  /* 0x00000026131b7231 */ /* 0x040fe4000020081b */
[----:B------:R-:W-:Y:S01]  /*d800*/  HFMA2.BF16_V2 R26, R19.H0_H0, R35, R26 ;  /* 0x00000023131a7231 */ /* 0x000fe2000020081a */
[----:B------:R-:W-:-:S02]  /*d810*/  PRMT R36, R36, 0x5410, R37 ;  /* 0x0000541024247816 */ /* 0x000fc40000000025 */
[----:B--2---:R-:W-:Y:S02]  /*d820*/  LOP3.LUT R11, R12, 0xffff, RZ, 0xc0, !PT ;  /* 0x0000ffff0c0b7812 */ /* 0x004fe400078ec0ff */
[----:B------:R-:W-:Y:S02]  /*d830*/  SHF.R.U32.HI R20, RZ, 0x18, R12 ;  /* 0x00000018ff147819 */ /* 0x000fe4000001160c */
[----:B------:R-:W-:Y:S02]  /*d840*/  SHF.R.U32.HI R11, RZ, 0x8, R11 ;  /* 0x00000008ff0b7819 */ /* 0x000fe4000001160b */
[----:B------:R-:W-:Y:S02]  /*d850*/  LOP3.LUT R21, R13, 0xffff, RZ, 0xc0, !PT ;  /* 0x0000ffff0d157812 */ /* 0x000fe400078ec0ff */
[----:B------:R-:W-:Y:S02]  /*d860*/  F2FP.F16.E5M2.UNPACK_B R23, R11 ;  /* 0x0000000bff17723e */ /* 0x000fe400020004ff */
[----:B------:R-:W-:-:S02]  /*d870*/  F2FP.F16.E5M2.UNPACK_B R34, R20 ;  /* 0x00000014ff22723e */ /* 0x000fc400020004ff */
[----:B------:R-:W-:Y:S02]  /*d880*/  SHF.R.U32.HI R11, RZ, 0x8, R21 ;  /* 0x00000008ff0b7819 */ /* 0x000fe40000011615 */
[----:B------:R-:W0:Y:S01]  /*d890*/  LDS.64 R20, [R39+UR4] ;  /* 0x0000000427147984 */ /* 0x000e220008000a00 */
[----:B------:R-:W-:Y:S02]  /*d8a0*/  LOP3.LUT R22, R12, 0xff, RZ, 0xc0, !PT ;  /* 0x000000ff0c167812 */ /* 0x000fe400078ec0ff */
[----:B------:R-:W-:Y:S02]  /*d8b0*/  SHF.R.U32.HI R12, RZ, 0x10, R12 ;  /* 0x00000010ff0c7819 */ /* 0x000fe4000001160c */
[----:B------:R-:W-:Y:S02]  /*d8c0*/  F2FP.F16.E5M2.UNPACK_B R22, R22 ;  /* 0x00000016ff16723e */ /* 0x000fe400020004ff */
[----:B------:R-:W-:Y:S01]  /*d8d0*/  LOP3.LUT R12, R12, 0xff, RZ, 0xc0, !PT ;  /* 0x000000ff0c0c7812 */ /* 0x000fe200078ec0ff */
[----:B------:R-:W-:-:S02]  /*d8e0*/  HADD2.F32 R34, -RZ, R34.H0_H0 ;  /* 0x20000022ff227230 */ /* 0x000fc40000004100 */
[----:B------:R-:W-:Y:S01]  /*d8f0*/  HADD2.F32 R22, -RZ, R22.H0_H0 ;  /* 0x20000016ff167230 */ /* 0x000fe20000004100 */
[----:B------:R-:W-:Y:S01]  /*d900*/  F2FP.F16.E5M2.UNPACK_B R33, R12 ;  /* 0x0000000cff21723e */ /* 0x000fe200020004ff */
[----:B------:R-:W-:Y:S01]  /*d910*/  HADD2.F32 R23, -RZ, R23.H0_H0 ;  /* 0x20000017ff177230 */ /* 0x000fe20000004100 */
[----:B------:R-:W-:-:S03]  /*d920*/  F2FP.BF16.F32.PACK_AB.RZ R41, RZ, R34 ;  /* 0x00000022ff29723e */ /* 0x000fc600000190ff */
[----:B------:R-:W-:Y:S01]  /*d930*/  HADD2.F32 R40, -RZ, R33.H0_H0 ;  /* 0x20000021ff287230 */ /* 0x000fe20000004100 */
[----:B------:R-:W-:Y:S02]  /*d940*/  F2FP.BF16.F32.PACK_AB.RZ R33, RZ, R22 ;  /* 0x00000016ff21723e */ /* 0x000fe400000190ff */
[----:B------:R-:W-:Y:S02]  /*d950*/  F2FP.BF16.F32.PACK_AB.RZ R34, RZ, R23 ;  /* 0x00000017ff22723e */ /* 0x000fe400000190ff */
[----:B------:R-:W-:Y:S02]  /*d960*/  F2FP.BF16.F32.PACK_AB.RZ R40, RZ, R40 ;  /* 0x00000028ff28723e */ /* 0x000fe400000190ff */
[----:B------:R-:W-:Y:S02]  /*d970*/  PRMT R33, R33, 0x5410, R34 ;  /* 0x0000541021217816 */ /* 0x000fe40000000022 */
[----:B------:R-:W-:Y:S01]  /*d980*/  PRMT R40, R40, 0x5410, R41 ;  /* 0x0000541028287816 */ /* 0x000fe20000000029 */
[----:B0-----:R-:W-:-:S06]  /*d990*/  IMAD.WIDE R20, R6, 0x10, R20 ;  /* 0x0000001006147825 */ /* 0x001fcc00078e0214 */
[----:B------:R-:W2:Y:S01]  /*d9a0*/  LD.E.128 R20, desc[UR36][R20.64] ;  /* 0x0000002414147980 */ /* 0x000ea2000c101d00 */
[C---:B------:R-:W-:Y:S01]  /*d9b0*/  HFMA2.BF16_V2 R34, R19.reuse.H0_H0, R33, R8 ;  /* 0x0000002113227231 */ /* 0x040fe20000200808 */
[----:B------:R-:W-:Y:S01]  /*d9c0*/  F2FP.F16.E5M2.UNPACK_B R11, R11 ;  /* 0x0000000bff0b723e */ /* 0x000fe200020004ff */
[----:B------:R-:W-:Y:S02]  /*d9d0*/  HFMA2.BF16_V2 R33, R19.H0_H0, R40, R10 ;  /* 0x0000002813217231 */ /* 0x000fe4000020080a */
[----:B------:R-:W-:Y:S02]  /*d9e0*/  VIADD R10, R3, 0x20 ;  /* 0x00000020030a7836 */ /* 0x000fe40000000000 */
[----:B------:R-:W-:-:S03]  /*d9f0*/  HADD2.F32 R11, -RZ, R11.H0_H0 ;  /* 0x2000000bff0b7230 */ /* 0x000fc60000004100 */
[----:B------:R-:W-:Y:S02]  /*da00*/  LOP3.LUT R40, R10, 0xf8, RZ, 0xc0, !PT ;  /* 0x000000f80a287812 */ /* 0x000fe400078ec0ff */
[----:B------:R-:W-:-:S03]  /*da10*/  F2FP.BF16.F32.PACK_AB.RZ R8, RZ, R11 ;  /* 0x0000000bff08723e */ /* 0x000fc600000190ff */
[----:B------:R-:W0:Y:S01]  /*da20*/  LDS.64 R10, [R40+UR4] ;  /* 0x00000004280a7984 */ /* 0x000e220008000a00 */
[----:B------:R-:W-:Y:S02]  /*da30*/  LOP3.LUT R37, R13, 0xff, RZ, 0xc0, !PT ;  /* 0x000000ff0d257812 */ /* 0x000fe400078ec0ff */
[--C-:B------:R-:W-:Y:S02]  /*da40*/  SHF.R.U32.HI R38, RZ, 0x18, R13.reuse ;  /* 0x00000018ff267819 */ /* 0x100fe4000001160d */
[----:B------:R-:W-:Y:S02]  /*da50*/  LOP3.LUT R35, R14, 0xffff, RZ, 0xc0, !PT ;  /* 0x0000ffff0e237812 */ /* 0x000fe400078ec0ff */
[----:B------:R-:W-:Y:S01]  /*da60*/  SHF.R.U32.HI R13, RZ, 0x10, R13 ;  /* 0x00000010ff0d7819 */ /* 0x000fe2000001160d */
[----:B------:R-:W-:Y:S01]  /*da70*/  HFMA2.BF16_V2 R32, R19.H0_H0, R36, R32 ;  /* 0x0000002413207231 */ /* 0x000fe20000200820 */
[----:B------:R-:W-:Y:S02]  /*da80*/  F2FP.F16.E5M2.UNPACK_B R37, R37 ;  /* 0x00000025ff25723e */ /* 0x000fe400020004ff */
[----:B------:R-:W-:-:S02]  /*da90*/  SHF.R.U32.HI R35, RZ, 0x8, R35 ;  /* 0x00000008ff237819 */ /* 0x000fc40000011623 */
[----:B------:R-:W-:Y:S02]  /*daa0*/  LOP3.LUT R39, R14, 0xff, RZ, 0xc0, !PT ;  /* 0x000000ff0e277812 */ /* 0x000fe400078ec0ff */
[----:B------:R-:W-:Y:S01]  /*dab0*/  LOP3.LUT R36, R13, 0xff, RZ, 0xc0, !PT ;  /* 0x000000ff0d247812 */ /* 0x000fe200078ec0ff */
[----:B------:R-:W-:Y:S01]  /*dac0*/  HADD2.F32 R37, -RZ, R37.H0_H0 ;  /* 0x20000025ff257230 */ /* 0x000fe20000004100 */
[----:B------:R-:W-:Y:S02]  /*dad0*/  F2FP.F16.E5M2.UNPACK_B R35, R35 ;  /* 0x00000023ff23723e */ /* 0x000fe400020004ff */
[----:B------:R-:W-:Y:S02]  /*dae0*/  F2FP.F16.E5M2.UNPACK_B R39, R39 ;  /* 0x00000027ff27723e */ /* 0x000fe400020004ff */
[----:B------:R-:W-:Y:S02]  /*daf0*/  F2FP.F16.E5M2.UNPACK_B R38, R38 ;  /* 0x00000026ff26723e */ /* 0x000fe400020004ff */
[----:B------:R-:W-:Y:S01]  /*db00*/  F2FP.F16.E5M2.UNPACK_B R36, R36 ;  /* 0x00000024ff24723e */ /* 0x000fe200020004ff */
[----:B------:R-:W-:Y:S01]  /*db10*/  HADD2.F32 R39, -RZ, R39.H0_H0 ;  /* 0x20000027ff277230 */ /* 0x000fe20000004100 */
[----:B------:R-:W-:Y:S01]  /*db20*/  F2FP.BF16.F32.PACK_AB.RZ R37, RZ, R37 ;  /* 0x00000025ff25723e */ /* 0x000fe200000190ff */
[----:B------:R-:W-:-:S02]  /*db30*/  HADD2.F32 R35, -RZ, R35.H0_H0 ;  /* 0x20000023ff237230 */ /* 0x000fc40000004100 */
[----:B------:R-:W-:Y:S02]  /*db40*/  HADD2.F32 R38, -RZ, R38.H0_H0 ;  /* 0x20000026ff267230 */ /* 0x000fe40000004100 */
[----:B------:R-:W-:Y:S01]  /*db50*/  HADD2.F32 R36, -RZ, R36.H0_H0 ;  /* 0x20000024ff247230 */ /* 0x000fe20000004100 */
[----:B------:R-:W-:Y:S02]  /*db60*/  F2FP.BF16.F32.PACK_AB.RZ R39, RZ, R39 ;  /* 0x00000027ff27723e */ /* 0x000fe400000190ff */
[----:B------:R-:W-:Y:S02]  /*db70*/  F2FP.BF16.F32.PACK_AB.RZ R35, RZ, R35 ;  /* 0x00000023ff23723e */ /* 0x000fe400000190ff */
[----:B------:R-:W-:Y:S02]  /*db80*/  PRMT R37, R37, 0x5410, R8 ;  /* 0x0000541025257816 */ /* 0x000fe40000000008 */
[----:B------:R-:W-:Y:S02]  /*db90*/  F2FP.BF16.F32.PACK_AB.RZ R38, RZ, R38 ;  /* 0x00000026ff26723e */ /* 0x000fe400000190ff */
[----:B------:R-:W-:-:S02]  /*dba0*/  F2FP.BF16.F32.PACK_AB.RZ R36, RZ, R36 ;  /* 0x00000024ff24723e */ /* 0x000fc400000190ff */
[----:B------:R-:W-:Y:S01]  /*dbb0*/  PRMT R39, R39, 0x5410, R35 ;  /* 0x0000541027277816 */ /* 0x000fe20000000023 */
[C---:B------:R-:W-:Y:S01]  /*dbc0*/  HFMA2.BF16_V2 R35, R19.reuse.H0_H0, R37, R9 ;  /* 0x0000002513237231 */ /* 0x040fe20000200809 */
[----:B------:R-:W-:Y:S01]  /*dbd0*/  PRMT R36, R36, 0x5410, R38 ;  /* 0x0000541024247816 */ /* 0x000fe20000000026 */
[----:B0-----:R-:W-:Y:S01]  /*dbe0*/  IMAD.WIDE R10, R6, 0x10, R10 ;  /* 0x00000010060a7825 */ /* 0x001fe200078e020a */
[----:B------:R-:W-:Y:S02]  /*dbf0*/  LOP3.LUT R8, R15, 0xff, RZ, 0xc0, !PT ;  /* 0x000000ff0f087812 */ /* 0x000fe400078ec0ff */
[----:B------:R-:W-:Y:S01]  /*dc00*/  SHF.R.U32.HI R9, RZ, 0x18, R15 ;  /* 0x00000018ff097819 */ /* 0x000fe2000001160f */
[----:B------:R-:W-:Y:S01]  /*dc10*/  HFMA2.BF16_V2 R27, R19.H0_H0, R36, R27 ;  /* 0x00000024131b7231 */ /* 0x000fe2000020081b */
[----:B------:R-:W-:Y:S02]  /*dc20*/  F2FP.F16.E5M2.UNPACK_B R36, R8 ;  /* 0x00000008ff24723e */ /* 0x000fe400020004ff */
[----:B------:R-:W-:-:S02]  /*dc30*/  F2FP.F16.E5M2.UNPACK_B R37, R9 ;  /* 0x00000009ff25723e */ /* 0x000fc400020004ff */
[----:B------:R-:W3:Y:S01]  /*dc40*/  LD.E.128 R8, desc[UR36][R10.64] ;  /* 0x000000240a087980 */ /* 0x000ee2000c101d00 */
[--C-:B------:R-:W-:Y:S02]  /*dc50*/  SHF.R.U32.HI R12, RZ, 0x18, R14.reuse ;  /* 0x00000018ff0c7819 */ /* 0x100fe4000001160e */
[----:B------:R-:W-:Y:S02]  /*dc60*/  SHF.R.U32.HI R14, RZ, 0x10, R14 ;  /* 0x00000010ff0e7819 */ /* 0x000fe4000001160e */
[----:B------:R-:W-:Y:S02]  /*dc70*/  LOP3.LUT R13, R15, 0xffff, RZ, 0xc0, !PT ;  /* 0x0000ffff0f0d7812 */ /* 0x000fe400078ec0ff */
[----:B------:R-:W-:Y:S02]  /*dc80*/  SHF.R.U32.HI R15, RZ, 0x10, R15 ;  /* 0x00000010ff0f7819 */ /* 0x000fe4000001160f */
[----:B------:R-:W-:Y:S02]  /*dc90*/  LOP3.LUT R14, R14, 0xff, RZ, 0xc0, !PT ;  /* 0x000000ff0e0e7812 */ /* 0x000fe400078ec0ff */
[----:B------:R-:W-:-:S02]  /*dca0*/  LOP3.LUT R15, R15, 0xff, RZ, 0xc0, !PT ;  /* 0x000000ff0f0f7812 */ /* 0x000fc400078ec0ff */
[----:B------:R-:W-:Y:S02]  /*dcb0*/  F2FP.F16.E5M2.UNPACK_B R12, R12 ;  /* 0x0000000cff0c723e */ /* 0x000fe400020004ff */
[----:B------:R-:W-:Y:S02]  /*dcc0*/  F2FP.F16.E5M2.UNPACK_B R14, R14 ;  /* 0x0000000eff0e723e */ /* 0x000fe400020004ff */
[----:B------:R-:W-:Y:S01]  /*dcd0*/  F2FP.F16.E5M2.UNPACK_B R15, R15 ;  /* 0x0000000fff0f723e */ /* 0x000fe200020004ff */
[----:B------:R-:W-:Y:S01]  /*dce0*/  HADD2.F32 R12, -RZ, R12.H0_H0 ;  /* 0x2000000cff0c7230 */ /* 0x000fe20000004100 */
[----:B------:R-:W-:Y:S01]  /*dcf0*/  SHF.R.U32.HI R13, RZ, 0x8, R13 ;  /* 0x00000008ff0d7819 */ /* 0x000fe2000001160d */
[----:B------:R-:W-:Y:S02]  /*dd00*/  HADD2.F32 R14, -RZ, R14.H0_H0 ;  /* 0x2000000eff0e7230 */ /* 0x000fe40000004100 */
[----:B------:R-:W-:Y:S01]  /*dd10*/  HADD2.F32 R37, -RZ, R37.H0_H0 ;  /* 0x20000025ff257230 */ /* 0x000fe20000004100 */
[----:B------:R-:W-:Y:S01]  /*dd20*/  F2FP.F16.E5M2.UNPACK_B R13, R13 ;  /* 0x0000000dff0d723e */ /* 0x000fe200020004ff */
[----:B------:R-:W-:Y:S01]  /*dd30*/  HADD2.F32 R15, -RZ, R15.H0_H0 ;  /* 0x2000000fff0f7230 */ /* 0x000fe20000004100 */
[----:B------:R-:W-:-:S02]  /*dd40*/  F2FP.BF16.F32.PACK_AB.RZ R12, RZ, R12 ;  /* 0x0000000cff0c723e */ /* 0x000fc400000190ff */
[----:B------:R-:W-:Y:S01]  /*dd50*/  F2FP.BF16.F32.PACK_AB.RZ R14, RZ, R14 ;  /* 0x0000000eff0e723e */ /* 0x000fe200000190ff */
[----:B------:R-:W-:Y:S01]  /*dd60*/  HADD2.F32 R36, -RZ, R36.H0_H0 ;  /* 0x20000024ff247230 */ /* 0x000fe20000004100 */
[----:B------:R-:W-:Y:S01]  /*dd70*/  F2FP.BF16.F32.PACK_AB.RZ R37, RZ, R37 ;  /* 0x00000025ff25723e */ /* 0x000fe200000190ff */
[----:B------:R-:W-:Y:S01]  /*dd80*/  HADD2.F32 R13, -RZ, R13.H0_H0 ;  /* 0x2000000dff0d7230 */ /* 0x000fe20000004100 */
[----:B------:R-:W-:Y:S02]  /*dd90*/  F2FP.BF16.F32.PACK_AB.RZ R15, RZ, R15 ;  /* 0x0000000fff0f723e */ /* 0x000fe400000190ff */
[----:B------:R-:W-:Y:S02]  /*dda0*/  PRMT R14, R14, 0x5410, R12 ;  /* 0x000054100e0e7816 */ /* 0x000fe4000000000c */
[----:B------:R-:W-:Y:S02]  /*ddb0*/  PRMT R15, R15, 0x5410, R37 ;  /* 0x000054100f0f7816 */ /* 0x000fe40000000025 */
[----:B------:R-:W-:-:S02]  /*ddc0*/  F2FP.BF16.F32.PACK_AB.RZ R36, RZ, R36 ;  /* 0x00000024ff24723e */ /* 0x000fc400000190ff */
[----:B------:R-:W-:Y:S01]  /*ddd0*/  F2FP.BF16.F32.PACK_AB.RZ R13, RZ, R13 ;  /* 0x0000000dff0d723e */ /* 0x000fe200000190ff */
[C---:B------:R-:W-:Y:S02]  /*dde0*/  HFMA2.BF16_V2 R32, R19.reuse.H0_H0, R15, R32 ;  /* 0x0000000f13207231 */ /* 0x040fe40000200820 */
[----:B------:R-:W-:Y:S01]  /*ddf0*/  HFMA2.BF16_V2 R24, R19.H0_H0, R46, R24 ;  /* 0x0000002e13187231 */ /* 0x000fe20000200818 */
[----:B------:R-:W-:-:S03]  /*de00*/  PRMT R36, R36, 0x5410, R13 ;  /* 0x0000541024247816 */ /* 0x000fc6000000000d */
[C---:B------:R-:W-:Y:S02]  /*de10*/  HFMA2.BF16_V2 R24, R19.reuse.H0_H0, R14, R24 ;  /* 0x0000000e13187231 */ /* 0x040fe40000200818 */
[C---:B------:R-:W-:Y:S02]  /*de20*/  HFMA2.BF16_V2 R26, R19.reuse.H0_H0, R36, R26 ;  /* 0x00000024131a7231 */ /* 0x040fe4000020081a */
[----:B------:R-:W-:-:S04]  /*de30*/  HFMA2.BF16_V2 R25, R19.H0_H0, R42, R25 ;  /* 0x0000002a13197231 */ /* 0x000fc80000200819 */
        /* <DEDUP_REMOVED lines=9> */
[--C-:B------:R-:W-:Y:S02]  /*ded0*/  SHF.R.U32.HI R13, RZ, 0x18, R21.reuse ;  /* 0x00000018ff0d7819 */ /* 0x100fe40000011615 */
[----:B------:R-:W-:Y:S02]  /*dee0*/  F2FP.F16.E5M2.UNPACK_B R37, R12 ;  /* 0x0000000cff25723e */ /* 0x000fe400020004ff */
[----:B------:R-:W-:Y:S02]  /*def0*/  F2FP.F16.E5M2.UNPACK_B R12, R13 ;  /* 0x0000000dff0c723e */ /* 0x000fe400020004ff */
[----:B------:R-:W-:Y:S02]  /*df00*/  LOP3.LUT R13, R21, 0xffff, RZ, 0xc0, !PT ;  /* 0x0000ffff150d7812 */ /* 0x000fe400078ec0ff */
[----:B------:R-:W-:-:S02]  /*df10*/  SHF.R.U32.HI R21, RZ, 0x10, R21 ;  /* 0x00000010ff157819 */ /* 0x000fc40000011615 */
[----:B------:R-:W-:Y:S02]  /*df20*/  SHF.R.U32.HI R13, RZ, 0x8, R13 ;  /* 0x00000008ff0d7819 */ /* 0x000fe4000001160d */
[----:B------:R-:W-:Y:S02]  /*df30*/  SHF.R.U32.HI R20, RZ, 0x10, R20 ;  /* 0x00000010ff147819 */ /* 0x000fe40000011614 */
[----:B------:R-:W-:Y:S02]  /*df40*/  LOP3.LUT R38, R21, 0xff, RZ, 0xc0, !PT ;  /* 0x000000ff15267812 */ /* 0x000fe400078ec0ff */
[----:B------:R-:W-:Y:S02]  /*df50*/  F2FP.F16.E5M2.UNPACK_B R21, R13 ;  /* 0x0000000dff15723e */ /* 0x000fe400020004ff */
[----:B------:R-:W-:Y:S01]  /*df60*/  LOP3.LUT R20, R20, 0xff, RZ, 0xc0, !PT ;  /* 0x000000ff14147812 */ /* 0x000fe200078ec0ff */
[----:B------:R-:W-:Y:S02]  /*df70*/  HADD2.F32 R37, -RZ, R37.H0_H0 ;  /* 0x20000025ff257230 */ /* 0x000fe40000004100 */
[----:B------:R-:W-:Y:S01]  /*df80*/  HADD2.F32 R21, -RZ, R21.H0_H0 ;  /* 0x20000015ff157230 */ /* 0x000fe20000004100 */
[----:B------:R-:W-:Y:S01]  /*df90*/  F2FP.F16.E5M2.UNPACK_B R20, R20 ;  /* 0x00000014ff14723e */ /* 0x000fe200020004ff */
[----:B------:R-:W-:Y:S01]  /*dfa0*/  HADD2.F32 R36, -RZ, R36.H0_H0 ;  /* 0x20000024ff247230 */ /* 0x000fe20000004100 */
[----:B------:R-:W-:-:S02]  /*dfb0*/  F2FP.BF16.F32.PACK_AB.RZ R37, RZ, R37 ;  /* 0x00000025ff25723e */ /* 0x000fc400000190ff */
[----:B------:R-:W-:Y:S01]  /*dfc0*/  F2FP.BF16.F32.PACK_AB.RZ R21, RZ, R21 ;  /* 0x00000015ff15723e */ /* 0x000fe200000190ff */
[----:B------:R-:W-:Y:S01]  /*dfd0*/  HADD2.F32 R20, -RZ, R20.H0_H0 ;  /* 0x20000014ff147230 */ /* 0x000fe20000004100 */
[----:B------:R-:W-:Y:S02]  /*dfe0*/  F2FP.BF16.F32.PACK_AB.RZ R36, RZ, R36 ;  /* 0x00000024ff24723e */ /* 0x000fe400000190ff */
[----:B------:R-:W-:Y:S02]  /*dff0*/  PRMT R37, R37, 0x5410, R21 ;  /* 0x0000541025257816 */ /* 0x000fe40000000015 */
[----:B------:R-:W-:Y:S02]  /*e000*/  F2FP.BF16.F32.PACK_AB.RZ R20, RZ, R20 ;  /* 0x00000014ff14723e */ /* 0x000fe400000190ff */
[----:B------:R-:W-:Y:S01]  /*e010*/  F2FP.F16.E5M2.UNPACK_B R13, R38 ;  /* 0x00000026ff0d723e */ /* 0x000fe200020004ff */
[----:B------:R-:W-:Y:S01]  /*e020*/  HFMA2.BF16_V2 R35, R19.H0_H0, R37, R35 ;  /* 0x0000002513237231 */ /* 0x000fe20000200823 */
[----:B------:R-:W-:-:S02]  /*e030*/  PRMT R20, R20, 0x5410, R36 ;  /* 0x0000541014147816 */ /* 0x000fc40000000024 */
[C---:B------:R-:W-:Y:S02]  /*e040*/  LOP3.LUT R36, R23.reuse, 0xffff, RZ, 0xc0, !PT ;  /* 0x0000ffff17247812 */ /* 0x040fe400078ec0ff */
[----:B------:R-:W-:Y:S02]  /*e050*/  LOP3.LUT R21, R23, 0xff, RZ, 0xc0, !PT ;  /* 0x000000ff17157812 */ /* 0x000fe400078ec0ff */
[--C-:B------:R-:W-:Y:S02]  /*e060*/  SHF.R.U32.HI R37, RZ, 0x18, R23.reuse ;  /* 0x00000018ff257819 */ /* 0x100fe40000011617 */
[----:B------:R-:W-:Y:S01]  /*e070*/  SHF.R.U32.HI R23, RZ, 0x10, R23 ;  /* 0x00000010ff177819 */ /* 0x000fe20000011617 */
[----:B------:R-:W-:Y:S02]  /*e080*/  HADD2.F32 R12, -RZ, R12.H0_H0 ;  /* 0x2000000cff0c7230 */ /* 0x000fe40000004100 */
[----:B------:R-:W-:Y:S01]  /*e090*/  HADD2.F32 R13, -RZ, R13.H0_H0 ;  /* 0x2000000dff0d7230 */ /* 0x000fe20000004100 */
[----:B------:R-:W-:-:S02]  /*e0a0*/  LOP3.LUT R23, R23, 0xff, RZ, 0xc0, !PT ;  /* 0x000000ff17177812 */ /* 0x000fc400078ec0ff */
[----:B------:R-:W-:Y:S02]  /*e0b0*/  SHF.R.U32.HI R36, RZ, 0x8, R36 ;  /* 0x00000008ff247819 */ /* 0x000fe40000011624 */
[----:B------:R-:W-:Y:S02]  /*e0c0*/  F2FP.BF16.F32.PACK_AB.RZ R12, RZ, R12 ;  /* 0x0000000cff0c723e */ /* 0x000fe400000190ff */
[----:B------:R-:W-:Y:S02]  /*e0d0*/  F2FP.BF16.F32.PACK_AB.RZ R13, RZ, R13 ;  /* 0x0000000dff0d723e */ /* 0x000fe400000190ff */
[----:B------:R-:W-:Y:S02]  /*e0e0*/  F2FP.F16.E5M2.UNPACK_B R37, R37 ;  /* 0x00000025ff25723e */ /* 0x000fe400020004ff */
[----:B------:R-:W-:Y:S02]  /*e0f0*/  F2FP.F16.E5M2.UNPACK_B R23, R23 ;  /* 0x00000017ff17723e */ /* 0x000fe400020004ff */
[----:B------:R-:W-:-:S02]  /*e100*/  F2FP.F16.E5M2.UNPACK_B R36, R36 ;  /* 0x00000024ff24723e */ /* 0x000fc400020004ff */
[----:B------:R-:W-:Y:S01]  /*e110*/  F2FP.F16.E5M2.UNPACK_B R21, R21 ;  /* 0x00000015ff15723e */ /* 0x000fe200020004ff */
[----:B------:R-:W-:Y:S01]  /*e120*/  HADD2.F32 R37, -RZ, R37.H0_H0 ;  /* 0x20000025ff257230 */ /* 0x000fe20000004100 */
[----:B------:R-:W-:Y:S01]  /*e130*/  PRMT R13, R13, 0x5410, R12 ;  /* 0x000054100d0d7816 */ /* 0x000fe2000000000c */
[----:B------:R-:W-:Y:S02]  /*e140*/  HADD2.F32 R23, -RZ, R23.H0_H0 ;  /* 0x20000017ff177230 */ /* 0x000fe40000004100 */
[----:B------:R-:W-:Y:S02]  /*e150*/  HADD2.F32 R21, -RZ, R21.H0_H0 ;  /* 0x20000015ff157230 */ /* 0x000fe40000004100 */
[----:B------:R-:W-:Y:S02]  /*e160*/  HADD2.F32 R36, -RZ, R36.H0_H0 ;  /* 0x20000024ff247230 */ /* 0x000fe40000004100 */
[----:B------:R-:W-:Y:S01]  /*e170*/  HFMA2.BF16_V2 R27, R19.H0_H0, R13, R27 ;  /* 0x0000000d131b7231 */ /* 0x000fe2000020081b */
[----:B------:R-:W-:Y:S01]  /*e180*/  F2FP.BF16.F32.PACK_AB.RZ R37, RZ, R37 ;  /* 0x00000025ff25723e */ /* 0x000fe200000190ff */
[----:B------:R-:W-:Y:S01]  /*e190*/  VIADD R13, R3, 0x28 ;  /* 0x00000028030d7836 */ /* 0x000fe20000000000 */
[----:B------:R-:W-:Y:S01]  /*e1a0*/  F2FP.BF16.F32.PACK_AB.RZ R23, RZ, R23 ;  /* 0x00000017ff17723e */ /* 0x000fe200000190ff */
[----:B------:R-:W-:Y:S01]  /*e1b0*/  HADD2.F32 R14, -RZ, R14.H0_H0 ;  /* 0x2000000eff0e7230 */ /* 0x000fe20000004100 */
[----:B------:R-:W-:Y:S01]  /*e1c0*/  F2FP.BF16.F32.PACK_AB.RZ R21, RZ, R21 ;  /* 0x00000015ff15723e */ /* 0x000fe200000190ff */
[----:B------:R-:W-:Y:S01]  /*e1d0*/  HADD2.F32 R15, -RZ, R15.H0_H0 ;  /* 0x2000000fff0f7230 */ /* 0x000fe20000004100 */
[----:B------:R-:W-:-:S02]  /*e1e0*/  F2FP.BF16.F32.PACK_AB.RZ R36, RZ, R36 ;  /* 0x00000024ff24723e */ /* 0x000fc400000190ff */
[----:B---3--:R-:W-:Y:S02]  /*e1f0*/  LOP3.LUT R12, R8, 0xffff, RZ, 0xc0, !PT ;  /* 0x0000ffff080c7812 */ /* 0x008fe400078ec0ff */
[----:B------:R-:W-:Y:S02]  /*e200*/  PRMT R23, R23, 0x5410, R37 ;  /* 0x0000541017177816 */ /* 0x000fe40000000025 */
[----:B------:R-:W-:Y:S02]  /*e210*/  PRMT R21, R21, 0x5410, R36 ;  /* 0x0000541015157816 */ /* 0x000fe40000000024 */
[----:B------:R-:W-:Y:S02]  /*e220*/  LOP3.LUT R37, R13, 0xf8, RZ, 0xc0, !PT ;  /* 0x000000f80d257812 */ /* 0x000fe400078ec0ff */
[----:B------:R-:W-:Y:S02]  /*e230*/  SHF.R.U32.HI R13, RZ, 0x18, R8 ;  /* 0x00000018ff0d7819 */ /* 0x000fe40000011608 */
[----:B------:R-:W-:-:S02]  /*e240*/  SHF.R.U32.HI R12, RZ, 0x8, R12 ;  /* 0x00000008ff0c7819 */ /* 0x000fc4000001160c */
[----:B------:R-:W-:Y:S02]  /*e250*/  F2FP.BF16.F32.PACK_AB.RZ R14, RZ, R14 ;  /* 0x0000000eff0e723e */ /* 0x000fe400000190ff */
[----:B------:R-:W-:Y:S01]  /*e260*/  F2FP.BF16.F32.PACK_AB.RZ R15, RZ, R15 ;  /* 0x0000000fff0f723e */ /* 0x000fe200000190ff */
[C---:B------:R-:W-:Y:S01]  /*e270*/  HFMA2.BF16_V2 R26, R19.reuse.H0_H0, R21, R26 ;  /* 0x00000015131a7231 */ /* 0x040fe2000020081a */
[----:B------:R-:W-:Y:S01]  /*e280*/  F2FP.F16.E5M2.UNPACK_B R21, R12 ;  /* 0x0000000cff15723e */ /* 0x000fe200020004ff */
[C---:B------:R-:W-:Y:S01]  /*e290*/  HFMA2.BF16_V2 R32, R19.reuse.H0_H0, R23, R32 ;  /* 0x0000001713207231 */ /* 0x040fe20000200820 */
[----:B------:R-:W-:Y:S01]  /*e2a0*/  PRMT R39, R14, 0x5410, R15 ;  /* 0x000054100e277816 */ /* 0x000fe2000000000f */
[----:B------:R-:W-:Y:S01]  /*e2b0*/  HFMA2.BF16_V2 R33, R19.H0_H0, R20, R33 ;  /* 0x0000001413217231 */ /* 0x000fe20000200821 */
[----:B------:R-:W-:Y:S02]  /*e2c0*/  F2FP.F16.E5M2.UNPACK_B R23, R13 ;  /* 0x0000000dff17723e */ /* 0x000fe400020004ff */
[C---:B------:R-:W-:Y:S01]  /*e2d0*/  LOP3.LUT R38, R22.reuse, 0xffff, RZ, 0xc0, !PT ;  /* 0x0000ffff16267812 */ /* 0x040fe200078ec0ff */
[----:B------:R-:W0:Y:S01]  /*e2e0*/  LDS.64 R12, [R37+UR4] ;  /* 0x00000004250c7984 */ /* 0x000e220008000a00 */
[----:B------:R-:W-:-:S02]  /*e2f0*/  LOP3.LUT R15, R22, 0xff, RZ, 0xc0, !PT ;  /* 0x000000ff160f7812 */ /* 0x000fc400078ec0ff */
[--C-:B------:R-:W-:Y:S02]  /*e300*/  SHF.R.U32.HI R20, RZ, 0x18, R22.reuse ;  /* 0x00000018ff147819 */ /* 0x100fe40000011616 */
[----:B------:R-:W-:Y:S02]  /*e310*/  SHF.R.U32.HI R22, RZ, 0x10, R22 ;  /* 0x00000010ff167819 */ /* 0x000fe40000011616 */
        /* <DEDUP_REMOVED lines=13> */
[----:B------:R-:W-:Y:S02]  /*e3f0*/  F2FP.BF16.F32.PACK_AB.RZ R14, RZ, R14 ;  /* 0x0000000eff0e723e */ /* 0x000fe400000190ff */
[----:B------:R-:W-:Y:S02]  /*e400*/  PRMT R22, R22, 0x5410, R20 ;  /* 0x0000541016167816 */ /* 0x000fe40000000014 */
[----:B------:R-:W-:Y:S02]  /*e410*/  PRMT R15, R15, 0x5410, R14 ;  /* 0x000054100f0f7816 */ /* 0x000fe4000000000e */
[----:B------:R-:W-:-:S02]  /*e420*/  LOP3.LUT R20, R8, 0xff, RZ, 0xc0, !PT ;  /* 0x000000ff08147812 */ /* 0x000fc400078ec0ff */
[----:B------:R-:W-:Y:S02]  /*e430*/  SHF.R.U32.HI R8, RZ, 0x10, R8 ;  /* 0x00000010ff087819 */ /* 0x000fe40000011608 */
[C---:B------:R-:W-:Y:S01]  /*e440*/  LOP3.LUT R14, R9.reuse, 0xffff, RZ, 0xc0, !PT ;  /* 0x0000ffff090e7812 */ /* 0x040fe200078ec0ff */
[C---:B------:R-:W-:Y:S01]  /*e450*/  HFMA2.BF16_V2 R25, R19.reuse.H0_H0, R15, R25 ;  /* 0x0000000f13197231 */ /* 0x040fe20000200819 */
[----:B------:R-:W-:Y:S02]  /*e460*/  LOP3.LUT R8, R8, 0xff, RZ, 0xc0, !PT ;  /* 0x000000ff08087812 */ /* 0x000fe400078ec0ff */
[----:B------:R-:W-:Y:S02]  /*e470*/  SHF.R.U32.HI R14, RZ, 0x8, R14 ;  /* 0x00000008ff0e7819 */ /* 0x000fe4000001160e */
[----:B------:R-:W-:Y:S02]  /*e480*/  LOP3.LUT R15, R9, 0xff, RZ, 0xc0, !PT ;  /* 0x000000ff090f7812 */ /* 0x000fe400078ec0ff */
[--C-:B------:R-:W-:Y:S01]  /*e490*/  SHF.R.U32.HI R38, RZ, 0x18, R9.reuse ;  /* 0x00000018ff267819 */ /* 0x100fe20000011609 */
[----:B------:R-:W-:Y:S01]  /*e4a0*/  HFMA2.BF16_V2 R24, R19.H0_H0, R22, R24 ;  /* 0x0000001613187231 */ /* 0x000fe20000200818 */
[----:B------:R-:W-:-:S02]  /*e4b0*/  SHF.R.U32.HI R9, RZ, 0x10, R9 ;  /* 0x00000010ff097819 */ /* 0x000fc40000011609 */
[----:B------:R-:W-:Y:S02]  /*e4c0*/  LOP3.LUT R36, R10, 0xffff, RZ, 0xc0, !PT ;  /* 0x0000ffff0a247812 */ /* 0x000fe400078ec0ff */
[----:B------:R-:W-:Y:S02]  /*e4d0*/  F2FP.F16.E5M2.UNPACK_B R22, R8 ;  /* 0x00000008ff16723e */ /* 0x000fe400020004ff */
[----:B------:R-:W-:Y:S02]  /*e4e0*/  F2FP.F16.E5M2.UNPACK_B R20, R20 ;  /* 0x00000014ff14723e */ /* 0x000fe400020004ff */
[----:B------:R-:W-:Y:S01]  /*e4f0*/  F2FP.F16.E5M2.UNPACK_B R8, R14 ;  /* 0x0000000eff08723e */ /* 0x000fe200020004ff */
[----:B------:R-:W-:Y:S01]  /*e500*/  HFMA2.BF16_V2 R34, R19.H0_H0, R39, R34 ;  /* 0x0000002713227231 */ /* 0x000fe20000200822 */
[----:B------:R-:W-:Y:S02]  /*e510*/  LOP3.LUT R14, R9, 0xff, RZ, 0xc0, !PT ;  /* 0x000000ff090e7812 */ /* 0x000fe400078ec0ff */
[----:B------:R-:W-:-:S02]  /*e520*/  SHF.R.U32.HI R9, RZ, 0x8, R36 ;  /* 0x00000008ff097819 */ /* 0x000fc40000011624 */
[----:B------:R-:W-:Y:S02]  /*e530*/  LOP3.LUT R39, R10, 0xff, RZ, 0xc0, !PT ;  /* 0x000000ff0a277812 */ /* 0x000fe400078ec0ff */
[--C-:B------:R-:W-:Y:S01]  /*e540*/  SHF.R.U32.HI R36, RZ, 0x18, R10.reuse ;  /* 0x00000018ff247819 */ /* 0x100fe2000001160a */
[----:B------:R-:W-:Y:S01]  /*e550*/  HADD2.F32 R20, -RZ, R20.H0_H0 ;  /* 0x20000014ff147230 */ /* 0x000fe20000004100 */
[----:B------:R-:W-:Y:S01]  /*e560*/  SHF.R.U32.HI R10, RZ, 0x10, R10 ;  /* 0x00000010ff0a7819 */ /* 0x000fe2000001160a */
[----:B------:R-:W-:Y:S01]  /*e570*/  HADD2.F32 R23, -RZ, R23.H0_H0 ;  /* 0x20000017ff177230 */ /* 0x000fe20000004100 */
[----:B------:R-:W-:Y:S01]  /*e580*/  LOP3.LUT R40, R11, 0xffff, RZ, 0xc0, !PT ;  /* 0x0000ffff0b287812 */ /* 0x000fe200078ec0ff */
[----:B------:R-:W-:Y:S02]  /*e590*/  HADD2.F32 R21, -RZ, R21.H0_H0 ;  /* 0x20000015ff157230 */ /* 0x000fe40000004100 */
[----:B------:R-:W-:Y:S02]  /*e5a0*/  HADD2.F32 R22, -RZ, R22.H0_H0 ;  /* 0x20000016ff167230 */ /* 0x000fe40000004100 */
[----:B0-----:R-:W-:Y:S01]  /*e5b0*/  IMAD.WIDE R12, R6, 0x10, R12 ;  /* 0x00000010060c7825 */ /* 0x001fe200078e020c */
[----:B------:R-:W-:-:S02]  /*e5c0*/  LOP3.LUT R37, R10, 0xff, RZ, 0xc0, !PT ;  /* 0x000000ff0a257812 */ /* 0x000fc400078ec0ff */
[----:B------:R-:W-:Y:S02]  /*e5d0*/  SHF.R.U32.HI R10, RZ, 0x8, R40 ;  /* 0x00000008ff0a7819 */ /* 0x000fe40000011628 */
[----:B------:R-:W-:Y:S02]  /*e5e0*/  F2FP.BF16.F32.PACK_AB.RZ R40, RZ, R20 ;  /* 0x00000014ff28723e */ /* 0x000fe400000190ff */
[----:B------:R-:W-:Y:S02]  /*e5f0*/  F2FP.BF16.F32.PACK_AB.RZ R43, RZ, R23 ;  /* 0x00000017ff2b723e */ /* 0x000fe400000190ff */
[----:B------:R-:W-:Y:S02]  /*e600*/  F2FP.BF16.F32.PACK_AB.RZ R41, RZ, R21 ;  /* 0x00000015ff29723e */ /* 0x000fe400000190ff */
[----:B------:R-:W-:Y:S02]  /*e610*/  F2FP.BF16.F32.PACK_AB.RZ R42, RZ, R22 ;  /* 0x00000016ff2a723e */ /* 0x000fe400000190ff */
[----:B------:R0:W2:Y:S01]  /*e620*/  LD.E.128 R20, desc[UR36][R12.64] ;  /* 0x000000240c147980 */ /* 0x0000a2000c101d00 */
[----:B------:R-:W-:Y:S01]  /*e630*/  HADD2.F32 R8, -RZ, R8.H0_H0 ;  /* 0x20000008ff087230 */ /* 0x000fe20000004100 */
[----:B------:R-:W-:-:S02]  /*e640*/  F2FP.F16.E5M2.UNPACK_B R9, R9 ;  /* 0x00000009ff09723e */ /* 0x000fc400020004ff */
[----:B------:R-:W-:Y:S02]  /*e650*/  PRMT R40, R40, 0x5410, R41 ;  /* 0x0000541028287816 */ /* 0x000fe40000000029 */
[----:B0-----:R-:W-:Y:S01]  /*e660*/  F2FP.BF16.F32.PACK_AB.RZ R12, RZ, R8 ;  /* 0x00000008ff0c723e */ /* 0x001fe200000190ff */
[----:B------:R-:W-:Y:S02]  /*e670*/  VIADD R8, R3, 0x30 ;  /* 0x0000003003087836 */ /* 0x000fe40000000000 */
[----:B------:R-:W-:Y:S02]  /*e680*/  HFMA2.BF16_V2 R34, R19.H0_H0, R40, R34 ;  /* 0x0000002813227231 */ /* 0x000fe40000200822 */
[----:B------:R-:W-:Y:S01]  /*e690*/  HADD2.F32 R9, -RZ, R9.H0_H0 ;  /* 0x20000009ff097230 */ /* 0x000fe20000004100 */
[----:B------:R-:W-:-:S04]  /*e6a0*/  LOP3.LUT R40, R8, 0xf8, RZ, 0xc0, !PT ;  /* 0x000000f808287812 */ /* 0x000fc800078ec0ff */
[----:B------:R-:W-:Y:S02]  /*e6b0*/  F2FP.BF16.F32.PACK_AB.RZ R13, RZ, R9 ;  /* 0x00000009ff0d723e */ /* 0x000fe400000190ff */
[----:B------:R-:W0:Y:S01]  /*e6c0*/  LDS.64 R8, [R40+UR4] ;  /* 0x0000000428087984 */ /* 0x000e220008000a00 */
[----:B------:R-:W-:Y:S02]  /*e6d0*/  F2FP.F16.E5M2.UNPACK_B R15, R15 ;  /* 0x0000000fff0f723e */ /* 0x000fe400020004ff */
[----:B------:R-:W-:Y:S02]  /*e6e0*/  F2FP.F16.E5M2.UNPACK_B R39, R39 ;  /* 0x00000027ff27723e */ /* 0x000fe400020004ff */
[----:B------:R-:W-:Y:S02]  /*e6f0*/  F2FP.F16.E5M2.UNPACK_B R38, R38 ;  /* 0x00000026ff26723e */ /* 0x000fe400020004ff */
[----:B------:R-:W-:Y:S01]  /*e700*/  F2FP.F16.E5M2.UNPACK_B R14, R14 ;  /* 0x0000000eff0e723e */ /* 0x000fe200020004ff */
[----:B------:R-:W-:-:S02]  /*e710*/  HADD2.F32 R15, -RZ, R15.H0_H0 ;  /* 0x2000000fff0f7230 */ /* 0x000fc40000004100 */
[----:B------:R-:W-:Y:S02]  /*e720*/  HADD2.F32 R39, -RZ, R39.H0_H0 ;  /* 0x20000027ff277230 */ /* 0x000fe40000004100 */
[----:B------:R-:W-:Y:S02]  /*e730*/  HADD2.F32 R38, -RZ, R38.H0_H0 ;  /* 0x20000026ff267230 */ /* 0x000fe40000004100 */
[----:B------:R-:W-:Y:S01]  /*e740*/  HADD2.F32 R14, -RZ, R14.H0_H0 ;  /* 0x2000000eff0e7230 */ /* 0x000fe20000004100 */
[----:B------:R-:W-:Y:S02]  /*e750*/  F2FP.BF16.F32.PACK_AB.RZ R15, RZ, R15 ;  /* 0x0000000fff0f723e */ /* 0x000fe400000190ff */
[----:B------:R-:W-:Y:S02]  /*e760*/  F2FP.BF16.F32.PACK_AB.RZ R39, RZ, R39 ;  /* 0x00000027ff27723e */ /* 0x000fe400000190ff */
[----:B------:R-:W-:Y:S02]  /*e770*/  F2FP.BF16.F32.PACK_AB.RZ R38, RZ, R38 ;  /* 0x00000026ff26723e */ /* 0x000fe400000190ff */
[----:B------:R-:W-:-:S02]  /*e780*/  F2FP.BF16.F32.PACK_AB.RZ R14, RZ, R14 ;  /* 0x0000000eff0e723e */ /* 0x000fc400000190ff */
[----:B------:R-:W-:Y:S02]  /*e790*/  PRMT R15, R15, 0x5410, R12 ;  /* 0x000054100f0f7816 */ /* 0x000fe4000000000c */
[----:B------:R-:W-:Y:S02]  /*e7a0*/  PRMT R39, R39, 0x5410, R13 ;  /* 0x0000541027277816 */ /* 0x000fe4000000000d */
[----:B------:R-:W-:Y:S02]  /*e7b0*/  PRMT R14, R14, 0x5410, R38 ;  /* 0x000054100e0e7816 */ /* 0x000fe40000000026 */
[----:B------:R-:W-:Y:S02]  /*e7c0*/  LOP3.LUT R12, R11, 0xff, RZ, 0xc0, !PT ;  /* 0x000000ff0b0c7812 */ /* 0x000fe400078ec0ff */
[----:B------:R-:W-:Y:S01]  /*e7d0*/  SHF.R.U32.HI R13, RZ, 0x18, R11 ;  /* 0x00000018ff0d7819 */ /* 0x000fe2000001160b */
[C---:B------:R-:W-:Y:S01]  /*e7e0*/  HFMA2.BF16_V2 R25, R19.reuse.H0_H0, R39, R25 ;  /* 0x0000002713197231 */ /* 0x040fe20000200819 */
[----:B------:R-:W-:Y:S01]  /*e7f0*/  F2FP.F16.E5M2.UNPACK_B R38, R12 ;  /* 0x0000000cff26723e */ /* 0x000fe200020004ff */
[C---:B------:R-:W-:Y:S01]  /*e800*/  HFMA2.BF16_V2 R35, R19.reuse.H0_H0, R15, R35 ;  /* 0x0000000f13237231 */ /* 0x040fe20000200823 */
[----:B------:R-:W-:Y:S01]  /*e810*/  F2FP.F16.E5M2.UNPACK_B R39, R13 ;  /* 0x0000000dff27723e */ /* 0x000fe200020004ff */
[----:B------:R-:W-:-:S02]  /*e820*/  HFMA2.BF16_V2 R27, R19.H0_H0, R14, R27 ;  /* 0x0000000e131b7231 */ /* 0x000fc4000020081b */
[----:B0-----:R-:W-:-:S05]  /*e830*/  IMAD.WIDE R8, R6, 0x10, R8 ;  /* 0x0000001006087825 */ /* 0x001fca00078e0208 */
[----:B------:R2:W3:Y:S01]  /*e840*/  LD.E.128 R12, desc[UR36][R8.64] ;  /* 0x00000024080c7980 */ /* 0x0004e2000c101d00 */
[----:B------:R-:W-:-:S04]  /*e850*/  SHF.R.U32.HI R11, RZ, 0x10, R11 ;  /* 0x00000010ff0b7819 */ /* 0x000fc8000001160b */
[----:B------:R-:W-:-:S04]  /*e860*/  LOP3.LUT R11, R11, 0xff, RZ, 0xc0, !PT ;  /* 0x000000ff0b0b7812 */ /* 0x000fc800078ec0ff */
[----:B------:R-:W-:Y:S01]  /*e870*/  F2FP.F16.E5M2.UNPACK_B R11, R11 ;  /* 0x0000000bff0b723e */ /* 0x000fe200020004ff */
[----:B------:R-:W-:-:S04]  /*e880*/  HADD2.F32 R39, -RZ, R39.H0_H0 ;  /* 0x20000027ff277230 */ /* 0x000fc80000004100 */
[----:B------:R-:W-:Y:S01]  /*e890*/  HADD2.F32 R11, -RZ, R11.H0_H0 ;  /* 0x2000000bff0b7230 */ /* 0x000fe20000004100 */
[----:B------:R-:W-:Y:S02]  /*e8a0*/  F2FP.F16.E5M2.UNPACK_B R36, R36 ;  /* 0x00000024ff24723e */ /* 0x000fe400020004ff */
[----:B------:R-:W-:Y:S02]  /*e8b0*/  F2FP.F16.E5M2.UNPACK_B R37, R37 ;  /* 0x00000025ff25723e */ /* 0x000fe400020004ff */
[----:B------:R-:W-:Y:S02]  /*e8c0*/  F2FP.F16.E5M2.UNPACK_B R10, R10 ;  /* 0x0000000aff0a723e */ /* 0x000fe400020004ff */
[----:B------:R-:W-:Y:S02]  /*e8d0*/  F2FP.BF16.F32.PACK_AB.RZ R39, RZ, R39 ;  /* 0x00000027ff27723e */ /* 0x000fe400000190ff */
[----:B------:R-:W-:Y:S01]  /*e8e0*/  F2FP.BF16.F32.PACK_AB.RZ R11, RZ, R11 ;  /* 0x0000000bff0b723e */ /* 0x000fe200000190ff */
[----:B------:R-:W-:-:S02]  /*e8f0*/  HADD2.F32 R36, -RZ, R36.H0_H0 ;  /* 0x20000024ff247230 */ /* 0x000fc40000004100 */
[----:B------:R-:W-:Y:S01]  /*e900*/  HADD2.F32 R38, -RZ, R38.H0_H0 ;  /* 0x20000026ff267230 */ /* 0x000fe20000004100 */
[----:B------:R-:W-:Y:S01]  /*e910*/  PRMT R11, R11, 0x5410, R39 ;  /* 0x000054100b0b7816 */ /* 0x000fe20000000027 */
[----:B------:R-:W-:Y:S02]  /*e920*/  HADD2.F32 R37, -RZ, R37.H0_H0 ;  /* 0x20000025ff257230 */ /* 0x000fe40000004100 */
[----:B------:R-:W-:Y:S01]  /*e930*/  HADD2.F32 R10, -RZ, R10.H0_H0 ;  /* 0x2000000aff0a7230 */ /* 0x000fe20000004100 */
[----:B------:R-:W-:Y:S01]  /*e940*/  F2FP.BF16.F32.PACK_AB.RZ R36, RZ, R36 ;  /* 0x00000024ff24723e */ /* 0x000fe200000190ff */
[----:B------:R-:W-:Y:S01]  /*e950*/  HFMA2.BF16_V2 R32, R19.H0_H0, R11, R32 ;  /* 0x0000000b13207231 */ /* 0x000fe20000200820 */
[----:B------:R-:W-:Y:S02]  /*e960*/  F2FP.BF16.F32.PACK_AB.RZ R38, RZ, R38 ;  /* 0x00000026ff26723e */ /* 0x000fe400000190ff */
[----:B------:R-:W-:Y:S02]  /*e970*/  F2FP.BF16.F32.PACK_AB.RZ R37, RZ, R37 ;  /* 0x00000025ff25723e */ /* 0x000fe400000190ff */
[----:B------:R-:W-:-:S02]  /*e980*/  F2FP.BF16.F32.PACK_AB.RZ R10, RZ, R10 ;  /* 0x0000000aff0a723e */ /* 0x000fc400000190ff */
        /* <DEDUP_REMOVED lines=43> */
[----:B------:R-:W-:-:S02]  /*ec40*/  SHF.R.U32.HI R36, RZ, 0x8, R36 ;  /* 0x00000008ff247819 */ /* 0x000fc40000011624 */
[----:B------:R-:W-:Y:S01]  /*ec50*/  LOP3.LUT R23, R23, 0xff, RZ, 0xc0, !PT ;  /* 0x000000ff17177812 */ /* 0x000fe200078ec0ff */
[----:B------:R-:W-:Y:S01]  /*ec60*/  HADD2.F32 R10, -RZ, R10.H0_H0 ;  /* 0x2000000aff0a7230 */ /* 0x000fe20000004100 */
[----:B------:R-:W-:Y:S01]  /*ec70*/  F2FP.BF16.F32.PACK_AB.RZ R8, RZ, R8 ;  /* 0x00000008ff08723e */ /* 0x000fe200000190ff */
[----:B------:R-:W-:Y:S01]  /*ec80*/  HADD2.F32 R11, -RZ, R11.H0_H0 ;  /* 0x2000000bff0b7230 */ /* 0x000fe20000004100 */
[----:B------:R-:W-:Y:S02]  /*ec90*/  F2FP.BF16.F32.PACK_AB.RZ R9, RZ, R9 ;  /* 0x00000009ff09723e */ /* 0x000fe400000190ff */
[----:B------:R-:W-:Y:S02]  /*eca0*/  F2FP.F16.E5M2.UNPACK_B R36, R36 ;  /* 0x00000024ff24723e */ /* 0x000fe400020004ff */
[----:B------:R-:W-:Y:S02]  /*ecb0*/  F2FP.F16.E5M2.UNPACK_B R21, R21 ;  /* 0x00000015ff15723e */ /* 0x000fe400020004ff */
[----:B------:R-:W-:-:S02]  /*ecc0*/  F2FP.F16.E5M2.UNPACK_B R37, R37 ;  /* 0x00000025ff25723e */ /* 0x000fc400020004ff */
[----:B------:R-:W-:Y:S02]  /*ecd0*/  F2FP.F16.E5M2.UNPACK_B R23, R23 ;  /* 0x00000017ff17723e */ /* 0x000fe400020004ff */
[----:B------:R-:W-:Y:S01]  /*ece0*/  PRMT R9, R9, 0x5410, R8 ;  /* 0x0000541009097816 */ /* 0x000fe20000000008 */
[----:B------:R-:W-:Y:S01]  /*ecf0*/  HADD2.F32 R21, -RZ, R21.H0_H0 ;  /* 0x20000015ff157230 */ /* 0x000fe20000004100 */
[----:B------:R-:W-:Y:S01]  /*ed00*/  F2FP.BF16.F32.PACK_AB.RZ R10, RZ, R10 ;  /* 0x0000000aff0a723e */ /* 0x000fe200000190ff */
[----:B------:R-:W-:Y:S01]  /*ed10*/  HADD2.F32 R37, -RZ, R37.H0_H0 ;  /* 0x20000025ff257230 */ /* 0x000fe20000004100 */
[----:B------:R-:W-:Y:S01]  /*ed20*/  F2FP.BF16.F32.PACK_AB.RZ R11, RZ, R11 ;  /* 0x0000000bff0b723e */ /* 0x000fe200000190ff */
[----:B------:R-:W-:Y:S02]  /*ed30*/  HADD2.F32 R36, -RZ, R36.H0_H0 ;  /* 0x20000024ff247230 */ /* 0x000fe40000004100 */
[----:B------:R-:W-:Y:S01]  /*ed40*/  HADD2.F32 R23, -RZ, R23.H0_H0 ;  /* 0x20000017ff177230 */ /* 0x000fe20000004100 */
[----:B------:R-:W-:Y:S01]  /*ed50*/  PRMT R39, R10, 0x5410, R11 ;  /* 0x000054100a277816 */ /* 0x000fe2000000000b */
[----:B------:R-:W-:-:S02]  /*ed60*/  HFMA2.BF16_V2 R27, R19.H0_H0, R9, R27 ;  /* 0x00000009131b7231 */ /* 0x000fc4000020081b */
[----:B------:R-:W-:Y:S01]  /*ed70*/  VIADD R9, R3, 0x38 ;  /* 0x0000003803097836 */ /* 0x000fe20000000000 */
[----:B------:R-:W-:Y:S02]  /*ed80*/  F2FP.BF16.F32.PACK_AB.RZ R21, RZ, R21 ;  /* 0x00000015ff15723e */ /* 0x000fe400000190ff */
[----:B------:R-:W-:Y:S02]  /*ed90*/  F2FP.BF16.F32.PACK_AB.RZ R37, RZ, R37 ;  /* 0x00000025ff25723e */ /* 0x000fe400000190ff */
[----:B------:R-:W-:Y:S02]  /*eda0*/  F2FP.BF16.F32.PACK_AB.RZ R36, RZ, R36 ;  /* 0x00000024ff24723e */ /* 0x000fe400000190ff */
[----:B------:R-:W-:Y:S02]  /*edb0*/  F2FP.BF16.F32.PACK_AB.RZ R23, RZ, R23 ;  /* 0x00000017ff17723e */ /* 0x000fe400000190ff */
[----:B---3--:R-:W-:Y:S01]  /*edc0*/  LOP3.LUT R8, R12, 0xffff, RZ, 0xc0, !PT ;  /* 0x0000ffff0c087812 */ /* 0x008fe200078ec0ff */
[----:B------:R-:W-:Y:S01]  /*edd0*/  HFMA2.BF16_V2 R34, R19.H0_H0, R39, R34 ;  /* 0x0000002713227231 */ /* 0x000fe20000200822 */
[----:B------:R-:W-:-:S02]  /*ede0*/  PRMT R21, R21, 0x5410, R36 ;  /* 0x0000541015157816 */ /* 0x000fc40000000024 */
[----:B------:R-:W-:Y:S02]  /*edf0*/  PRMT R23, R23, 0x5410, R37 ;  /* 0x0000541017177816 */ /* 0x000fe40000000025 */
[----:B------:R-:W-:Y:S02]  /*ee00*/  LOP3.LUT R39, R9, 0xf8, RZ, 0xc0, !PT ;  /* 0x000000f809277812 */ /* 0x000fe400078ec0ff */
[----:B------:R-:W-:Y:S02]  /*ee10*/  SHF.R.U32.HI R9, RZ, 0x18, R12 ;  /* 0x00000018ff097819 */ /* 0x000fe4000001160c */
[----:B------:R-:W-:Y:S01]  /*ee20*/  SHF.R.U32.HI R8, RZ, 0x8, R8 ;  /* 0x00000008ff087819 */ /* 0x000fe20000011608 */
[C---:B------:R-:W-:Y:S02]  /*ee30*/  HFMA2.BF16_V2 R26, R19.reuse.H0_H0, R21, R26 ;  /* 0x00000015131a7231 */ /* 0x040fe4000020081a */
[C---:B------:R-:W-:Y:S01]  /*ee40*/  HFMA2.BF16_V2 R32, R19.reuse.H0_H0, R23, R32 ;  /* 0x0000001713207231 */ /* 0x040fe20000200820 */
[----:B------:R-:W-:Y:S01]  /*ee50*/  F2FP.F16.E5M2.UNPACK_B R23, R9 ;  /* 0x00000009ff17723e */ /* 0x000fe200020004ff */
[----:B------:R-:W-:Y:S01]  /*ee60*/  HFMA2.BF16_V2 R33, R19.H0_H0, R20, R33 ;  /* 0x0000001413217231 */ /* 0x000fe20000200821 */
[----:B------:R-:W-:-:S02]  /*ee70*/  F2FP.F16.E5M2.UNPACK_B R21, R8 ;  /* 0x00000008ff15723e */ /* 0x000fc400020004ff */
[----:B------:R-:W0:Y:S01]  /*ee80*/  LDS.64 R8, [R39+UR4] ;  /* 0x0000000427087984 */ /* 0x000e220008000a00 */
[C---:B------:R-:W-:Y:S02]  /*ee90*/  LOP3.LUT R38, R22.reuse, 0xffff, RZ, 0xc0, !PT ;  /* 0x0000ffff16267812 */ /* 0x040fe400078ec0ff */
[----:B------:R-:W-:Y:S02]  /*eea0*/  LOP3.LUT R11, R22, 0xff, RZ, 0xc0, !PT ;  /* 0x000000ff160b7812 */ /* 0x000fe400078ec0ff */
[--C-:B------:R-:W-:Y:S02]  /*eeb0*/  SHF.R.U32.HI R20, RZ, 0x18, R22.reuse ;  /* 0x00000018ff147819 */ /* 0x100fe40000011616 */
[----:B------:R-:W-:-:S04]  /*eec0*/  SHF.R.U32.HI R22, RZ, 0x10, R22 ;  /* 0x00000010ff167819 */ /* 0x000fc80000011616 */
[----:B------:R-:W-:Y:S02]  /*eed0*/  LOP3.LUT R22, R22, 0xff, RZ, 0xc0, !PT ;  /* 0x000000ff16167812 */ /* 0x000fe400078ec0ff */
[----:B------:R-:W-:Y:S02]  /*eee0*/  F2FP.F16.E5M2.UNPACK_B R20, R20 ;  /* 0x00000014ff14723e */ /* 0x000fe400020004ff */
[----:B------:R-:W-:-:S03]  /*eef0*/  F2FP.F16.E5M2.UNPACK_B R22, R22 ;  /* 0x00000016ff16723e */ /* 0x000fc600020004ff */
[----:B------:R-:W-:Y:S02]  /*ef00*/  HADD2.F32 R20, -RZ, R20.H0_H0 ;  /* 0x20000014ff147230 */ /* 0x000fe40000004100 */
[----:B------:R-:W-:-:S03]  /*ef10*/  HADD2.F32 R22, -RZ, R22.H0_H0 ;  /* 0x20000016ff167230 */ /* 0x000fc60000004100 */
[----:B------:R-:W-:Y:S02]  /*ef20*/  F2FP.BF16.F32.PACK_AB.RZ R20, RZ, R20 ;  /* 0x00000014ff14723e */ /* 0x000fe400000190ff */
[----:B------:R-:W-:-:S04]  /*ef30*/  F2FP.BF16.F32.PACK_AB.RZ R22, RZ, R22 ;  /* 0x00000016ff16723e */ /* 0x000fc800000190ff */
[----:B------:R-:W-:Y:S02]  /*ef40*/  PRMT R22, R22, 0x5410, R20 ;  /* 0x0000541016167816 */ /* 0x000fe40000000014 */
        /* <DEDUP_REMOVED lines=9> */
[----:B------:R-:W-:-:S02]  /*efe0*/  HADD2.F32 R22, -RZ, R22.H0_H0 ;  /* 0x20000016ff167230 */ /* 0x000fc40000004100 */
[----:B0-----:R-:W-:Y:S01]  /*eff0*/  IMAD.WIDE R8, R6, 0x10, R8 ;  /* 0x0000001006087825 */ /* 0x001fe200078e0208 */
[----:B------:R-:W-:Y:S02]  /*f000*/  F2FP.BF16.F32.PACK_AB.RZ R40, RZ, R20 ;  /* 0x00000014ff28723e */ /* 0x000fe400000190ff */
[----:B------:R-:W-:Y:S02]  /*f010*/  F2FP.BF16.F32.PACK_AB.RZ R43, RZ, R23 ;  /* 0x00000017ff2b723e */ /* 0x000fe400000190ff */
[----:B------:R-:W-:Y:S02]  /*f020*/  F2FP.BF16.F32.PACK_AB.RZ R41, RZ, R21 ;  /* 0x00000015ff29723e */ /* 0x000fe400000190ff */
[----:B------:R-:W-:Y:S02]  /*f030*/  F2FP.BF16.F32.PACK_AB.RZ R42, RZ, R22 ;  /* 0x00000016ff2a723e */ /* 0x000fe400000190ff */
[----:B------:R0:W2:Y:S01]  /*f040*/  LD.E.128 R20, desc[UR36][R8.64] ;  /* 0x0000002408147980 */ /* 0x0000a2000c101d00 */
[----:B------:R-:W-:-:S02]  /*f050*/  PRMT R40, R40, 0x5410, R41 ;  /* 0x0000541028287816 */ /* 0x000fc40000000029 */
[----:B------:R-:W-:-:S03]  /*f060*/  SHF.R.U32.HI R38, RZ, 0x8, R38 ;  /* 0x00000008ff267819 */ /* 0x000fc60000011626 */
[----:B------:R-:W-:Y:S02]  /*f070*/  HFMA2.BF16_V2 R34, R19.H0_H0, R40, R34 ;  /* 0x0000002813227231 */ /* 0x000fe40000200822 */
[----:B0-----:R-:W-:Y:S01]  /*f080*/  VIADD R8, R3, 0x40 ;  /* 0x0000004003087836 */ /* 0x001fe20000000000 */
[----:B------:R-:W-:Y:S02]  /*f090*/  F2FP.F16.E5M2.UNPACK_B R10, R38 ;  /* 0x00000026ff0a723e */ /* 0x000fe400020004ff */
[----:B------:R-:W-:Y:S02]  /*f0a0*/  F2FP.F16.E5M2.UNPACK_B R11, R11 ;  /* 0x0000000bff0b723e */ /* 0x000fe400020004ff */
[----:B------:R-:W-:Y:S01]  /*f0b0*/  LOP3.LUT R40, R8, 0xf8, RZ, 0xc0, !PT ;  /* 0x000000f808287812 */ /* 0x000fe200078ec0ff */
[----:B------:R-:W-:Y:S02]  /*f0c0*/  HADD2.F32 R10, -RZ, R10.H0_H0 ;  /* 0x2000000aff0a7230 */ /* 0x000fe40000004100 */
[----:B------:R-:W-:-:S02]  /*f0d0*/  HADD2.F32 R11, -RZ, R11.H0_H0 ;  /* 0x2000000bff0b7230 */ /* 0x000fc40000004100 */
[----:B------:R-:W0:Y:S01]  /*f0e0*/  LDS.64 R8, [R40+UR4] ;  /* 0x0000000428087984 */ /* 0x000e220008000a00 */
[----:B------:R-:W-:Y:S02]  /*f0f0*/  F2FP.BF16.F32.PACK_AB.RZ R10, RZ, R10 ;  /* 0x0000000aff0a723e */ /* 0x000fe400000190ff */
[----:B------:R-:W-:-:S04]  /*f100*/  F2FP.BF16.F32.PACK_AB.RZ R11, RZ, R11 ;  /* 0x0000000bff0b723e */ /* 0x000fc800000190ff */
[----:B------:R-:W-:Y:S02]  /*f110*/  PRMT R11, R11, 0x5410, R10 ;  /* 0x000054100b0b7816 */ /* 0x000fe4000000000a */
[C---:B------:R-:W-:Y:S02]  /*f120*/  LOP3.LUT R10, R13.reuse, 0xffff, RZ, 0xc0, !PT ;  /* 0x0000ffff0d0a7812 */ /* 0x040fe400078ec0ff */
[----:B------:R-:W-:Y:S01]  /*f130*/  LOP3.LUT R37, R13, 0xff, RZ, 0xc0, !PT ;  /* 0x000000ff0d257812 */ /* 0x000fe200078ec0ff */
[----:B------:R-:W-:Y:S01]  /*f140*/  HFMA2.BF16_V2 R25, R19.H0_H0, R11, R25 ;  /* 0x0000000b13197231 */ /* 0x000fe20000200819 */
[--C-:B------:R-:W-:Y:S02]  /*f150*/  SHF.R.U32.HI R38, RZ, 0x18, R13.reuse ;  /* 0x00000018ff267819 */ /* 0x100fe4000001160d */
[----:B------:R-:W-:Y:S02]  /*f160*/  SHF.R.U32.HI R13, RZ, 0x10, R13 ;  /* 0x00000010ff0d7819 */ /* 0x000fe4000001160d */
[----:B------:R-:W-:-:S02]  /*f170*/  LOP3.LUT R11, R14, 0xffff, RZ, 0xc0, !PT ;  /* 0x0000ffff0e0b7812 */ /* 0x000fc400078ec0ff */
[----:B------:R-:W-:Y:S02]  /*f180*/  SHF.R.U32.HI R10, RZ, 0x8, R10 ;  /* 0x00000008ff0a7819 */ /* 0x000fe4000001160a */
[----:B------:R-:W-:Y:S02]  /*f190*/  LOP3.LUT R36, R13, 0xff, RZ, 0xc0, !PT ;  /* 0x000000ff0d247812 */ /* 0x000fe400078ec0ff */
[----:B------:R-:W-:Y:S02]  /*f1a0*/  SHF.R.U32.HI R11, RZ, 0x8, R11 ;  /* 0x00000008ff0b7819 */ /* 0x000fe4000001160b */
[----:B------:R-:W-:Y:S02]  /*f1b0*/  LOP3.LUT R39, R14, 0xff, RZ, 0xc0, !PT ;  /* 0x000000ff0e277812 */ /* 0x000fe400078ec0ff */
        /* <DEDUP_REMOVED lines=16> */
[----:B------:R-:W-:Y:S02]  /*f2c0*/  F2FP.BF16.F32.PACK_AB.RZ R36, RZ, R36 ;  /* 0x00000024ff24723e */ /* 0x000fe400000190ff */
[----:B------:R-:W-:Y:S01]  /*f2d0*/  F2FP.BF16.F32.PACK_AB.RZ R11, RZ, R11 ;  /* 0x0000000bff0b723e */ /* 0x000fe200000190ff */
[----:B0-----:R-:W-:Y:S01]  /*f2e0*/  IMAD.WIDE R8, R6, 0x10, R8 ;  /* 0x0000001006087825 */ /* 0x001fe200078e0208 */
[----:B------:R-:W-:Y:S02]  /*f2f0*/  PRMT R36, R36, 0x5410, R38 ;  /* 0x0000541024247816 */ /* 0x000fe40000000026 */
[----:B------:R-:W-:Y:S02]  /*f300*/  PRMT R37, R37, 0x5410, R10 ;  /* 0x0000541025257816 */ /* 0x000fe4000000000a */
[----:B------:R-:W-:Y:S02]  /*f310*/  PRMT R39, R39, 0x5410, R11 ;  /* 0x0000541027277816 */ /* 0x000fe4000000000b */
[----:B------:R-:W-:-:S02]  /*f320*/  LOP3.LUT R10, R15, 0xff, RZ, 0xc0, !PT ;  /* 0x000000ff0f0a7812 */ /* 0x000fc400078ec0ff */
[----:B------:R-:W-:Y:S01]  /*f330*/  SHF.R.U32.HI R11, RZ, 0x18, R15 ;  /* 0x00000018ff0b7819 */ /* 0x000fe2000001160f */
[C---:B------:R-:W-:Y:S02]  /*f340*/  HFMA2.BF16_V2 R35, R19.reuse.H0_H0, R37, R35 ;  /* 0x0000002513237231 */ /* 0x040fe40000200823 */
[----:B------:R-:W-:Y:S01]  /*f350*/  HFMA2.BF16_V2 R27, R19.H0_H0, R36, R27 ;  /* 0x00000024131b7231 */ /* 0x000fe2000020081b */
[----:B------:R-:W-:Y:S02]  /*f360*/  F2FP.F16.E5M2.UNPACK_B R36, R10 ;  /* 0x0000000aff24723e */ /* 0x000fe400020004ff */
[----:B------:R-:W-:Y:S02]  /*f370*/  F2FP.F16.E5M2.UNPACK_B R37, R11 ;  /* 0x0000000bff25723e */ /* 0x000fe400020004ff */
[----:B------:R-:W3:Y:S01]  /*f380*/  LD.E.128 R8, desc[UR36][R8.64] ;  /* 0x0000002408087980 */ /* 0x000ee2000c101d00 */
[--C-:B------:R-:W-:Y:S02]  /*f390*/  SHF.R.U32.HI R12, RZ, 0x18, R14.reuse ;  /* 0x00000018ff0c7819 */ /* 0x100fe4000001160e */
[----:B------:R-:W-:-:S02]  /*f3a0*/  SHF.R.U32.HI R14, RZ, 0x10, R14 ;  /* 0x00000010ff0e7819 */ /* 0x000fc4000001160e */
[----:B------:R-:W-:Y:S02]  /*f3b0*/  LOP3.LUT R13, R15, 0xffff, RZ, 0xc0, !PT ;  /* 0x0000ffff0f0d7812 */ /* 0x000fe400078ec0ff */
[----:B------:R-:W-:Y:S02]  /*f3c0*/  SHF.R.U32.HI R15, RZ, 0x10, R15 ;  /* 0x00000010ff0f7819 */ /* 0x000fe4000001160f */
[----:B------:R-:W-:Y:S02]  /*f3d0*/  LOP3.LUT R14, R14, 0xff, RZ, 0xc0, !PT ;  /* 0x000000ff0e0e7812 */ /* 0x000fe400078ec0ff */
[----:B------:R-:W-:Y:S02]  /*f3e0*/  LOP3.LUT R15, R15, 0xff, RZ, 0xc0, !PT ;  /* 0x000000ff0f0f7812 */ /* 0x000fe400078ec0ff */
[----:B------:R-:W-:Y:S02]  /*f3f0*/  F2FP.F16.E5M2.UNPACK_B R12, R12 ;  /* 0x0000000cff0c723e */ /* 0x000fe400020004ff */
[----:B------:R-:W-:-:S02]  /*f400*/  F2FP.F16.E5M2.UNPACK_B R14, R14 ;  /* 0x0000000eff0e723e */ /* 0x000fc400020004ff */
[----:B------:R-:W-:Y:S01]  /*f410*/  F2FP.F16.E5M2.UNPACK_B R15, R15 ;  /* 0x0000000fff0f723e */ /* 0x000fe200020004ff */
[----:B------:R-:W-:Y:S01]  /*f420*/  HADD2.F32 R12, -RZ, R12.H0_H0 ;  /* 0x2000000cff0c7230 */ /* 0x000fe20000004100 */
[----:B------:R-:W-:Y:S01]  /*f430*/  SHF.R.U32.HI R13, RZ, 0x8, R13 ;  /* 0x00000008ff0d7819 */ /* 0x000fe2000001160d */
[----:B------:R-:W-:Y:S02]  /*f440*/  HADD2.F32 R14, -RZ, R14.H0_H0 ;  /* 0x2000000eff0e7230 */ /* 0x000fe40000004100 */
[----:B------:R-:W-:Y:S01]  /*f450*/  HADD2.F32 R37, -RZ, R37.H0_H0 ;  /* 0x20000025ff257230 */ /* 0x000fe20000004100 */
[----:B------:R-:W-:Y:S01]  /*f460*/  F2FP.F16.E5M2.UNPACK_B R13, R13 ;  /* 0x0000000dff0d723e */ /* 0x000fe200020004ff */
[----:B------:R-:W-:Y:S01]  /*f470*/  HADD2.F32 R15, -RZ, R15.H0_H0 ;  /* 0x2000000fff0f7230 */ /* 0x000fe20000004100 */
[----:B------:R-:W-:Y:S02]  /*f480*/  F2FP.BF16.F32.PACK_AB.RZ R12, RZ, R12 ;  /* 0x0000000cff0c723e */ /* 0x000fe400000190ff */
[----:B------:R-:W-:Y:S01]  /*f490*/  F2FP.BF16.F32.PACK_AB.RZ R14, RZ, R14 ;  /* 0x0000000eff0e723e */ /* 0x000fe200000190ff */
[----:B------:R-:W-:Y:S01]  /*f4a0*/  HADD2.F32 R36, -RZ, R36.H0_H0 ;  /* 0x20000024ff247230 */ /* 0x000fe20000004100 */
[----:B------:R-:W-:Y:S01]  /*f4b0*/  F2FP.BF16.F32.PACK_AB.RZ R37, RZ, R37 ;  /* 0x00000025ff25723e */ /* 0x000fe200000190ff */
[----:B------:R-:W-:Y:S01]  /*f4c0*/  HADD2.F32 R13, -RZ, R13.H0_H0 ;  /* 0x2000000dff0d7230 */ /* 0x000fe20000004100 */
[----:B------:R-:W-:-:S02]  /*f4d0*/  F2FP.BF16.F32.PACK_AB.RZ R15, RZ, R15 ;  /* 0x0000000fff0f723e */ /* 0x000fc400000190ff */
[----:B------:R-:W-:Y:S02]  /*f4e0*/  PRMT R14, R14, 0x5410, R12 ;  /* 0x000054100e0e7816 */ /* 0x000fe4000000000c */
[----:B------:R-:W-:Y:S02]  /*f4f0*/  PRMT R15, R15, 0x5410, R37 ;  /* 0x000054100f0f7816 */ /* 0x000fe40000000025 */
[----:B------:R-:W-:Y:S02]  /*f500*/  F2FP.BF16.F32.PACK_AB.RZ R36, RZ, R36 ;  /* 0x00000024ff24723e */ /* 0x000fe400000190ff */
[----:B------:R-:W-:Y:S01]  /*f510*/  F2FP.BF16.F32.PACK_AB.RZ R13, RZ, R13 ;  /* 0x0000000dff0d723e */ /* 0x000fe200000190ff */
[----:B------:R-:W-:-:S03]  /*f520*/  HFMA2.BF16_V2 R32, R19.H0_H0, R15, R32 ;  /* 0x0000000f13207231 */ /* 0x000fc60000200820 */
[----:B------:R-:W-:Y:S01]  /*f530*/  PRMT R36, R36, 0x5410, R13 ;  /* 0x0000541024247816 */ /* 0x000fe2000000000d */
[----:B------:R-:W-:-:S04]  /*f540*/  HFMA2.BF16_V2 R24, R19.H0_H0, R14, R24 ;  /* 0x0000000e13187231 */ /* 0x000fc80000200818 */
[C---:B------:R-:W-:Y:S01]  /*f550*/  HFMA2.BF16_V2 R26, R19.reuse.H0_H0, R36, R26 ;  /* 0x00000024131a7231 */ /* 0x040fe2000020081a */
[----:B------:R-:W-:Y:S01]  /*f560*/  PRMT R42, R42, 0x5410, R43 ;  /* 0x000054102a2a7816 */ /* 0x000fe2000000002b */
        /* <DEDUP_REMOVED lines=1871> */
[----:B------:R-:W-:Y:S02]  /*16a60*/  SHF.R.U32.HI R20, RZ, 0x10, R20 ;  /* 0x00000010ff147819 */ /* 0x000fe40000011614 */
[----:B------:R-:W-:Y:S02]  /*16a70*/  F2FP.F16.E5M2.UNPACK_B R37, R12 ;  /* 0x0000000cff25723e */ /* 0x000fe400020004ff */
[----:B------:R-:W-:Y:S02]  /*16a80*/  F2FP.F16.E5M2.UNPACK_B R12, R13 ;  /* 0x0000000dff0c723e */ /* 0x000fe400020004ff */
[----:B------:R-:W-:-:S02]  /*16a90*/  LOP3.LUT R13, R21, 0xffff, RZ, 0xc0, !PT ;  /* 0x0000ffff150d7812 */ /* 0x000fc400078ec0ff */
[----:B------:R-:W-:Y:S02]  /*16aa0*/  LOP3.LUT R20, R20, 0xff, RZ, 0xc0, !PT ;  /* 0x000000ff14147812 */ /* 0x000fe400078ec0ff */
[----:B------:R-:W-:Y:S02]  /*16ab0*/  SHF.R.U32.HI R21, RZ, 0x10, R21 ;  /* 0x00000010ff157819 */ /* 0x000fe40000011615 */
[----:B------:R-:W-:Y:S02]  /*16ac0*/  SHF.R.U32.HI R13, RZ, 0x8, R13 ;  /* 0x00000008ff0d7819 */ /* 0x000fe4000001160d */
[----:B------:R-:W-:Y:S02]  /*16ad0*/  F2FP.F16.E5M2.UNPACK_B R20, R20 ;  /* 0x00000014ff14723e */ /* 0x000fe400020004ff */
        /* <DEDUP_REMOVED lines=8> */
[----:B------:R-:W-:Y:S02]  /*16b60*/  HADD2.F32 R14, -RZ, R14.H0_H0 ;  /* 0x2000000eff0e7230 */ /* 0x000fe40000004100 */
[----:B------:R-:W-:Y:S01]  /*16b70*/  HADD2.F32 R15, -RZ, R15.H0_H0 ;  /* 0x2000000fff0f7230 */ /* 0x000fe20000004100 */
[----:B------:R-:W-:Y:S02]  /*16b80*/  F2FP.F16.E5M2.UNPACK_B R13, R38 ;  /* 0x00000026ff0d723e */ /* 0x000fe400020004ff */
[----:B------:R-:W-:Y:S02]  /*16b90*/  PRMT R20, R20, 0x5410, R36 ;  /* 0x0000541014147816 */ /* 0x000fe40000000024 */
[----:B------:R-:W-:-:S02]  /*16ba0*/  F2FP.BF16.F32.PACK_AB.RZ R37, RZ, R37 ;  /* 0x00000025ff25723e */ /* 0x000fc400000190ff */
[----:B------:R-:W-:Y:S02]  /*16bb0*/  F2FP.BF16.F32.PACK_AB.RZ R21, RZ, R21 ;  /* 0x00000015ff15723e */ /* 0x000fe400000190ff */
[----:B------:R-:W-:Y:S02]  /*16bc0*/  F2FP.BF16.F32.PACK_AB.RZ R14, RZ, R14 ;  /* 0x0000000eff0e723e */ /* 0x000fe400000190ff */
[----:B------:R-:W-:Y:S02]  /*16bd0*/  F2FP.BF16.F32.PACK_AB.RZ R15, RZ, R15 ;  /* 0x0000000fff0f723e */ /* 0x000fe400000190ff */
[----:B------:R-:W-:Y:S02]  /*16be0*/  LOP3.LUT R36, R23, 0xffff, RZ, 0xc0, !PT ;  /* 0x0000ffff17247812 */ /* 0x000fe400078ec0ff */
[----:B------:R-:W-:Y:S01]  /*16bf0*/  LOP3.LUT R38, R22, 0xffff, RZ, 0xc0, !PT ;  /* 0x0000ffff16267812 */ /* 0x000fe200078ec0ff */
[----:B------:R-:W-:Y:S01]  /*16c00*/  HADD2.F32 R12, -RZ, R12.H0_H0 ;  /* 0x2000000cff0c7230 */ /* 0x000fe20000004100 */
[----:B------:R-:W-:Y:S01]  /*16c10*/  PRMT R37, R37, 0x5410, R21 ;  /* 0x0000541025257816 */ /* 0x000fe20000000015 */
[----:B------:R-:W-:Y:S01]  /*16c20*/  HADD2.F32 R13, -RZ, R13.H0_H0 ;  /* 0x2000000dff0d7230 */ /* 0x000fe20000004100 */
[----:B------:R-:W-:-:S02]  /*16c30*/  PRMT R39, R14, 0x5410, R15 ;  /* 0x000054100e277816 */ /* 0x000fc4000000000f */
[----:B------:R-:W-:Y:S02]  /*16c40*/  SHF.R.U32.HI R36, RZ, 0x8, R36 ;  /* 0x00000008ff247819 */ /* 0x000fe40000011624 */
[----:B------:R-:W-:Y:S02]  /*16c50*/  LOP3.LUT R21, R23, 0xff, RZ, 0xc0, !PT ;  /* 0x000000ff17157812 */ /* 0x000fe400078ec0ff */
[----:B------:R-:W-:Y:S02]  /*16c60*/  SHF.R.U32.HI R38, RZ, 0x8, R38 ;  /* 0x00000008ff267819 */ /* 0x000fe40000011626 */
[----:B------:R-:W-:Y:S02]  /*16c70*/  LOP3.LUT R15, R22, 0xff, RZ, 0xc0, !PT ;  /* 0x000000ff160f7812 */ /* 0x000fe400078ec0ff */
[----:B------:R-:W-:Y:S02]  /*16c80*/  F2FP.F16.E5M2.UNPACK_B R36, R36 ;  /* 0x00000024ff24723e */ /* 0x000fe400020004ff */
[----:B------:R-:W-:-:S02]  /*16c90*/  F2FP.F16.E5M2.UNPACK_B R21, R21 ;  /* 0x00000015ff15723e */ /* 0x000fc400020004ff */
[----:B------:R-:W-:Y:S02]  /*16ca0*/  F2FP.BF16.F32.PACK_AB.RZ R12, RZ, R12 ;  /* 0x0000000cff0c723e */ /* 0x000fe400000190ff */
[----:B------:R-:W-:Y:S02]  /*16cb0*/  F2FP.BF16.F32.PACK_AB.RZ R13, RZ, R13 ;  /* 0x0000000dff0d723e */ /* 0x000fe400000190ff */
[----:B------:R-:W-:Y:S02]  /*16cc0*/  F2FP.F16.E5M2.UNPACK_B R14, R38 ;  /* 0x00000026ff0e723e */ /* 0x000fe400020004ff */
[----:B------:R-:W-:Y:S01]  /*16cd0*/  F2FP.F16.E5M2.UNPACK_B R15, R15 ;  /* 0x0000000fff0f723e */ /* 0x000fe200020004ff */
[----:B------:R-:W-:Y:S01]  /*16ce0*/  HADD2.F32 R21, -RZ, R21.H0_H0 ;  /* 0x20000015ff157230 */ /* 0x000fe20000004100 */
[----:B------:R-:W-:Y:S01]  /*16cf0*/  PRMT R13, R13, 0x5410, R12 ;  /* 0x000054100d0d7816 */ /* 0x000fe2000000000c */
[----:B------:R-:W-:Y:S02]  /*16d00*/  HADD2.F32 R36, -RZ, R36.H0_H0 ;  /* 0x20000024ff247230 */ /* 0x000fe40000004100 */
[----:B------:R-:W-:-:S02]  /*16d10*/  HADD2.F32 R15, -RZ, R15.H0_H0 ;  /* 0x2000000fff0f7230 */ /* 0x000fc40000004100 */
[----:B------:R-:W-:Y:S02]  /*16d20*/  HADD2.F32 R14, -RZ, R14.H0_H0 ;  /* 0x2000000eff0e7230 */ /* 0x000fe40000004100 */
[----:B------:R-:W-:Y:S01]  /*16d30*/  HFMA2.BF16_V2 R27, R19.H0_H0, R13, R27 ;  /* 0x0000000d131b7231 */ /* 0x000fe2000020081b */
[----:B------:R-:W-:Y:S01]  /*16d40*/  F2FP.BF16.F32.PACK_AB.RZ R21, RZ, R21 ;  /* 0x00000015ff15723e */ /* 0x000fe200000190ff */
[----:B------:R-:W-:Y:S01]  /*16d50*/  VIADD R13, R3, 0xe8 ;  /* 0x000000e8030d7836 */ /* 0x000fe20000000000 */
[----:B------:R-:W-:Y:S02]  /*16d60*/  F2FP.BF16.F32.PACK_AB.RZ R36, RZ, R36 ;  /* 0x00000024ff24723e */ /* 0x000fe400000190ff */
[----:B------:R-:W-:Y:S02]  /*16d70*/  F2FP.BF16.F32.PACK_AB.RZ R15, RZ, R15 ;  /* 0x0000000fff0f723e */ /* 0x000fe400000190ff */
[----:B------:R-:W-:Y:S02]  /*16d80*/  F2FP.BF16.F32.PACK_AB.RZ R14, RZ, R14 ;  /* 0x0000000eff0e723e */ /* 0x000fe400000190ff */
[----:B---3--:R-:W-:-:S02]  /*16d90*/  LOP3.LUT R12, R8, 0xffff, RZ, 0xc0, !PT ;  /* 0x0000ffff080c7812 */ /* 0x008fc400078ec0ff */
[----:B------:R-:W-:Y:S02]  /*16da0*/  PRMT R21, R21, 0x5410, R36 ;  /* 0x0000541015157816 */ /* 0x000fe40000000024 */
[----:B------:R-:W-:Y:S02]  /*16db0*/  PRMT R15, R15, 0x5410, R14 ;  /* 0x000054100f0f7816 */ /* 0x000fe4000000000e */
[----:B------:R-:W-:Y:S02]  /*16dc0*/  LOP3.LUT R36, R13, 0xf8, RZ, 0xc0, !PT ;  /* 0x000000f80d247812 */ /* 0x000fe400078ec0ff */
[----:B------:R-:W-:Y:S02]  /*16dd0*/  SHF.R.U32.HI R13, RZ, 0x18, R8 ;  /* 0x00000018ff0d7819 */ /* 0x000fe40000011608 */
[----:B------:R-:W-:Y:S01]  /*16de0*/  SHF.R.U32.HI R12, RZ, 0x8, R12 ;  /* 0x00000008ff0c7819 */ /* 0x000fe2000001160c */
[C---:B------:R-:W-:Y:S01]  /*16df0*/  HFMA2.BF16_V2 R34, R19.reuse.H0_H0, R39, R34 ;  /* 0x0000002713227231 */ /* 0x040fe20000200822 */
[----:B------:R-:W-:Y:S01]  /*16e00*/  F2FP.F16.E5M2.UNPACK_B R39, R13 ;  /* 0x0000000dff27723e */ /* 0x000fe200020004ff */
[C---:B------:R-:W-:Y:S01]  /*16e10*/  HFMA2.BF16_V2 R25, R19.reuse.H0_H0, R15, R25 ;  /* 0x0000000f13197231 */ /* 0x040fe20000200819 */
[----:B------:R-:W-:Y:S01]  /*16e20*/  F2FP.F16.E5M2.UNPACK_B R15, R12 ;  /* 0x0000000cff0f723e */ /* 0x000fe200020004ff */
[C---:B------:R-:W-:Y:S01]  /*16e30*/  HFMA2.BF16_V2 R33, R19.reuse.H0_H0, R20, R33 ;  /* 0x0000001413217231 */ /* 0x040fe20000200821 */
[----:B------:R0:W1:Y:S01]  /*16e40*/  LDS.64 R12, [R36+UR4] ;  /* 0x00000004240c7984 */ /* 0x0000620008000a00 */
[--C-:B------:R-:W-:Y:S01]  /*16e50*/  SHF.R.U32.HI R20, RZ, 0x18, R22.reuse ;  /* 0x00000018ff147819 */ /* 0x100fe20000011616 */
[----:B------:R-:W-:Y:S01]  /*16e60*/  HFMA2.BF16_V2 R35, R19.H0_H0, R37, R35 ;  /* 0x0000002513237231 */ /* 0x000fe20000200823 */
[----:B------:R-:W-:-:S02]  /*16e70*/  SHF.R.U32.HI R22, RZ, 0x10, R22 ;  /* 0x00000010ff167819 */ /* 0x000fc40000011616 */
[--C-:B------:R-:W-:Y:S02]  /*16e80*/  SHF.R.U32.HI R37, RZ, 0x18, R23.reuse ;  /* 0x00000018ff257819 */ /* 0x100fe40000011617 */
[----:B------:R-:W-:Y:S02]  /*16e90*/  SHF.R.U32.HI R23, RZ, 0x10, R23 ;  /* 0x00000010ff177819 */ /* 0x000fe40000011617 */
[----:B------:R-:W-:Y:S02]  /*16ea0*/  LOP3.LUT R22, R22, 0xff, RZ, 0xc0, !PT ;  /* 0x000000ff16167812 */ /* 0x000fe400078ec0ff */
        /* <DEDUP_REMOVED lines=14> */
[----:B------:R-:W-:Y:S02]  /*16f90*/  LOP3.LUT R14, R8, 0xff, RZ, 0xc0, !PT ;  /* 0x000000ff080e7812 */ /* 0x000fe400078ec0ff */
[----:B------:R-:W-:-:S02]  /*16fa0*/  SHF.R.U32.HI R8, RZ, 0x10, R8 ;  /* 0x00000010ff087819 */ /* 0x000fc40000011608 */
[----:B------:R-:W-:Y:S02]  /*16fb0*/  PRMT R23, R23, 0x5410, R37 ;  /* 0x0000541017177816 */ /* 0x000fe40000000025 */
[C---:B------:R-:W-:Y:S01]  /*16fc0*/  LOP3.LUT R20, R9.reuse, 0xffff, RZ, 0xc0, !PT ;  /* 0x0000ffff09147812 */ /* 0x040fe200078ec0ff */
[C---:B------:R-:W-:Y:S01]  /*16fd0*/  HFMA2.BF16_V2 R24, R19.reuse.H0_H0, R22, R24 ;  /* 0x0000001613187231 */ /* 0x040fe20000200818 */
[----:B------:R-:W-:Y:S01]  /*16fe0*/  LOP3.LUT R8, R8, 0xff, RZ, 0xc0, !PT ;  /* 0x000000ff08087812 */ /* 0x000fe200078ec0ff */
[C---:B------:R-:W-:Y:S01]  /*16ff0*/  HFMA2.BF16_V2 R26, R19.reuse.H0_H0, R21, R26 ;  /* 0x00000015131a7231 */ /* 0x040fe2000020081a */
[----:B------:R-:W-:Y:S01]  /*17000*/  SHF.R.U32.HI R20, RZ, 0x8, R20 ;  /* 0x00000008ff147819 */ /* 0x000fe20000011614 */
[----:B------:R-:W-:Y:S01]  /*17010*/  HFMA2.BF16_V2 R32, R19.H0_H0, R23, R32 ;  /* 0x0000001713207231 */ /* 0x000fe20000200820 */
[----:B------:R-:W-:Y:S02]  /*17020*/  LOP3.LUT R21, R9, 0xff, RZ, 0xc0, !PT ;  /* 0x000000ff09157812 */ /* 0x000fe400078ec0ff */
[----:B------:R-:W-:-:S02]  /*17030*/  SHF.R.U32.HI R22, RZ, 0x18, R9 ;  /* 0x00000018ff167819 */ /* 0x000fc40000011609 */
[----:B------:R-:W-:Y:S02]  /*17040*/  SHF.R.U32.HI R9, RZ, 0x10, R9 ;  /* 0x00000010ff097819 */ /* 0x000fe40000011609 */
[----:B------:R-:W-:Y:S02]  /*17050*/  LOP3.LUT R23, R10, 0xffff, RZ, 0xc0, !PT ;  /* 0x0000ffff0a177812 */ /* 0x000fe400078ec0ff */
[----:B------:R-:W-:Y:S02]  /*17060*/  F2FP.F16.E5M2.UNPACK_B R38, R8 ;  /* 0x00000008ff26723e */ /* 0x000fe400020004ff */
[----:B------:R-:W-:Y:S02]  /*17070*/  F2FP.F16.E5M2.UNPACK_B R8, R20 ;  /* 0x00000014ff08723e */ /* 0x000fe400020004ff */
[----:B------:R-:W-:Y:S02]  /*17080*/  F2FP.F16.E5M2.UNPACK_B R14, R14 ;  /* 0x0000000eff0e723e */ /* 0x000fe400020004ff */
[----:B------:R-:W-:-:S02]  /*17090*/  LOP3.LUT R20, R9, 0xff, RZ, 0xc0, !PT ;  /* 0x000000ff09147812 */ /* 0x000fc400078ec0ff */
[----:B------:R-:W-:Y:S02]  /*170a0*/  SHF.R.U32.HI R9, RZ, 0x8, R23 ;  /* 0x00000008ff097819 */ /* 0x000fe40000011617 */
[----:B------:R-:W-:Y:S02]  /*170b0*/  LOP3.LUT R23, R10, 0xff, RZ, 0xc0, !PT ;  /* 0x000000ff0a177812 */ /* 0x000fe400078ec0ff */
[--C-:B0-----:R-:W-:Y:S01]  /*170c0*/  SHF.R.U32.HI R36, RZ, 0x18, R10.reuse ;  /* 0x00000018ff247819 */ /* 0x101fe2000001160a */
[----:B------:R-:W-:Y:S01]  /*170d0*/  HADD2.F32 R39, -RZ, R39.H0_H0 ;  /* 0x20000027ff277230 */ /* 0x000fe20000004100 */
[----:B------:R-:W-:Y:S01]  /*170e0*/  SHF.R.U32.HI R10, RZ, 0x10, R10 ;  /* 0x00000010ff0a7819 */ /* 0x000fe2000001160a */
[----:B------:R-:W-:Y:S01]  /*170f0*/  HADD2.F32 R14, -RZ, R14.H0_H0 ;  /* 0x2000000eff0e7230 */ /* 0x000fe20000004100 */
[----:B------:R-:W-:Y:S01]  /*17100*/  LOP3.LUT R40, R11, 0xffff, RZ, 0xc0, !PT ;  /* 0x0000ffff0b287812 */ /* 0x000fe200078ec0ff */
[----:B------:R-:W-:Y:S02]  /*17110*/  HADD2.F32 R15, -RZ, R15.H0_H0 ;  /* 0x2000000fff0f7230 */ /* 0x000fe40000004100 */
[----:B-1----:R-:W-:Y:S01]  /*17120*/  IMAD.WIDE R12, R6, 0x10, R12 ;  /* 0x00000010060c7825 */ /* 0x002fe200078e020c */
[----:B------:R-:W-:-:S02]  /*17130*/  LOP3.LUT R37, R10, 0xff, RZ, 0xc0, !PT ;  /* 0x000000ff0a257812 */ /* 0x000fc400078ec0ff */
[----:B------:R-:W-:Y:S01]  /*17140*/  SHF.R.U32.HI R10, RZ, 0x8, R40 ;  /* 0x00000008ff0a7819 */ /* 0x000fe20000011628 */
[----:B------:R-:W-:Y:S01]  /*17150*/  HADD2.F32 R40, -RZ, R38.H0_H0 ;  /* 0x20000026ff287230 */ /* 0x000fe20000004100 */
[----:B------:R-:W-:Y:S02]  /*17160*/  F2FP.BF16.F32.PACK_AB.RZ R41, RZ, R39 ;  /* 0x00000027ff29723e */ /* 0x000fe400000190ff */
[----:B------:R-:W-:Y:S02]  /*17170*/  F2FP.BF16.F32.PACK_AB.RZ R38, RZ, R14 ;  /* 0x0000000eff26723e */ /* 0x000fe400000190ff */
[----:B------:R-:W-:Y:S02]  /*17180*/  F2FP.BF16.F32.PACK_AB.RZ R39, RZ, R15 ;  /* 0x0000000fff27723e */ /* 0x000fe400000190ff */
[----:B------:R-:W2:Y:S01]  /*17190*/  LD.E.128 R12, desc[UR36][R12.64] ;  /* 0x000000240c0c7980 */ /* 0x000ea2000c101d00 */
[----:B------:R-:W-:Y:S02]  /*171a0*/  F2FP.F16.E5M2.UNPACK_B R22, R22 ;  /* 0x00000016ff16723e */ /* 0x000fe400020004ff */
[----:B------:R-:W-:-:S02]  /*171b0*/  PRMT R38, R38, 0x5410, R39 ;  /* 0x0000541026267816 */ /* 0x000fc40000000027 */
[----:B------:R-:W-:Y:S01]  /*171c0*/  F2FP.F16.E5M2.UNPACK_B R23, R23 ;  /* 0x00000017ff17723e */ /* 0x000fe200020004ff */
[----:B------:R-:W-:Y:S01]  /*171d0*/  HADD2.F32 R22, -RZ, R22.H0_H0 ;  /* 0x20000016ff167230 */ /* 0x000fe20000004100 */
[----:B------:R-:W-:Y:S01]  /*171e0*/  F2FP.BF16.F32.PACK_AB.RZ R40, RZ, R40 ;  /* 0x00000028ff28723e */ /* 0x000fe200000190ff */
[----:B------:R-:W-:Y:S02]  /*171f0*/  HADD2.F32 R8, -RZ, R8.H0_H0 ;  /* 0x20000008ff087230 */ /* 0x000fe40000004100 */
[----:B------:R-:W-:Y:S02]  /*17200*/  HFMA2.BF16_V2 R34, R19.H0_H0, R38, R34 ;  /* 0x0000002613227231 */ /* 0x000fe40000200822 */
[----:B------:R-:W-:Y:S01]  /*17210*/  HADD2.F32 R38, -RZ, R23.H0_H0 ;  /* 0x20000017ff267230 */ /* 0x000fe20000004100 */
[----:B------:R-:W-:Y:S02]  /*17220*/  F2FP.BF16.F32.PACK_AB.RZ R23, RZ, R22 ;  /* 0x00000016ff17723e */ /* 0x000fe400000190ff */
[----:B------:R-:W-:-:S02]  /*17230*/  F2FP.F16.E5M2.UNPACK_B R9, R9 ;  /* 0x00000009ff09723e */ /* 0x000fc400020004ff */
[----:B------:R-:W-:Y:S02]  /*17240*/  PRMT R40, R40, 0x5410, R41 ;  /* 0x0000541028287816 */ /* 0x000fe40000000029 */
[----:B------:R-:W-:Y:S01]  /*17250*/  F2FP.BF16.F32.PACK_AB.RZ R22, RZ, R8 ;  /* 0x00000008ff16723e */ /* 0x000fe200000190ff */
[----:B------:R-:W-:Y:S02]  /*17260*/  VIADD R8, R3, 0xf0 ;  /* 0x000000f003087836 */ /* 0x000fe40000000000 */
[----:B------:R-:W-:Y:S02]  /*17270*/  HFMA2.BF16_V2 R33, R19.H0_H0, R40, R33 ;  /* 0x0000002813217231 */ /* 0x000fe40000200821 */
[----:B------:R-:W-:Y:S01]  /*17280*/  HADD2.F32 R9, -RZ, R9.H0_H0 ;  /* 0x20000009ff097230 */ /* 0x000fe20000004100 */
[----:B------:R-:W-:-:S04]  /*17290*/  LOP3.LUT R40, R8, 0xf8, RZ, 0xc0, !PT ;  /* 0x000000f808287812 */ /* 0x000fc800078ec0ff */
[----:B------:R-:W-:Y:S02]  /*172a0*/  F2FP.BF16.F32.PACK_AB.RZ R39, RZ, R9 ;  /* 0x00000009ff27723e */ /* 0x000fe400000190ff */
[----:B------:R-:W0:Y:S01]  /*172b0*/  LDS.64 R8, [R40+UR4] ;  /* 0x0000000428087984 */ /* 0x000e220008000a00 */
[----:B------:R-:W-:Y:S02]  /*172c0*/  F2FP.F16.E5M2.UNPACK_B R21, R21 ;  /* 0x00000015ff15723e */ /* 0x000fe400020004ff */
[----:B------:R-:W-:-:S03]  /*172d0*/  F2FP.F16.E5M2.UNPACK_B R20, R20 ;  /* 0x00000014ff14723e */ /* 0x000fc600020004ff */
[----:B------:R-:W-:Y:S02]  /*172e0*/  HADD2.F32 R21, -RZ, R21.H0_H0 ;  /* 0x20000015ff157230 */ /* 0x000fe40000004100 */
[----:B------:R-:W-:-:S03]  /*172f0*/  HADD2.F32 R20, -RZ, R20.H0_H0 ;  /* 0x20000014ff147230 */ /* 0x000fc60000004100 */
[----:B------:R-:W-:Y:S02]  /*17300*/  F2FP.BF16.F32.PACK_AB.RZ R21, RZ, R21 ;  /* 0x00000015ff15723e */ /* 0x000fe400000190ff */
[----:B------:R-:W-:Y:S02]  /*17310*/  F2FP.BF16.F32.PACK_AB.RZ R20, RZ, R20 ;  /* 0x00000014ff14723e */ /* 0x000fe400000190ff */
[----:B------:R-:W-:Y:S02]  /*17320*/  F2FP.BF16.F32.PACK_AB.RZ R38, RZ, R38 ;  /* 0x00000026ff26723e */ /* 0x000fe400000190ff */
[----:B------:R-:W-:Y:S02]  /*17330*/  PRMT R21, R21, 0x5410, R22 ;  /* 0x0000541015157816 */ /* 0x000fe40000000016 */
[----:B------:R-:W-:Y:S02]  /*17340*/  PRMT R20, R20, 0x5410, R23 ;  /* 0x0000541014147816 */ /* 0x000fe40000000017 */
[----:B------:R-:W-:Y:S01]  /*17350*/  PRMT R23, R38, 0x5410, R39 ;  /* 0x0000541026177816 */ /* 0x000fe20000000027 */
[C---:B------:R-:W-:Y:S01]  /*17360*/  HFMA2.BF16_V2 R38, R19.reuse.H0_H0, R21, R35 ;  /* 0x0000001513267231 */ /* 0x040fe20000200823 */
[----:B------:R-:W-:Y:S01]  /*17370*/  SHF.R.U32.HI R21, RZ, 0x18, R11 ;  /* 0x00000018ff157819 */ /* 0x000fe2000001160b */
[C---:B------:R-:W-:Y:S01]  /*17380*/  HFMA2.BF16_V2 R35, R19.reuse.H0_H0, R20, R27 ;  /* 0x0000001413237231 */ /* 0x040fe2000020081b */
[----:B------:R-:W-:Y:S01]  /*17390*/  LOP3.LUT R20, R11, 0xff, RZ, 0xc0, !PT ;  /* 0x000000ff0b147812 */ /* 0x000fe200078ec0ff */
[----:B------:R-:W-:Y:S01]  /*173a0*/  HFMA2.BF16_V2 R27, R19.H0_H0, R23, R25 ;  /* 0x00000017131b7231 */ /* 0x000fe20000200819 */
[----:B------:R-:W-:-:S02]  /*173b0*/  F2FP.F16.E5M2.UNPACK_B R39, R21 ;  /* 0x00000015ff27723e */ /* 0x000fc400020004ff */
[----:B------:R-:W-:Y:S01]  /*173c0*/  F2FP.F16.E5M2.UNPACK_B R25, R20 ;  /* 0x00000014ff19723e */ /* 0x000fe200020004ff */
[----:B0-----:R-:W-:-:S05]  /*173d0*/  IMAD.WIDE R8, R6, 0x10, R8 ;  /* 0x0000001006087825 */ /* 0x001fca00078e0208 */
[----:B------:R2:W3:Y:S01]  /*173e0*/  LD.E.128 R20, desc[UR36][R8.64] ;  /* 0x0000002408147980 */ /* 0x0004e2000c101d00 */
        /* <DEDUP_REMOVED lines=11> */
[----:B------:R-:W-:Y:S02]  /*174a0*/  PRMT R25, R25, 0x5410, R10 ;  /* 0x0000541019197816 */ /* 0x000fe4000000000a */
[----:B------:R-:W-:-:S02]  /*174b0*/  PRMT R37, R37, 0x5410, R36 ;  /* 0x0000541025257816 */ /* 0x000fc40000000024 */
[----:B------:R-:W-:-:S03]  /*174c0*/  SHF.R.U32.HI R11, RZ, 0x10, R11 ;  /* 0x00000010ff0b7819 */ /* 0x000fc6000001160b */
[C---:B------:R-:W-:Y:S01]  /*174d0*/  HFMA2.BF16_V2 R37, R19.reuse.H0_H0, R37, R24 ;  /* 0x0000002513257231 */ /* 0x040fe20000200818 */
[----:B------:R-:W-:Y:S01]  /*174e0*/  LOP3.LUT R11, R11, 0xff, RZ, 0xc0, !PT ;  /* 0x000000ff0b0b7812 */ /* 0x000fe200078ec0ff */
[----:B------:R-:W-:-:S03]  /*174f0*/  HFMA2.BF16_V2 R36, R19.H0_H0, R25, R26 ;  /* 0x0000001913247231 */ /* 0x000fc6000020081a */
[----:B------:R-:W-:Y:S01]  /*17500*/  F2FP.F16.E5M2.UNPACK_B R11, R11 ;  /* 0x0000000bff0b723e */ /* 0x000fe200020004ff */
[----:B------:R-:W-:-:S04]  /*17510*/  HADD2.F32 R39, -RZ, R39.H0_H0 ;  /* 0x20000027ff277230 */ /* 0x000fc80000004100 */
[----:B------:R-:W-:Y:S01]  /*17520*/  HADD2.F32 R11, -RZ, R11.H0_H0 ;  /* 0x2000000bff0b7230 */ /* 0x000fe20000004100 */
[----:B------:R-:W-:-:S04]  /*17530*/  F2FP.BF16.F32.PACK_AB.RZ R39, RZ, R39 ;  /* 0x00000027ff27723e */ /* 0x000fc800000190ff */
[----:B------:R-:W-:-:S04]  /*17540*/  F2FP.BF16.F32.PACK_AB.RZ R11, RZ, R11 ;  /* 0x0000000bff0b723e */ /* 0x000fc800000190ff */
[----:B------:R-:W-:-:S05]  /*17550*/  PRMT R11, R11, 0x5410, R39 ;  /* 0x000054100b0b7816 */ /* 0x000fca0000000027 */
[----:B------:R-:W-:Y:S02]  /*17560*/  HFMA2.BF16_V2 R32, R19.H0_H0, R11, R32 ;  /* 0x0000000b13207231 */ /* 0x000fe40000200820 */
[----:B------:R-:W-:Y:S01]  /*17570*/  VIADD R3, R3, 0xfffffff8 ;  /* 0xfffffff803037836 */ /* 0x000fe20000000000 */
[----:B--2---:R-:W-:-:S04]  /*17580*/  LOP3.LUT R8, R12, 0xffff, RZ, 0xc0, !PT ;  /* 0x0000ffff0c087812 */ /* 0x004fc800078ec0ff */
[----:B------:R-:W-:-:S04]  /*17590*/  SHF.R.U32.HI R8, RZ, 0x8, R8 ;  /* 0x00000008ff087819 */ /* 0x000fc80000011608 */
[----:B------:R-:W-:Y:S02]  /*175a0*/  F2FP.F16.E5M2.UNPACK_B R10, R8 ;  /* 0x00000008ff0a723e */ /* 0x000fe400020004ff */
[----:B------:R-:W-:Y:S02]  /*175b0*/  LOP3.LUT R8, R12, 0xff, RZ, 0xc0, !PT ;  /* 0x000000ff0c087812 */ /* 0x000fe400078ec0ff */
[----:B------:R-:W-:Y:S02]  /*175c0*/  SHF.R.U32.HI R24, RZ, 0x18, R13 ;  /* 0x00000018ff187819 */ /* 0x000fe4000001160d */
[----:B------:R-:W-:Y:S02]  /*175d0*/  F2FP.F16.E5M2.UNPACK_B R9, R8 ;  /* 0x00000008ff09723e */ /* 0x000fe400020004ff */
[----:B------:R-:W-:-:S04]  /*175e0*/  LOP3.LUT R8, R13, 0xff, RZ, 0xc0, !PT ;  /* 0x000000ff0d087812 */ /* 0x000fc800078ec0ff */
[----:B------:R-:W-:Y:S02]  /*175f0*/  F2FP.F16.E5M2.UNPACK_B R25, R8 ;  /* 0x00000008ff19723e */ /* 0x000fe400020004ff */
[----:B------:R-:W-:Y:S02]  /*17600*/  F2FP.F16.E5M2.UNPACK_B R8, R24 ;  /* 0x00000018ff08723e */ /* 0x000fe400020004ff */
[----:B------:R-:W-:Y:S02]  /*17610*/  SHF.R.U32.HI R24, RZ, 0x10, R13 ;  /* 0x00000010ff187819 */ /* 0x000fe4000001160d */
[----:B------:R-:W-:Y:S02]  /*17620*/  LOP3.LUT R26, R13, 0xffff, RZ, 0xc0, !PT ;  /* 0x0000ffff0d1a7812 */ /* 0x000fe400078ec0ff */
        /* <DEDUP_REMOVED lines=15> */
[C---:B------:R-:W-:Y:S02]  /*17720*/  LOP3.LUT R10, R14.reuse, 0xff, RZ, 0xc0, !PT ;  /* 0x000000ff0e0a7812 */ /* 0x040fe400078ec0ff */
[----:B------:R-:W-:Y:S02]  /*17730*/  LOP3.LUT R24, R14, 0xffff, RZ, 0xc0, !PT ;  /* 0x0000ffff0e187812 */ /* 0x000fe400078ec0ff */
[----:B------:R-:W-:-:S02]  /*17740*/  F2FP.BF16.F32.PACK_AB.RZ R25, RZ, R25 ;  /* 0x00000019ff19723e */ /* 0x000fc400000190ff */
[----:B------:R-:W-:Y:S02]  /*17750*/  F2FP.BF16.F32.PACK_AB.RZ R13, RZ, R13 ;  /* 0x0000000dff0d723e */ /* 0x000fe400000190ff */
[----:B------:R-:W-:Y:S02]  /*17760*/  SHF.R.U32.HI R11, RZ, 0x18, R12 ;  /* 0x00000018ff0b7819 */ /* 0x000fe4000001160c */
[----:B------:R-:W-:Y:S02]  /*17770*/  PRMT R26, R26, 0x5410, R8 ;  /* 0x000054101a1a7816 */ /* 0x000fe40000000008 */
[----:B------:R-:W-:Y:S02]  /*17780*/  SHF.R.U32.HI R12, RZ, 0x10, R12 ;  /* 0x00000010ff0c7819 */ /* 0x000fe4000001160c */
[----:B------:R-:W-:Y:S02]  /*17790*/  F2FP.F16.E5M2.UNPACK_B R8, R10 ;  /* 0x0000000aff08723e */ /* 0x000fe400020004ff */
[----:B------:R-:W-:-:S02]  /*177a0*/  SHF.R.U32.HI R24, RZ, 0x8, R24 ;  /* 0x00000008ff187819 */ /* 0x000fc40000011618 */
[----:B------:R-:W-:Y:S01]  /*177b0*/  PRMT R25, R25, 0x5410, R13 ;  /* 0x0000541019197816 */ /* 0x000fe2000000000d */
[----:B------:R-:W-:Y:S01]  /*177c0*/  HADD2.F32 R8, -RZ, R8.H0_H0 ;  /* 0x20000008ff087230 */ /* 0x000fe20000004100 */
[----:B------:R-:W-:Y:S02]  /*177d0*/  LOP3.LUT R12, R12, 0xff, RZ, 0xc0, !PT ;  /* 0x000000ff0c0c7812 */ /* 0x000fe400078ec0ff */
[----:B------:R-:W-:Y:S01]  /*177e0*/  F2FP.F16.E5M2.UNPACK_B R9, R24 ;  /* 0x00000018ff09723e */ /* 0x000fe200020004ff */
[----:B------:R-:W-:Y:S01]  /*177f0*/  HFMA2.BF16_V2 R13, R19.H0_H0, R25, R38 ;  /* 0x00000019130d7231 */ /* 0x000fe20000200826 */
[----:B------:R-:W-:Y:S01]  /*17800*/  F2FP.F16.E5M2.UNPACK_B R11, R11 ;  /* 0x0000000bff0b723e */ /* 0x000fe200020004ff */
[----:B------:R-:W0:Y:S01]  /*17810*/  LDC R25, c[0x0][0x22c] ;  /* 0x00008b00ff197b82 */ /* 0x000e220000000800 */
[----:B------:R-:W-:Y:S02]  /*17820*/  F2FP.F16.E5M2.UNPACK_B R12, R12 ;  /* 0x0000000cff0c723e */ /* 0x000fe400020004ff */
[----:B------:R-:W-:-:S02]  /*17830*/  SHF.R.U32.HI R38, RZ, 0x18, R14 ;  /* 0x00000018ff267819 */ /* 0x000fc4000001160e */
[----:B------:R-:W-:Y:S01]  /*17840*/  SHF.R.U32.HI R10, RZ, 0x10, R14 ;  /* 0x00000010ff0a7819 */ /* 0x000fe2000001160e */
[C---:B------:R-:W-:Y:S01]  /*17850*/  HFMA2.BF16_V2 R14, R19.reuse.H0_H0, R26, R35 ;  /* 0x0000001a130e7231 */ /* 0x040fe20000200823 */
[----:B------:R-:W-:Y:S01]  /*17860*/  F2FP.BF16.F32.PACK_AB.RZ R35, RZ, R8 ;  /* 0x00000008ff23723e */ /* 0x000fe200000190ff */
[----:B------:R-:W-:Y:S01]  /*17870*/  HADD2.F32 R9, -RZ, R9.H0_H0 ;  /* 0x20000009ff097230 */ /* 0x000fe20000004100 */
[----:B------:R-:W-:Y:S01]  /*17880*/  LOP3.LUT R8, R3, 0xf8, RZ, 0xc0, !PT ;  /* 0x000000f803087812 */ /* 0x000fe200078ec0ff */
[----:B------:R-:W-:Y:S02]  /*17890*/  HADD2.F32 R11, -RZ, R11.H0_H0 ;  /* 0x2000000bff0b7230 */ /* 0x000fe40000004100 */
[----:B------:R-:W-:Y:S02]  /*178a0*/  HADD2.F32 R12, -RZ, R12.H0_H0 ;  /* 0x2000000cff0c7230 */ /* 0x000fe40000004100 */
[----:B------:R-:W-:Y:S01]  /*178b0*/  HFMA2.BF16_V2 R24, R19.H0_H0, R39, R34 ;  /* 0x0000002713187231 */ /* 0x000fe20000200822 */
[----:B------:R-:W-:-:S02]  /*178c0*/  LOP3.LUT R26, R15, 0xff, RZ, 0xc0, !PT ;  /* 0x000000ff0f1a7812 */ /* 0x000fc400078ec0ff */
[----:B------:R-:W-:Y:S02]  /*178d0*/  F2FP.BF16.F32.PACK_AB.RZ R39, RZ, R9 ;  /* 0x00000009ff27723e */ /* 0x000fe400000190ff */
[----:B------:R-:W1:Y:S01]  /*178e0*/  LDS.64 R8, [R8+UR4] ;  /* 0x0000000408087984 */ /* 0x000e620008000a00 */
[----:B------:R-:W-:Y:S02]  /*178f0*/  F2FP.BF16.F32.PACK_AB.RZ R11, RZ, R11 ;  /* 0x0000000bff0b723e */ /* 0x000fe400000190ff */
[----:B------:R-:W-:Y:S02]  /*17900*/  F2FP.BF16.F32.PACK_AB.RZ R12, RZ, R12 ;  /* 0x0000000cff0c723e */ /* 0x000fe400000190ff */
[----:B------:R-:W-:Y:S01]  /*17910*/  F2FP.F16.E5M2.UNPACK_B R40, R26 ;  /* 0x0000001aff28723e */ /* 0x000fe200020004ff */
[----:B------:R-:W-:Y:S01]  /*17920*/  IMAD.SHL.U32 R26, R16, 0x2, RZ ;  /* 0x00000002101a7824 */ /* 0x000fe200078e00ff */
[----:B------:R-:W-:-:S04]  /*17930*/  PRMT R12, R12, 0x5410, R11 ;  /* 0x000054100c0c7816 */ /* 0x000fc8000000000b */
[----:B------:R-:W-:Y:S01]  /*17940*/  IABS R42, R26 ;  /* 0x0000001a002a7213 */ /* 0x000fe20000000000 */
[----:B------:R-:W-:Y:S01]  /*17950*/  HFMA2.BF16_V2 R12, R19.H0_H0, R12, R33 ;  /* 0x0000000c130c7231 */ /* 0x000fe20000200821 */
[----:B------:R-:W-:-:S03]  /*17960*/  SHF.R.U32.HI R33, RZ, 0x18, R15 ;  /* 0x00000018ff217819 */ /* 0x000fc6000001160f */
[----:B------:R-:W-:Y:S01]  /*17970*/  IMAD.HI.U32 R34, R5, R42, RZ ;  /* 0x0000002a05227227 */ /* 0x000fe200078e00ff */
[----:B------:R-:W-:Y:S02]  /*17980*/  F2FP.F16.E5M2.UNPACK_B R41, R33 ;  /* 0x00000021ff29723e */ /* 0x000fe400020004ff */
[----:B0-----:R-:W-:Y:S01]  /*17990*/  IABS R33, R25 ;  /* 0x0000001900217213 */ /* 0x001fe20000000000 */
[----:B------:R-:W-:Y:S01]  /*179a0*/  IMAD.MOV R3, RZ, RZ, -R34 ;  /* 0x000000ffff037224 */ /* 0x000fe200078e0a22 */
[----:B------:R-:W-:-:S03]  /*179b0*/  LOP3.LUT R11, R15, 0xffff, RZ, 0xc0, !PT ;  /* 0x0000ffff0f0b7812 */ /* 0x000fc600078ec0ff */
[----:B------:R-:W-:Y:S01]  /*179c0*/  IMAD R3, R33, R3, R42 ;  /* 0x0000000321037224 */ /* 0x000fe200078e022a */
[----:B------:R-:W-:Y:S02]  /*179d0*/  LOP3.LUT R10, R10, 0xff, RZ, 0xc0, !PT ;  /* 0x000000ff0a0a7812 */ /* 0x000fe400078ec0ff */
[----:B------:R-:W-:Y:S02]  /*179e0*/  SHF.R.U32.HI R11, RZ, 0x8, R11 ;  /* 0x00000008ff0b7819 */ /* 0x000fe4000001160b */
[----:B------:R-:W-:Y:S02]  /*179f0*/  ISETP.GT.U32.AND P3, PT, R4, R3, PT ;  /* 0x000000030400720c */ /* 0x000fe40003f64070 */
[----:B------:R-:W-:Y:S02]  /*17a00*/  F2FP.F16.E5M2.UNPACK_B R10, R10 ;  /* 0x0000000aff0a723e */ /* 0x000fe400020004ff */
[----:B------:R-:W-:Y:S02]  /*17a10*/  F2FP.F16.E5M2.UNPACK_B R11, R11 ;  /* 0x0000000bff0b723e */ /* 0x000fe400020004ff */
[----:B------:R-:W-:Y:S01]  /*17a20*/  F2FP.F16.E5M2.UNPACK_B R38, R38 ;  /* 0x00000026ff26723e */ /* 0x000fe200020004ff */
[----:B------:R-:W-:-:S02]  /*17a30*/  HADD2.F32 R10, -RZ, R10.H0_H0 ;  /* 0x2000000aff0a7230 */ /* 0x000fc40000004100 */
[----:B------:R-:W-:Y:S02]  /*17a40*/  HADD2.F32 R11, -RZ, R11.H0_H0 ;  /* 0x2000000bff0b7230 */ /* 0x000fe40000004100 */
[----:B------:R-:W-:Y:S02]  /*17a50*/  HADD2.F32 R38, -RZ, R38.H0_H0 ;  /* 0x20000026ff267230 */ /* 0x000fe40000004100 */
[----:B------:R-:W-:Y:S01]  /*17a60*/  HADD2.F32 R40, -RZ, R40.H0_H0 ;  /* 0x20000028ff287230 */ /* 0x000fe20000004100 */
[----:B------:R-:W-:Y:S01]  /*17a70*/  F2FP.BF16.F32.PACK_AB.RZ R10, RZ, R10 ;  /* 0x0000000aff0a723e */ /* 0x000fe200000190ff */
[----:B------:R-:W-:Y:S01]  /*17a80*/  @!P3 IMAD.IADD R3, R3, 0x1, -R33 ;  /* 0x000000010303b824 */ /* 0x000fe200078e0a21 */
[----:B------:R-:W-:Y:S01]  /*17a90*/  F2FP.BF16.F32.PACK_AB.RZ R11, RZ, R11 ;  /* 0x0000000bff0b723e */ /* 0x000fe200000190ff */
[----:B-1----:R-:W-:Y:S01]  /*17aa0*/  IMAD.WIDE R8, R6, 0x10, R8 ;  /* 0x0000001006087825 */ /* 0x002fe200078e0208 */
[----:B------:R-:W-:Y:S02]  /*17ab0*/  F2FP.BF16.F32.PACK_AB.RZ R38, RZ, R38 ;  /* 0x00000026ff26723e */ /* 0x000fe400000190ff */
[----:B------:R-:W-:-:S02]  /*17ac0*/  F2FP.BF16.F32.PACK_AB.RZ R40, RZ, R40 ;  /* 0x00000028ff28723e */ /* 0x000fc400000190ff */
[----:B------:R-:W-:Y:S02]  /*17ad0*/  ISETP.GE.U32.AND P1, PT, R3, R4, PT ;  /* 0x000000040300720c */ /* 0x000fe40003f26070 */
[----:B------:R-:W-:Y:S02]  /*17ae0*/  PRMT R4, R10, 0x5410, R38 ;  /* 0x000054100a047816 */ /* 0x000fe40000000026 */
[----:B------:R-:W-:Y:S02]  /*17af0*/  PRMT R40, R40, 0x5410, R11 ;  /* 0x0000541028287816 */ /* 0x000fe4000000000b */
[----:B------:R-:W2:Y:S01]  /*17b00*/  LD.E.128 R8, desc[UR36][R8.64] ;  /* 0x0000002408087980 */ /* 0x000ea2000c101d00 */
[----:B------:R-:W-:-:S04]  /*17b10*/  SHF.R.U32.HI R15, RZ, 0x10, R15 ;  /* 0x00000010ff0f7819 */ /* 0x000fc8000001160f */
[----:B------:R-:W-:-:S04]  /*17b20*/  LOP3.LUT R15, R15, 0xff, RZ, 0xc0, !PT ;  /* 0x000000ff0f0f7812 */ /* 0x000fc800078ec0ff */
[----:B------:R-:W-:Y:S01]  /*17b30*/  F2FP.F16.E5M2.UNPACK_B R15, R15 ;  /* 0x0000000fff0f723e */ /* 0x000fe200020004ff */
[----:B------:R-:W-:-:S04]  /*17b40*/  HADD2.F32 R41, -RZ, R41.H0_H0 ;  /* 0x20000029ff297230 */ /* 0x000fc80000004100 */
[----:B------:R-:W-:Y:S01]  /*17b50*/  HADD2.F32 R15, -RZ, R15.H0_H0 ;  /* 0x2000000fff0f7230 */ /* 0x000fe20000004100 */
[----:B------:R-:W-:-:S04]  /*17b60*/  F2FP.BF16.F32.PACK_AB.RZ R41, RZ, R41 ;  /* 0x00000029ff29723e */ /* 0x000fc800000190ff */
[----:B------:R-:W-:-:S04]  /*17b70*/  F2FP.BF16.F32.PACK_AB.RZ R15, RZ, R15 ;  /* 0x0000000fff0f723e */ /* 0x000fc800000190ff */
[----:B------:R-:W-:Y:S02]  /*17b80*/  PRMT R15, R15, 0x5410, R41 ;  /* 0x000054100f0f7816 */ /* 0x000fe40000000029 */
[----:B------:R-:W0:Y:S01]  /*17b90*/  I2F.RP R41, R33 ;  /* 0x0000002100297306 */ /* 0x000e220000209400 */
[----:B------:R-:W-:Y:S01]  /*17ba0*/  HFMA2.BF16_V2 R37, R19.H0_H0, R4, R37 ;  /* 0x0000000413257231 */ /* 0x000fe20000200825 */
[----:B---3--:R-:W-:-:S04]  /*17bb0*/  LOP3.LUT R4, R20, 0xffff, RZ, 0xc0, !PT ;  /* 0x0000ffff14047812 */ /* 0x008fc800078ec0ff */
[----:B------:R-:W-:Y:S02]  /*17bc0*/  SHF.R.U32.HI R4, RZ, 0x8, R4 ;  /* 0x00000008ff047819 */ /* 0x000fe40000011604 */
[----:B0-----:R-:W0:Y:S02]  /*17bd0*/  MUFU.RCP R41, R41 ;  /* 0x0000002900297308 */ /* 0x001e240000001000 */
[----:B------:R-:W-:-:S05]  /*17be0*/  F2FP.F16.E5M2.UNPACK_B R5, R4 ;  /* 0x00000004ff05723e */ /* 0x000fca00020004ff */
[----:B------:R-:W-:Y:S01]  /*17bf0*/  HADD2.F32 R5, -RZ, R5.H0_H0 ;  /* 0x20000005ff057230 */ /* 0x000fe20000004100 */
[----:B------:R-:W-:Y:S02]  /*17c00*/  PRMT R35, R35, 0x5410, R39 ;  /* 0x0000541023237816 */ /* 0x000fe40000000027 */
[----:B------:R-:W-:Y:S02]  /*17c10*/  LOP3.LUT R4, R20, 0xff, RZ, 0xc0, !PT ;  /* 0x000000ff14047812 */ /* 0x000fe400078ec0ff */
[----:B------:R-:W-:Y:S01]  /*17c20*/  F2FP.BF16.F32.PACK_AB.RZ R39, RZ, R5 ;  /* 0x00000005ff27723e */ /* 0x000fe200000190ff */
[----:B0-----:R-:W-:-:S04]  /*17c30*/  VIADD R42, R41, 0xffffffe ;  /* 0x0ffffffe292a7836 */ /* 0x001fc80000000000 */
[----:B------:R-:W0:Y:S01]  /*17c40*/  F2I.FTZ.U32.TRUNC.NTZ R5, R42 ;  /* 0x0000002a00057305 */ /* 0x000e22000021f000 */
[----:B------:R-:W-:Y:S01]  /*17c50*/  F2FP.F16.E5M2.UNPACK_B R4, R4 ;  /* 0x00000004ff04723e */ /* 0x000fe200020004ff */
[C---:B------:R-:W-:Y:S01]  /*17c60*/  HFMA2.BF16_V2 R32, R19.reuse.H0_H0, R15, R32 ;  /* 0x0000000f13207231 */ /* 0x040fe20000200820 */
[C---:B------:R-:W-:Y:S02]  /*17c70*/  LOP3.LUT R6, R21.reuse, 0xff, RZ, 0xc0, !PT ;  /* 0x000000ff15067812 */ /* 0x040fe400078ec0ff */
[----:B------:R-:W-:Y:S01]  /*17c80*/  LOP3.LUT R38, R21, 0xffff, RZ, 0xc0, !PT ;  /* 0x0000ffff15267812 */ /* 0x000fe200078ec0ff */
[----:B------:R-:W-:Y:S01]  /*17c90*/  HADD2.F32 R4, -RZ, R4.H0_H0 ;  /* 0x20000004ff047230 */ /* 0x000fe20000004100 */
[--C-:B------:R-:W-:Y:S01]  /*17ca0*/  SHF.R.U32.HI R15, RZ, 0x18, R21.reuse ;  /* 0x00000018ff0f7819 */ /* 0x100fe20000011615 */
[----:B------:R-:W-:Y:S01]  /*17cb0*/  HFMA2.BF16_V2 R36, R19.H0_H0, R40, R36 ;  /* 0x0000002813247231 */ /* 0x000fe20000200824 */
[----:B------:R-:W-:Y:S02]  /*17cc0*/  SHF.R.U32.HI R21, RZ, 0x10, R21 ;  /* 0x00000010ff157819 */ /* 0x000fe40000011615 */
[----:B------:R-:W-:-:S02]  /*17cd0*/  F2FP.F16.E5M2.UNPACK_B R40, R6 ;  /* 0x00000006ff28723e */ /* 0x000fc400020004ff */
[----:B------:R-:W-:Y:S02]  /*17ce0*/  F2FP.F16.E5M2.UNPACK_B R6, R15 ;  /* 0x0000000fff06723e */ /* 0x000fe400020004ff */
[----:B------:R-:W-:Y:S02]  /*17cf0*/  LOP3.LUT R15, R21, 0xff, RZ, 0xc0, !PT ;  /* 0x000000ff150f7812 */ /* 0x000fe400078ec0ff */
[----:B------:R-:W-:Y:S01]  /*17d00*/  F2FP.BF16.F32.PACK_AB.RZ R21, RZ, R4 ;  /* 0x00000004ff15723e */ /* 0x000fe200000190ff */
[----:B0-----:R-:W-:Y:S02]  /*17d10*/  IMAD.MOV R4, RZ, RZ, -R5 ;  /* 0x000000ffff047224 */ /* 0x001fe400078e0a05 */
[----:B------:R-:W-:Y:S01]  /*17d20*/  HFMA2.BF16_V2 R3, R19.H0_H0, R35, R27 ;  /* 0x0000002313037231 */ /* 0x000fe2000020081b */
[--C-:B------:R-:W-:Y:S01]  /*17d30*/  SHF.R.U32.HI R35, RZ, 0x18, R20.reuse ;  /* 0x00000018ff237819 */ /* 0x100fe20000011614 */
[----:B------:R-:W-:Y:S01]  /*17d40*/  IMAD R43, R4, R33, RZ ;  /* 0x00000021042b7224 */ /* 0x000fe200078e02ff */
[----:B------:R-:W-:Y:S01]  /*17d50*/  SHF.R.U32.HI R20, RZ, 0x10, R20 ;  /* 0x00000010ff147819 */ /* 0x000fe20000011614 */
[----:B------:R-:W-:Y:S01]  /*17d60*/  IMAD.MOV.U32 R4, RZ, RZ, RZ ;  /* 0x000000ffff047224 */ /* 0x000fe200078e00ff */
[----:B------:R-:W-:-:S02]  /*17d70*/  LOP3.LUT R42, R26, 0x1, RZ, 0xfc, !PT ;  /* 0x000000011a2a7812 */ /* 0x000fc400078efcff */
[----:B------:R-:W-:Y:S01]  /*17d80*/  LOP3.LUT R27, R20, 0xff, RZ, 0xc0, !PT ;  /* 0x000000ff141b7812 */ /* 0x000fe200078ec0ff */
[----:B------:R-:W-:Y:S01]  /*17d90*/  IMAD.HI.U32 R5, R5, R43, R4 ;  /* 0x0000002b05057227 */ /* 0x000fe200078e0004 */
[----:B------:R-:W-:Y:S02]  /*17da0*/  LOP3.LUT R4, R26, R25, RZ, 0x3c, !PT ;  /* 0x000000191a047212 */ /* 0x000fe400078e3cff */
[----:B------:R-:W-:Y:S02]  /*17db0*/  F2FP.F16.E5M2.UNPACK_B R35, R35 ;  /* 0x00000023ff23723e */ /* 0x000fe400020004ff */
[----:B------:R-:W-:Y:S02]  /*17dc0*/  F2FP.F16.E5M2.UNPACK_B R27, R27 ;  /* 0x0000001bff1b723e */ /* 0x000fe400020004ff */
[----:B------:R-:W-:Y:S02]  /*17dd0*/  PRMT R21, R21, 0x5410, R39 ;  /* 0x0000541015157816 */ /* 0x000fe40000000027 */
[----:B------:R-:W-:-:S02]  /*17de0*/  ISETP.GE.AND P0, PT, R4, RZ, PT ;  /* 0x000000ff0400720c */ /* 0x000fc40003f06270 */
[----:B------:R-:W-:Y:S01]  /*17df0*/  IABS R4, R42 ;  /* 0x0000002a00047213 */ /* 0x000fe20000000000 */
[----:B------:R-:W-:Y:S02]  /*17e00*/  HADD2.F32 R35, -RZ, R35.H0_H0 ;  /* 0x20000023ff237230 */ /* 0x000fe40000004100 */
[----:B------:R-:W-:Y:S02]  /*17e10*/  HFMA2.BF16_V2 R24, R19.H0_H0, R21, R24 ;  /* 0x0000001513187231 */ /* 0x000fe40000200818 */
[----:B------:R-:W-:Y:S02]  /*17e20*/  HADD2.F32 R27, -RZ, R27.H0_H0 ;  /* 0x2000001bff1b7230 */ /* 0x000fe40000004100 */
[----:B------:R-:W-:Y:S01]  /*17e30*/  IMAD.HI.U32 R21, R5, R4, RZ ;  /* 0x0000000405157227 */ /* 0x000fe200078e00ff */
[----:B------:R-:W-:Y:S02]  /*17e40*/  F2FP.BF16.F32.PACK_AB.RZ R39, RZ, R35 ;  /* 0x00000023ff27723e */ /* 0x000fe400000190ff */
[----:B------:R-:W-:Y:S01]  /*17e50*/  F2FP.BF16.F32.PACK_AB.RZ R35, RZ, R27 ;  /* 0x0000001bff23723e */ /* 0x000fe200000190ff */
[----:B------:R-:W-:-:S04]  /*17e60*/  IMAD.MOV R27, RZ, RZ, -R21 ;  /* 0x000000ffff1b7224 */ /* 0x000fc800078e0a15 */
[----:B------:R-:W-:Y:S02]  /*17e70*/  IMAD R27, R33, R27, R4 ;  /* 0x0000001b211b7224 */ /* 0x000fe400078e0204 */
[----:B------:R-:W-:-:S05]  /*17e80*/  IMAD.MOV.U32 R4, RZ, RZ, R33 ;  /* 0x000000ffff047224 */ /* 0x000fca00078e0021 */
[----:B------:R-:W-:Y:S01]  /*17e90*/  ISETP.GT.U32.AND P4, PT, R4, R27, PT ;  /* 0x0000001b0400720c */ /* 0x000fe20003f84070 */
[----:B------:R-:W-:-:S12]  /*17ea0*/  @!P3 VIADD R34, R34, 0x1 ;  /* 0x000000012222b836 */ /* 0x000fd80000000000 */
[----:B------:R-:W-:-:S05]  /*17eb0*/  @!P4 IMAD.IADD R27, R27, 0x1, -R33 ;  /* 0x000000011b1bc824 */ /* 0x000fca00078e0a21 */
[----:B------:R-:W-:Y:S02]  /*17ec0*/  ISETP.GE.U32.AND P2, PT, R27, R4, PT ;  /* 0x000000041b00720c */ /* 0x000fe40003f46070 */
[----:B------:R-:W-:-:S04]  /*17ed0*/  LOP3.LUT R27, R42, R25, RZ, 0x3c, !PT ;  /* 0x000000192a1b7212 */ /* 0x000fc800078e3cff */
[----:B------:R-:W-:Y:S01]  /*17ee0*/  ISETP.GE.AND P3, PT, R27, RZ, PT ;  /* 0x000000ff1b00720c */ /* 0x000fe20003f66270 */
[----:B------:R-:W-:Y:S02]  /*17ef0*/  @P1 VIADD R34, R34, 0x1 ;  /* 0x0000000122221836 */ /* 0x000fe40000000000 */
[----:B------:R-:W-:Y:S01]  /*17f00*/  @!P4 VIADD R21, R21, 0x1 ;  /* 0x000000011515c836 */ /* 0x000fe20000000000 */
[----:B------:R-:W-:Y:S01]  /*17f10*/  F2FP.F16.E5M2.UNPACK_B R15, R15 ;  /* 0x0000000fff0f723e */ /* 0x000fe200020004ff */
[----:B------:R-:W-:Y:S01]  /*17f20*/  @!P0 IMAD.MOV R34, RZ, RZ, -R34 ;  /* 0x000000ffff228224 */ /* 0x000fe200078e0a22 */
[----:B------:R-:W-:Y:S01]  /*17f30*/  ISETP.NE.AND P1, PT, R25, RZ, PT ;  /* 0x000000ff1900720c */ /* 0x000fe20003f25270 */
[----:B------:R-:W-:Y:S01]  /*17f40*/  @P2 VIADD R21, R21, 0x1 ;  /* 0x0000000115152836 */ /* 0x000fe20000000000 */
[----:B------:R-:W-:Y:S01]  /*17f50*/  LOP3.LUT R33, RZ, R25, RZ, 0x33, !PT ;  /* 0x00000019ff217212 */ /* 0x000fe200078e33ff */
[----:B------:R-:W-:Y:S02]  /*17f60*/  HADD2.F32 R6, -RZ, R6.H0_H0 ;  /* 0x20000006ff067230 */ /* 0x000fe40000004100 */
[----:B------:R-:W-:Y:S01]  /*17f70*/  HADD2.F32 R15, -RZ, R15.H0_H0 ;  /* 0x2000000fff0f7230 */ /* 0x000fe20000004100 */
[----:B------:R-:W-:Y:S01]  /*17f80*/  SEL R27, R33, R34, !P1 ;  /* 0x00000022211b7207 */ /* 0x000fe20004800000 */
[----:B------:R-:W-:Y:S01]  /*17f90*/  @!P3 IMAD.MOV R21, RZ, RZ, -R21 ;  /* 0x000000ffff15b224 */ /* 0x000fe200078e0a15 */
[----:B------:R-:W-:-:S02]  /*17fa0*/  LOP3.LUT R20, R22, 0xffff, RZ, 0xc0, !PT ;  /* 0x0000ffff16147812 */ /* 0x000fc400078ec0ff */
[----:B------:R-:W-:Y:S02]  /*17fb0*/  F2FP.BF16.F32.PACK_AB.RZ R6, RZ, R6 ;  /* 0x00000006ff06723e */ /* 0x000fe400000190ff */
[----:B------:R-:W-:Y:S01]  /*17fc0*/  SEL R21, R33, R21, !P1 ;  /* 0x0000001521157207 */ /* 0x000fe20004800000 */
[----:B------:R-:W-:Y:S01]  /*17fd0*/  IMAD.MOV R33, RZ, RZ, -R27 ;  /* 0x000000ffff217224 */ /* 0x000fe200078e0a1b */
[----:B------:R-:W-:Y:S02]  /*17fe0*/  F2FP.BF16.F32.PACK_AB.RZ R15, RZ, R15 ;  /* 0x0000000fff0f723e */ /* 0x000fe400000190ff */
[----:B------:R-:W-:Y:S01]  /*17ff0*/  SHF.R.U32.HI R20, RZ, 0x8, R20 ;  /* 0x00000008ff147819 */ /* 0x000fe20000011614 */
[----:B------:R-:W-:Y:S01]  /*18000*/  IMAD R26, R25, R33, R26 ;  /* 0x00000021191a7224 */ /* 0x000fe200078e021a */
[----:B------:R-:W-:Y:S02]  /*18010*/  LOP3.LUT R33, R22, 0xff, RZ, 0xc0, !PT ;  /* 0x000000ff16217812 */ /* 0x000fe400078ec0ff */
[----:B------:R-:W-:-:S02]  /*18020*/  PRMT R15, R15, 0x5410, R6 ;  /* 0x000054100f0f7816 */ /* 0x000fc40000000006 */
[----:B------:R-:W-:Y:S02]  /*18030*/  F2FP.F16.E5M2.UNPACK_B R20, R20 ;  /* 0x00000014ff14723e */ /* 0x000fe400020004ff */
[----:B------:R-:W-:Y:S01]  /*18040*/  F2FP.F16.E5M2.UNPACK_B R33, R33 ;  /* 0x00000021ff21723e */ /* 0x000fe200020004ff */
[----:B------:R-:W-:Y:S01]  /*18050*/  HFMA2.BF16_V2 R14, R19.H0_H0, R15, R14 ;  /* 0x0000000f130e7231 */ /* 0x000fe2000020080e */
[C---:B------:R-:W-:Y:S01]  /*18060*/  LOP3.LUT R15, R23.reuse, 0xffff, RZ, 0xc0, !PT ;  /* 0x0000ffff170f7812 */ /* 0x040fe200078ec0ff */
[----:B------:R-:W-:Y:S01]  /*18070*/  HADD2.F32 R20, -RZ, R20.H0_H0 ;  /* 0x20000014ff147230 */ /* 0x000fe20000004100 */
[----:B------:R-:W-:Y:S01]  /*18080*/  LOP3.LUT R6, R23, 0xff, RZ, 0xc0, !PT ;  /* 0x000000ff17067812 */ /* 0x000fe200078ec0ff */
[----:B------:R-:W-:Y:S01]  /*18090*/  HADD2.F32 R33, -RZ, R33.H0_H0 ;  /* 0x20000021ff217230 */ /* 0x000fe20000004100 */
[----:B------:R-:W-:Y:S02]  /*180a0*/  SHF.R.U32.HI R15, RZ, 0x8, R15 ;  /* 0x00000008ff0f7819 */ /* 0x000fe4000001160f */
[----:B------:R-:W-:-:S02]  /*180b0*/  F2FP.BF16.F32.PACK_AB.RZ R20, RZ, R20 ;  /* 0x00000014ff14723e */ /* 0x000fc400000190ff */
[----:B------:R-:W-:Y:S02]  /*180c0*/  F2FP.BF16.F32.PACK_AB.RZ R33, RZ, R33 ;  /* 0x00000021ff21723e */ /* 0x000fe400000190ff */
[----:B------:R-:W-:Y:S02]  /*180d0*/  F2FP.F16.E5M2.UNPACK_B R6, R6 ;  /* 0x00000006ff06723e */ /* 0x000fe400020004ff */
[----:B------:R-:W-:Y:S01]  /*180e0*/  F2FP.F16.E5M2.UNPACK_B R15, R15 ;  /* 0x0000000fff0f723e */ /* 0x000fe200020004ff */
[----:B------:R-:W-:Y:S01]  /*180f0*/  IMAD.MOV R34, RZ, RZ, -R21 ;  /* 0x000000ffff227224 */ /* 0x000fe200078e0a15 */
[----:B------:R-:W-:Y:S01]  /*18100*/  PRMT R33, R33, 0x5410, R20 ;  /* 0x0000541021217816 */ /* 0x000fe20000000014 */
[----:B------:R-:W-:Y:S01]  /*18110*/  HADD2.F32 R6, -RZ, R6.H0_H0 ;  /* 0x20000006ff067230 */ /* 0x000fe20000004100 */
[--C-:B------:R-:W-:Y:S01]  /*18120*/  SHF.R.U32.HI R20, RZ, 0x18, R23.reuse ;  /* 0x00000018ff147819 */ /* 0x100fe20000011617 */
[----:B------:R-:W-:Y:S01]  /*18130*/  HADD2.F32 R15, -RZ, R15.H0_H0 ;  /* 0x2000000fff0f7230 */ /* 0x000fe20000004100 */
[----:B------:R-:W-:Y:S01]  /*18140*/  SHF.R.U32.HI R23, RZ, 0x10, R23 ;  /* 0x00000010ff177819 */ /* 0x000fe20000011617 */
[----:B------:R-:W-:Y:S01]  /*18150*/  IMAD R25, R25, R34, R42 ;  /* 0x0000002219197224 */ /* 0x000fe200078e022a */
[----:B------:R-:W-:-:S02]  /*18160*/  SHF.R.U32.HI R34, RZ, 0x18, R22 ;  /* 0x00000018ff227819 */ /* 0x000fc40000011616 */
[----:B------:R-:W-:Y:S02]  /*18170*/  SHF.R.U32.HI R22, RZ, 0x10, R22 ;  /* 0x00000010ff167819 */ /* 0x000fe40000011616 */
[----:B------:R-:W-:Y:S02]  /*18180*/  F2FP.BF16.F32.PACK_AB.RZ R6, RZ, R6 ;  /* 0x00000006ff06723e */ /* 0x000fe400000190ff */
[----:B------:R-:W-:Y:S02]  /*18190*/  F2FP.BF16.F32.PACK_AB.RZ R15, RZ, R15 ;  /* 0x0000000fff0f723e */ /* 0x000fe400000190ff */
[----:B------:R-:W-:Y:S02]  /*181a0*/  LOP3.LUT R23, R23, 0xff, RZ, 0xc0, !PT ;  /* 0x000000ff17177812 */ /* 0x000fe400078ec0ff */
[----:B------:R-:W-:Y:S02]  /*181b0*/  LOP3.LUT R22, R22, 0xff, RZ, 0xc0, !PT ;  /* 0x000000ff16167812 */ /* 0x000fe400078ec0ff */
[----:B------:R-:W-:-:S02]  /*181c0*/  F2FP.F16.E5M2.UNPACK_B R20, R20 ;  /* 0x00000014ff14723e */ /* 0x000fc400020004ff */
[----:B------:R-:W-:Y:S02]  /*181d0*/  PRMT R6, R6, 0x5410, R15 ;  /* 0x0000541006067816 */ /* 0x000fe4000000000f */
[----:B------:R-:W-:Y:S01]  /*181e0*/  F2FP.F16.E5M2.UNPACK_B R23, R23 ;  /* 0x00000017ff17723e */ /* 0x000fe200020004ff */
[----:B------:R-:W-:Y:S01]  /*181f0*/  HADD2.F32 R20, -RZ, R20.H0_H0 ;  /* 0x20000014ff147230 */ /* 0x000fe20000004100 */
[----:B------:R-:W-:Y:S01]  /*18200*/  F2FP.F16.E5M2.UNPACK_B R34, R34 ;  /* 0x00000022ff22723e */ /* 0x000fe200020004ff */
[----:B------:R-:W-:Y:S01]  /*18210*/  HFMA2.BF16_V2 R36, R19.H0_H0, R6, R36 ;  /* 0x0000000613247231 */ /* 0x000fe20000200824 */
[----:B------:R-:W-:Y:S01]  /*18220*/  F2FP.F16.E5M2.UNPACK_B R22, R22 ;  /* 0x00000016ff16723e */ /* 0x000fe200020004ff */
[----:B------:R-:W-:Y:S01]  /*18230*/  HADD2.F32 R23, -RZ, R23.H0_H0 ;  /* 0x20000017ff177230 */ /* 0x000fe20000004100 */
[----:B------:R-:W-:Y:S01]  /*18240*/  F2FP.BF16.F32.PACK_AB.RZ R20, RZ, R20 ;  /* 0x00000014ff14723e */ /* 0x000fe200000190ff */
[----:B------:R-:W-:Y:S02]  /*18250*/  HADD2.F32 R34, -RZ, R34.H0_H0 ;  /* 0x20000022ff227230 */ /* 0x000fe40000004100 */
[----:B------:R-:W-:Y:S01]  /*18260*/  HADD2.F32 R22, -RZ, R22.H0_H0 ;  /* 0x20000016ff167230 */ /* 0x000fe20000004100 */
[----:B------:R-:W-:Y:S01]  /*18270*/  F2FP.BF16.F32.PACK_AB.RZ R23, RZ, R23 ;  /* 0x00000017ff17723e */ /* 0x000fe200000190ff */
[----:B------:R-:W-:Y:S01]  /*18280*/  UIMAD UR4, UR38, UR14, URZ ;  /* 0x0000000e260472a4 */ /* 0x000fe2000f8e023f */
[----:B------:R-:W-:-:S02]  /*18290*/  F2FP.BF16.F32.PACK_AB.RZ R34, RZ, R34 ;  /* 0x00000022ff22723e */ /* 0x000fc400000190ff */
[----:B------:R-:W-:Y:S02]  /*182a0*/  F2FP.BF16.F32.PACK_AB.RZ R22, RZ, R22 ;  /* 0x00000016ff16723e */ /* 0x000fe400000190ff */
[----:B------:R-:W-:Y:S01]  /*182b0*/  PRMT R20, R23, 0x5410, R20 ;  /* 0x0000541017147816 */ /* 0x000fe20000000014 */
[----:B------:R-:W-:Y:S01]  /*182c0*/  USHF.L.U32 UR4, UR4, 0x1, URZ ;  /* 0x0000000104047899 */ /* 0x000fe2000800063f */
[----:B------:R-:W-:-:S05]  /*182d0*/  PRMT R22, R22, 0x5410, R34 ;  /* 0x0000541016167816 */ /* 0x000fca0000000022 */
[C---:B------:R-:W-:Y:S01]  /*182e0*/  HFMA2.BF16_V2 R37, R19.reuse.H0_H0, R22, R37 ;  /* 0x0000001613257231 */ /* 0x040fe20000200825 */
[----:B------:R-:W-:Y:S02]  /*182f0*/  SHF.R.U32.HI R38, RZ, 0x8, R38 ;  /* 0x00000008ff267819 */ /* 0x000fe40000011626 */
[----:B------:R-:W-:Y:S02]  /*18300*/  PRMT R35, R35, 0x5410, R39 ;  /* 0x0000541023237816 */ /* 0x000fe40000000027 */
[----:B------:R-:W-:Y:S01]  /*18310*/  F2FP.F16.E5M2.UNPACK_B R38, R38 ;  /* 0x00000026ff26723e */ /* 0x000fe200020004ff */
[----:B------:R-:W-:Y:S02]  /*18320*/  HADD2.F32 R40, -RZ, R40.H0_H0 ;  /* 0x20000028ff287230 */ /* 0x000fe40000004100 */
[C---:B------:R-:W-:Y:S02]  /*18330*/  HFMA2.BF16_V2 R12, R19.reuse.H0_H0, R35, R12 ;  /* 0x00000023130c7231 */ /* 0x040fe4000020080c */
[----:B------:R-:W-:Y:S01]  /*18340*/  HADD2.F32 R38, -RZ, R38.H0_H0 ;  /* 0x20000026ff267230 */ /* 0x000fe20000004100 */
[----:B------:R-:W-:Y:S01]  /*18350*/  F2FP.BF16.F32.PACK_AB.RZ R40, RZ, R40 ;  /* 0x00000028ff28723e */ /* 0x000fe200000190ff */
[----:B------:R-:W-:-:S03]  /*18360*/  HFMA2.BF16_V2 R3, R19.H0_H0, R33, R3 ;  /* 0x0000002113037231 */ /* 0x000fc60000200803 */
[----:B------:R-:W-:-:S04]  /*18370*/  F2FP.BF16.F32.PACK_AB.RZ R38, RZ, R38 ;  /* 0x00000026ff26723e */ /* 0x000fc800000190ff */
[----:B------:R-:W-:Y:S02]  /*18380*/  PRMT R40, R40, 0x5410, R38 ;  /* 0x0000541028287816 */ /* 0x000fe40000000026 */
[C---:B--2---:R-:W-:Y:S02]  /*18390*/  LOP3.LUT R15, R8.reuse, 0xffff, RZ, 0xc0, !PT ;  /* 0x0000ffff080f7812 */ /* 0x044fe400078ec0ff */
[----:B------:R-:W-:Y:S02]  /*183a0*/  LOP3.LUT R6, R8, 0xff, RZ, 0xc0, !PT ;  /* 0x000000ff08067812 */ /* 0x000fe400078ec0ff */
[----:B------:R-:W-:Y:S02]  /*183b0*/  SHF.R.U32.HI R15, RZ, 0x8, R15 ;  /* 0x00000008ff0f7819 */ /* 0x000fe4000001160f */
[----:B------:R-:W-:Y:S02]  /*183c0*/  F2FP.F16.E5M2.UNPACK_B R6, R6 ;  /* 0x00000006ff06723e */ /* 0x000fe400020004ff */
[----:B------:R-:W-:-:S03]  /*183d0*/  F2FP.F16.E5M2.UNPACK_B R15, R15 ;  /* 0x0000000fff0f723e */ /* 0x000fc600020004ff */
[----:B------:R-:W-:Y:S02]  /*183e0*/  HADD2.F32 R6, -RZ, R6.H0_H0 ;  /* 0x20000006ff067230 */ /* 0x000fe40000004100 */
[----:B------:R-:W-:Y:S02]  /*183f0*/  HADD2.F32 R23, -RZ, R15.H0_H0 ;  /* 0x2000000fff177230 */ /* 0x000fe40000004100 */
[----:B------:R-:W-:-:S03]  /*18400*/  HFMA2.BF16_V2 R15, R19.H0_H0, R20, R32 ;  /* 0x00000014130f7231 */ /* 0x000fc60000200820 */
[----:B------:R-:W-:Y:S02]  /*18410*/  F2FP.BF16.F32.PACK_AB.RZ R20, R23, R6 ;  /* 0x000000061714723e */ /* 0x000fe400000190ff */
[--C-:B------:R-:W-:Y:S01]  /*18420*/  SHF.R.U32.HI R6, RZ, 0x10, R8.reuse ;  /* 0x00000010ff067819 */ /* 0x100fe20000011608 */
[----:B------:R-:W-:Y:S01]  /*18430*/  IMAD.U32 R32, RZ, RZ, UR4 ;  /* 0x00000004ff207e24 */ /* 0x000fe2000f8e00ff */
[----:B------:R-:W-:Y:S02]  /*18440*/  SHF.R.U32.HI R22, RZ, 0x18, R8 ;  /* 0x00000018ff167819 */ /* 0x000fe40000011608 */
[----:B------:R-:W-:Y:S01]  /*18450*/  LOP3.LUT R8, R6, 0xff, RZ, 0xc0, !PT ;  /* 0x000000ff06087812 */ /* 0x000fe200078ec0ff */
[----:B------:R-:W-:Y:S01]  /*18460*/  IMAD R6, R21, UR15, R32 ;  /* 0x0000000f15067c24 */ /* 0x000fe2000f8e0220 */
[----:B------:R-:W-:Y:S02]  /*18470*/  LOP3.LUT R23, R9, 0xffff, RZ, 0xc0, !PT ;  /* 0x0000ffff09177812 */ /* 0x000fe400078ec0ff */
[----:B------:R-:W-:-:S02]  /*18480*/  F2FP.F16.E5M2.UNPACK_B R22, R22 ;  /* 0x00000016ff16723e */ /* 0x000fc400020004ff */
[----:B------:R-:W-:Y:S01]  /*18490*/  F2FP.F16.E5M2.UNPACK_B R21, R8 ;  /* 0x00000008ff15723e */ /* 0x000fe200020004ff */
[----:B------:R-:W-:Y:S01]  /*184a0*/  HFMA2.BF16_V2 R8, R19.H0_H0, R20, R24 ;  /* 0x0000001413087231 */ /* 0x000fe20000200818 */
[----:B------:R-:W-:Y:S02]  /*184b0*/  LOP3.LUT R20, R9, 0xff, RZ, 0xc0, !PT ;  /* 0x000000ff09147812 */ /* 0x000fe400078ec0ff */
[----:B------:R-:W-:Y:S01]  /*184c0*/  SHF.R.U32.HI R23, RZ, 0x8, R23 ;  /* 0x00000008ff177819 */ /* 0x000fe20000011617 */
[----:B------:R-:W-:Y:S01]  /*184d0*/  HADD2.F32 R22, -RZ, R22.H0_H0 ;  /* 0x20000016ff167230 */ /* 0x000fe20000004100 */
[--C-:B------:R-:W-:Y:S01]  /*184e0*/  SHF.R.U32.HI R24, RZ, 0x18, R9.reuse ;  /* 0x00000018ff187819 */ /* 0x100fe20000011609 */
[----:B------:R-:W-:Y:S01]  /*184f0*/  HADD2.F32 R21, -RZ, R21.H0_H0 ;  /* 0x20000015ff157230 */ /* 0x000fe20000004100 */
[----:B------:R-:W-:Y:S01]  /*18500*/  SHF.R.U32.HI R9, RZ, 0x10, R9 ;  /* 0x00000010ff097819 */ /* 0x000fe20000011609 */
[----:B------:R-:W-:Y:S01]  /*18510*/  IMAD R27, R27, UR15, R32 ;  /* 0x0000000f1b1b7c24 */ /* 0x000fe2000f8e0220 */
[----:B------:R-:W-:-:S02]  /*18520*/  F2FP.F16.E5M2.UNPACK_B R20, R20 ;  /* 0x00000014ff14723e */ /* 0x000fc400020004ff */
[----:B------:R-:W-:Y:S02]  /*18530*/  F2FP.F16.E5M2.UNPACK_B R23, R23 ;  /* 0x00000017ff17723e */ /* 0x000fe400020004ff */
[----:B------:R-:W-:Y:S02]  /*18540*/  F2FP.F16.E5M2.UNPACK_B R32, R24 ;  /* 0x00000018ff20723e */ /* 0x000fe400020004ff */
[----:B------:R-:W-:Y:S02]  /*18550*/  LOP3.LUT R24, R9, 0xff, RZ, 0xc0, !PT ;  /* 0x000000ff09187812 */ /* 0x000fe400078ec0ff */
[----:B------:R-:W-:Y:S01]  /*18560*/  F2FP.BF16.F32.PACK_AB.RZ R9, R22, R21 ;  /* 0x000000151609723e */ /* 0x000fe200000190ff */
[----:B------:R-:W-:Y:S02]  /*18570*/  HADD2.F32 R20, -RZ, R20.H0_H0 ;  /* 0x20000014ff147230 */ /* 0x000fe40000004100 */
[----:B------:R-:W-:Y:S01]  /*18580*/  HADD2.F32 R23, -RZ, R23.H0_H0 ;  /* 0x20000017ff177230 */ /* 0x000fe20000004100 */
[----:B------:R-:W-:Y:S01]  /*18590*/  SHF.R.U32.HI R21, RZ, 0x10, R10 ;  /* 0x00000010ff157819 */ /* 0x000fe2000001160a */
[----:B------:R-:W-:Y:S01]  /*185a0*/  HFMA2.BF16_V2 R9, R19.H0_H0, R9, R12 ;  /* 0x0000000913097231 */ /* 0x000fe2000020080c */
[----:B------:R-:W-:-:S02]  /*185b0*/  LOP3.LUT R33, R10, 0xff, RZ, 0xc0, !PT ;  /* 0x000000ff0a217812 */ /* 0x000fc400078ec0ff */
[----:B------:R-:W-:Y:S02]  /*185c0*/  LOP3.LUT R12, R10, 0xffff, RZ, 0xc0, !PT ;  /* 0x0000ffff0a0c7812 */ /* 0x000fe400078ec0ff */
[----:B------:R-:W-:Y:S02]  /*185d0*/  SHF.R.U32.HI R22, RZ, 0x18, R10 ;  /* 0x00000018ff167819 */ /* 0x000fe4000001160a */
[----:B------:R-:W-:Y:S02]  /*185e0*/  F2FP.BF16.F32.PACK_AB.RZ R10, R23, R20 ;  /* 0x00000014170a723e */ /* 0x000fe400000190ff */
[----:B------:R-:W-:Y:S02]  /*185f0*/  LOP3.LUT R20, R21, 0xff, RZ, 0xc0, !PT ;  /* 0x000000ff15147812 */ /* 0x000fe400078ec0ff */
[----:B------:R-:W-:Y:S02]  /*18600*/  F2FP.F16.E5M2.UNPACK_B R23, R22 ;  /* 0x00000016ff17723e */ /* 0x000fe400020004ff */
[----:B------:R-:W-:-:S02]  /*18610*/  F2FP.F16.E5M2.UNPACK_B R24, R24 ;  /* 0x00000018ff18723e */ /* 0x000fc400020004ff */
[----:B------:R-:W-:Y:S01]  /*18620*/  F2FP.F16.E5M2.UNPACK_B R22, R20 ;  /* 0x00000014ff16723e */ /* 0x000fe200020004ff */
[C---:B------:R-:W-:Y:S01]  /*18630*/  HFMA2.BF16_V2 R13, R19.reuse.H0_H0, R40, R13 ;  /* 0x00000028130d7231 */ /* 0x040fe2000020080d */
[C---:B------:R-:W-:Y:S02]  /*18640*/  LOP3.LUT R20, R11.reuse, 0xff, RZ, 0xc0, !PT ;  /* 0x000000ff0b147812 */ /* 0x040fe400078ec0ff */
[----:B------:R-:W-:Y:S01]  /*18650*/  LOP3.LUT R34, R11, 0xffff, RZ, 0xc0, !PT ;  /* 0x0000ffff0b227812 */ /* 0x000fe200078ec0ff */
[----:B------:R-:W-:Y:S01]  /*18660*/  HADD2.F32 R21, -RZ, R32.H0_H0 ;  /* 0x20000020ff157230 */ /* 0x000fe20000004100 */
[----:B------:R-:W-:Y:S01]  /*18670*/  SHF.R.U32.HI R12, RZ, 0x8, R12 ;  /* 0x00000008ff0c7819 */ /* 0x000fe2000001160c */
[----:B------:R-:W-:Y:S01]  /*18680*/  HADD2.F32 R24, -RZ, R24.H0_H0 ;  /* 0x20000018ff187230 */ /* 0x000fe20000004100 */
[----:B------:R-:W-:Y:S01]  /*18690*/  F2FP.F16.E5M2.UNPACK_B R32, R20 ;  /* 0x00000014ff20723e */ /* 0x000fe200020004ff */
[----:B------:R-:W-:Y:S01]  /*186a0*/  HFMA2.BF16_V2 R10, R19.H0_H0, R10, R13 ;  /* 0x0000000a130a7231 */ /* 0x000fe2000020080d */
[----:B------:R-:W-:-:S02]  /*186b0*/  SHF.R.U32.HI R20, RZ, 0x8, R34 ;  /* 0x00000008ff147819 */ /* 0x000fc40000011622 */
[----:B------:R-:W-:Y:S02]  /*186c0*/  F2FP.F16.E5M2.UNPACK_B R33, R33 ;  /* 0x00000021ff21723e */ /* 0x000fe400020004ff */
[----:B------:R-:W-:Y:S02]  /*186d0*/  F2FP.F16.E5M2.UNPACK_B R12, R12 ;  /* 0x0000000cff0c723e */ /* 0x000fe400020004ff */
[--C-:B------:R-:W-:Y:S02]  /*186e0*/  SHF.R.U32.HI R13, RZ, 0x18, R11.reuse ;  /* 0x00000018ff0d7819 */ /* 0x100fe4000001160b */
[----:B------:R-:W-:Y:S01]  /*186f0*/  F2FP.BF16.F32.PACK_AB.RZ R24, R21, R24 ;  /* 0x000000181518723e */ /* 0x000fe200000190ff */
[----:B------:R-:W-:Y:S01]  /*18700*/  HADD2.F32 R33, -RZ, R33.H0_H0 ;  /* 0x20000021ff217230 */ /* 0x000fe20000004100 */
[----:B------:R-:W-:Y:S01]  /*18710*/  F2FP.F16.E5M2.UNPACK_B R34, R20 ;  /* 0x00000014ff22723e */ /* 0x000fe200020004ff */
[----:B------:R-:W-:Y:S01]  /*18720*/  HADD2.F32 R12, -RZ, R12.H0_H0 ;  /* 0x2000000cff0c7230 */ /* 0x000fe20000004100 */
[----:B------:R-:W-:Y:S01]  /*18730*/  F2FP.F16.E5M2.UNPACK_B R35, R13 ;  /* 0x0000000dff23723e */ /* 0x000fe200020004ff */
[----:B------:R-:W0:Y:S01]  /*18740*/  LDC.64 R20, c[0x0][0x248] ;  /* 0x00009200ff147b82 */ /* 0x000e220000000a00 */
[----:B------:R-:W-:Y:S01]  /*18750*/  SHF.R.U32.HI R13, RZ, 0x10, R11 ;  /* 0x00000010ff0d7819 */ /* 0x000fe2000001160b */
[----:B------:R-:W-:Y:S01]  /*18760*/  HFMA2.BF16_V2 R11, R19.H0_H0, R24, R14 ;  /* 0x00000018130b7231 */ /* 0x000fe2000020080e */
[----:B------:R-:W-:-:S02]  /*18770*/  F2FP.BF16.F32.PACK_AB.RZ R12, R12, R33 ;  /* 0x000000210c0c723e */ /* 0x000fc400000190ff */
[----:B------:R-:W-:Y:S01]  /*18780*/  LOP3.LUT R14, R13, 0xff, RZ, 0xc0, !PT ;  /* 0x000000ff0d0e7812 */ /* 0x000fe200078ec0ff */
[----:B------:R-:W-:Y:S02]  /*18790*/  HADD2.F32 R13, -RZ, R23.H0_H0 ;  /* 0x20000017ff0d7230 */ /* 0x000fe40000004100 */
[----:B------:R-:W1:Y:S01]  /*187a0*/  LDC R33, c[0x0][0xc] ;  /* 0x00000300ff217b82 */ /* 0x000e620000000800 */
[----:B------:R-:W-:Y:S01]  /*187b0*/  HADD2.F32 R22, -RZ, R22.H0_H0 ;  /* 0x20000016ff167230 */ /* 0x000fe20000004100 */
[----:B------:R-:W-:Y:S01]  /*187c0*/  F2FP.F16.E5M2.UNPACK_B R14, R14 ;  /* 0x0000000eff0e723e */ /* 0x000fe200020004ff */
[----:B------:R-:W-:Y:S02]  /*187d0*/  HADD2.F32 R35, -RZ, R35.H0_H0 ;  /* 0x20000023ff237230 */ /* 0x000fe40000004100 */
[----:B------:R-:W-:Y:S01]  /*187e0*/  HFMA2.BF16_V2 R12, R19.H0_H0, R12, R3 ;  /* 0x0000000c130c7231 */ /* 0x000fe20000200803 */
[----:B------:R-:W-:Y:S01]  /*187f0*/  F2FP.BF16.F32.PACK_AB.RZ R13, R13, R22 ;  /* 0x000000160d0d723e */ /* 0x000fe200000190ff */
[----:B------:R-:W-:-:S02]  /*18800*/  HADD2.F32 R22, -RZ, R14.H0_H0 ;  /* 0x2000000eff167230 */ /* 0x000fc40000004100 */
[----:B------:R-:W-:Y:S02]  /*18810*/  HADD2.F32 R32, -RZ, R32.H0_H0 ;  /* 0x20000020ff207230 */ /* 0x000fe40000004100 */
[----:B------:R-:W-:Y:S01]  /*18820*/  HADD2.F32 R3, -RZ, R34.H0_H0 ;  /* 0x20000022ff037230 */ /* 0x000fe20000004100 */
[----:B------:R-:W-:Y:S01]  /*18830*/  F2FP.BF16.F32.PACK_AB.RZ R22, R35, R22 ;  /* 0x000000162316723e */ /* 0x000fe200000190ff */
[----:B------:R-:W-:Y:S02]  /*18840*/  IMAD.IADD R23, R27, 0x1, R26 ;  /* 0x000000011b177824 */ /* 0x000fe400078e021a */
[----:B------:R-:W-:Y:S01]  /*18850*/  IMAD.IADD R25, R6, 0x1, R25 ;  /* 0x0000000106197824 */ /* 0x000fe200078e0219 */
[----:B------:R-:W-:Y:S01]  /*18860*/  F2FP.BF16.F32.PACK_AB.RZ R14, R3, R32 ;  /* 0x00000020030e723e */ /* 0x000fe200000190ff */
[----:B------:R-:W-:Y:S02]  /*18870*/  HFMA2.BF16_V2 R15, R19.H0_H0, R22, R15 ;  /* 0x00000016130f7231 */ /* 0x000fe4000020080f */
[----:B0-----:R-:W-:-:S04]  /*18880*/  IMAD.WIDE R22, R23, 0x10, R20 ;  /* 0x0000001017167825 */ /* 0x001fc800078e0214 */
[C---:B------:R-:W-:Y:S02]  /*18890*/  HFMA2.BF16_V2 R13, R19.reuse.H0_H0, R13, R37 ;  /* 0x0000000d130d7231 */ /* 0x040fe40000200825 */
[----:B------:R-:W-:Y:S02]  /*188a0*/  HFMA2.BF16_V2 R14, R19.H0_H0, R14, R36 ;  /* 0x0000000e130e7231 */ /* 0x000fe40000200824 */
[----:B------:R-:W-:Y:S01]  /*188b0*/  IMAD.WIDE R20, R25, 0x10, R20 ;  /* 0x0000001019147825 */ /* 0x000fe200078e0214 */
[----:B------:R2:W-:Y:S03]  /*188c0*/  STG.E.128 desc[UR36][R22.64], R8 ;  /* 0x0000000816007986 */ /* 0x0005e6000c101d24 */
[----:B-1----:R-:W-:Y:S01]  /*188d0*/  IMAD R16, R33, UR6, R16 ;  /* 0x0000000621107c24 */ /* 0x002fe2000f8e0210 */
[----:B------:R2:W-:Y:S04]  /*188e0*/  STG.E.128 desc[UR36][R20.64], R12 ;  /* 0x0000000c14007986 */ /* 0x0005e8000c101d24 */
[----:B------:R-:W-:-:S13]  /*188f0*/  ISETP.GE.AND P0, PT, R16, UR17, PT ;  /* 0x0000001110007c0c */ /* 0x000fda000bf06270 */
[----:B------:R-:W-:Y:S05]  /*18900*/  @!P0 BRA `(.L_x_21) ;  /* 0xffffff4000b48947 */ /* 0x000fea000383ffff */
.L_x_17:
[----:B0-----:R-:W-:Y:S05]  /*18910*/  BSYNC B0 ;  /* 0x0000000000007941 */ /* 0x001fea0003800000 */
.L_x_16:
[----:B------:R-:W-:Y:S01]  /*18920*/  UIADD3 UR38, UR38, 0x1, URZ ;  /* 0x0000000126267890 */ /* 0x000fe2000fffe03f */
[----:B------:R-:W-:-:S03]  /*18930*/  ULDC UR4, c[0x0][0x260] ;  /* 0x0000980000047ab9 */ /* 0x000fc60000000800 */
[----:B------:R-:W-:-:S06]  /*18940*/  UISETP.GE.AND UP0, UPT, UR38, UR4, UPT ;  /* 0x000000042600728c */ /* 0x000fcc000bf06270 */
[----:B------:R-:W-:-:S13]  /*18950*/  PLOP3.LUT P0, PT, PT, PT, UP0, 0x80, 0x0 ;  /* 0x000000000000781c */ /* 0x000fda0003f0f008 */
[----:B------:R-:W-:Y:S05]  /*18960*/  @!P0 BRA `(.L_x_22) ;  /* 0xfffffe7800388947 */ /* 0x000fea000383ffff */
.L_x_6:
[----:B------:R-:W-:-:S04]  /*18970*/  ISETP.NE.AND P0, PT, R0, RZ, PT ;  /* 0x000000ff0000720c */ /* 0x000fc80003f05270 */
[----:B------:R-:W-:-:S13]  /*18980*/  ISETP.NE.OR P0, PT, R17, RZ, !P0 ;  /* 0x000000ff1100720c */ /* 0x000fda0004705670 */
[----:B------:R-:W-:Y:S05]  /*18990*/  @P0 EXIT ;  /* 0x000000000000094d */ /* 0x000fea0003800000 */
[----:B-----5:R-:W-:Y:S01]  /*189a0*/  ST.E desc[UR36][R30.64+-0x80], R18 ;  /* 0xffff80121e007985 */ /* 0x020fe2000c101924 */
[----:B------:R-:W-:Y:S05]  /*189b0*/  EXIT ;  /* 0x000000000000794d */ /* 0x000fea0003800000 */
.L_x_23:
        /* <DEDUP_REMOVED lines=12> */
.L_x_929:


//--------------------- .text._Z53userbuffers_fp16_sum_inplace_gpu_rr_rs_oop_atomic_fp8ILi16E13__nv_fp8_e5m2EviiiiiiiiiiPPviS1_PfS1_iim --------------------------
	.section	.text._Z53userbuffers_fp16_sum_inplace_gpu_rr_rs_oop_atomic_fp8ILi16E13__nv_fp8_e5m2EviiiiiiiiiiPPviS1_PfS1_iim,"ax",@progbits
	.align	128
        .global         _Z53userbuffers_fp16_sum_inplace_gpu_rr_rs_oop_atomic_fp8ILi16E13__nv_fp8_e5m2EviiiiiiiiiiPPviS1_PfS1_iim
        .type           _Z53userbuffers_fp16_sum_inplace_gpu_rr_rs_oop_atomic_fp8ILi16E13__nv_fp8_e5m2EviiiiiiiiiiPPviS1_PfS1_iim,@function
        .size           _Z53userbuffers_fp16_sum_inplace_gpu_rr_rs_oop_atomic_fp8ILi16E13__nv_fp8_e5m2EviiiiiiiiiiPPviS1_PfS1_iim,(.L_x_930 - _Z53userbuffers_fp16_sum_inplace_gpu_rr_rs_oop_atomic_fp8ILi16E13__nv_fp8_e5m2EviiiiiiiiiiPPviS1_PfS1_iim)
        .other          _Z53userbuffers_fp16_sum_inplace_gpu_rr_rs_oop_atomic_fp8ILi16E13__nv_fp8_e5m2EviiiiiiiiiiPPviS1_PfS1_iim,@"STO_CUDA_ENTRY STV_DEFAULT"
_Z53userbuffers_fp16_sum_inplace_gpu_rr_rs_oop_atomic_fp8ILi16E13__nv_fp8_e5m2EviiiiiiiiiiPPviS1_PfS1_iim:
.text._Z53userbuffers_fp16_sum_inplace_gpu_rr_rs_oop_atomic_fp8ILi16E13__nv_fp8_e5m2EviiiiiiiiiiPPviS1_PfS1_iim:
[----:B------:R-:W0:Y:S01]  /*0000*/  LDC R1, c[0x0][0x28] ;  /* 0x00000a00ff017b82 */ /* 0x000e220000000800 */
[----:B------:R-:W1:Y:S01]  /*0010*/  S2R R16, SR_TID.X ;  /* 0x0000000000107919 */ /* 0x000e620000002100 */
[----:B0-----:R-:W-:Y:S01]  /*0020*/  VIADD R1, R1, 0xffffff50 ;  /* 0xffffff5001017836 */ /* 0x001fe20000000000 */
[----:B------:R-:W-:-:S05]  /*0030*/  ULDC.64 UR36, c[0x0][0x208] ;  /* 0x0000820000247ab9 */ /* 0x000fca0000000a00 */
[----:B------:R-:W0:Y:S01]  /*0040*/  LDC R0, c[0x0][0x260] ;  /* 0x00009800ff007b82 */ /* 0x000e220000000800 */
[----:B------:R2:W3:Y:S04]  /*0050*/  LDL.64 R14, [R1+0x90] ;  /* 0x00009000010e7983 */ /* 0x0004e80000100a00 */
[----:B------:R2:W4:Y:S04]  /*0060*/  LDL R12, [R1+0x88] ;  /* 0x00008800010c7983 */ /* 0x0005280000100800 */
[----:B------:R2:W5:Y:S01]  /*0070*/  LDL R10, [R1+0x8c] ;  /* 0x00008c00010a7983 */ /* 0x0005620000100800 */
[----:B-1----:R-:W-:-:S13]  /*0080*/  ISETP.GT.U32.AND P1, PT, R16, 0xf, PT ;  /* 0x0000000f1000780c */ /* 0x002fda0003f24070 */
[----:B------:R-:W1:Y:S08]  /*0090*/  @!P1 LDC R11, c[0x0][0x220] ;  /* 0x00008800ff0b9b82 */ /* 0x000e700000000800 */
[----:B------:R-:W1:Y:S08]  /*00a0*/  @!P1 LDC.64 R8, c[0x0][0x218] ;  /* 0x00008600ff089b82 */ /* 0x000e700000000a00 */
[----:B------:R-:W2:Y:S08]  /*00b0*/  @!P1 LDC.64 R4, c[0x0][0x238] ;  /* 0x00008e00ff049b82 */ /* 0x000eb00000000a00 */
[----:B------:R-:W3:Y:S01]  /*00c0*/  @!P1 LDC R13, c[0x0][0x214] ;  /* 0x00008500ff0d9b82 */ /* 0x000ee20000000800 */
[----:B-1----:R-:W-:-:S04]  /*00d0*/  @!P1 IMAD R9, R11, R9, R8 ;  /* 0x000000090b099224 */ /* 0x002fc800078e0208 */
[----:B--2---:R-:W-:-:S06]  /*00e0*/  @!P1 IMAD.WIDE R2, R9, 0x8, R4 ;  /* 0x0000000809029825 */ /* 0x004fcc00078e0204 */
[----:B------:R-:W3:Y:S01]  /*00f0*/  @!P1 LDG.E.64 R2, desc[UR36][R2.64] ;  /* 0x0000002402029981 */ /* 0x000ee2000c1e1b00 */
[----:B-----5:R-:W-:-:S04]  /*0100*/  @!P1 IMAD R10, R16, R11, R8 ;  /* 0x0000000b100a9224 */ /* 0x020fc800078e0208 */
[----:B------:R-:W-:Y:S01]  /*0110*/  @!P1 IMAD.WIDE R4, R10, 0x8, R4 ;  /* 0x000000080a049825 */ /* 0x000fe200078e0204 */
[----:B------:R1:W-:Y:S05]  /*0120*/  @!P1 STL [R1+0x8c], R10 ;  /* 0x00008c0a01009387 */ /* 0x0003ea0000100800 */
[----:B------:R-:W2:Y:S01]  /*0130*/  @!P1 LDG.E.64 R4, desc[UR36][R4.64] ;  /* 0x0000002404049981 */ /* 0x000ea2000c1e1b00 */
[----:B---3--:R-:W-:-:S05]  /*0140*/  @!P1 IMAD.WIDE R14, R13, 0x4, R2 ;  /* 0x000000040d0e9825 */ /* 0x008fca00078e0202 */
[----:B----4-:R-:W3:Y:S01]  /*0150*/  @!P1 LD.E R12, desc[UR36][R14.64+-0x80] ;  /* 0xffff80240e0c9980 */ /* 0x010ee2000c101900 */
[----:B------:R-:W-:-:S03]  /*0160*/  R2UR UR42, R1 ;  /* 0x00000000012a72ca */ /* 0x000fc600000e0000 */
[----:B------:R1:W-:Y:S04]  /*0170*/  @!P1 STL.64 [R1+0x90], R14 ;  /* 0x0000900e01009387 */ /* 0x0003e80000100a00 */
[----:B------:R1:W-:Y:S01]  /*0180*/  STL [R1+0x9c], RZ ;  /* 0x00009cff01007387 */ /* 0x0003e20000100800 */
[----:B0-----:R-:W-:Y:S01]  /*0190*/  ISETP.GE.AND P0, PT, R0, 0x1, PT ;  /* 0x000000010000780c */ /* 0x001fe20003f06270 */
[----:B------:R-:W-:Y:S01]  /*01a0*/  ULDC UR39, c[0x0][0x20] ;  /* 0x0000080000277ab9 */ /* 0x000fe20000000800 */
[----:B------:R-:W-:-:S03]  /*01b0*/  ULDC UR40, c[0x0][0x24] ;  /* 0x0000090000287ab9 */ /* 0x000fc60000000800 */
[----:B------:R-:W-:Y:S01]  /*01c0*/  UIADD3 UR39, UP0, UR42, UR39, URZ ;  /* 0x000000272a277290 */ /* 0x000fe2000ff1e03f */
[----:B------:R-:W-:-:S03]  /*01d0*/  CS2R R2, SRZ ;  /* 0x0000000000027805 */ /* 0x000fc6000001ff00 */
[----:B------:R-:W-:Y:S01]  /*01e0*/  UIADD3.X UR40, URZ, UR40, URZ, UP0, !UPT ;  /* 0x000000283f287290 */ /* 0x000fe200087fe43f */
[--C-:B------:R-:W-:Y:S01]  /*01f0*/  @!P1 SHF.R.S32.HI R3, RZ, 0x1f, R9.reuse ;  /* 0x0000001fff039819 */ /* 0x100fe20000011409 */
[----:B------:R-:W-:Y:S02]  /*0200*/  @!P1 IMAD.MOV.U32 R2, RZ, RZ, R9 ;  /* 0x000000ffff029224 */ /* 0x000fe400078e0009 */
[----:B--2---:R-:W-:Y:S01]  /*0210*/  @!P1 IMAD.WIDE R6, R13, 0x4, R4 ;  /* 0x000000040d069825 */ /* 0x004fe200078e0204 */
[----:B---3--:R1:W-:Y:S01]  /*0220*/  @!P1 STL [R1+0x88], R12 ;  /* 0x0000880c01009387 */ /* 0x0083e20000100800 */
[----:B------:R-:W-:Y:S06]  /*0230*/  @!P0 BRA `(.L_x_24) ;  /* 0x000000d0007c8947 */ /* 0x000fec0003800000 */
[----:B------:R-:W0:Y:S01]  /*0240*/  LDC.64 R4, c[0x0][0x250] ;  /* 0x00009400ff047b82 */ /* 0x000e220000000a00 */
[----:B------:R-:W-:Y:S01]  /*0250*/  ULDC UR4, c[0x0][0x240] ;  /* 0x0000900000047ab9 */ /* 0x000fe20000000800 */
[----:B------:R-:W-:-:S06]  /*0260*/  ULDC UR41, c[0x0][0x22c] ;  /* 0x00008b0000297ab9 */ /* 0x000fcc0000000800 */
[----:B------:R-:W2:Y:S01]  /*0270*/  LDC.64 R8, c[0x0][0x238] ;  /* 0x00008e00ff087b82 */ /* 0x000ea20000000a00 */
[----:B0-----:R-:W3:Y:S01]  /*0280*/  LDG.E R4, desc[UR36][R4.64] ;  /* 0x0000002404047981 */ /* 0x001ee2000c1e1900 */
[----:B-1----:R-:W-:Y:S01]  /*0290*/  LEA R12, P0, R2, R6, 0x2 ;  /* 0x00000006020c7211 */ /* 0x002fe200078010ff */
[----:B------:R-:W-:Y:S01]  /*02a0*/  VIADD R11, R10, UR4 ;  /* 0x000000040a0b7c36 */ /* 0x000fe20008000000 */
[----:B------:R-:W-:Y:S02]  /*02b0*/  ULEA.HI UR41, UR41, UR41, URZ, 0x1 ;  /* 0x0000002929297291 */ /* 0x000fe4000f8f083f */
[----:B------:R-:W-:Y:S01]  /*02c0*/  LEA.HI.X R13, R2, R7, R3, 0x2, P0 ;  /* 0x00000007020d7211 */ /* 0x000fe200000f1403 */
[----:B------:R-:W-:Y:S01]  /*02d0*/  UMOV UR38, URZ ;  /* 0x0000003f00267c82 */ /* 0x000fe20008000000 */
[----:B------:R-:W-:Y:S01]  /*02e0*/  USHF.R.S32.HI UR41, URZ, 0x1, UR41 ;  /* 0x000000013f297899 */ /* 0x000fe20008011429 */
[----:B--2---:R-:W-:Y:S02]  /*02f0*/  IMAD.WIDE R6, R11, 0x8, R8 ;  /* 0x000000080b067825 */ /* 0x004fe400078e0208 */
[----:B------:R0:W-:Y:S04]  /*0300*/  STL.64 [R1+0xa0], R12 ;  /* 0x0000a00c01007387 */ /* 0x0001e80000100a00 */
[----:B------:R0:W-:Y:S02]  /*0310*/  STL.64 [R1+0xa8], R6 ;  /* 0x0000a80601007387 */ /* 0x0001e40000100a00 */
[----:B0--3--:R-:W-:-:S07]  /*0320*/  F2FP.BF16.F32.PACK_AB R2, RZ, R4 ;  /* 0x00000004ff02723e */ /* 0x009fce00000010ff */
.L_x_40:
[----:B0----5:R0:W5:Y:S01]  /*0330*/  LDL R0, [R1+0x88] ;  /* 0x0000880001007983 */ /* 0x0211620000100800 */
[----:B------:R-:W-:Y:S01]  /*0340*/  ULDC.64 UR4, c[0x0][0x258] ;  /* 0x0000960000047ab9 */ /* 0x000fe20000000a00 */
[----:B------:R-:W-:Y:S01]  /*0350*/  ULDC.64 UR44, c[0x0][0x268] ;  /* 0x00009a00002c7ab9 */ /* 0x000fe20000000a00 */
[----:B------:R-:W-:Y:S01]  /*0360*/  ISETP.NE.U32.AND P0, PT, RZ, UR4, PT ;  /* 0x00000004ff007c0c */ /* 0x000fe2000bf05070 */
[----:B--2---:R-:W1:Y:S03]  /*0370*/  S2R R17, SR_TID.X ;  /* 0x0000000000117919 */ /* 0x004e660000002100 */
[----:B------:R-:W-:-:S13]  /*0380*/  ISETP.NE.AND.EX P0, PT, RZ, UR5, PT, P0 ;  /* 0x00000005ff007c0c */ /* 0x000fda000bf05300 */
[----:B0-----:R-:W-:Y:S05]  /*0390*/  @!P0 BRA `(.L_x_25) ;  /* 0x0000000000748947 */ /* 0x001fea0003800000 */
[----:B------:R-:W1:Y:S01]  /*03a0*/  S2UR UR43, SR_CTAID.X ;  /* 0x00000000002b79c3 */ /* 0x000e620000002500 */
[----:B------:R-:W-:Y:S01]  /*03b0*/  BSSY B0, `(.L_x_26) ;  /* 0x0000018000007945 */ /* 0x000fe20003800000 */
[----:B-1----:R-:W-:-:S13]  /*03c0*/  LOP3.LUT P0, RZ, R17, UR43, RZ, 0xfc, !PT ;  /* 0x0000002b11ff7c12 */ /* 0x002fda000f80fcff */
[----:B------:R-:W-:Y:S05]  /*03d0*/  @P0 BRA `(.L_x_27) ;  /* 0x0000000000540947 */ /* 0x000fea0003800000 */
[----:B------:R-:W0:Y:S01]  /*03e0*/  LDC.64 R4, c[0x0][0x258] ;  /* 0x00009600ff047b82 */ /* 0x000e220000000a00 */
[----:B------:R-:W-:Y:S01]  /*03f0*/  IMAD.U32 R3, RZ, RZ, UR38 ;  /* 0x00000026ff037e24 */ /* 0x000fe2000f8e00ff */
[----:B------:R-:W-:Y:S03]  /*0400*/  BSSY B1, `(.L_x_28) ;  /* 0x0000007000017945 */ /* 0x000fe60003800000 */
[----:B0-----:R-:W-:-:S07]  /*0410*/  IMAD.WIDE R4, R3, 0x4, R4 ;  /* 0x0000000403047825 */ /* 0x001fce00078e0204 */
.L_x_29:
[----:B------:R-:W-:Y:S01]  /*0420*/  CS2R R6, SRZ ;  /* 0x0000000000067805 */ /* 0x000fe2000001ff00 */
[----:B------:R-:W-:Y:S05]  /*0430*/  YIELD ;  /* 0x0000000000007946 */ /* 0x000fea0003800000 */
[----:B------:R-:W2:Y:S02]  /*0440*/  ATOMG.E.CAS.STRONG.GPU PT, R3, [R4], R6, R7 ;  /* 0x00000006040373a9 */ /* 0x000ea400001ee107 */
[----:B--2---:R-:W-:-:S13]  /*0450*/  ISETP.NE.AND P0, PT, R3, RZ, PT ;  /* 0x000000ff0300720c */ /* 0x004fda0003f05270 */
[----:B------:R-:W-:Y:S05]  /*0460*/  @P0 BRA `(.L_x_29) ;  /* 0xfffffffc00ec0947 */ /* 0x000fea000383ffff */
[----:B------:R-:W-:Y:S05]  /*0470*/  BSYNC B1 ;  /* 0x0000000000017941 */ /* 0x000fea0003800000 */
.L_x_28:
        /* <DEDUP_REMOVED lines=11> */
.L_x_27:
[----:B------:R-:W-:Y:S05]  /*0530*/  BSYNC B0 ;  /* 0x0000000000007941 */ /* 0x000fea0003800000 */
.L_x_26:
[----:B------:R-:W-:-:S13]  /*0540*/  ISETP.NE.AND P0, PT, RZ, UR43, PT ;  /* 0x0000002bff007c0c */ /* 0x000fda000bf05270 */
[----:B------:R-:W-:Y:S05]  /*0550*/  @!P0 WARPSYNC.ALL ;  /* 0x0000000000008948 */ /* 0x000fea0003800000 */
[----:B------:R-:W-:Y:S06]  /*0560*/  @!P0 BAR.SYNC.DEFER_BLOCKING 0x0 ;  /* 0x0000000000008b1d */ /* 0x000fec0000010000 */
.L_x_25:
[----:B------:R-:W0:Y:S02]  /*0570*/  S2R R3, SR_TID.X ;  /* 0x0000000000037919 */ /* 0x000e240000002100 */
[----:B0-----:R-:W-:-:S13]  /*0580*/  ISETP.GT.U32.AND P0, PT, R3, 0xf, PT ;  /* 0x0000000f0300780c */ /* 0x001fda0003f04070 */
[----:B------:R-:W-:Y:S05]  /*0590*/  @P0 BRA `(.L_x_30) ;  /* 0x0000000000d80947 */ /* 0x000fea0003800000 */
[----:B------:R-:W2:Y:S04]  /*05a0*/  LDL.LU R3, [R1+0x88] ;  /* 0x0000880001037983 */ /* 0x000ea80000300800 */
[----:B------:R-:W3:Y:S04]  /*05b0*/  LDL.64 R6, [R1+0xa0] ;  /* 0x0000a00001067983 */ /* 0x000ee80000100a00 */
[----:B------:R-:W4:Y:S01]  /*05c0*/  LDL.64 R4, [R1+0xa8] ;  /* 0x0000a80001047983 */ /* 0x000f220000100a00 */
[----:B------:R-:W0:Y:S02]  /*05d0*/  S2R R16, SR_CTAID.X ;  /* 0x0000000000107919 */ /* 0x000e240000002500 */
[----:B0-----:R-:W-:Y:S01]  /*05e0*/  ISETP.NE.AND P0, PT, R16, RZ, PT ;  /* 0x000000ff1000720c */ /* 0x001fe20003f05270 */
[----:B--2---:R-:W-:-:S12]  /*05f0*/  VIADD R3, R3, 0x1 ;  /* 0x0000000103037836 */ /* 0x004fd80000000000 */
[----:B---3--:R-:W-:Y:S04]  /*0600*/  @!P0 ST.E.STRONG.SYS desc[UR36][R6.64], R3 ;  /* 0x0000000306008985 */ /* 0x008fe8000c115924 */
[----:B----4-:R-:W2:Y:S01]  /*0610*/  LDG.E.64 R4, desc[UR36][R4.64] ;  /* 0x0000002404047981 */ /* 0x010ea2000c1e1b00 */
[----:B------:R-:W0:Y:S01]  /*0620*/  S2UR UR5, SR_CgaCtaId ;  /* 0x00000000000579c3 */ /* 0x000e220000008800 */
[----:B------:R-:W-:Y:S02]  /*0630*/  UMOV UR4, 0x400 ;  /* 0x0000040000047882 */ /* 0x000fe40000000000 */
[----:B------:R1:W-:Y:S01]  /*0640*/  STL [R1+0x88], R3 ;  /* 0x0000880301007387 */ /* 0x0003e20000100800 */
[----:B0-----:R-:W-:-:S06]  /*0650*/  ULEA UR4, UR5, UR4, 0x18 ;  /* 0x0000000405047291 */ /* 0x001fcc000f8ec03f */
[----:B-1----:R-:W-:-:S05]  /*0660*/  LEA R3, R17, UR4, 0x3 ;  /* 0x0000000411037c11 */ /* 0x002fca000f8e18ff */
[----:B--2---:R0:W-:Y:S02]  /*0670*/  STS.64 [R3], R4 ;  /* 0x0000000403007388 */ /* 0x0041e40000000a00 */
[----:B0-----:R-:W-:-:S07]  /*0680*/  CS2R R4, SR_CLOCKLO ;  /* 0x0000000000047805 */ /* 0x001fce0000015000 */
.L_x_31:
[----:B------:R-:W2:Y:S04]  /*0690*/  LDL.64 R8, [R1+0x90] ;  /* 0x0000900001087983 */ /* 0x000ea80000100a00 */
[----:B------:R-:W2:Y:S04]  /*06a0*/  LDL R3, [R1+0x8c] ;  /* 0x00008c0001037983 */ /* 0x000ea80000100800 */
[----:B------:R-:W3:Y:S01]  /*06b0*/  LDL R6, [R1+0x88] ;  /* 0x0000880001067983 */ /* 0x000ee20000100800 */
[----:B--2---:R-:W-:-:S05]  /*06c0*/  IMAD.WIDE R8, R3, 0x4, R8 ;  /* 0x0000000403087825 */ /* 0x004fca00078e0208 */
[----:B------:R-:W3:Y:S01]  /*06d0*/  LD.E.STRONG.SYS R3, desc[UR36][R8.64] ;  /* 0x0000002408037980 */ /* 0x000ee2000c115900 */
[----:B------:R-:W-:Y:S05]  /*06e0*/  YIELD ;  /* 0x0000000000007946 */ /* 0x000fea0003800000 */
[----:B---3--:R-:W-:-:S05]  /*06f0*/  IMAD.IADD R3, R3, 0x1, -R6 ;  /* 0x0000000103037824 */ /* 0x008fca00078e0a06 */
        /* <DEDUP_REMOVED lines=11> */
[----:B-----5:R-:W-:Y:S01]  /*07b0*/  VIADD R6, R0, 0x1 ;  /* 0x0000000100067836 */ /* 0x020fe20000000000 */
        /* <DEDUP_REMOVED lines=20> */
.L_x_30:
[----:B------:R0:W-:Y:S01]  /*0900*/  STL [R1+0x9c], RZ ;  /* 0x00009cff01007387 */ /* 0x0001e20000100800 */
[----:B-1----:R-:W-:Y:S01]  /*0910*/  ISETP.NE.AND P0, PT, R17, RZ, PT ;  /* 0x000000ff1100720c */ /* 0x002fe20003f05270 */
[----:B------:R-:W-:Y:S05]  /*0920*/  WARPSYNC.ALL ;  /* 0x0000000000007948 */ /* 0x000fea0003800000 */
[----:B------:R-:W-:Y:S01]  /*0930*/  BSSY B0, `(.L_x_32) ;  /* 0x0000010000007945 */ /* 0x000fe20003800000 */
[----:B------:R-:W-:Y:S06]  /*0940*/  BAR.SYNC.DEFER_BLOCKING 0x0 ;  /* 0x0000000000007b1d */ /* 0x000fec0000010000 */
[----:B0-----:R-:W-:Y:S05]  /*0950*/  @P0 BRA `(.L_x_33) ;  /* 0x0000000000340947 */ /* 0x001fea0003800000 */
[----:B------:R-:W2:Y:S01]  /*0960*/  LDL.64 R18, [R1+0x90] ;  /* 0x0000900001127983 */ /* 0x000ea20000100a00 */
[----:B------:R-:W0:Y:S03]  /*0970*/  S2UR UR4, SR_CTAID.X ;  /* 0x00000000000479c3 */ /* 0x000e260000002500 */
[----:B------:R-:W3:Y:S05]  /*0980*/  LDL R16, [R1+0x88] ;  /* 0x0000880001107983 */ /* 0x000eea0000100800 */
[----:B-----5:R-:W1:Y:S01]  /*0990*/  LDC R0, c[0x0][0xc] ;  /* 0x00000300ff007b82 */ /* 0x020e620000000800 */
[----:B0-----:R-:W-:-:S02]  /*09a0*/  ISETP.NE.AND P0, PT, RZ, UR4, PT ;  /* 0x00000004ff007c0c */ /* 0x001fc4000bf05270 */
[----:B-1----:R-:W-:-:S04]  /*09b0*/  IADD3 R0, -R0, 0x21, RZ ;  /* 0x0000002100007810 */ /* 0x002fc80007ffe1ff */
[----:B------:R-:W-:-:S05]  /*09c0*/  SEL R0, R0, 0x1, !P0 ;  /* 0x0000000100007807 */ /* 0x000fca0004000000 */
[----:B--2---:R-:W2:Y:S01]  /*09d0*/  ATOM.E.ADD.STRONG.GPU PT, R3, desc[UR36][R18.64+0x100], R0 ;  /* 0x000100001203798a */ /* 0x004ea200081ee1e4 */
[----:B---3--:R-:W-:Y:S02]  /*09e0*/  IMAD.SHL.U32 R4, R16, 0x20, RZ ;  /* 0x0000002010047824 */ /* 0x008fe400078e00ff */
[----:B--2---:R-:W-:-:S05]  /*09f0*/  IMAD.IADD R3, R0, 0x1, R3 ;  /* 0x0000000100037824 */ /* 0x004fca00078e0203 */
[----:B------:R-:W-:-:S04]  /*0a00*/  ISETP.NE.AND P0, PT, R3, R4, PT ;  /* 0x000000040300720c */ /* 0x000fc80003f05270 */
[----:B------:R-:W-:-:S05]  /*0a10*/  SEL R0, RZ, 0x1, P0 ;  /* 0x00000001ff007807 */ /* 0x000fca0000000000 */
[----:B------:R0:W-:Y:S04]  /*0a20*/  STL [R1+0x9c], R0 ;  /* 0x00009c0001007387 */ /* 0x0001e80000100800 */
.L_x_33:
[----:B------:R-:W-:Y:S05]  /*0a30*/  BSYNC B0 ;  /* 0x0000000000007941 */ /* 0x000fea0003800000 */
.L_x_32:
[----:B------:R-:W1:Y:S01]  /*0a40*/  S2UR UR8, SR_CTAID.X ;  /* 0x00000000000879c3 */ /* 0x000e620000002500 */
[----:B------:R-:W-:Y:S01]  /*0a50*/  ULDC UR6, c[0x0][0x228] ;  /* 0x00008a0000067ab9 */ /* 0x000fe20000000800 */
[----:B------:R-:W-:Y:S01]  /*0a60*/  ULDC UR13, c[0x0][0x224] ;  /* 0x00008900000d7ab9 */ /* 0x000fe20000000800 */
[----:B------:R-:W-:Y:S01]  /*0a70*/  ULDC UR11, c[0x0][0x224] ;  /* 0x00008900000b7ab9 */ /* 0x000fe20000000800 */
[----:B------:R-:W-:Y:S01]  /*0a80*/  ULDC UR15, c[0x0][0x228] ;  /* 0x00008a00000f7ab9 */ /* 0x000fe20000000800 */
[----:B------:R-:W-:Y:S01]  /*0a90*/  ULDC UR12, c[0x0][0x228] ;  /* 0x00008a00000c7ab9 */ /* 0x000fe20000000800 */
[----:B------:R-:W-:Y:S01]  /*0aa0*/  ULDC UR10, c[0x0][0x234] ;  /* 0x00008d00000a7ab9 */ /* 0x000fe20000000800 */
[----:B------:R-:W-:Y:S01]  /*0ab0*/  ULDC UR7, c[0x0][0x230] ;  /* 0x00008c0000077ab9 */ /* 0x000fe20000000800 */
[----:B------:R-:W1:Y:S01]  /*0ac0*/  LDC R4, c[0x0][RZ] ;  /* 0x00000000ff047b82 */ /* 0x000e620000000800 */
[----:B------:R-:W-:Y:S01]  /*0ad0*/  ULDC UR14, c[0x0][0x230] ;  /* 0x00008c00000e7ab9 */ /* 0x000fe20000000800 */
[----:B------:R-:W-:Y:S01]  /*0ae0*/  BSSY B0, `(.L_x_34) ;  /* 0x0000c8f000007945 */ /* 0x000fe20003800000 */
[----:B-1----:R-:W-:-:S05]  /*0af0*/  IMAD R4, R4, UR8, R17 ;  /* 0x0000000804047c24 */ /* 0x002fca000f8e0211 */
[----:B------:R-:W-:Y:S01]  /*0b00*/  BAR.SYNC.DEFER_BLOCKING 0x0 ;  /* 0x0000000000007b1d */ /* 0x000fe20000010000 */
[----:B------:R-:W-:-:S13]  /*0b10*/  ISETP.GE.AND P0, PT, R4, UR6, PT ;  /* 0x0000000604007c0c */ /* 0x000fda000bf06270 */
[----:B------:R-:W-:Y:S05]  /*0b20*/  @P0 BRA `(.L_x_35) ;  /* 0x000000c800280947 */ /* 0x000fea0003800000 */
[----:B0----5:R-:W0:Y:S02]  /*0b30*/  LDC R0, c[0x0][0x234] ;  /* 0x00008d00ff007b82 */ /* 0x021e240000000800 */
[----:B0-----:R-:W-:-:S13]  /*0b40*/  ISETP.NE.AND P0, PT, R0, RZ, PT ;  /* 0x000000ff0000720c */ /* 0x001fda0003f05270 */
[----:B------:R-:W-:Y:S05]  /*0b50*/  @!P0 BRA `(.L_x_36) ;  /* 0x0000006400648947 */ /* 0x000fea0003800000 */
[----:B------:R-:W-:Y:S01]  /*0b60*/  IABS R3, UR41 ;  /* 0x0000002900037c13 */ /* 0x000fe20008000000 */
[----:B------:R-:W0:Y:S01]  /*0b70*/  S2UR UR5, SR_CgaCtaId ;  /* 0x00000000000579c3 */ /* 0x000e220000008800 */
[----:B------:R-:W-:Y:S01]  /*0b80*/  IMAD R0, R0, UR6, RZ ;  /* 0x0000000600007c24 */ /* 0x000fe2000f8e02ff */
[----:B------:R-:W-:Y:S01]  /*0b90*/  ULDC UR9, c[0x0][0x21c] ;  /* 0x0000870000097ab9 */ /* 0x000fe20000000800 */
[----:B------:R-:W1:Y:S01]  /*0ba0*/  I2F.RP R6, R3 ;  /* 0x0000000300067306 */ /* 0x000e620000209400 */
[----:B------:R-:W-:Y:S01]  /*0bb0*/  UMOV UR4, 0x400 ;  /* 0x0000040000047882 */ /* 0x000fe20000000000 */
[----:B------:R-:W-:Y:S01]  /*0bc0*/  BSSY B1, `(.L_x_37) ;  /* 0x0000651000017945 */ /* 0x000fe20003800000 */
[----:B------:R-:W-:Y:S02]  /*0bd0*/  IABS R10, R0 ;  /* 0x00000000000a7213 */ /* 0x000fe40000000000 */
[----:B------:R-:W-:-:S04]  /*0be0*/  LOP3.LUT R0, R0, UR41, RZ, 0x3c, !PT ;  /* 0x0000002900007c12 */ /* 0x000fc8000f8e3cff */
[----:B------:R-:W-:Y:S01]  /*0bf0*/  ISETP.GE.AND P2, PT, R0, RZ, PT ;  /* 0x000000ff0000720c */ /* 0x000fe20003f46270 */
[----:B-1----:R-:W1:Y:S01]  /*0c00*/  MUFU.RCP R6, R6 ;  /* 0x0000000600067308 */ /* 0x002e620000001000 */
[----:B0-----:R-:W-:-:S03]  /*0c10*/  ULEA UR4, UR5, UR4, 0x18 ;  /* 0x0000000405047291 */ /* 0x001fc6000f8ec03f */
[----:B------:R-:W-:Y:S01]  /*0c20*/  ULDC UR5, c[0x0][0x224] ;  /* 0x0000890000057ab9 */ /* 0x000fe20000000800 */
[----:B-1----:R-:W-:-:S06]  /*0c30*/  VIADD R5, R6, 0xffffffe ;  /* 0x0ffffffe06057836 */ /* 0x002fcc0000000000 */
[----:B------:R-:W0:Y:S02]  /*0c40*/  F2I.FTZ.U32.TRUNC.NTZ R5, R5 ;  /* 0x0000000500057305 */ /* 0x000e24000021f000 */
[----:B0-----:R-:W-:-:S04]  /*0c50*/  IMAD.MOV R4, RZ, RZ, -R5 ;  /* 0x000000ffff047224 */ /* 0x001fc800078e0a05 */
[----:B------:R-:W-:Y:S02]  /*0c60*/  IMAD R7, R4, R3, RZ ;  /* 0x0000000304077224 */ /* 0x000fe400078e02ff */
[----:B------:R-:W-:-:S04]  /*0c70*/  IMAD.MOV.U32 R4, RZ, RZ, RZ ;  /* 0x000000ffff047224 */ /* 0x000fc800078e00ff */
[----:B------:R-:W-:Y:S01]  /*0c80*/  IMAD.HI.U32 R8, R5, R7, R4 ;  /* 0x0000000705087227 */ /* 0x000fe200078e0004 */
[----:B------:R-:W-:Y:S02]  /*0c90*/  LEA.HI R4, R17, UR8, RZ, 0x1b ;  /* 0x0000000811047c11 */ /* 0x000fe4000f8fd8ff */
[----:B------:R-:W-:Y:S02]  /*0ca0*/  IABS R7, UR41 ;  /* 0x0000002900077c13 */ /* 0x000fe40008000000 */
[----:B------:R0:W-:Y:S01]  /*0cb0*/  STL [R1+0x40], R8 ;  /* 0x0000400801007387 */ /* 0x0001e20000100800 */
[----:B------:R-:W-:Y:S02]  /*0cc0*/  VIADD R4, R4, UR9 ;  /* 0x0000000904047c36 */ /* 0x000fe40008000000 */
[----:B------:R-:W-:Y:S02]  /*0cd0*/  IMAD.MOV R7, RZ, RZ, -R7 ;  /* 0x000000ffff077224 */ /* 0x000fe400078e0a07 */
[----:B------:R-:W-:-:S02]  /*0ce0*/  IMAD.SHL.U32 R6, R4, 0x8, RZ ;  /* 0x0000000804067824 */ /* 0x000fc400078e00ff */
[----:B------:R-:W-:-:S04]  /*0cf0*/  IMAD.HI.U32 R5, R8, R10, RZ ;  /* 0x0000000a08057227 */ /* 0x000fc800078e00ff */
[C---:B------:R-:W-:Y:S02]  /*0d00*/  VIADD R9, R6.reuse, 0x10 ;  /* 0x0000001006097836 */ /* 0x040fe40000000000 */
[----:B------:R-:W-:Y:S01]  /*0d10*/  IMAD R4, R5, R7, R10 ;  /* 0x0000000705047224 */ /* 0x000fe200078e020a */
[C---:B------:R-:W-:Y:S01]  /*0d20*/  LOP3.LUT R7, R6.reuse, 0x78, RZ, 0xc0, !PT ;  /* 0x0000007806077812 */ /* 0x040fe200078ec0ff */
[C---:B0-----:R-:W-:Y:S01]  /*0d30*/  VIADD R8, R6.reuse, 0x8 ;  /* 0x0000000806087836 */ /* 0x041fe20000000000 */
[----:B------:R-:W-:Y:S01]  /*0d40*/  LOP3.LUT R9, R9, 0x78, RZ, 0xc0, !PT ;  /* 0x0000007809097812 */ /* 0x000fe200078ec0ff */
[C---:B------:R-:W-:Y:S01]  /*0d50*/  VIADD R10, R6.reuse, 0x18 ;  /* 0x00000018060a7836 */ /* 0x040fe20000000000 */
[----:B------:R-:W-:Y:S01]  /*0d60*/  ISETP.GT.U32.AND P1, PT, R3, R4, PT ;  /* 0x000000040300720c */ /* 0x000fe20003f24070 */
[C---:B------:R-:W-:Y:S01]  /*0d70*/  VIADD R11, R6.reuse, 0x20 ;  /* 0x00000020060b7836 */ /* 0x040fe20000000000 */
[----:B------:R-:W0:Y:S01]  /*0d80*/  LDS.64 R24, [R7+UR4] ;  /* 0x0000000407187984 */ /* 0x000e220008000a00 */
[----:B------:R-:W-:Y:S01]  /*0d90*/  VIADD R12, R6, 0x28 ;  /* 0x00000028060c7836 */ /* 0x000fe20000000000 */
[----:B------:R-:W-:Y:S01]  /*0da0*/  LOP3.LUT R8, R8, 0x78, RZ, 0xc0, !PT ;  /* 0x0000007808087812 */ /* 0x000fe200078ec0ff */
[----:B------:R-:W-:Y:S01]  /*0db0*/  VIADD R13, R6, 0x30 ;  /* 0x00000030060d7836 */ /* 0x000fe20000000000 */
[----:B------:R-:W-:Y:S01]  /*0dc0*/  LOP3.LUT R10, R10, 0x78, RZ, 0xc0, !PT ;  /* 0x000000780a0a7812 */ /* 0x000fe200078ec0ff */
[C---:B------:R-:W-:Y:S01]  /*0dd0*/  VIADD R14, R6.reuse, 0x38 ;  /* 0x00000038060e7836 */ /* 0x040fe20000000000 */
[----:B------:R-:W-:Y:S01]  /*0de0*/  LOP3.LUT R11, R11, 0x78, RZ, 0xc0, !PT ;  /* 0x000000780b0b7812 */ /* 0x000fe200078ec0ff */
[C---:B------:R-:W-:Y:S01]  /*0df0*/  VIADD R15, R6.reuse, 0x40 ;  /* 0x00000040060f7836 */ /* 0x040fe20000000000 */
[----:B------:R-:W1:Y:S01]  /*0e00*/  LDS.64 R22, [R8+UR4] ;  /* 0x0000000408167984 */ /* 0x000e620008000a00 */
[----:B------:R-:W-:Y:S01]  /*0e10*/  VIADD R16, R6, 0x48 ;  /* 0x0000004806107836 */ /* 0x000fe20000000000 */
[----:B------:R-:W-:Y:S01]  /*0e20*/  LOP3.LUT R12, R12, 0x78, RZ, 0xc0, !PT ;  /* 0x000000780c0c7812 */ /* 0x000fe200078ec0ff */
[C---:B------:R-:W-:Y:S01]  /*0e30*/  VIADD R18, R6.reuse, 0x50 ;  /* 0x0000005006127836 */ /* 0x040fe20000000000 */
[----:B------:R-:W-:Y:S01]  /*0e40*/  LOP3.LUT R13, R13, 0x78, RZ, 0xc0, !PT ;  /* 0x000000780d0d7812 */ /* 0x000fe200078ec0ff */
[----:B------:R-:W-:Y:S01]  /*0e50*/  VIADD R19, R6, 0x58 ;  /* 0x0000005806137836 */ /* 0x000fe20000000000 */
[----:B------:R-:W-:Y:S01]  /*0e60*/  LOP3.LUT R14, R14, 0x78, RZ, 0xc0, !PT ;  /* 0x000000780e0e7812 */ /* 0x000fe200078ec0ff */
[C---:B------:R-:W-:Y:S01]  /*0e70*/  VIADD R20, R6.reuse, 0x60 ;  /* 0x0000006006147836 */ /* 0x040fe20000000000 */
[----:B------:R-:W-:Y:S01]  /*0e80*/  LOP3.LUT R15, R15, 0x78, RZ, 0xc0, !PT ;  /* 0x000000780f0f7812 */ /* 0x000fe200078ec0ff */
[----:B------:R-:W-:Y:S01]  /*0e90*/  VIADD R21, R6, 0x68 ;  /* 0x0000006806157836 */ /* 0x000fe20000000000 */
[----:B------:R-:W-:Y:S01]  /*0ea0*/  LOP3.LUT R16, R16, 0x78, RZ, 0xc0, !PT ;  /* 0x0000007810107812 */ /* 0x000fe200078ec0ff */
[----:B------:R-:W-:Y:S01]  /*0eb0*/  VIADD R36, R6, 0x70 ;  /* 0x0000007006247836 */ /* 0x000fe20000000000 */
[----:B------:R-:W-:Y:S01]  /*0ec0*/  LOP3.LUT R18, R18, 0x78, RZ, 0xc0, !PT ;  /* 0x0000007812127812 */ /* 0x000fe200078ec0ff */
[----:B------:R-:W-:Y:S01]  /*0ed0*/  VIADD R38, R6, 0xfffffff8 ;  /* 0xfffffff806267836 */ /* 0x000fe20000000000 */
[----:B------:R-:W-:Y:S01]  /*0ee0*/  LOP3.LUT R19, R19, 0x78, RZ, 0xc0, !PT ;  /* 0x0000007813137812 */ /* 0x000fe200078ec0ff */
[----:B------:R-:W2:Y:S01]  /*0ef0*/  LDS.64 R6, [R9+UR4] ;  /* 0x0000000409067984 */ /* 0x000ea20008000a00 */
[----:B------:R-:W-:Y:S01]  /*0f00*/  @!P1 IMAD.IADD R4, R4, 0x1, -R3 ;  /* 0x0000000104049824 */ /* 0x000fe200078e0a03 */
[----:B------:R-:W-:Y:S01]  /*0f10*/  LOP3.LUT R36, R36, 0x78, RZ, 0xc0, !PT ;  /* 0x0000007824247812 */ /* 0x000fe200078ec0ff */
[----:B------:R-:W-:Y:S01]  /*0f20*/  @!P1 VIADD R5, R5, 0x1 ;  /* 0x0000000105059836 */ /* 0x000fe20000000000 */
[----:B------:R-:W3:Y:S01]  /*0f30*/  LDS.64 R8, [R10+UR4] ;  /* 0x000000040a087984 */ /* 0x000ee20008000a00 */
[----:B------:R-:W-:-:S02]  /*0f40*/  LOP3.LUT R38, R38, 0x78, RZ, 0xc0, !PT ;  /* 0x0000007826267812 */ /* 0x000fc400078ec0ff */
[----:B------:R-:W-:Y:S01]  /*0f50*/  LOP3.LUT R20, R20, 0x78, RZ, 0xc0, !PT ;  /* 0x0000007814147812 */ /* 0x000fe200078ec0ff */
[----:B------:R-:W-:Y:S01]  /*0f60*/  LDS.64 R60, [R19+UR4] ;  /* 0x00000004133c7984 */ /* 0x000fe20008000a00 */
[----:B------:R-:W-:Y:S02]  /*0f70*/  LOP3.LUT R21, R21, 0x78, RZ, 0xc0, !PT ;  /* 0x0000007815157812 */ /* 0x000fe400078ec0ff */
[----:B------:R-:W-:Y:S01]  /*0f80*/  ISETP.GE.U32.AND P0, PT, R4, R3, PT ;  /* 0x000000030400720c */ /* 0x000fe20003f06070 */
[----:B------:R-:W-:Y:S01]  /*0f90*/  LDS.64 R32, [R20+UR4] ;  /* 0x0000000414207984 */ /* 0x000fe20008000a00 */
[----:B------:R-:W-:Y:S01]  /*0fa0*/  ISETP.NE.AND P1, PT, RZ, UR41, PT ;  /* 0x00000029ff007c0c */ /* 0x000fe2000bf25270 */
[----:B------:R-:W4:Y:S02]  /*0fb0*/  LDC R4, c[0x0][RZ] ;  /* 0x00000000ff047b82 */ /* 0x000f240000000800 */
[----:B------:R-:W-:Y:S04]  /*0fc0*/  LDS.64 R34, [R21+UR4] ;  /* 0x0000000415227984 */ /* 0x000fe80008000a00 */
[----:B------:R-:W-:Y:S04]  /*0fd0*/  LDS.64 R36, [R36+UR4] ;  /* 0x0000000424247984 */ /* 0x000fe80008000a00 */
[----:B------:R-:W-:Y:S01]  /*0fe0*/  LDS.64 R38, [R38+UR4] ;  /* 0x0000000426267984 */ /* 0x000fe20008000a00 */
[----:B------:R-:W-:-:S03]  /*0ff0*/  @P0 VIADD R5, R5, 0x1 ;  /* 0x0000000105050836 */ /* 0x000fc60000000000 */
[----:B0-----:R-:W-:Y:S01]  /*1000*/  STL.64 [R1+0x80], R24 ;  /* 0x0000801801007387 */ /* 0x001fe20000100a00 */
[----:B------:R-:W-:Y:S01]  /*1010*/  @!P2 IMAD.MOV R5, RZ, RZ, -R5 ;  /* 0x000000ffff05a224 */ /* 0x000fe200078e0a05 */
[----:B------:R-:W-:Y:S02]  /*1020*/  @!P1 LOP3.LUT R5, RZ, UR41, RZ, 0x33, !PT ;  /* 0x00000029ff059c12 */ /* 0x000fe4000f8e33ff */
[----:B-1----:R-:W-:Y:S01]  /*1030*/  STL.64 [R1+0x78], R22 ;  /* 0x0000781601007387 */ /* 0x002fe20000100a00 */
[----:B----4-:R-:W-:-:S03]  /*1040*/  IMAD R3, R4, UR8, R17 ;  /* 0x0000000804037c24 */ /* 0x010fc6000f8e0211 */
[----:B--2---:R-:W-:Y:S04]  /*1050*/  STL.64 [R1+0x70], R6 ;  /* 0x0000700601007387 */ /* 0x004fe80000100a00 */
[----:B------:R-:W0:Y:S04]  /*1060*/  LDS.64 R6, [R11+UR4] ;  /* 0x000000040b067984 */ /* 0x000e280008000a00 */
[----:B---3--:R-:W-:Y:S04]  /*1070*/  STL.64 [R1+0x68], R8 ;  /* 0x0000680801007387 */ /* 0x008fe80000100a00 */
[----:B------:R-:W1:Y:S04]  /*1080*/  LDS.64 R10, [R12+UR4] ;  /* 0x000000040c0a7984 */ /* 0x000e680008000a00 */
[----:B------:R-:W2:Y:S04]  /*1090*/  LDS.64 R8, [R13+UR4] ;  /* 0x000000040d087984 */ /* 0x000ea80008000a00 */
[----:B0-----:R-:W-:Y:S04]  /*10a0*/  STL.64 [R1+0x60], R6 ;  /* 0x0000600601007387 */ /* 0x001fe80000100a00 */
[----:B------:R-:W0:Y:S04]  /*10b0*/  LDS.64 R6, [R14+UR4] ;  /* 0x000000040e067984 */ /* 0x000e280008000a00 */
[----:B-1----:R-:W-:Y:S04]  /*10c0*/  STL.64 [R1+0x58], R10 ;  /* 0x0000580a01007387 */ /* 0x002fe80000100a00 */
[----:B--2---:R-:W-:Y:S04]  /*10d0*/  STL.64 [R1+0x50], R8 ;  /* 0x0000500801007387 */ /* 0x004fe80000100a00 */
[----:B------:R-:W1:Y:S04]  /*10e0*/  LDS.64 R10, [R15+UR4] ;  /* 0x000000040f0a7984 */ /* 0x000e680008000a00 */
[----:B------:R-:W2:Y:S04]  /*10f0*/  LDS.64 R8, [R16+UR4] ;  /* 0x0000000410087984 */ /* 0x000ea80008000a00 */
[----:B0-----:R-:W-:Y:S04]  /*1100*/  STL.64 [R1+0x48], R6 ;  /* 0x0000480601007387 */ /* 0x001fe80000100a00 */
[----:B------:R-:W0:Y:S01]  /*1110*/  LDS.64 R6, [R18+UR4] ;  /* 0x0000000412067984 */ /* 0x000e220008000a00 */
[----:B------:R-:W-:-:S02]  /*1120*/  ULDC UR4, c[0x0][0x260] ;  /* 0x0000980000047ab9 */ /* 0x000fc40000000800 */
[----:B------:R-:W-:-:S04]  /*1130*/  UISETP.NE.AND UP0, UPT, UR4, 0x1, UPT ;  /* 0x000000010400788c */ /* 0x000fc8000bf05270 */
[----:B------:R-:W-:Y:S01]  /*1140*/  USEL UR4, UR38, 0x1, UP0 ;  /* 0x0000000126047887 */ /* 0x000fe20008000000 */
[----:B-1----:R1:W-:Y:S03]  /*1150*/  STL.64 [R1+0x38], R10 ;  /* 0x0000380a01007387 */ /* 0x0023e60000100a00 */
[----:B------:R-:W-:Y:S01]  /*1160*/  UIMAD UR4, UR4, UR5, URZ ;  /* 0x00000005040472a4 */ /* 0x000fe2000f8e023f */
[----:B--2---:R1:W-:Y:S05]  /*1170*/  STL.64 [R1+0x30], R8 ;  /* 0x0000300801007387 */ /* 0x0043ea0000100a00 */
[----:B------:R-:W-:-:S04]  /*1180*/  IMAD.U32 R0, RZ, RZ, UR4 ;  /* 0x00000004ff007e24 */ /* 0x000fc8000f8e00ff */
[----:B------:R-:W-:-:S05]  /*1190*/  IMAD R0, R5, UR9, R0 ;  /* 0x0000000905007c24 */ /* 0x000fca000f8e0200 */
[----:B------:R1:W-:Y:S04]  /*11a0*/  STL [R1+0x44], R0 ;  /* 0x0000440001007387 */ /* 0x0003e80000100800 */
[----:B0-----:R1:W-:Y:S02]  /*11b0*/  STL.64 [R1+0x28], R6 ;  /* 0x0000280601007387 */ /* 0x0013e40000100a00 */
.L_x_38:
[----:B01----:R-:W2:Y:S04]  /*11c0*/  LDL R7, [R1+0x40] ;  /* 0x0000400001077983 */ /* 0x003ea80000100800 */
[----:B------:R-:W3:Y:S04]  /*11d0*/  LDL R6, [R1+0x44] ;  /* 0x0000440001067983 */ /* 0x000ee80000100800 */
[----:B------:R-:W4:Y:S04]  /*11e0*/  LDL.64 R8, [R1+0x78] ;  /* 0x0000780001087983 */ /* 0x000f280000100a00 */
[----:B------:R-:W5:Y:S01]  /*11f0*/  LDL.64 R10, [R1+0x80] ;  /* 0x00008000010a7983 */ /* 0x000f620000100a00 */
[----:B------:R-:W-:-:S02]  /*1200*/  IABS R0, UR41 ;  /* 0x0000002900007c13 */ /* 0x000fc40008000000 */
[----:B------:R-:W-:Y:S01]  /*1210*/  IABS R5, R3 ;  /* 0x0000000300057213 */ /* 0x000fe20000000000 */
[----:B------:R-:W5:Y:S02]  /*1220*/  LDL.64 R12, [R1+0x70] ;  /* 0x00007000010c7983 */ /* 0x000f640000100a00 */
[----:B------:R-:W-:Y:S02]  /*1230*/  IMAD.MOV R4, RZ, RZ, -R0 ;  /* 0x000000ffff047224 */ /* 0x000fe400078e0a00 */
[----:B------:R-:W5:Y:S01]  /*1240*/  LDL.64 R26, [R1+0x68] ;  /* 0x00006800011a7983 */ /* 0x000f620000100a00 */
[----:B--2---:R-:W-:Y:S01]  /*1250*/  IMAD.HI.U32 R0, R7, R5, RZ ;  /* 0x0000000507007227 */ /* 0x004fe200078e00ff */
[----:B------:R-:W-:-:S03]  /*1260*/  IABS R7, UR41 ;  /* 0x0000002900077c13 */ /* 0x000fc60008000000 */
[----:B------:R-:W-:-:S05]  /*1270*/  IMAD R4, R0, R4, R5 ;  /* 0x0000000400047224 */ /* 0x000fca00078e0205 */
[----:B------:R-:W-:Y:S02]  /*1280*/  ISETP.GT.U32.AND P1, PT, R7, R4, PT ;  /* 0x000000040700720c */ /* 0x000fe40003f24070 */
[----:B------:R-:W-:-:S11]  /*1290*/  IABS R5, UR41 ;  /* 0x0000002900057c13 */ /* 0x000fd60008000000 */
[----:B------:R-:W-:-:S05]  /*12a0*/  @!P1 IMAD.IADD R4, R4, 0x1, -R5 ;  /* 0x0000000104049824 */ /* 0x000fca00078e0a05 */
[----:B------:R-:W-:Y:S02]  /*12b0*/  ISETP.GE.U32.AND P0, PT, R4, R7, PT ;  /* 0x000000070400720c */ /* 0x000fe40003f06070 */
[----:B------:R-:W-:Y:S01]  /*12c0*/  LOP3.LUT R4, R3, UR41, RZ, 0x3c, !PT ;  /* 0x0000002903047c12 */ /* 0x000fe2000f8e3cff */
[----:B------:R-:W-:Y:S01]  /*12d0*/  @!P1 VIADD R0, R0, 0x1 ;  /* 0x0000000100009836 */ /* 0x000fe20000000000 */
[----:B------:R-:W-:Y:S02]  /*12e0*/  ISETP.NE.AND P1, PT, RZ, UR41, PT ;  /* 0x00000029ff007c0c */ /* 0x000fe4000bf25270 */
[----:B------:R-:W-:-:S07]  /*12f0*/  ISETP.GE.AND P2, PT, R4, RZ, PT ;  /* 0x000000ff0400720c */ /* 0x000fce0003f46270 */
[----:B------:R-:W-:-:S06]  /*1300*/  @P0 VIADD R0, R0, 0x1 ;  /* 0x0000000100000836 */ /* 0x000fcc0000000000 */
[----:B------:R-:W-:Y:S01]  /*1310*/  @!P2 IMAD.MOV R0, RZ, RZ, -R0 ;  /* 0x000000ffff00a224 */ /* 0x000fe200078e0a00 */
[----:B------:R-:W-:-:S05]  /*1320*/  @!P1 LOP3.LUT R0, RZ, UR41, RZ, 0x33, !PT ;  /* 0x00000029ff009c12 */ /* 0x000fca000f8e33ff */
[----:B------:R-:W-:Y:S02]  /*1330*/  IMAD.MOV R4, RZ, RZ, -R0 ;  /* 0x000000ffff047224 */ /* 0x000fe400078e0a00 */
[----:B---3--:R-:W-:Y:S02]  /*1340*/  IMAD R6, R0, UR10, R6 ;  /* 0x0000000a00067c24 */ /* 0x008fe4000f8e0206 */
[----:B------:R-:W-:Y:S01]  /*1350*/  IMAD R5, R4, UR41, R3 ;  /* 0x0000002904057c24 */ /* 0x000fe2000f8e0203 */
[----:B------:R-:W0:Y:S03]  /*1360*/  LDC R0, c[0x0][0x22c] ;  /* 0x00008b00ff007b82 */ /* 0x000e260000000800 */
[----:B------:R-:W-:-:S04]  /*1370*/  IMAD.IADD R6, R6, 0x1, R5 ;  /* 0x0000000106067824 */ /* 0x000fc800078e0205 */
[----:B----4-:R-:W-:-:S04]  /*1380*/  IMAD.WIDE R8, R6, 0x10, R8 ;  /* 0x0000001006087825 */ /* 0x010fc800078e0208 */
[----:B-----5:R-:W-:Y:S02]  /*1390*/  IMAD.WIDE R16, R6, 0x10, R10 ;  /* 0x0000001006107825 */ /* 0x020fe400078e020a */
[----:B------:R-:W2:Y:S04]  /*13a0*/  LD.E.128 R8, desc[UR36][R8.64] ;  /* 0x0000002408087980 */ /* 0x000ea8000c101d00 */
[----:B------:R-:W3:Y:S01]  /*13b0*/  LD.E.128 R16, desc[UR36][R16.64] ;  /* 0x0000002410107980 */ /* 0x000ee2000c101d00 */
[----:B0-----:R-:W-:-:S04]  /*13c0*/  IABS R7, R0 ;  /* 0x0000000000077213 */ /* 0x001fc80000000000 */
[----:B------:R-:W0:Y:S08]  /*13d0*/  I2F.RP R23, R7 ;  /* 0x0000000700177306 */ /* 0x000e300000209400 */
[----:B0-----:R-:W0:Y:S02]  /*13e0*/  MUFU.RCP R23, R23 ;  /* 0x0000001700177308 */ /* 0x001e240000001000 */
[----:B0-----:R-:W-:-:S06]  /*13f0*/  VIADD R20, R23, 0xffffffe ;  /* 0x0ffffffe17147836 */ /* 0x001fcc0000000000 */
[----:B------:R0:W1:Y:S01]  /*1400*/  F2I.FTZ.U32.TRUNC.NTZ R21, R20 ;  /* 0x0000001400157305 */ /* 0x000062000021f000 */
[----:B------:R-:W-:Y:S02]  /*1410*/  IMAD.SHL.U32 R4, R3, 0x2, RZ ;  /* 0x0000000203047824 */ /* 0x000fe400078e00ff */
[----:B0-----:R-:W-:Y:S02]  /*1420*/  IMAD.MOV.U32 R20, RZ, RZ, RZ ;  /* 0x000000ffff147224 */ /* 0x001fe400078e00ff */
[----:B-1----:R-:W-:-:S04]  /*1430*/  IMAD.MOV R24, RZ, RZ, -R21 ;  /* 0x000000ffff187224 */ /* 0x002fc800078e0a15 */
[----:B------:R-:W-:Y:S01]  /*1440*/  IMAD R24, R24, R7, RZ ;  /* 0x0000000718187224 */ /* 0x000fe200078e02ff */
[----:B------:R-:W-:Y:S02]  /*1450*/  LOP3.LUT R5, R4, 0x1, RZ, 0xfc, !PT ;  /* 0x0000000104057812 */ /* 0x000fe400078efcff */
[----:B------:R-:W-:Y:S01]  /*1460*/  IABS R22, R4 ;  /* 0x0000000400167213 */ /* 0x000fe20000000000 */
[----:B------:R-:W-:Y:S01]  /*1470*/  IMAD.HI.U32 R21, R21, R24, R20 ;  /* 0x0000001815157227 */ /* 0x000fe200078e0014 */
[----:B------:R-:W-:-:S05]  /*1480*/  IABS R23, R5 ;  /* 0x0000000500177213 */ /* 0x000fca0000000000 */
[----:B------:R-:W-:-:S04]  /*1490*/  IMAD.HI.U32 R20, R21, R22, RZ ;  /* 0x0000001615147227 */ /* 0x000fc800078e00ff */
[----:B------:R-:W-:-:S04]  /*14a0*/  IMAD.HI.U32 R21, R21, R23, RZ ;  /* 0x0000001715157227 */ /* 0x000fc800078e00ff */
[----:B------:R-:W-:Y:S02]  /*14b0*/  IMAD.MOV R24, RZ, RZ, -R20 ;  /* 0x000000ffff187224 */ /* 0x000fe400078e0a14 */
[----:B------:R-:W-:Y:S02]  /*14c0*/  IMAD.MOV R25, RZ, RZ, -R21 ;  /* 0x000000ffff197224 */ /* 0x000fe400078e0a15 */
[C---:B------:R-:W-:Y:S02]  /*14d0*/  IMAD R22, R7.reuse, R24, R22 ;  /* 0x0000001807167224 */ /* 0x040fe400078e0216 */
[----:B------:R-:W-:-:S03]  /*14e0*/  IMAD R23, R7, R25, R23 ;  /* 0x0000001907177224 */ /* 0x000fc600078e0217 */
[C---:B------:R-:W-:Y:S02]  /*14f0*/  ISETP.GT.U32.AND P4, PT, R7.reuse, R22, PT ;  /* 0x000000160700720c */ /* 0x040fe40003f84070 */
[----:B------:R-:W-:-:S11]  /*1500*/  ISETP.GT.U32.AND P5, PT, R7, R23, PT ;  /* 0x000000170700720c */ /* 0x000fd60003fa4070 */
[--C-:B------:R-:W-:Y:S02]  /*1510*/  @!P4 IMAD.IADD R22, R22, 0x1, -R7.reuse ;  /* 0x000000011616c824 */ /* 0x100fe400078e0a07 */
[----:B------:R-:W-:-:S03]  /*1520*/  @!P5 IMAD.IADD R23, R23, 0x1, -R7 ;  /* 0x000000011717d824 */ /* 0x000fc600078e0a07 */
[-C--:B------:R-:W-:Y:S02]  /*1530*/  ISETP.GE.U32.AND P2, PT, R22, R7.reuse, PT ;  /* 0x000000071600720c */ /* 0x080fe40003f46070 */
[----:B------:R-:W-:Y:S02]  /*1540*/  ISETP.GE.U32.AND P3, PT, R23, R7, PT ;  /* 0x000000071700720c */ /* 0x000fe40003f66070 */
[-C--:B------:R-:W-:Y:S02]  /*1550*/  LOP3.LUT R7, R4, R0.reuse, RZ, 0x3c, !PT ;  /* 0x0000000004077212 */ /* 0x080fe400078e3cff */
[----:B------:R-:W-:Y:S01]  /*1560*/  LOP3.LUT R22, R5, R0, RZ, 0x3c, !PT ;  /* 0x0000000005167212 */ /* 0x000fe200078e3cff */
[----:B------:R-:W-:Y:S01]  /*1570*/  @!P4 VIADD R20, R20, 0x1 ;  /* 0x000000011414c836 */ /* 0x000fe20000000000 */
[----:B------:R-:W-:Y:S02]  /*1580*/  ISETP.GE.AND P0, PT, R7, RZ, PT ;  /* 0x000000ff0700720c */ /* 0x000fe40003f06270 */
[----:B------:R-:W-:Y:S01]  /*1590*/  ISETP.GE.AND P1, PT, R22, RZ, PT ;  /* 0x000000ff1600720c */ /* 0x000fe20003f26270 */
[----:B------:R-:W-:-:S02]  /*15a0*/  @!P5 VIADD R21, R21, 0x1 ;  /* 0x000000011515d836 */ /* 0x000fc40000000000 */
[----:B------:R-:W-:Y:S02]  /*15b0*/  @P2 VIADD R20, R20, 0x1 ;  /* 0x0000000114142836 */ /* 0x000fe40000000000 */
[----:B------:R-:W-:Y:S02]  /*15c0*/  @P3 VIADD R21, R21, 0x1 ;  /* 0x0000000115153836 */ /* 0x000fe40000000000 */
[----:B------:R-:W-:Y:S01]  /*15d0*/  IMAD.MOV.U32 R7, RZ, RZ, R20 ;  /* 0x000000ffff077224 */ /* 0x000fe200078e0014 */
[----:B------:R-:W-:Y:S01]  /*15e0*/  UIMAD UR4, UR38, UR11, URZ ;  /* 0x0000000b260472a4 */ /* 0x000fe2000f8e023f */
[----:B------:R-:W-:Y:S02]  /*15f0*/  ISETP.NE.AND P2, PT, R0, RZ, PT ;  /* 0x000000ff0000720c */ /* 0x000fe40003f45270 */
[----:B------:R-:W-:Y:S01]  /*1600*/  @!P0 IMAD.MOV R7, RZ, RZ, -R7 ;  /* 0x000000ffff078224 */ /* 0x000fe200078e0a07 */
[----:B------:R-:W-:Y:S01]  /*1610*/  LOP3.LUT R24, RZ, R0, RZ, 0x33, !PT ;  /* 0x00000000ff187212 */ /* 0x000fe200078e33ff */
[----:B------:R-:W-:-:S02]  /*1620*/  @!P1 IMAD.MOV R21, RZ, RZ, -R21 ;  /* 0x000000ffff159224 */ /* 0x000fc400078e0a15 */
[----:B------:R-:W-:Y:S01]  /*1630*/  IMAD.WIDE R12, R6, 0x10, R12 ;  /* 0x00000010060c7825 */ /* 0x000fe200078e020c */
[----:B------:R-:W-:Y:S01]  /*1640*/  USHF.L.U32 UR4, UR4, 0x1, URZ ;  /* 0x0000000104047899 */ /* 0x000fe2000800063f */
[C---:B------:R-:W-:Y:S02]  /*1650*/  SEL R7, R24.reuse, R7, !P2 ;  /* 0x0000000718077207 */ /* 0x040fe40005000000 */
[----:B------:R-:W-:Y:S02]  /*1660*/  SEL R24, R24, R21, !P2 ;  /* 0x0000001518187207 */ /* 0x000fe40005000000 */
[----:B------:R-:W4:Y:S01]  /*1670*/  LD.E.128 R12, desc[UR36][R12.64] ;  /* 0x000000240c0c7980 */ /* 0x000f22000c101d00 */
[----:B------:R-:W-:-:S04]  /*1680*/  IMAD.WIDE R20, R6, 0x10, R26 ;  /* 0x0000001006147825 */ /* 0x000fc800078e021a */
[----:B------:R-:W-:Y:S02]  /*1690*/  IMAD.U32 R25, RZ, RZ, UR4 ;  /* 0x00000004ff197e24 */ /* 0x000fe4000f8e00ff */
[----:B------:R-:W-:Y:S01]  /*16a0*/  IMAD.MOV R26, RZ, RZ, -R7 ;  /* 0x000000ffff1a7224 */ /* 0x000fe200078e0a07 */
[----:B------:R-:W5:Y:S01]  /*16b0*/  LD.E.128 R20, desc[UR36][R20.64] ;  /* 0x0000002414147980 */ /* 0x000f62000c101d00 */
[----:B------:R-:W-:Y:S02]  /*16c0*/  IMAD.MOV R27, RZ, RZ, -R24 ;  /* 0x000000ffff1b7224 */ /* 0x000fe400078e0a18 */
[--C-:B------:R-:W-:Y:S02]  /*16d0*/  IMAD R7, R7, UR7, R25.reuse ;  /* 0x0000000707077c24 */ /* 0x100fe4000f8e0219 */
[----:B------:R-:W-:Y:S02]  /*16e0*/  IMAD R24, R24, UR7, R25 ;  /* 0x0000000718187c24 */ /* 0x000fe4000f8e0219 */
[----:B------:R-:W-:-:S02]  /*16f0*/  IMAD R4, R0, R26, R4 ;  /* 0x0000001a00047224 */ /* 0x000fc400078e0204 */
[----:B------:R-:W-:Y:S02]  /*1700*/  IMAD R5, R0, R27, R5 ;  /* 0x0000001b00057224 */ /* 0x000fe400078e0205 */
[----:B------:R-:W-:Y:S02]  /*1710*/  IMAD.IADD R4, R7, 0x1, R4 ;  /* 0x0000000107047824 */ /* 0x000fe400078e0204 */
[----:B------:R-:W-:Y:S01]  /*1720*/  IMAD.IADD R5, R24, 0x1, R5 ;  /* 0x0000000118057824 */ /* 0x000fe200078e0205 */
[----:B--2---:R-:W-:Y:S02]  /*1730*/  LOP3.LUT R56, R10, 0xff, RZ, 0xc0, !PT ;  /* 0x000000ff0a387812 */ /* 0x004fe400078ec0ff */
[----:B------:R-:W-:Y:S02]  /*1740*/  LOP3.LUT R48, R11, 0xff, RZ, 0xc0, !PT ;  /* 0x000000ff0b307812 */ /* 0x000fe400078ec0ff */
[----:B------:R-:W-:Y:S02]  /*1750*/  SHF.R.U32.HI R53, RZ, 0x18, R10 ;  /* 0x00000018ff357819 */ /* 0x000fe4000001160a */
[----:B------:R-:W-:-:S02]  /*1760*/  F2FP.F16.E5M2.UNPACK_B R56, R56 ;  /* 0x00000038ff38723e */ /* 0x000fc400020004ff */
[----:B------:R-:W-:Y:S02]  /*1770*/  LOP3.LUT R28, R8, 0xffff, RZ, 0xc0, !PT ;  /* 0x0000ffff081c7812 */ /* 0x000fe400078ec0ff */
[----:B------:R-:W-:Y:S02]  /*1780*/  SHF.R.U32.HI R29, RZ, 0x10, R8 ;  /* 0x00000010ff1d7819 */ /* 0x000fe40000011608 */
[----:B------:R-:W-:Y:S02]  /*1790*/  SHF.R.U32.HI R54, RZ, 0x18, R11 ;  /* 0x00000018ff367819 */ /* 0x000fe4000001160b */
[----:B------:R-:W-:Y:S01]  /*17a0*/  F2FP.F16.E5M2.UNPACK_B R58, R48 ;  /* 0x00000030ff3a723e */ /* 0x000fe200020004ff */
[----:B------:R-:W-:Y:S01]  /*17b0*/  HADD2.F32 R48, -RZ, R56.H0_H0 ;  /* 0x20000038ff307230 */ /* 0x000fe20000004100 */
[----:B------:R-:W-:Y:S02]  /*17c0*/  LOP3.LUT R30, R9, 0xffff, RZ, 0xc0, !PT ;  /* 0x0000ffff091e7812 */ /* 0x000fe400078ec0ff */
[----:B------:R-:W-:-:S02]  /*17d0*/  F2FP.F16.E5M2.UNPACK_B R53, R53 ;  /* 0x00000035ff35723e */ /* 0x000fc400020004ff */
[----:B------:R-:W-:Y:S02]  /*17e0*/  SHF.R.U32.HI R56, RZ, 0x8, R28 ;  /* 0x00000008ff387819 */ /* 0x000fe4000001161c */
[----:B------:R-:W-:Y:S02]  /*17f0*/  F2FP.F16.E5M2.UNPACK_B R54, R54 ;  /* 0x00000036ff36723e */ /* 0x000fe400020004ff */
[----:B------:R-:W-:Y:S01]  /*1800*/  LOP3.LUT R59, R29, 0xff, RZ, 0xc0, !PT ;  /* 0x000000ff1d3b7812 */ /* 0x000fe200078ec0ff */
[----:B------:R-:W-:Y:S01]  /*1810*/  HADD2.F32 R29, -RZ, R58.H0_H0 ;  /* 0x2000003aff1d7230 */ /* 0x000fe20000004100 */
[----:B------:R-:W-:Y:S01]  /*1820*/  SHF.R.U32.HI R41, RZ, 0x10, R9 ;  /* 0x00000010ff297819 */ /* 0x000fe20000011609 */
[----:B------:R-:W-:Y:S01]  /*1830*/  HADD2.F32 R28, -RZ, R53.H0_H0 ;  /* 0x20000035ff1c7230 */ /* 0x000fe20000004100 */
[----:B------:R-:W-:Y:S02]  /*1840*/  SHF.R.U32.HI R58, RZ, 0x8, R30 ;  /* 0x00000008ff3a7819 */ /* 0x000fe4000001161e */
[----:B------:R-:W-:Y:S01]  /*1850*/  LOP3.LUT R49, R10, 0xffff, RZ, 0xc0, !PT ;  /* 0x0000ffff0a317812 */ /* 0x000fe200078ec0ff */
[----:B------:R-:W-:Y:S01]  /*1860*/  HADD2.F32 R30, -RZ, R54.H0_H0 ;  /* 0x20000036ff1e7230 */ /* 0x000fe20000004100 */
[----:B------:R-:W-:-:S02]  /*1870*/  F2FP.F16.E5M2.UNPACK_B R53, R56 ;  /* 0x00000038ff35723e */ /* 0x000fc400020004ff */
[----:B------:R-:W-:Y:S02]  /*1880*/  F2FP.F16.E5M2.UNPACK_B R56, R59 ;  /* 0x0000003bff38723e */ /* 0x000fe400020004ff */
[----:B------:R-:W-:Y:S02]  /*1890*/  LOP3.LUT R59, R41, 0xff, RZ, 0xc0, !PT ;  /* 0x000000ff293b7812 */ /* 0x000fe400078ec0ff */
[----:B------:R-:W-:Y:S02]  /*18a0*/  F2FP.F16.E5M2.UNPACK_B R54, R58 ;  /* 0x0000003aff36723e */ /* 0x000fe400020004ff */
[----:B------:R-:W-:Y:S02]  /*18b0*/  SHF.R.U32.HI R50, RZ, 0x10, R10 ;  /* 0x00000010ff327819 */ /* 0x000fe4000001160a */
[----:B------:R-:W-:Y:S01]  /*18c0*/  SHF.R.U32.HI R58, RZ, 0x8, R49 ;  /* 0x00000008ff3a7819 */ /* 0x000fe20000011631 */
[----:B------:R-:W-:Y:S01]  /*18d0*/  HADD2.F32 R41, -RZ, R53.H0_H0 ;  /* 0x20000035ff297230 */ /* 0x000fe20000004100 */
[----:B------:R-:W-:Y:S01]  /*18e0*/  LOP3.LUT R51, R11, 0xffff, RZ, 0xc0, !PT ;  /* 0x0000ffff0b337812 */ /* 0x000fe200078ec0ff */
[----:B------:R-:W-:Y:S01]  /*18f0*/  HADD2.F32 R49, -RZ, R56.H0_H0 ;  /* 0x20000038ff317230 */ /* 0x000fe20000004100 */
[----:B------:R-:W-:-:S02]  /*1900*/  F2FP.F16.E5M2.UNPACK_B R53, R59 ;  /* 0x0000003bff35723e */ /* 0x000fc400020004ff */
[----:B------:R-:W-:Y:S02]  /*1910*/  LOP3.LUT R59, R50, 0xff, RZ, 0xc0, !PT ;  /* 0x000000ff323b7812 */ /* 0x000fe400078ec0ff */
[----:B------:R-:W-:Y:S02]  /*1920*/  F2FP.F16.E5M2.UNPACK_B R56, R58 ;  /* 0x0000003aff38723e */ /* 0x000fe400020004ff */
[----:B------:R-:W-:Y:S02]  /*1930*/  SHF.R.U32.HI R52, RZ, 0x10, R11 ;  /* 0x00000010ff347819 */ /* 0x000fe4000001160b */
[----:B------:R-:W-:Y:S01]  /*1940*/  SHF.R.U32.HI R58, RZ, 0x8, R51 ;  /* 0x00000008ff3a7819 */ /* 0x000fe20000011633 */
[----:B------:R-:W-:Y:S01]  /*1950*/  HADD2.F32 R50, -RZ, R54.H0_H0 ;  /* 0x20000036ff327230 */ /* 0x000fe20000004100 */
[----:B------:R-:W-:Y:S02]  /*1960*/  F2FP.F16.E5M2.UNPACK_B R54, R59 ;  /* 0x0000003bff36723e */ /* 0x000fe400020004ff */
[----:B------:R-:W-:-:S02]  /*1970*/  LOP3.LUT R59, R52, 0xff, RZ, 0xc0, !PT ;  /* 0x000000ff343b7812 */ /* 0x000fc400078ec0ff */
[----:B------:R-:W-:Y:S01]  /*1980*/  F2FP.F16.E5M2.UNPACK_B R58, R58 ;  /* 0x0000003aff3a723e */ /* 0x000fe200020004ff */
[----:B------:R-:W-:Y:S02]  /*1990*/  HADD2.F32 R51, -RZ, R53.H0_H0 ;  /* 0x20000035ff337230 */ /* 0x000fe40000004100 */
[----:B------:R-:W-:Y:S01]  /*19a0*/  HADD2.F32 R52, -RZ, R56.H0_H0 ;  /* 0x20000038ff347230 */ /* 0x000fe20000004100 */
[----:B------:R-:W-:Y:S01]  /*19b0*/  F2FP.F16.E5M2.UNPACK_B R56, R59 ;  /* 0x0000003bff38723e */ /* 0x000fe200020004ff */
[----:B------:R-:W-:Y:S02]  /*19c0*/  HADD2.F32 R53, -RZ, R54.H0_H0 ;  /* 0x20000036ff357230 */ /* 0x000fe40000004100 */
[----:B------:R-:W-:Y:S02]  /*19d0*/  HADD2.F32 R54, -RZ, R58.H0_H0 ;  /* 0x2000003aff367230 */ /* 0x000fe40000004100 */
[----:B------:R-:W2:Y:S01]  /*19e0*/  LDL.64 R58, [R1+0x58] ;  /* 0x00005800013a7983 */ /* 0x000ea20000100a00 */
[----:B---3--:R-:W-:-:S02]  /*19f0*/  LOP3.LUT R7, R16, 0xffff, RZ, 0xc0, !PT ;  /* 0x0000ffff10077812 */ /* 0x008fc400078ec0ff */
[----:B------:R-:W-:Y:S02]  /*1a00*/  SHF.R.U32.HI R24, RZ, 0x18, R18 ;  /* 0x00000018ff187819 */ /* 0x000fe40000011612 */
[----:B------:R-:W-:Y:S02]  /*1a10*/  SHF.R.U32.HI R0, RZ, 0x10, R16 ;  /* 0x00000010ff007819 */ /* 0x000fe40000011610 */
[C---:B------:R-:W-:Y:S02]  /*1a20*/  LOP3.LUT R26, R17.reuse, 0xff, RZ, 0xc0, !PT ;  /* 0x000000ff111a7812 */ /* 0x040fe400078ec0ff */
[----:B------:R-:W-:Y:S02]  /*1a30*/  LOP3.LUT R45, R17, 0xffff, RZ, 0xc0, !PT ;  /* 0x0000ffff112d7812 */ /* 0x000fe400078ec0ff */
[--C-:B------:R-:W-:Y:S02]  /*1a40*/  SHF.R.U32.HI R31, RZ, 0x10, R17.reuse ;  /* 0x00000010ff1f7819 */ /* 0x100fe40000011611 */
[----:B------:R-:W-:-:S02]  /*1a50*/  SHF.R.U32.HI R27, RZ, 0x18, R17 ;  /* 0x00000018ff1b7819 */ /* 0x000fc40000011611 */
[----:B------:R-:W-:Y:S02]  /*1a60*/  SHF.R.U32.HI R55, RZ, 0x18, R19 ;  /* 0x00000018ff377819 */ /* 0x000fe40000011613 */
[----:B------:R-:W-:Y:S02]  /*1a70*/  LOP3.LUT R17, R9, 0xff, RZ, 0xc0, !PT ;  /* 0x000000ff09117812 */ /* 0x000fe400078ec0ff */
[----:B------:R-:W-:Y:S02]  /*1a80*/  SHF.R.U32.HI R47, RZ, 0x18, R9 ;  /* 0x00000018ff2f7819 */ /* 0x000fe40000011609 */
[----:B------:R-:W-:Y:S02]  /*1a90*/  F2FP.F16.E5M2.UNPACK_B R9, R24 ;  /* 0x00000018ff09723e */ /* 0x000fe400020004ff */
[----:B------:R-:W-:Y:S02]  /*1aa0*/  SHF.R.U32.HI R10, RZ, 0x8, R7 ;  /* 0x00000008ff0a7819 */ /* 0x000fe40000011607 */
[----:B------:R-:W-:-:S02]  /*1ab0*/  LOP3.LUT R0, R0, 0xff, RZ, 0xc0, !PT ;  /* 0x000000ff00007812 */ /* 0x000fc400078ec0ff */
[----:B------:R-:W-:Y:S01]  /*1ac0*/  F2FP.F16.E5M2.UNPACK_B R55, R55 ;  /* 0x00000037ff37723e */ /* 0x000fe200020004ff */
[----:B------:R-:W-:Y:S01]  /*1ad0*/  HADD2.F32 R7, -RZ, R9.H0_H0 ;  /* 0x20000009ff077230 */ /* 0x000fe20000004100 */
[----:B------:R-:W-:Y:S02]  /*1ae0*/  F2FP.F16.E5M2.UNPACK_B R10, R10 ;  /* 0x0000000aff0a723e */ /* 0x000fe400020004ff */
[----:B------:R-:W-:Y:S01]  /*1af0*/  F2FP.F16.E5M2.UNPACK_B R9, R0 ;  /* 0x00000000ff09723e */ /* 0x000fe200020004ff */
[----:B------:R-:W-:Y:S01]  /*1b00*/  HADD2.F32 R0, -RZ, R55.H0_H0 ;  /* 0x20000037ff007230 */ /* 0x000fe20000004100 */
[----:B------:R-:W-:Y:S01]  /*1b10*/  SHF.R.U32.HI R45, RZ, 0x8, R45 ;  /* 0x00000008ff2d7819 */ /* 0x000fe2000001162d */
[----:B------:R-:W-:Y:S01]  /*1b20*/  HADD2.F32 R55, -RZ, R10.H0_H0 ;  /* 0x2000000aff377230 */ /* 0x000fe20000004100 */
[C---:B------:R-:W-:Y:S02]  /*1b30*/  LOP3.LUT R42, R18.reuse, 0xffff, RZ, 0xc0, !PT ;  /* 0x0000ffff122a7812 */ /* 0x040fe400078ec0ff */
[----:B------:R-:W-:Y:S01]  /*1b40*/  LOP3.LUT R10, R31, 0xff, RZ, 0xc0, !PT ;  /* 0x000000ff1f0a7812 */ /* 0x000fe200078ec0ff */
[----:B------:R-:W-:Y:S01]  /*1b50*/  HADD2.F32 R31, -RZ, R9.H0_H0 ;  /* 0x20000009ff1f7230 */ /* 0x000fe20000004100 */
[----:B------:R-:W-:-:S02]  /*1b60*/  LOP3.LUT R57, R18, 0xff, RZ, 0xc0, !PT ;  /* 0x000000ff12397812 */ /* 0x000fc400078ec0ff */
[----:B------:R-:W-:Y:S02]  /*1b70*/  SHF.R.U32.HI R43, RZ, 0x10, R18 ;  /* 0x00000010ff2b7819 */ /* 0x000fe40000011612 */
[----:B------:R-:W-:Y:S02]  /*1b80*/  F2FP.F16.E5M2.UNPACK_B R45, R45 ;  /* 0x0000002dff2d723e */ /* 0x000fe400020004ff */
[C---:B------:R-:W-:Y:S02]  /*1b90*/  LOP3.LUT R46, R19.reuse, 0xff, RZ, 0xc0, !PT ;  /* 0x000000ff132e7812 */ /* 0x040fe400078ec0ff */
[----:B------:R-:W-:Y:S02]  /*1ba0*/  LOP3.LUT R44, R19, 0xffff, RZ, 0xc0, !PT ;  /* 0x0000ffff132c7812 */ /* 0x000fe400078ec0ff */
[----:B------:R-:W-:Y:S02]  /*1bb0*/  SHF.R.U32.HI R18, RZ, 0x10, R19 ;  /* 0x00000010ff127819 */ /* 0x000fe40000011613 */
[----:B------:R-:W-:-:S02]  /*1bc0*/  SHF.R.U32.HI R9, RZ, 0x8, R42 ;  /* 0x00000008ff097819 */ /* 0x000fc4000001162a */
[----:B------:R-:W-:Y:S01]  /*1bd0*/  SHF.R.U32.HI R19, RZ, 0x18, R8 ;  /* 0x00000018ff137819 */ /* 0x000fe20000011608 */
[----:B------:R-:W-:Y:S01]  /*1be0*/  HADD2.F32 R42, -RZ, R45.H0_H0 ;  /* 0x2000002dff2a7230 */ /* 0x000fe20000004100 */
[----:B------:R-:W-:Y:S02]  /*1bf0*/  LOP3.LUT R43, R43, 0xff, RZ, 0xc0, !PT ;  /* 0x000000ff2b2b7812 */ /* 0x000fe400078ec0ff */
[----:B------:R-:W-:Y:S02]  /*1c00*/  F2FP.F16.E5M2.UNPACK_B R10, R10 ;  /* 0x0000000aff0a723e */ /* 0x000fe400020004ff */
[----:B------:R-:W-:Y:S02]  /*1c10*/  F2FP.F16.E5M2.UNPACK_B R11, R9 ;  /* 0x00000009ff0b723e */ /* 0x000fe400020004ff */
[----:B------:R-:W-:Y:S02]  /*1c20*/  SHF.R.U32.HI R45, RZ, 0x8, R44 ;  /* 0x00000008ff2d7819 */ /* 0x000fe4000001162c */
[----:B------:R-:W-:-:S02]  /*1c30*/  LOP3.LUT R18, R18, 0xff, RZ, 0xc0, !PT ;  /* 0x000000ff12127812 */ /* 0x000fc400078ec0ff */
[----:B------:R-:W-:Y:S02]  /*1c40*/  F2FP.F16.E5M2.UNPACK_B R19, R19 ;  /* 0x00000013ff13723e */ /* 0x000fe400020004ff */
[----:B------:R-:W-:Y:S01]  /*1c50*/  F2FP.F16.E5M2.UNPACK_B R9, R43 ;  /* 0x0000002bff09723e */ /* 0x000fe200020004ff */
[----:B------:R-:W-:Y:S01]  /*1c60*/  HADD2.F32 R43, -RZ, R10.H0_H0 ;  /* 0x2000000aff2b7230 */ /* 0x000fe20000004100 */
[----:B------:R-:W-:Y:S01]  /*1c70*/  F2FP.F16.E5M2.UNPACK_B R10, R45 ;  /* 0x0000002dff0a723e */ /* 0x000fe200020004ff */
[----:B------:R-:W-:Y:S01]  /*1c80*/  HADD2.F32 R44, -RZ, R11.H0_H0 ;  /* 0x2000000bff2c7230 */ /* 0x000fe20000004100 */
[----:B------:R-:W-:Y:S01]  /*1c90*/  F2FP.F16.E5M2.UNPACK_B R11, R18 ;  /* 0x00000012ff0b723e */ /* 0x000fe200020004ff */
[----:B------:R-:W-:Y:S02]  /*1ca0*/  HADD2.F32 R45, -RZ, R19.H0_H0 ;  /* 0x20000013ff2d7230 */ /* 0x000fe40000004100 */
[----:B------:R-:W3:Y:S01]  /*1cb0*/  LDL.64 R18, [R1+0x60] ;  /* 0x0000600001127983 */ /* 0x000ee20000100a00 */
[----:B------:R-:W-:-:S02]  /*1cc0*/  F2FP.BF16.F32.PACK_AB.RZ R52, RZ, R52 ;  /* 0x00000034ff34723e */ /* 0x000fc400000190ff */
[----:B------:R-:W-:Y:S02]  /*1cd0*/  F2FP.BF16.F32.PACK_AB.RZ R53, RZ, R53 ;  /* 0x00000035ff35723e */ /* 0x000fe400000190ff */
[----:B------:R-:W-:Y:S02]  /*1ce0*/  F2FP.BF16.F32.PACK_AB.RZ R48, RZ, R48 ;  /* 0x00000030ff30723e */ /* 0x000fe400000190ff */
[----:B------:R-:W-:Y:S02]  /*1cf0*/  F2FP.BF16.F32.PACK_AB.RZ R28, RZ, R28 ;  /* 0x0000001cff1c723e */ /* 0x000fe400000190ff */
[----:B------:R-:W-:Y:S02]  /*1d00*/  PRMT R48, R48, 0x5410, R52 ;  /* 0x0000541030307816 */ /* 0x000fe40000000034 */
[----:B------:R-:W-:Y:S02]  /*1d10*/  PRMT R28, R53, 0x5410, R28 ;  /* 0x00005410351c7816 */ /* 0x000fe4000000001c */
[----:B------:R-:W5:Y:S01]  /*1d20*/  LDL.64 R52, [R1+0x48] ;  /* 0x0000480001347983 */ /* 0x000f620000100a00 */
[----:B------:R-:W-:-:S02]  /*1d30*/  LOP3.LUT R40, R16, 0xff, RZ, 0xc0, !PT ;  /* 0x000000ff10287812 */ /* 0x000fc400078ec0ff */
[----:B------:R-:W-:Y:S02]  /*1d40*/  SHF.R.U32.HI R25, RZ, 0x18, R16 ;  /* 0x00000018ff197819 */ /* 0x000fe40000011610 */
[----:B------:R-:W-:Y:S02]  /*1d50*/  LOP3.LUT R16, R8, 0xff, RZ, 0xc0, !PT ;  /* 0x000000ff08107812 */ /* 0x000fe400078ec0ff */
[----:B------:R-:W-:Y:S02]  /*1d60*/  F2FP.F16.E5M2.UNPACK_B R26, R26 ;  /* 0x0000001aff1a723e */ /* 0x000fe400020004ff */
[----:B------:R-:W-:-:S03]  /*1d70*/  F2FP.F16.E5M2.UNPACK_B R8, R27 ;  /* 0x0000001bff08723e */ /* 0x000fc600020004ff */
[----:B------:R-:W-:Y:S02]  /*1d80*/  HADD2.F32 R27, -RZ, R26.H0_H0 ;  /* 0x2000001aff1b7230 */ /* 0x000fe40000004100 */
[----:B------:R-:W-:Y:S01]  /*1d90*/  HADD2.F32 R26, -RZ, R8.H0_H0 ;  /* 0x20000008ff1a7230 */ /* 0x000fe20000004100 */
[----:B------:R-:W-:Y:S01]  /*1da0*/  F2FP.F16.E5M2.UNPACK_B R8, R46 ;  /* 0x0000002eff08723e */ /* 0x000fe200020004ff */
[----:B------:R-:W-:Y:S01]  /*1db0*/  HADD2.F32 R10, -RZ, R10.H0_H0 ;  /* 0x2000000aff0a7230 */ /* 0x000fe20000004100 */
        /* <DEDUP_REMOVED lines=12> */
[----:B------:R-:W-:Y:S01]  /*1e80*/  HADD2.F32 R24, -RZ, R57.H0_H0 ;  /* 0x20000039ff187230 */ /* 0x000fe20000004100 */
[----:B------:R-:W-:-:S02]  /*1e90*/  F2FP.BF16.F32.PACK_AB.RZ R7, RZ, R7 ;  /* 0x00000007ff07723e */ /* 0x000fc400000190ff */
[----:B------:R-:W-:Y:S01]  /*1ea0*/  F2FP.BF16.F32.PACK_AB.RZ R9, RZ, R9 ;  /* 0x00000009ff09723e */ /* 0x000fe200000190ff */
[----:B------:R-:W-:Y:S01]  /*1eb0*/  HADD2.F32 R57, -RZ, R16.H0_H0 ;  /* 0x20000010ff397230 */ /* 0x000fe20000004100 */
[----:B------:R-:W-:Y:S02]  /*1ec0*/  F2FP.F16.E5M2.UNPACK_B R17, R17 ;  /* 0x00000011ff11723e */ /* 0x000fe400020004ff */
[----:B------:R-:W-:Y:S02]  /*1ed0*/  F2FP.BF16.F32.PACK_AB.RZ R40, RZ, R40 ;  /* 0x00000028ff28723e */ /* 0x000fe400000190ff */
[----:B------:R-:W-:Y:S02]  /*1ee0*/  F2FP.BF16.F32.PACK_AB.RZ R55, RZ, R55 ;  /* 0x00000037ff37723e */ /* 0x000fe400000190ff */
[----:B------:R-:W-:Y:S02]  /*1ef0*/  F2FP.BF16.F32.PACK_AB.RZ R42, RZ, R42 ;  /* 0x0000002aff2a723e */ /* 0x000fe400000190ff */
[----:B------:R-:W-:-:S02]  /*1f00*/  F2FP.BF16.F32.PACK_AB.RZ R47, RZ, R47 ;  /* 0x0000002fff2f723e */ /* 0x000fc400000190ff */
[----:B------:R-:W-:Y:S02]  /*1f10*/  F2FP.BF16.F32.PACK_AB.RZ R29, RZ, R29 ;  /* 0x0000001dff1d723e */ /* 0x000fe400000190ff */
[----:B------:R-:W-:Y:S02]  /*1f20*/  F2FP.BF16.F32.PACK_AB.RZ R54, RZ, R54 ;  /* 0x00000036ff36723e */ /* 0x000fe400000190ff */
[----:B------:R-:W-:Y:S02]  /*1f30*/  PRMT R8, R8, 0x5410, R10 ;  /* 0x0000541008087816 */ /* 0x000fe4000000000a */
[----:B------:R-:W-:Y:S02]  /*1f40*/  F2FP.BF16.F32.PACK_AB.RZ R25, RZ, R25 ;  /* 0x00000019ff19723e */ /* 0x000fe400000190ff */
[----:B------:R-:W-:Y:S02]  /*1f50*/  F2FP.BF16.F32.PACK_AB.RZ R31, RZ, R31 ;  /* 0x0000001fff1f723e */ /* 0x000fe400000190ff */
[----:B------:R-:W-:Y:S01]  /*1f60*/  PRMT R9, R9, 0x5410, R7 ;  /* 0x0000541009097816 */ /* 0x000fe20000000007 */
[----:B------:R-:W-:Y:S01]  /*1f70*/  HADD2.F32 R46, -RZ, R17.H0_H0 ;  /* 0x20000011ff2e7230 */ /* 0x000fe20000004100 */
[----:B------:R-:W-:Y:S01]  /*1f80*/  F2FP.BF16.F32.PACK_AB.RZ R27, RZ, R27 ;  /* 0x0000001bff1b723e */ /* 0x000fe200000190ff */
[----:B------:R-:W-:Y:S01]  /*1f90*/  HFMA2.BF16_V2 R10, R2.H0_H0, R8, RZ.H0_H0 ;  /* 0x00000008020a7231 */ /* 0x000fe200002408ff */
[----:B------:R-:W-:-:S02]  /*1fa0*/  F2FP.BF16.F32.PACK_AB.RZ R24, RZ, R24 ;  /* 0x00000018ff18723e */ /* 0x000fc400000190ff */
[----:B------:R-:W-:Y:S02]  /*1fb0*/  F2FP.BF16.F32.PACK_AB.RZ R44, RZ, R44 ;  /* 0x0000002cff2c723e */ /* 0x000fe400000190ff */
[----:B------:R-:W-:Y:S02]  /*1fc0*/  F2FP.BF16.F32.PACK_AB.RZ R57, RZ, R57 ;  /* 0x00000039ff39723e */ /* 0x000fe400000190ff */
[----:B------:R-:W-:Y:S02]  /*1fd0*/  F2FP.BF16.F32.PACK_AB.RZ R41, RZ, R41 ;  /* 0x00000029ff29723e */ /* 0x000fe400000190ff */
[----:B------:R-:W-:Y:S02]  /*1fe0*/  PRMT R40, R40, 0x5410, R55 ;  /* 0x0000541028287816 */ /* 0x000fe40000000037 */
[----:B------:R-:W-:Y:S02]  /*1ff0*/  PRMT R42, R42, 0x5410, R47 ;  /* 0x000054102a2a7816 */ /* 0x000fe4000000002f */
[----:B------:R-:W-:Y:S01]  /*2000*/  PRMT R7, R29, 0x5410, R54 ;  /* 0x000054101d077816 */ /* 0x000fe20000000036 */
[----:B------:R-:W-:Y:S01]  /*2010*/  HFMA2.BF16_V2 R9, R2.H0_H0, R9, RZ.H0_H0 ;  /* 0x0000000902097231 */ /* 0x000fe200002408ff */
[----:B------:R-:W-:-:S02]  /*2020*/  F2FP.BF16.F32.PACK_AB.RZ R45, RZ, R45 ;  /* 0x0000002dff2d723e */ /* 0x000fc400000190ff */
[----:B------:R-:W-:Y:S02]  /*2030*/  F2FP.BF16.F32.PACK_AB.RZ R49, RZ, R49 ;  /* 0x00000031ff31723e */ /* 0x000fe400000190ff */
[----:B------:R-:W-:Y:S01]  /*2040*/  PRMT R31, R31, 0x5410, R25 ;  /* 0x000054101f1f7816 */ /* 0x000fe20000000019 */
[C---:B------:R-:W-:Y:S01]  /*2050*/  HFMA2.BF16_V2 R40, R2.reuse.H0_H0, R40, RZ.H0_H0 ;  /* 0x0000002802287231 */ /* 0x040fe200002408ff */
[----:B------:R-:W-:Y:S01]  /*2060*/  PRMT R55, R57, 0x5410, R41 ;  /* 0x0000541039377816 */ /* 0x000fe20000000029 */
[C---:B------:R-:W-:Y:S01]  /*2070*/  HFMA2.BF16_V2 R7, R2.reuse.H0_H0, R7, R10 ;  /* 0x0000000702077231 */ /* 0x040fe2000020080a */
[----:B------:R-:W-:Y:S02]  /*2080*/  PRMT R27, R27, 0x5410, R42 ;  /* 0x000054101b1b7816 */ /* 0x000fe4000000002a */
[----:B------:R-:W-:Y:S01]  /*2090*/  PRMT R24, R24, 0x5410, R44 ;  /* 0x0000541018187816 */ /* 0x000fe2000000002c */
[C---:B------:R-:W-:Y:S01]  /*20a0*/  HFMA2.BF16_V2 R31, R2.reuse.H0_H0, R31, RZ.H0_H0 ;  /* 0x0000001f021f7231 */ /* 0x040fe200002408ff */
[----:B------:R-:W-:Y:S01]  /*20b0*/  F2FP.BF16.F32.PACK_AB.RZ R46, RZ, R46 ;  /* 0x0000002eff2e723e */ /* 0x000fe200000190ff */
[----:B------:R-:W-:Y:S01]  /*20c0*/  HFMA2.BF16_V2 R28, R2.H0_H0, R28, R9 ;  /* 0x0000001c021c7231 */ /* 0x000fe20000200809 */
[----:B------:R-:W-:-:S02]  /*20d0*/  F2FP.BF16.F32.PACK_AB.RZ R50, RZ, R50 ;  /* 0x00000032ff32723e */ /* 0x000fc400000190ff */
[----:B------:R-:W-:Y:S02]  /*20e0*/  PRMT R49, R49, 0x5410, R45 ;  /* 0x0000541031317816 */ /* 0x000fe4000000002d */
[----:B----4-:R-:W-:Y:S02]  /*20f0*/  SHF.R.U32.HI R10, RZ, 0x18, R12 ;  /* 0x00000018ff0a7819 */ /* 0x010fe4000001160c */
[----:B------:R-:W-:Y:S01]  /*2100*/  LOP3.LUT R9, R13, 0xff, RZ, 0xc0, !PT ;  /* 0x000000ff0d097812 */ /* 0x000fe200078ec0ff */
[C---:B------:R-:W-:Y:S01]  /*2110*/  HFMA2.BF16_V2 R55, R2.reuse.H0_H0, R55, R40 ;  /* 0x0000003702377231 */ /* 0x040fe20000200828 */
[----:B------:R-:W-:Y:S01]  /*2120*/  F2FP.BF16.F32.PACK_AB.RZ R26, RZ, R26 ;  /* 0x0000001aff1a723e */ /* 0x000fe200000190ff */
[C---:B------:R-:W-:Y:S01]  /*2130*/  HFMA2.BF16_V2 R27, R2.reuse.H0_H0, R27, RZ.H0_H0 ;  /* 0x0000001b021b7231 */ /* 0x040fe200002408ff */
[----:B------:R-:W-:Y:S01]  /*2140*/  F2FP.BF16.F32.PACK_AB.RZ R43, RZ, R43 ;  /* 0x0000002bff2b723e */ /* 0x000fe200000190ff */
[----:B------:R-:W-:Y:S01]  /*2150*/  HFMA2.BF16_V2 R24, R2.H0_H0, R24, RZ.H0_H0 ;  /* 0x0000001802187231 */ /* 0x000fe200002408ff */
[----:B------:R-:W-:Y:S01]  /*2160*/  PRMT R46, R46, 0x5410, R50 ;  /* 0x000054102e2e7816 */ /* 0x000fe20000000032 */
[----:B------:R-:W-:-:S02]  /*2170*/  HADD2.F32 R11, -RZ, R11.H0_H0 ;  /* 0x2000000bff0b7230 */ /* 0x000fc40000004100 */
[C---:B------:R-:W-:Y:S01]  /*2180*/  HFMA2.BF16_V2 R31, R2.reuse.H0_H0, R49, R31 ;  /* 0x00000031021f7231 */ /* 0x040fe2000020081f */
[----:B------:R-:W-:Y:S02]  /*2190*/  F2FP.F16.E5M2.UNPACK_B R10, R10 ;  /* 0x0000000aff0a723e */ /* 0x000fe400020004ff */
[----:B------:R-:W-:Y:S01]  /*21a0*/  F2FP.F16.E5M2.UNPACK_B R49, R9 ;  /* 0x00000009ff31723e */ /* 0x000fe200020004ff */
[----:B------:R-:W-:Y:S01]  /*21b0*/  HADD2.F32 R56, -RZ, R56.H0_H0 ;  /* 0x20000038ff387230 */ /* 0x000fe20000004100 */
[----:B------:R-:W-:Y:S01]  /*21c0*/  F2FP.BF16.F32.PACK_AB.RZ R51, RZ, R51 ;  /* 0x00000033ff33723e */ /* 0x000fe200000190ff */
[C---:B------:R-:W-:Y:S01]  /*21d0*/  HFMA2.BF16_V2 R46, R2.reuse.H0_H0, R46, R27 ;  /* 0x0000002e022e7231 */ /* 0x040fe2000020081b */
[----:B------:R-:W-:Y:S01]  /*21e0*/  PRMT R43, R43, 0x5410, R26 ;  /* 0x000054102b2b7816 */ /* 0x000fe2000000001a */
[----:B------:R-:W-:Y:S01]  /*21f0*/  HFMA2.BF16_V2 R48, R2.H0_H0, R48, R24 ;  /* 0x0000003002307231 */ /* 0x000fe20000200818 */
[----:B------:R-:W-:Y:S01]  /*2200*/  LOP3.LUT R47, R15, 0xff, RZ, 0xc0, !PT ;  /* 0x000000ff0f2f7812 */ /* 0x000fe200078ec0ff */
[----:B------:R-:W-:Y:S01]  /*2210*/  HADD2.F32 R9, -RZ, R10.H0_H0 ;  /* 0x2000000aff097230 */ /* 0x000fe20000004100 */
[----:B------:R-:W-:Y:S01]  /*2220*/  F2FP.BF16.F32.PACK_AB.RZ R0, RZ, R0 ;  /* 0x00000000ff00723e */ /* 0x000fe200000190ff */
[----:B------:R-:W-:Y:S01]  /*2230*/  HADD2.F32 R10, -RZ, R49.H0_H0 ;  /* 0x20000031ff0a7230 */ /* 0x000fe20000004100 */
[----:B------:R-:W-:-:S02]  /*2240*/  F2FP.BF16.F32.PACK_AB.RZ R11, RZ, R11 ;  /* 0x0000000bff0b723e */ /* 0x000fc400000190ff */
[C---:B------:R-:W-:Y:S02]  /*2250*/  LOP3.LUT R45, R12.reuse, 0xffff, RZ, 0xc0, !PT ;  /* 0x0000ffff0c2d7812 */ /* 0x040fe400078ec0ff */
[----:B------:R-:W-:Y:S02]  /*2260*/  LOP3.LUT R8, R12, 0xff, RZ, 0xc0, !PT ;  /* 0x000000ff0c087812 */ /* 0x000fe400078ec0ff */
[----:B------:R-:W-:Y:S01]  /*2270*/  SHF.R.U32.HI R44, RZ, 0x10, R12 ;  /* 0x00000010ff2c7819 */ /* 0x000fe2000001160c */
[----:B------:R-:W-:Y:S01]  /*2280*/  HFMA2.BF16_V2 R43, R2.H0_H0, R43, RZ.H0_H0 ;  /* 0x0000002b022b7231 */ /* 0x000fe200002408ff */
[----:B------:R-:W-:Y:S02]  /*2290*/  PRMT R42, R51, 0x7610, R42 ;  /* 0x00007610332a7816 */ /* 0x000fe4000000002a */
[----:B------:R-:W-:Y:S02]  /*22a0*/  LOP3.LUT R12, R13, 0xffff, RZ, 0xc0, !PT ;  /* 0x0000ffff0d0c7812 */ /* 0x000fe400078ec0ff */
[----:B------:R-:W-:-:S02]  /*22b0*/  F2FP.F16.E5M2.UNPACK_B R49, R47 ;  /* 0x0000002fff31723e */ /* 0x000fc400020004ff */
[----:B------:R-:W-:Y:S02]  /*22c0*/  F2FP.BF16.F32.PACK_AB.RZ R30, RZ, R30 ;  /* 0x0000001eff1e723e */ /* 0x000fe400000190ff */
[----:B------:R-:W-:Y:S02]  /*22d0*/  F2FP.BF16.F32.PACK_AB.RZ R56, RZ, R56 ;  /* 0x00000038ff38723e */ /* 0x000fe400000190ff */
[----:B------:R-:W-:Y:S02]  /*22e0*/  PRMT R11, R11, 0x5410, R0 ;  /* 0x000054100b0b7816 */ /* 0x000fe40000000000 */
[----:B------:R-:W-:Y:S01]  /*22f0*/  SHF.R.U32.HI R45, RZ, 0x8, R45 ;  /* 0x00000008ff2d7819 */ /* 0x000fe2000001162d */
[C---:B------:R-:W-:Y:S01]  /*2300*/  HFMA2.BF16_V2 R42, R2.reuse.H0_H0, R42, R43 ;  /* 0x0000002a022a7231 */ /* 0x040fe2000020082b */
[----:B------:R-:W-:Y:S01]  /*2310*/  SHF.R.U32.HI R12, RZ, 0x8, R12 ;  /* 0x00000008ff0c7819 */ /* 0x000fe2000001160c */
[----:B------:R-:W-:Y:S01]  /*2320*/  HFMA2.BF16_V2 R11, R2.H0_H0, R11, RZ.H0_H0 ;  /* 0x0000000b020b7231 */ /* 0x000fe200002408ff */
[----:B------:R-:W-:-:S02]  /*2330*/  PRMT R0, R56, 0x5410, R30 ;  /* 0x0000541038007816 */ /* 0x000fc4000000001e */
[--C-:B------:R-:W-:Y:S02]  /*2340*/  SHF.R.U32.HI R43, RZ, 0x10, R13.reuse ;  /* 0x00000010ff2b7819 */ /* 0x100fe4000001160d */
[C---:B------:R-:W-:Y:S01]  /*2350*/  LOP3.LUT R29, R14.reuse, 0xffff, RZ, 0xc0, !PT ;  /* 0x0000ffff0e1d7812 */ /* 0x040fe200078ec0ff */
[----:B------:R-:W-:Y:S01]  /*2360*/  HFMA2.BF16_V2 R0, R2.H0_H0, R0, R11 ;  /* 0x0000000002007231 */ /* 0x000fe2000020080b */
[----:B------:R-:W-:Y:S02]  /*2370*/  SHF.R.U32.HI R13, RZ, 0x18, R13 ;  /* 0x00000018ff0d7819 */ /* 0x000fe4000001160d */
[----:B------:R-:W-:Y:S02]  /*2380*/  LOP3.LUT R11, R14, 0xff, RZ, 0xc0, !PT ;  /* 0x000000ff0e0b7812 */ /* 0x000fe400078ec0ff */
[----:B------:R-:W-:Y:S02]  /*2390*/  SHF.R.U32.HI R30, RZ, 0x10, R14 ;  /* 0x00000010ff1e7819 */ /* 0x000fe4000001160e */
[----:B------:R-:W-:-:S02]  /*23a0*/  F2FP.F16.E5M2.UNPACK_B R13, R13 ;  /* 0x0000000dff0d723e */ /* 0x000fc400020004ff */
[----:B------:R-:W-:Y:S02]  /*23b0*/  F2FP.F16.E5M2.UNPACK_B R8, R8 ;  /* 0x00000008ff08723e */ /* 0x000fe400020004ff */
        /* <DEDUP_REMOVED lines=8> */
[----:B------:R-:W-:Y:S01]  /*2440*/  LOP3.LUT R44, R44, 0xff, RZ, 0xc0, !PT ;  /* 0x000000ff2c2c7812 */ /* 0x000fe200078ec0ff */
[----:B------:R-:W-:Y:S01]  /*2450*/  HADD2.F32 R14, -RZ, R14.H0_H0 ;  /* 0x2000000eff0e7230 */ /* 0x000fe20000004100 */
[----:B------:R-:W-:Y:S01]  /*2460*/  F2FP.BF16.F32.PACK_AB.RZ R8, RZ, R8 ;  /* 0x00000008ff08723e */ /* 0x000fe200000190ff */
[----:B------:R-:W-:Y:S01]  /*2470*/  HADD2.F32 R30, -RZ, R30.H0_H0 ;  /* 0x2000001eff1e7230 */ /* 0x000fe20000004100 */
[----:B------:R-:W-:-:S02]  /*2480*/  F2FP.BF16.F32.PACK_AB.RZ R13, RZ, R13 ;  /* 0x0000000dff0d723e */ /* 0x000fc400000190ff */
[----:B------:R-:W-:Y:S02]  /*2490*/  F2FP.F16.E5M2.UNPACK_B R44, R44 ;  /* 0x0000002cff2c723e */ /* 0x000fe400020004ff */
[----:B------:R-:W-:Y:S02]  /*24a0*/  F2FP.BF16.F32.PACK_AB.RZ R11, RZ, R11 ;  /* 0x0000000bff0b723e */ /* 0x000fe400000190ff */
[----:B------:R-:W-:Y:S01]  /*24b0*/  F2FP.BF16.F32.PACK_AB.RZ R14, RZ, R14 ;  /* 0x0000000eff0e723e */ /* 0x000fe200000190ff */
[----:B--2---:R-:W-:Y:S01]  /*24c0*/  IMAD.WIDE R40, R6, 0x10, R58 ;  /* 0x0000001006287825 */ /* 0x004fe200078e023a */
[----:B------:R-:W-:Y:S01]  /*24d0*/  F2FP.BF16.F32.PACK_AB.RZ R30, RZ, R30 ;  /* 0x0000001eff1e723e */ /* 0x000fe200000190ff */
[----:B------:R-:W2:Y:S04]  /*24e0*/  LDL.64 R58, [R1+0x50] ;  /* 0x00005000013a7983 */ /* 0x000ea80000100a00 */
[----:B------:R0:W4:Y:S02]  /*24f0*/  LD.E.128 R24, desc[UR36][R40.64] ;  /* 0x0000002428187980 */ /* 0x000124000c101d00 */
[----:B0-----:R-:W-:-:S02]  /*2500*/  LOP3.LUT R40, R15, 0xffff, RZ, 0xc0, !PT ;  /* 0x0000ffff0f287812 */ /* 0x001fc400078ec0ff */
[--C-:B------:R-:W-:Y:S02]  /*2510*/  SHF.R.U32.HI R41, RZ, 0x10, R15.reuse ;  /* 0x00000010ff297819 */ /* 0x100fe4000001160f */
[----:B------:R-:W-:-:S04]  /*2520*/  SHF.R.U32.HI R15, RZ, 0x18, R15 ;  /* 0x00000018ff0f7819 */ /* 0x000fc8000001160f */
[----:B------:R-:W-:Y:S01]  /*2530*/  F2FP.F16.E5M2.UNPACK_B R47, R15 ;  /* 0x0000000fff2f723e */ /* 0x000fe200020004ff */
[----:B------:R-:W-:Y:S01]  /*2540*/  HADD2.F32 R15, -RZ, R49.H0_H0 ;  /* 0x20000031ff0f7230 */ /* 0x000fe20000004100 */
[----:B------:R-:W-:Y:S02]  /*2550*/  F2FP.F16.E5M2.UNPACK_B R49, R45 ;  /* 0x0000002dff31723e */ /* 0x000fe400020004ff */
[----:B------:R-:W-:Y:S01]  /*2560*/  F2FP.F16.E5M2.UNPACK_B R45, R12 ;  /* 0x0000000cff2d723e */ /* 0x000fe200020004ff */
[----:B------:R-:W-:Y:S01]  /*2570*/  HADD2.F32 R12, -RZ, R47.H0_H0 ;  /* 0x2000002fff0c7230 */ /* 0x000fe20000004100 */
[----:B------:R-:W-:Y:S01]  /*2580*/  LOP3.LUT R47, R43, 0xff, RZ, 0xc0, !PT ;  /* 0x000000ff2b2f7812 */ /* 0x000fe200078ec0ff */
[----:B------:R-:W-:Y:S01]  /*2590*/  HADD2.F32 R43, -RZ, R49.H0_H0 ;  /* 0x20000031ff2b7230 */ /* 0x000fe20000004100 */
[----:B------:R-:W-:Y:S02]  /*25a0*/  SHF.R.U32.HI R49, RZ, 0x8, R29 ;  /* 0x00000008ff317819 */ /* 0x000fe4000001161d */
[----:B------:R-:W-:-:S02]  /*25b0*/  F2FP.F16.E5M2.UNPACK_B R47, R47 ;  /* 0x0000002fff2f723e */ /* 0x000fc400020004ff */
[----:B------:R-:W-:Y:S02]  /*25c0*/  F2FP.F16.E5M2.UNPACK_B R49, R49 ;  /* 0x00000031ff31723e */ /* 0x000fe400020004ff */
[----:B------:R-:W-:Y:S01]  /*25d0*/  SHF.R.U32.HI R40, RZ, 0x8, R40 ;  /* 0x00000008ff287819 */ /* 0x000fe20000011628 */
[----:B------:R-:W-:Y:S01]  /*25e0*/  HADD2.F32 R29, -RZ, R47.H0_H0 ;  /* 0x2000002fff1d7230 */ /* 0x000fe20000004100 */
[----:B------:R-:W-:Y:S01]  /*25f0*/  LOP3.LUT R41, R41, 0xff, RZ, 0xc0, !PT ;  /* 0x000000ff29297812 */ /* 0x000fe200078ec0ff */
[----:B------:R-:W-:Y:S01]  /*2600*/  HADD2.F32 R47, -RZ, R49.H0_H0 ;  /* 0x20000031ff2f7230 */ /* 0x000fe20000004100 */
[----:B------:R-:W-:Y:S02]  /*2610*/  F2FP.F16.E5M2.UNPACK_B R40, R40 ;  /* 0x00000028ff28723e */ /* 0x000fe400020004ff */
[----:B------:R-:W-:Y:S02]  /*2620*/  F2FP.BF16.F32.PACK_AB.RZ R49, RZ, R29 ;  /* 0x0000001dff31723e */ /* 0x000fe400000190ff */
[----:B------:R-:W-:Y:S01]  /*2630*/  F2FP.F16.E5M2.UNPACK_B R41, R41 ;  /* 0x00000029ff29723e */ /* 0x000fe200020004ff */
[----:B------:R-:W-:Y:S01]  /*2640*/  HADD2.F32 R40, -RZ, R40.H0_H0 ;  /* 0x20000028ff287230 */ /* 0x000fe20000004100 */
[----:B------:R-:W-:-:S02]  /*2650*/  F2FP.BF16.F32.PACK_AB.RZ R43, RZ, R43 ;  /* 0x0000002bff2b723e */ /* 0x000fc400000190ff */
[----:B------:R-:W-:Y:S01]  /*2660*/  F2FP.BF16.F32.PACK_AB.RZ R29, RZ, R47 ;  /* 0x0000002fff1d723e */ /* 0x000fe200000190ff */
[----:B------:R-:W-:Y:S01]  /*2670*/  HADD2.F32 R45, -RZ, R45.H0_H0 ;  /* 0x2000002dff2d7230 */ /* 0x000fe20000004100 */
[----:B------:R-:W-:Y:S01]  /*2680*/  PRMT R47, R8, 0x5410, R43 ;  /* 0x00005410082f7816 */ /* 0x000fe2000000002b */
[----:B------:R-:W-:Y:S01]  /*2690*/  HADD2.F32 R41, -RZ, R41.H0_H0 ;  /* 0x20000029ff297230 */ /* 0x000fe20000004100 */
[----:B------:R-:W-:Y:S02]  /*26a0*/  PRMT R13, R13, 0x5410, R29 ;  /* 0x000054100d0d7816 */ /* 0x000fe4000000001d */
[----:B------:R-:W-:Y:S02]  /*26b0*/  F2FP.BF16.F32.PACK_AB.RZ R15, RZ, R15 ;  /* 0x0000000fff0f723e */ /* 0x000fe400000190ff */
[----:B------:R-:W-:Y:S01]  /*26c0*/  F2FP.BF16.F32.PACK_AB.RZ R40, RZ, R40 ;  /* 0x00000028ff28723e */ /* 0x000fe200000190ff */
[----:B------:R-:W-:Y:S01]  /*26d0*/  HADD2.F32 R44, -RZ, R44.H0_H0 ;  /* 0x2000002cff2c7230 */ /* 0x000fe20000004100 */
[----:B------:R-:W-:Y:S01]  /*26e0*/  PRMT R49, R49, 0x5410, R11 ;  /* 0x0000541031317816 */ /* 0x000fe2000000000b */
[C---:B------:R-:W-:Y:S01]  /*26f0*/  HFMA2.BF16_V2 R55, R2.reuse.H0_H0, R47, R55 ;  /* 0x0000002f02377231 */ /* 0x040fe20000200837 */
[----:B------:R-:W-:Y:S01]  /*2700*/  PRMT R15, R15, 0x5410, R40 ;  /* 0x000054100f0f7816 */ /* 0x000fe20000000028 */
[----:B------:R-:W-:Y:S01]  /*2710*/  HFMA2.BF16_V2 R48, R2.H0_H0, R13, R48 ;  /* 0x0000000d02307231 */ /* 0x000fe20000200830 */
[----:B------:R-:W-:-:S02]  /*2720*/  F2FP.BF16.F32.PACK_AB.RZ R10, RZ, R10 ;  /* 0x0000000aff0a723e */ /* 0x000fc400000190ff */
[----:B------:R-:W-:Y:S01]  /*2730*/  F2FP.BF16.F32.PACK_AB.RZ R12, RZ, R12 ;  /* 0x0000000cff0c723e */ /* 0x000fe200000190ff */
[----:B---3--:R-:W-:Y:S01]  /*2740*/  IMAD.WIDE R16, R6, 0x10, R18 ;  /* 0x0000001006107825 */ /* 0x008fe200078e0212 */
[----:B------:R-:W-:Y:S02]  /*2750*/  F2FP.BF16.F32.PACK_AB.RZ R45, RZ, R45 ;  /* 0x0000002dff2d723e */ /* 0x000fe400000190ff */
[----:B------:R-:W-:-:S03]  /*2760*/  F2FP.BF16.F32.PACK_AB.RZ R41, RZ, R41 ;  /* 0x00000029ff29723e */ /* 0x000fc600000190ff */
[----:B------:R-:W3:Y:S01]  /*2770*/  LD.E.128 R16, desc[UR36][R16.64] ;  /* 0x0000002410107980 */ /* 0x000ee2000c101d00 */
[----:B------:R-:W-:Y:S02]  /*2780*/  PRMT R30, R30, 0x5410, R14 ;  /* 0x000054101e1e7816 */ /* 0x000fe4000000000e */
[C---:B-----5:R-:W-:Y:S02]  /*2790*/  LOP3.LUT R13, R21.reuse, 0xff, RZ, 0xc0, !PT ;  /* 0x000000ff150d7812 */ /* 0x060fe400078ec0ff */
[----:B------:R-:W-:Y:S02]  /*27a0*/  LOP3.LUT R47, R21, 0xffff, RZ, 0xc0, !PT ;  /* 0x0000ffff152f7812 */ /* 0x000fe400078ec0ff */
[--C-:B------:R-:W-:Y:S02]  /*27b0*/  SHF.R.U32.HI R43, RZ, 0x10, R21.reuse ;  /* 0x00000010ff2b7819 */ /* 0x100fe40000011615 */
[----:B------:R-:W-:Y:S02]  /*27c0*/  SHF.R.U32.HI R21, RZ, 0x18, R21 ;  /* 0x00000018ff157819 */ /* 0x000fe40000011615 */
[----:B------:R-:W-:-:S02]  /*27d0*/  F2FP.BF16.F32.PACK_AB.RZ R9, RZ, R9 ;  /* 0x00000009ff09723e */ /* 0x000fc400000190ff */
[----:B------:R-:W-:Y:S02]  /*27e0*/  F2FP.BF16.F32.PACK_AB.RZ R44, RZ, R44 ;  /* 0x0000002cff2c723e */ /* 0x000fe400000190ff */
[----:B------:R-:W-:Y:S01]  /*27f0*/  LOP3.LUT R14, R22, 0xff, RZ, 0xc0, !PT ;  /* 0x000000ff160e7812 */ /* 0x000fe200078ec0ff */
[C---:B------:R-:W-:Y:S01]  /*2800*/  HFMA2.BF16_V2 R42, R2.reuse.H0_H0, R49, R42 ;  /* 0x00000031022a7231 */ /* 0x040fe2000020082a */
[----:B------:R-:W-:Y:S01]  /*2810*/  PRMT R10, R10, 0x5410, R45 ;  /* 0x000054100a0a7816 */ /* 0x000fe2000000002d */
[C---:B------:R-:W-:Y:S01]  /*2820*/  HFMA2.BF16_V2 R7, R2.reuse.H0_H0, R15, R7 ;  /* 0x0000000f02077231 */ /* 0x040fe20000200807 */
[----:B------:R-:W-:Y:S01]  /*2830*/  PRMT R41, R41, 0x5410, R12 ;  /* 0x0000541029297816 */ /* 0x000fe2000000000c */
[----:B------:R-:W-:Y:S01]  /*2840*/  HFMA2.BF16_V2 R28, R2.H0_H0, R30, R28 ;  /* 0x0000001e021c7231 */ /* 0x000fe2000020081c */
[----:B------:R-:W-:Y:S02]  /*2850*/  LOP3.LUT R45, R20, 0xffff, RZ, 0xc0, !PT ;  /* 0x0000ffff142d7812 */ /* 0x000fe400078ec0ff */
[----:B------:R-:W-:-:S02]  /*2860*/  SHF.R.U32.HI R15, RZ, 0x18, R22 ;  /* 0x00000018ff0f7819 */ /* 0x000fc40000011616 */
[----:B------:R-:W-:Y:S02]  /*2870*/  F2FP.F16.E5M2.UNPACK_B R49, R13 ;  /* 0x0000000dff31723e */ /* 0x000fe400020004ff */
[----:B------:R-:W-:Y:S02]  /*2880*/  F2FP.F16.E5M2.UNPACK_B R21, R21 ;  /* 0x00000015ff15723e */ /* 0x000fe400020004ff */
[----:B------:R-:W-:Y:S02]  /*2890*/  PRMT R44, R44, 0x5410, R9 ;  /* 0x000054102c2c7816 */ /* 0x000fe40000000009 */
[----:B------:R-:W-:Y:S02]  /*28a0*/  LOP3.LUT R29, R22, 0xffff, RZ, 0xc0, !PT ;  /* 0x0000ffff161d7812 */ /* 0x000fe400078ec0ff */
[----:B------:R-:W-:Y:S02]  /*28b0*/  SHF.R.U32.HI R30, RZ, 0x10, R22 ;  /* 0x00000010ff1e7819 */ /* 0x000fe40000011616 */
[----:B------:R-:W-:-:S02]  /*28c0*/  F2FP.F16.E5M2.UNPACK_B R50, R14 ;  /* 0x0000000eff32723e */ /* 0x000fc400020004ff */
[C---:B------:R-:W-:Y:S01]  /*28d0*/  LOP3.LUT R22, R23.reuse, 0xff, RZ, 0xc0, !PT ;  /* 0x000000ff17167812 */ /* 0x040fe200078ec0ff */
[C---:B------:R-:W-:Y:S01]  /*28e0*/  HFMA2.BF16_V2 R0, R2.reuse.H0_H0, R41, R0 ;  /* 0x0000002902007231 */ /* 0x040fe20000200800 */
[----:B------:R-:W-:Y:S01]  /*28f0*/  F2FP.F16.E5M2.UNPACK_B R51, R15 ;  /* 0x0000000fff33723e */ /* 0x000fe200020004ff */
[----:B------:R-:W-:Y:S01]  /*2900*/  HADD2.F32 R14, -RZ, R49.H0_H0 ;  /* 0x20000031ff0e7230 */ /* 0x000fe20000004100 */
[----:B------:R-:W-:Y:S01]  /*2910*/  SHF.R.U32.HI R45, RZ, 0x8, R45 ;  /* 0x00000008ff2d7819 */ /* 0x000fe2000001162d */
[----:B------:R-:W-:Y:S01]  /*2920*/  HADD2.F32 R15, -RZ, R21.H0_H0 ;  /* 0x20000015ff0f7230 */ /* 0x000fe20000004100 */
[----:B------:R-:W-:Y:S01]  /*2930*/  LOP3.LUT R40, R23, 0xffff, RZ, 0xc0, !PT ;  /* 0x0000ffff17287812 */ /* 0x000fe200078ec0ff */
[----:B------:R-:W-:Y:S01]  /*2940*/  HFMA2.BF16_V2 R31, R2.H0_H0, R44, R31 ;  /* 0x0000002c021f7231 */ /* 0x000fe2000020081f */
[--C-:B------:R-:W-:Y:S01]  /*2950*/  SHF.R.U32.HI R41, RZ, 0x10, R23.reuse ;  /* 0x00000010ff297819 */ /* 0x100fe20000011617 */
[----:B------:R-:W-:Y:S01]  /*2960*/  HADD2.F32 R21, -RZ, R50.H0_H0 ;  /* 0x20000032ff157230 */ /* 0x000fe20000004100 */
[----:B------:R-:W-:-:S02]  /*2970*/  SHF.R.U32.HI R23, RZ, 0x18, R23 ;  /* 0x00000018ff177819 */ /* 0x000fc40000011617 */
[----:B------:R-:W-:Y:S02]  /*2980*/  F2FP.F16.E5M2.UNPACK_B R49, R22 ;  /* 0x00000016ff31723e */ /* 0x000fe400020004ff */
[--C-:B------:R-:W-:Y:S02]  /*2990*/  SHF.R.U32.HI R44, RZ, 0x10, R20.reuse ;  /* 0x00000010ff2c7819 */ /* 0x100fe40000011614 */
[----:B------:R-:W-:Y:S02]  /*29a0*/  SHF.R.U32.HI R50, RZ, 0x8, R47 ;  /* 0x00000008ff327819 */ /* 0x000fe4000001162f */
[----:B------:R-:W-:Y:S02]  /*29b0*/  F2FP.F16.E5M2.UNPACK_B R47, R45 ;  /* 0x0000002dff2f723e */ /* 0x000fe400020004ff */
[----:B------:R-:W-:Y:S02]  /*29c0*/  LOP3.LUT R12, R20, 0xff, RZ, 0xc0, !PT ;  /* 0x000000ff140c7812 */ /* 0x000fe400078ec0ff */
[----:B------:R-:W-:Y:S01]  /*29d0*/  F2FP.F16.E5M2.UNPACK_B R22, R23 ;  /* 0x00000017ff16723e */ /* 0x000fe200020004ff */
[----:B------:R-:W-:Y:S01]  /*29e0*/  HADD2.F32 R23, -RZ, R49.H0_H0 ;  /* 0x20000031ff177230 */ /* 0x000fe20000004100 */
[----:B------:R-:W-:-:S02]  /*29f0*/  SHF.R.U32.HI R20, RZ, 0x18, R20 ;  /* 0x00000018ff147819 */ /* 0x000fc40000011614 */
[----:B------:R-:W-:Y:S02]  /*2a00*/  LOP3.LUT R44, R44, 0xff, RZ, 0xc0, !PT ;  /* 0x000000ff2c2c7812 */ /* 0x000fe400078ec0ff */
[----:B------:R-:W-:Y:S01]  /*2a10*/  LOP3.LUT R49, R43, 0xff, RZ, 0xc0, !PT ;  /* 0x000000ff2b317812 */ /* 0x000fe200078ec0ff */
[----:B------:R-:W-:Y:S01]  /*2a20*/  HADD2.F32 R43, -RZ, R47.H0_H0 ;  /* 0x2000002fff2b7230 */ /* 0x000fe20000004100 */
[----:B------:R-:W-:Y:S02]  /*2a30*/  SHF.R.U32.HI R47, RZ, 0x8, R29 ;  /* 0x00000008ff2f7819 */ /* 0x000fe4000001161d */
        /* <DEDUP_REMOVED lines=17> */
[----:B------:R-:W-:Y:S01]  /*2b50*/  PRMT R44, R44, 0x5410, R13 ;  /* 0x000054102c2c7816 */ /* 0x000fe2000000000d */
[----:B------:R-:W-:Y:S02]  /*2b60*/  IMAD.WIDE R12, R6, 0x10, R52 ;  /* 0x00000010060c7825 */ /* 0x000fe400078e0234 */
[----:B------:R-:W5:Y:S01]  /*2b70*/  LDL.64 R52, [R1+0x38] ;  /* 0x0000380001347983 */ /* 0x000f620000100a00 */
[----:B------:R-:W-:Y:S02]  /*2b80*/  LOP3.LUT R41, R41, 0xff, RZ, 0xc0, !PT ;  /* 0x000000ff29297812 */ /* 0x000fe400078ec0ff */
[----:B------:R-:W-:Y:S02]  /*2b90*/  LOP3.LUT R30, R30, 0xff, RZ, 0xc0, !PT ;  /* 0x000000ff1e1e7812 */ /* 0x000fe400078ec0ff */
[----:B------:R-:W-:Y:S02]  /*2ba0*/  SHF.R.U32.HI R40, RZ, 0x8, R40 ;  /* 0x00000008ff287819 */ /* 0x000fe40000011628 */
[----:B------:R-:W-:-:S02]  /*2bb0*/  F2FP.F16.E5M2.UNPACK_B R41, R41 ;  /* 0x00000029ff29723e */ /* 0x000fc400020004ff */
[----:B------:R-:W-:Y:S02]  /*2bc0*/  F2FP.F16.E5M2.UNPACK_B R30, R30 ;  /* 0x0000001eff1e723e */ /* 0x000fe400020004ff */
[----:B------:R-:W-:Y:S01]  /*2bd0*/  F2FP.F16.E5M2.UNPACK_B R40, R40 ;  /* 0x00000028ff28723e */ /* 0x000fe200020004ff */
[----:B------:R-:W-:Y:S02]  /*2be0*/  HADD2.F32 R22, -RZ, R22.H0_H0 ;  /* 0x20000016ff167230 */ /* 0x000fe40000004100 */
[----:B------:R-:W-:Y:S01]  /*2bf0*/  HADD2.F32 R41, -RZ, R41.H0_H0 ;  /* 0x20000029ff297230 */ /* 0x000fe20000004100 */
[----:B------:R-:W-:Y:S01]  /*2c00*/  F2FP.BF16.F32.PACK_AB.RZ R15, RZ, R15 ;  /* 0x0000000fff0f723e */ /* 0x000fe200000190ff */
[----:B------:R-:W-:Y:S02]  /*2c10*/  HADD2.F32 R20, -RZ, R51.H0_H0 ;  /* 0x20000033ff147230 */ /* 0x000fe40000004100 */
[----:B------:R-:W-:Y:S01]  /*2c20*/  HADD2.F32 R30, -RZ, R30.H0_H0 ;  /* 0x2000001eff1e7230 */ /* 0x000fe20000004100 */
[----:B------:R-:W-:Y:S01]  /*2c30*/  F2FP.F16.E5M2.UNPACK_B R45, R50 ;  /* 0x00000032ff2d723e */ /* 0x000fe200020004ff */
[----:B------:R-:W-:Y:S01]  /*2c40*/  HADD2.F32 R40, -RZ, R40.H0_H0 ;  /* 0x20000028ff287230 */ /* 0x000fe20000004100 */
[----:B------:R-:W-:-:S02]  /*2c50*/  F2FP.BF16.F32.PACK_AB.RZ R21, RZ, R21 ;  /* 0x00000015ff15723e */ /* 0x000fc400000190ff */
[----:B------:R-:W-:Y:S02]  /*2c60*/  F2FP.BF16.F32.PACK_AB.RZ R22, RZ, R22 ;  /* 0x00000016ff16723e */ /* 0x000fe400000190ff */
[----:B------:R-:W-:Y:S02]  /*2c70*/  F2FP.BF16.F32.PACK_AB.RZ R41, RZ, R41 ;  /* 0x00000029ff29723e */ /* 0x000fe400000190ff */
[----:B------:R-:W-:Y:S02]  /*2c80*/  F2FP.BF16.F32.PACK_AB.RZ R20, RZ, R20 ;  /* 0x00000014ff14723e */ /* 0x000fe400000190ff */
[----:B------:R-:W-:Y:S02]  /*2c90*/  F2FP.BF16.F32.PACK_AB.RZ R30, RZ, R30 ;  /* 0x0000001eff1e723e */ /* 0x000fe400000190ff */
[----:B------:R-:W-:Y:S01]  /*2ca0*/  PRMT R49, R49, 0x5410, R15 ;  /* 0x0000541031317816 */ /* 0x000fe2000000000f */
[----:B------:R-:W-:Y:S01]  /*2cb0*/  HADD2.F32 R45, -RZ, R45.H0_H0 ;  /* 0x2000002dff2d7230 */ /* 0x000fe20000004100 */
[----:B------:R-:W-:-:S02]  /*2cc0*/  F2FP.BF16.F32.PACK_AB.RZ R23, RZ, R23 ;  /* 0x00000017ff17723e */ /* 0x000fc400000190ff */
[----:B------:R-:W-:Y:S02]  /*2cd0*/  F2FP.BF16.F32.PACK_AB.RZ R40, RZ, R40 ;  /* 0x00000028ff28723e */ /* 0x000fe400000190ff */
[----:B------:R-:W-:Y:S02]  /*2ce0*/  PRMT R21, R21, 0x5410, R29 ;  /* 0x0000541015157816 */ /* 0x000fe4000000001d */
[----:B------:R-:W-:Y:S01]  /*2cf0*/  PRMT R41, R41, 0x5410, R22 ;  /* 0x0000541029297816 */ /* 0x000fe20000000016 */
[C---:B------:R-:W-:Y:S01]  /*2d00*/  HFMA2.BF16_V2 R42, R2.reuse.H0_H0, R49, R42 ;  /* 0x00000031022a7231 */ /* 0x040fe2000020082a */
[----:B------:R-:W-:Y:S02]  /*2d10*/  PRMT R30, R30, 0x5410, R20 ;  /* 0x000054101e1e7816 */ /* 0x000fe40000000014 */
[----:B------:R-:W-:Y:S01]  /*2d20*/  PRMT R23, R23, 0x5410, R40 ;  /* 0x0000541017177816 */ /* 0x000fe20000000028 */
[C---:B------:R-:W-:Y:S01]  /*2d30*/  HFMA2.BF16_V2 R31, R2.reuse.H0_H0, R44, R31 ;  /* 0x0000002c021f7231 */ /* 0x040fe2000020081f */
[----:B------:R-:W-:Y:S01]  /*2d40*/  F2FP.BF16.F32.PACK_AB.RZ R14, RZ, R14 ;  /* 0x0000000eff0e723e */ /* 0x000fe200000190ff */
[C---:B------:R-:W-:Y:S01]  /*2d50*/  HFMA2.BF16_V2 R48, R2.reuse.H0_H0, R21, R48 ;  /* 0x0000001502307231 */ /* 0x040fe20000200830 */
[----:B------:R-:W-:Y:S01]  /*2d60*/  F2FP.BF16.F32.PACK_AB.RZ R45, RZ, R45 ;  /* 0x0000002dff2d723e */ /* 0x000fe200000190ff */
[----:B------:R-:W-:-:S02]  /*2d70*/  HFMA2.BF16_V2 R28, R2.H0_H0, R30, R28 ;  /* 0x0000001e021c7231 */ /* 0x000fc4000020081c */
[C---:B------:R-:W-:Y:S01]  /*2d80*/  HFMA2.BF16_V2 R7, R2.reuse.H0_H0, R23, R7 ;  /* 0x0000001702077231 */ /* 0x040fe20000200807 */
[----:B------:R-:W-:Y:S01]  /*2d90*/  PRMT R14, R14, 0x5410, R45 ;  /* 0x000054100e0e7816 */ /* 0x000fe2000000002d */
[C---:B------:R-:W-:Y:S02]  /*2da0*/  HFMA2.BF16_V2 R55, R2.reuse.H0_H0, R47, R55 ;  /* 0x0000002f02377231 */ /* 0x040fe40000200837 */
[----:B------:R-:W-:Y:S01]  /*2db0*/  HFMA2.BF16_V2 R0, R2.H0_H0, R41, R0 ;  /* 0x0000002902007231 */ /* 0x000fe20000200800 */
[----:B---3--:R-:W-:Y:S02]  /*2dc0*/  LOP3.LUT R22, R16, 0xff, RZ, 0xc0, !PT ;  /* 0x000000ff10167812 */ /* 0x008fe400078ec0ff */
[----:B------:R-:W-:Y:S02]  /*2dd0*/  SHF.R.U32.HI R49, RZ, 0x18, R16 ;  /* 0x00000018ff317819 */ /* 0x000fe40000011610 */
[----:B------:R-:W-:Y:S02]  /*2de0*/  F2FP.F16.E5M2.UNPACK_B R22, R22 ;  /* 0x00000016ff16723e */ /* 0x000fe400020004ff */
[----:B------:R-:W-:-:S02]  /*2df0*/  LOP3.LUT R21, R17, 0xff, RZ, 0xc0, !PT ;  /* 0x000000ff11157812 */ /* 0x000fc400078ec0ff */
[----:B------:R-:W-:Y:S02]  /*2e00*/  LOP3.LUT R44, R17, 0xffff, RZ, 0xc0, !PT ;  /* 0x0000ffff112c7812 */ /* 0x000fe400078ec0ff */
[--C-:B------:R-:W-:Y:S02]  /*2e10*/  SHF.R.U32.HI R43, RZ, 0x10, R17.reuse ;  /* 0x00000010ff2b7819 */ /* 0x100fe40000011611 */
[----:B------:R-:W-:Y:S02]  /*2e20*/  SHF.R.U32.HI R50, RZ, 0x18, R17 ;  /* 0x00000018ff327819 */ /* 0x000fe40000011611 */
[C---:B------:R-:W-:Y:S02]  /*2e30*/  LOP3.LUT R17, R18.reuse, 0xff, RZ, 0xc0, !PT ;  /* 0x000000ff12117812 */ /* 0x040fe400078ec0ff */
[----:B------:R-:W-:Y:S02]  /*2e40*/  LOP3.LUT R29, R18, 0xffff, RZ, 0xc0, !PT ;  /* 0x0000ffff121d7812 */ /* 0x000fe400078ec0ff */
[----:B------:R-:W-:-:S02]  /*2e50*/  SHF.R.U32.HI R30, RZ, 0x10, R18 ;  /* 0x00000010ff1e7819 */ /* 0x000fc40000011612 */
[----:B------:R-:W-:Y:S02]  /*2e60*/  F2FP.F16.E5M2.UNPACK_B R49, R49 ;  /* 0x00000031ff31723e */ /* 0x000fe400020004ff */
[----:B------:R-:W-:Y:S02]  /*2e70*/  SHF.R.U32.HI R18, RZ, 0x18, R18 ;  /* 0x00000018ff127819 */ /* 0x000fe40000011612 */
[----:B------:R-:W-:Y:S02]  /*2e80*/  LOP3.LUT R23, R16, 0xffff, RZ, 0xc0, !PT ;  /* 0x0000ffff10177812 */ /* 0x000fe400078ec0ff */
[----:B------:R-:W-:Y:S01]  /*2e90*/  SHF.R.U32.HI R20, RZ, 0x10, R16 ;  /* 0x00000010ff147819 */ /* 0x000fe20000011610 */
[----:B------:R-:W-:Y:S01]  /*2ea0*/  HADD2.F32 R16, -RZ, R22.H0_H0 ;  /* 0x20000016ff107230 */ /* 0x000fe20000004100 */
[C---:B------:R-:W-:Y:S02]  /*2eb0*/  LOP3.LUT R45, R19.reuse, 0xff, RZ, 0xc0, !PT ;  /* 0x000000ff132d7812 */ /* 0x040fe400078ec0ff */
[----:B------:R-:W-:-:S02]  /*2ec0*/  LOP3.LUT R40, R19, 0xffff, RZ, 0xc0, !PT ;  /* 0x0000ffff13287812 */ /* 0x000fc400078ec0ff */
[--C-:B------:R-:W-:Y:S02]  /*2ed0*/  SHF.R.U32.HI R41, RZ, 0x10, R19.reuse ;  /* 0x00000010ff297819 */ /* 0x100fe40000011613 */
[----:B------:R-:W-:Y:S02]  /*2ee0*/  SHF.R.U32.HI R47, RZ, 0x18, R19 ;  /* 0x00000018ff2f7819 */ /* 0x000fe40000011613 */
[----:B------:R-:W-:Y:S02]  /*2ef0*/  F2FP.F16.E5M2.UNPACK_B R21, R21 ;  /* 0x00000015ff15723e */ /* 0x000fe400020004ff */
[----:B------:R-:W-:Y:S02]  /*2f00*/  F2FP.F16.E5M2.UNPACK_B R19, R50 ;  /* 0x00000032ff13723e */ /* 0x000fe400020004ff */
[----:B------:R-:W-:Y:S01]  /*2f10*/  F2FP.F16.E5M2.UNPACK_B R22, R17 ;  /* 0x00000011ff16723e */ /* 0x000fe200020004ff */
[----:B------:R-:W-:Y:S01]  /*2f20*/  HADD2.F32 R17, -RZ, R49.H0_H0 ;  /* 0x20000031ff117230 */ /* 0x000fe20000004100 */
[----:B------:R-:W-:-:S02]  /*2f30*/  F2FP.F16.E5M2.UNPACK_B R50, R18 ;  /* 0x00000012ff32723e */ /* 0x000fc400020004ff */
[----:B------:R-:W-:Y:S01]  /*2f40*/  SHF.R.U32.HI R49, RZ, 0x8, R23 ;  /* 0x00000008ff317819 */ /* 0x000fe20000011617 */
[----:B------:R-:W-:Y:S01]  /*2f50*/  HADD2.F32 R18, -RZ, R21.H0_H0 ;  /* 0x20000015ff127230 */ /* 0x000fe20000004100 */
[----:B------:R-:W-:Y:S01]  /*2f60*/  F2FP.F16.E5M2.UNPACK_B R47, R47 ;  /* 0x0000002fff2f723e */ /* 0x000fe200020004ff */
[----:B------:R-:W-:Y:S01]  /*2f70*/  HADD2.F32 R21, -RZ, R22.H0_H0 ;  /* 0x20000016ff157230 */ /* 0x000fe20000004100 */
[----:B------:R-:W-:Y:S01]  /*2f80*/  LOP3.LUT R20, R20, 0xff, RZ, 0xc0, !PT ;  /* 0x000000ff14147812 */ /* 0x000fe200078ec0ff */
[----:B------:R-:W-:Y:S01]  /*2f90*/  HADD2.F32 R22, -RZ, R50.H0_H0 ;  /* 0x20000032ff167230 */ /* 0x000fe20000004100 */
[----:B------:R-:W-:Y:S02]  /*2fa0*/  F2FP.F16.E5M2.UNPACK_B R49, R49 ;  /* 0x00000031ff31723e */ /* 0x000fe400020004ff */
[----:B------:R-:W-:Y:S02]  /*2fb0*/  SHF.R.U32.HI R50, RZ, 0x8, R44 ;  /* 0x00000008ff327819 */ /* 0x000fe4000001162c */
[----:B------:R-:W-:Y:S01]  /*2fc0*/  F2FP.F16.E5M2.UNPACK_B R44, R20 ;  /* 0x00000014ff2c723e */ /* 0x000fe200020004ff */
[----:B------:R-:W-:Y:S01]  /*2fd0*/  HADD2.F32 R20, -RZ, R47.H0_H0 ;  /* 0x2000002fff147230 */ /* 0x000fe20000004100 */
[----:B------:R-:W-:Y:S01]  /*2fe0*/  LOP3.LUT R47, R43, 0xff, RZ, 0xc0, !PT ;  /* 0x000000ff2b2f7812 */ /* 0x000fe200078ec0ff */
[----:B------:R-:W-:Y:S01]  /*2ff0*/  HADD2.F32 R43, -RZ, R49.H0_H0 ;  /* 0x20000031ff2b7230 */ /* 0x000fe20000004100 */
[----:B------:R-:W-:-:S02]  /*3000*/  SHF.R.U32.HI R49, RZ, 0x8, R29 ;  /* 0x00000008ff317819 */ /* 0x000fc4000001161d */
[----:B------:R-:W-:Y:S02]  /*3010*/  F2FP.F16.E5M2.UNPACK_B R47, R47 ;  /* 0x0000002fff2f723e */ /* 0x000fe400020004ff */
[----:B------:R-:W-:Y:S01]  /*3020*/  F2FP.F16.E5M2.UNPACK_B R49, R49 ;  /* 0x00000031ff31723e */ /* 0x000fe200020004ff */
        /* <DEDUP_REMOVED lines=9> */
[----:B------:R-:W-:Y:S02]  /*30c0*/  PRMT R47, R16, 0x5410, R43 ;  /* 0x00005410102f7816 */ /* 0x000fe4000000002b */
[----:B------:R-:W-:Y:S01]  /*30d0*/  PRMT R44, R44, 0x5410, R17 ;  /* 0x000054102c2c7816 */ /* 0x000fe20000000011 */
[----:B-----5:R-:W-:-:S02]  /*30e0*/  IMAD.WIDE R16, R6, 0x10, R52 ;  /* 0x0000001006107825 */ /* 0x020fc400078e0234 */
[----:B------:R-:W3:Y:S01]  /*30f0*/  LDL.64 R52, [R1+0x30] ;  /* 0x0000300001347983 */ /* 0x000ee20000100a00 */
[----:B------:R-:W-:Y:S02]  /*3100*/  F2FP.F16.E5M2.UNPACK_B R45, R45 ;  /* 0x0000002dff2d723e */ /* 0x000fe400020004ff */
[----:B------:R-:W-:Y:S02]  /*3110*/  LOP3.LUT R41, R41, 0xff, RZ, 0xc0, !PT ;  /* 0x000000ff29297812 */ /* 0x000fe400078ec0ff */
[----:B------:R-:W-:Y:S02]  /*3120*/  LOP3.LUT R30, R30, 0xff, RZ, 0xc0, !PT ;  /* 0x000000ff1e1e7812 */ /* 0x000fe400078ec0ff */
[----:B------:R-:W-:Y:S01]  /*3130*/  SHF.R.U32.HI R40, RZ, 0x8, R40 ;  /* 0x00000008ff287819 */ /* 0x000fe20000011628 */
[----:B------:R-:W-:Y:S01]  /*3140*/  HADD2.F32 R23, -RZ, R45.H0_H0 ;  /* 0x2000002dff177230 */ /* 0x000fe20000004100 */
[----:B------:R-:W-:Y:S02]  /*3150*/  F2FP.F16.E5M2.UNPACK_B R45, R50 ;  /* 0x00000032ff2d723e */ /* 0x000fe400020004ff */
[----:B------:R-:W-:-:S02]  /*3160*/  F2FP.F16.E5M2.UNPACK_B R41, R41 ;  /* 0x00000029ff29723e */ /* 0x000fc400020004ff */
[----:B------:R-:W-:Y:S02]  /*3170*/  F2FP.F16.E5M2.UNPACK_B R30, R30 ;  /* 0x0000001eff1e723e */ /* 0x000fe400020004ff */
[----:B------:R-:W-:Y:S01]  /*3180*/  F2FP.F16.E5M2.UNPACK_B R40, R40 ;  /* 0x00000028ff28723e */ /* 0x000fe200020004ff */
[----:B------:R-:W-:Y:S01]  /*3190*/  HADD2.F32 R19, -RZ, R19.H0_H0 ;  /* 0x20000013ff137230 */ /* 0x000fe20000004100 */
[----:B------:R-:W-:Y:S01]  /*31a0*/  F2FP.BF16.F32.PACK_AB.RZ R21, RZ, R21 ;  /* 0x00000015ff15723e */ /* 0x000fe200000190ff */
[----:B------:R-:W-:Y:S02]  /*31b0*/  HADD2.F32 R45, -RZ, R45.H0_H0 ;  /* 0x2000002dff2d7230 */ /* 0x000fe40000004100 */
[----:B------:R-:W-:Y:S02]  /*31c0*/  HADD2.F32 R41, -RZ, R41.H0_H0 ;  /* 0x20000029ff297230 */ /* 0x000fe40000004100 */
[----:B------:R-:W-:Y:S02]  /*31d0*/  HADD2.F32 R30, -RZ, R30.H0_H0 ;  /* 0x2000001eff1e7230 */ /* 0x000fe40000004100 */
[----:B------:R-:W-:-:S02]  /*31e0*/  HADD2.F32 R40, -RZ, R40.H0_H0 ;  /* 0x20000028ff287230 */ /* 0x000fc40000004100 */
[----:B--2---:R-:W-:Y:S01]  /*31f0*/  IMAD.WIDE R8, R6, 0x10, R58 ;  /* 0x0000001006087825 */ /* 0x004fe200078e023a */
[----:B------:R-:W-:Y:S02]  /*3200*/  F2FP.BF16.F32.PACK_AB.RZ R18, RZ, R18 ;  /* 0x00000012ff12723e */ /* 0x000fe400000190ff */
[----:B------:R-:W-:Y:S02]  /*3210*/  F2FP.BF16.F32.PACK_AB.RZ R19, RZ, R19 ;  /* 0x00000013ff13723e */ /* 0x000fe400000190ff */
[----:B------:R-:W-:Y:S02]  /*3220*/  F2FP.BF16.F32.PACK_AB.RZ R20, RZ, R20 ;  /* 0x00000014ff14723e */ /* 0x000fe400000190ff */
[----:B------:R-:W-:Y:S02]  /*3230*/  F2FP.BF16.F32.PACK_AB.RZ R45, RZ, R45 ;  /* 0x0000002dff2d723e */ /* 0x000fe400000190ff */
[----:B------:R-:W-:Y:S02]  /*3240*/  F2FP.BF16.F32.PACK_AB.RZ R41, RZ, R41 ;  /* 0x00000029ff29723e */ /* 0x000fe400000190ff */
[----:B------:R-:W-:Y:S01]  /*3250*/  PRMT R21, R21, 0x5410, R29 ;  /* 0x0000541015157816 */ /* 0x000fe2000000001d */
[----:B------:R-:W-:Y:S01]  /*3260*/  HFMA2.BF16_V2 R46, R2.H0_H0, R10, R46 ;  /* 0x0000000a022e7231 */ /* 0x000fe2000020082e */
[----:B------:R-:W-:Y:S01]  /*3270*/  F2FP.BF16.F32.PACK_AB.RZ R22, RZ, R22 ;  /* 0x00000016ff16723e */ /* 0x000fe200000190ff */
[----:B------:R-:W2:Y:S01]  /*3280*/  LD.E.128 R8, desc[UR36][R8.64] ;  /* 0x0000002408087980 */ /* 0x000ea2000c101d00 */
[----:B------:R-:W-:-:S02]  /*3290*/  F2FP.BF16.F32.PACK_AB.RZ R23, RZ, R23 ;  /* 0x00000017ff17723e */ /* 0x000fc400000190ff */
[----:B------:R-:W-:Y:S02]  /*32a0*/  F2FP.BF16.F32.PACK_AB.RZ R30, RZ, R30 ;  /* 0x0000001eff1e723e */ /* 0x000fe400000190ff */
[----:B------:R-:W-:Y:S01]  /*32b0*/  F2FP.BF16.F32.PACK_AB.RZ R40, RZ, R40 ;  /* 0x00000028ff28723e */ /* 0x000fe200000190ff */
[C---:B------:R-:W-:Y:S01]  /*32c0*/  HFMA2.BF16_V2 R31, R2.reuse.H0_H0, R44, R31 ;  /* 0x0000002c021f7231 */ /* 0x040fe2000020081f */
[----:B------:R-:W-:Y:S01]  /*32d0*/  PRMT R49, R49, 0x5410, R19 ;  /* 0x0000541031317816 */ /* 0x000fe20000000013 */
[----:B------:R-:W-:Y:S01]  /*32e0*/  HFMA2.BF16_V2 R48, R2.H0_H0, R21, R48 ;  /* 0x0000001502307231 */ /* 0x000fe20000200830 */
[----:B------:R-:W-:Y:S02]  /*32f0*/  PRMT R18, R18, 0x5410, R45 ;  /* 0x0000541012127816 */ /* 0x000fe4000000002d */
[----:B------:R-:W-:Y:S02]  /*3300*/  PRMT R41, R41, 0x5410, R20 ;  /* 0x0000541029297816 */ /* 0x000fe40000000014 */
[----:B------:R-:W-:-:S02]  /*3310*/  PRMT R30, R30, 0x5410, R22 ;  /* 0x000054101e1e7816 */ /* 0x000fc40000000016 */
[----:B------:R-:W-:Y:S02]  /*3320*/  PRMT R23, R23, 0x5410, R40 ;  /* 0x0000541017177816 */ /* 0x000fe40000000028 */
[C---:B----4-:R-:W-:Y:S02]  /*3330*/  LOP3.LUT R20, R24.reuse, 0xff, RZ, 0xc0, !PT ;  /* 0x000000ff18147812 */ /* 0x050fe400078ec0ff */
[----:B------:R-:W-:Y:S02]  /*3340*/  LOP3.LUT R45, R24, 0xffff, RZ, 0xc0, !PT ;  /* 0x0000ffff182d7812 */ /* 0x000fe400078ec0ff */
[--C-:B------:R-:W-:Y:S02]  /*3350*/  SHF.R.U32.HI R44, RZ, 0x10, R24.reuse ;  /* 0x00000010ff2c7819 */ /* 0x100fe40000011618 */
[----:B------:R-:W-:Y:S02]  /*3360*/  SHF.R.U32.HI R24, RZ, 0x18, R24 ;  /* 0x00000018ff187819 */ /* 0x000fe40000011618 */
[----:B------:R-:W-:-:S02]  /*3370*/  LOP3.LUT R21, R25, 0xff, RZ, 0xc0, !PT ;  /* 0x000000ff19157812 */ /* 0x000fc400078ec0ff */
[C---:B------:R-:W-:Y:S01]  /*3380*/  LOP3.LUT R22, R26.reuse, 0xff, RZ, 0xc0, !PT ;  /* 0x000000ff1a167812 */ /* 0x040fe200078ec0ff */
[C---:B------:R-:W-:Y:S01]  /*3390*/  HFMA2.BF16_V2 R42, R2.reuse.H0_H0, R49, R42 ;  /* 0x00000031022a7231 */ /* 0x040fe2000020082a */
[----:B------:R-:W-:Y:S01]  /*33a0*/  F2FP.F16.E5M2.UNPACK_B R24, R24 ;  /* 0x00000018ff18723e */ /* 0x000fe200020004ff */
[C---:B------:R-:W-:Y:S01]  /*33b0*/  HFMA2.BF16_V2 R28, R2.reuse.H0_H0, R30, R28 ;  /* 0x0000001e021c7231 */ /* 0x040fe2000020081c */
[----:B------:R-:W-:Y:S01]  /*33c0*/  F2FP.F16.E5M2.UNPACK_B R49, R21 ;  /* 0x00000015ff31723e */ /* 0x000fe200020004ff */
[C---:B------:R-:W-:Y:S01]  /*33d0*/  HFMA2.BF16_V2 R7, R2.reuse.H0_H0, R23, R7 ;  /* 0x0000001702077231 */ /* 0x040fe20000200807 */
[----:B------:R-:W-:Y:S01]  /*33e0*/  LOP3.LUT R29, R26, 0xffff, RZ, 0xc0, !PT ;  /* 0x0000ffff1a1d7812 */ /* 0x000fe200078ec0ff */
[----:B------:R-:W-:Y:S01]  /*33f0*/  HFMA2.BF16_V2 R55, R2.H0_H0, R47, R55 ;  /* 0x0000002f02377231 */ /* 0x000fe20000200837 */
[--C-:B------:R-:W-:Y:S02]  /*3400*/  SHF.R.U32.HI R30, RZ, 0x10, R26.reuse ;  /* 0x00000010ff1e7819 */ /* 0x100fe4000001161a */
[----:B------:R-:W-:-:S02]  /*3410*/  SHF.R.U32.HI R23, RZ, 0x18, R26 ;  /* 0x00000018ff177819 */ /* 0x000fc4000001161a */
[----:B------:R-:W-:Y:S02]  /*3420*/  F2FP.F16.E5M2.UNPACK_B R50, R22 ;  /* 0x00000016ff32723e */ /* 0x000fe400020004ff */
[----:B------:R-:W-:Y:S01]  /*3430*/  LOP3.LUT R26, R27, 0xff, RZ, 0xc0, !PT ;  /* 0x000000ff1b1a7812 */ /* 0x000fe200078ec0ff */
[----:B------:R-:W-:Y:S01]  /*3440*/  HFMA2.BF16_V2 R0, R2.H0_H0, R41, R0 ;  /* 0x0000002902007231 */ /* 0x000fe20000200800 */
[----:B------:R-:W-:Y:S01]  /*3450*/  LOP3.LUT R47, R25, 0xffff, RZ, 0xc0, !PT ;  /* 0x0000ffff192f7812 */ /* 0x000fe200078ec0ff */
[----:B------:R-:W-:Y:S01]  /*3460*/  HADD2.F32 R21, -RZ, R24.H0_H0 ;  /* 0x20000018ff157230 */ /* 0x000fe20000004100 */
[----:B------:R-:W-:Y:S01]  /*3470*/  SHF.R.U32.HI R45, RZ, 0x8, R45 ;  /* 0x00000008ff2d7819 */ /* 0x000fe2000001162d */
[----:B------:R-:W-:Y:S01]  /*3480*/  HADD2.F32 R22, -RZ, R49.H0_H0 ;  /* 0x20000031ff167230 */ /* 0x000fe20000004100 */
[----:B------:R-:W-:Y:S01]  /*3490*/  LOP3.LUT R40, R27, 0xffff, RZ, 0xc0, !PT ;  /* 0x0000ffff1b287812 */ /* 0x000fe200078ec0ff */
[----:B------:R-:W-:Y:S01]  /*34a0*/  HADD2.F32 R24, -RZ, R50.H0_H0 ;  /* 0x20000032ff187230 */ /* 0x000fe20000004100 */
[----:B------:R-:W-:-:S02]  /*34b0*/  SHF.R.U32.HI R41, RZ, 0x10, R27 ;  /* 0x00000010ff297819 */ /* 0x000fc4000001161b */
[----:B------:R-:W-:Y:S02]  /*34c0*/  SHF.R.U32.HI R27, RZ, 0x18, R27 ;  /* 0x00000018ff1b7819 */ /* 0x000fe4000001161b */
[----:B------:R-:W-:Y:S02]  /*34d0*/  F2FP.F16.E5M2.UNPACK_B R49, R26 ;  /* 0x0000001aff31723e */ /* 0x000fe400020004ff */
[----:B------:R-:W-:Y:S02]  /*34e0*/  SHF.R.U32.HI R50, RZ, 0x8, R47 ;  /* 0x00000008ff327819 */ /* 0x000fe4000001162f */
[----:B------:R-:W-:Y:S02]  /*34f0*/  SHF.R.U32.HI R43, RZ, 0x10, R25 ;  /* 0x00000010ff2b7819 */ /* 0x000fe40000011619 */
[----:B------:R-:W-:Y:S02]  /*3500*/  F2FP.F16.E5M2.UNPACK_B R47, R45 ;  /* 0x0000002dff2f723e */ /* 0x000fe400020004ff */
[----:B------:R-:W-:Y:S01]  /*3510*/  F2FP.F16.E5M2.UNPACK_B R26, R27 ;  /* 0x0000001bff1a723e */ /* 0x000fe200020004ff */
[----:B------:R-:W-:Y:S01]  /*3520*/  HADD2.F32 R27, -RZ, R49.H0_H0 ;  /* 0x20000031ff1b7230 */ /* 0x000fe20000004100 */
[----:B------:R-:W-:-:S02]  /*3530*/  LOP3.LUT R44, R44, 0xff, RZ, 0xc0, !PT ;  /* 0x000000ff2c2c7812 */ /* 0x000fc400078ec0ff */
[----:B------:R-:W-:Y:S01]  /*3540*/  LOP3.LUT R49, R43, 0xff, RZ, 0xc0, !PT ;  /* 0x000000ff2b317812 */ /* 0x000fe200078ec0ff */
[----:B------:R-:W-:Y:S01]  /*3550*/  HADD2.F32 R43, -RZ, R47.H0_H0 ;  /* 0x2000002fff2b7230 */ /* 0x000fe20000004100 */
[----:B------:R-:W-:Y:S02]  /*3560*/  SHF.R.U32.HI R47, RZ, 0x8, R29 ;  /* 0x00000008ff2f7819 */ /* 0x000fe4000001161d */
        /* <DEDUP_REMOVED lines=13> */
[----:B------:R-:W-:Y:S02]  /*3640*/  F2FP.BF16.F32.PACK_AB.RZ R29, RZ, R47 ;  /* 0x0000002fff1d723e */ /* 0x000fe400000190ff */
[----:B------:R-:W-:Y:S02]  /*3650*/  PRMT R47, R20, 0x5410, R43 ;  /* 0x00005410142f7816 */ /* 0x000fe4000000002b */
[----:B------:R-:W-:Y:S01]  /*3660*/  PRMT R44, R44, 0x5410, R21 ;  /* 0x000054102c2c7816 */ /* 0x000fe20000000015 */
[----:B------:R-:W-:Y:S02]  /*3670*/  HFMA2.BF16_V2 R46, R2.H0_H0, R14, R46 ;  /* 0x0000000e022e7231 */ /* 0x000fe4000020082e */
[----:B------:R-:W4:Y:S01]  /*3680*/  LD.E.128 R12, desc[UR36][R12.64] ;  /* 0x000000240c0c7980 */ /* 0x000f22000c101d00 */
[----:B---3--:R-:W-:-:S03]  /*3690*/  IMAD.WIDE R20, R6, 0x10, R52 ;  /* 0x0000001006147825 */ /* 0x008fc600078e0234 */
[----:B------:R-:W3:Y:S01]  /*36a0*/  LDL.64 R52, [R1+0x28] ;  /* 0x0000280001347983 */ /* 0x000ee20000100a00 */
[----:B------:R-:W-:-:S03]  /*36b0*/  HFMA2.BF16_V2 R46, R2.H0_H0, R18, R46 ;  /* 0x00000012022e7231 */ /* 0x000fc6000020082e */
[----:B------:R-:W5:Y:S01]  /*36c0*/  LD.E.128 R16, desc[UR36][R16.64] ;  /* 0x0000002410107980 */ /* 0x000f62000c101d00 */
[----:B------:R-:W-:Y:S02]  /*36d0*/  SHF.R.U32.HI R25, RZ, 0x18, R25 ;  /* 0x00000018ff197819 */ /* 0x000fe40000011619 */
[----:B------:R-:W-:Y:S02]  /*36e0*/  SHF.R.U32.HI R40, RZ, 0x8, R40 ;  /* 0x00000008ff287819 */ /* 0x000fe40000011628 */
[----:B------:R-:W-:Y:S02]  /*36f0*/  F2FP.F16.E5M2.UNPACK_B R25, R25 ;  /* 0x00000019ff19723e */ /* 0x000fe400020004ff */
[----:B------:R-:W-:Y:S02]  /*3700*/  F2FP.F16.E5M2.UNPACK_B R45, R50 ;  /* 0x00000032ff2d723e */ /* 0x000fe400020004ff */
[----:B------:R-:W-:Y:S02]  /*3710*/  LOP3.LUT R30, R30, 0xff, RZ, 0xc0, !PT ;  /* 0x000000ff1e1e7812 */ /* 0x000fe400078ec0ff */
[----:B------:R-:W-:-:S02]  /*3720*/  F2FP.F16.E5M2.UNPACK_B R40, R40 ;  /* 0x00000028ff28723e */ /* 0x000fc400020004ff */
[----:B------:R-:W-:Y:S01]  /*3730*/  LOP3.LUT R41, R41, 0xff, RZ, 0xc0, !PT ;  /* 0x000000ff29297812 */ /* 0x000fe200078ec0ff */
        /* <DEDUP_REMOVED lines=9> */
[----:B------:R-:W-:-:S02]  /*37d0*/  F2FP.BF16.F32.PACK_AB.RZ R22, RZ, R22 ;  /* 0x00000016ff16723e */ /* 0x000fc400000190ff */
[----:B------:R-:W-:Y:S02]  /*37e0*/  F2FP.BF16.F32.PACK_AB.RZ R23, RZ, R23 ;  /* 0x00000017ff17723e */ /* 0x000fe400000190ff */
[----:B------:R-:W-:Y:S01]  /*37f0*/  F2FP.BF16.F32.PACK_AB.RZ R45, RZ, R45 ;  /* 0x0000002dff2d723e */ /* 0x000fe200000190ff */
[----:B------:R-:W-:Y:S01]  /*3800*/  HADD2.F32 R26, -RZ, R26.H0_H0 ;  /* 0x2000001aff1a7230 */ /* 0x000fe20000004100 */
[----:B------:R-:W-:Y:S01]  /*3810*/  F2FP.BF16.F32.PACK_AB.RZ R27, RZ, R27 ;  /* 0x0000001bff1b723e */ /* 0x000fe200000190ff */
[----:B------:R-:W-:Y:S01]  /*3820*/  HADD2.F32 R41, -RZ, R41.H0_H0 ;  /* 0x20000029ff297230 */ /* 0x000fe20000004100 */
[----:B------:R-:W-:Y:S02]  /*3830*/  F2FP.BF16.F32.PACK_AB.RZ R40, RZ, R40 ;  /* 0x00000028ff28723e */ /* 0x000fe400000190ff */
[----:B------:R-:W-:Y:S02]  /*3840*/  PRMT R24, R24, 0x5410, R29 ;  /* 0x0000541018187816 */ /* 0x000fe4000000001d */
[----:B------:R-:W-:-:S02]  /*3850*/  F2FP.BF16.F32.PACK_AB.RZ R25, RZ, R25 ;  /* 0x00000019ff19723e */ /* 0x000fc400000190ff */
[----:B------:R-:W-:Y:S02]  /*3860*/  F2FP.BF16.F32.PACK_AB.RZ R30, RZ, R30 ;  /* 0x0000001eff1e723e */ /* 0x000fe400000190ff */
[----:B------:R-:W-:Y:S02]  /*3870*/  PRMT R49, R49, 0x5410, R23 ;  /* 0x0000541031317816 */ /* 0x000fe40000000017 */
[----:B------:R-:W-:Y:S01]  /*3880*/  PRMT R22, R22, 0x5410, R45 ;  /* 0x0000541016167816 */ /* 0x000fe2000000002d */
[C---:B------:R-:W-:Y:S01]  /*3890*/  HFMA2.BF16_V2 R48, R2.reuse.H0_H0, R24, R48 ;  /* 0x0000001802307231 */ /* 0x040fe20000200830 */
[----:B------:R-:W-:Y:S02]  /*38a0*/  PRMT R27, R27, 0x5410, R40 ;  /* 0x000054101b1b7816 */ /* 0x000fe40000000028 */
[----:B------:R-:W-:Y:S02]  /*38b0*/  F2FP.BF16.F32.PACK_AB.RZ R26, RZ, R26 ;  /* 0x0000001aff1a723e */ /* 0x000fe400000190ff */
[----:B------:R-:W-:Y:S01]  /*38c0*/  F2FP.BF16.F32.PACK_AB.RZ R41, RZ, R41 ;  /* 0x00000029ff29723e */ /* 0x000fe200000190ff */
[C---:B------:R-:W-:Y:S01]  /*38d0*/  HFMA2.BF16_V2 R46, R2.reuse.H0_H0, R22, R46 ;  /* 0x00000016022e7231 */ /* 0x040fe2000020082e */
[----:B------:R-:W-:Y:S01]  /*38e0*/  PRMT R30, R30, 0x5410, R25 ;  /* 0x000054101e1e7816 */ /* 0x000fe20000000019 */
[C---:B------:R-:W-:Y:S01]  /*38f0*/  HFMA2.BF16_V2 R42, R2.reuse.H0_H0, R49, R42 ;  /* 0x00000031022a7231 */ /* 0x040fe2000020082a */
[----:B--2---:R-:W-:Y:S01]  /*3900*/  LOP3.LUT R24, R8, 0xff, RZ, 0xc0, !PT ;  /* 0x000000ff08187812 */ /* 0x004fe200078ec0ff */
[----:B------:R-:W2:Y:S01]  /*3910*/  LD.E.128 R20, desc[UR36][R20.64] ;  /* 0x0000002414147980 */ /* 0x000ea2000c101d00 */
[----:B------:R-:W-:Y:S01]  /*3920*/  SHF.R.U32.HI R49, RZ, 0x18, R8 ;  /* 0x00000018ff317819 */ /* 0x000fe20000011608 */
[C---:B------:R-:W-:Y:S01]  /*3930*/  HFMA2.BF16_V2 R7, R2.reuse.H0_H0, R27, R7 ;  /* 0x0000001b02077231 */ /* 0x040fe20000200807 */
[----:B------:R-:W-:Y:S01]  /*3940*/  PRMT R41, R41, 0x5410, R26 ;  /* 0x0000541029297816 */ /* 0x000fe2000000001a */
[C---:B------:R-:W-:Y:S01]  /*3950*/  HFMA2.BF16_V2 R31, R2.reuse.H0_H0, R44, R31 ;  /* 0x0000002c021f7231 */ /* 0x040fe2000020081f */
[----:B------:R-:W-:Y:S01]  /*3960*/  F2FP.F16.E5M2.UNPACK_B R27, R24 ;  /* 0x00000018ff1b723e */ /* 0x000fe200020004ff */
[----:B------:R-:W-:Y:S01]  /*3970*/  HFMA2.BF16_V2 R28, R2.H0_H0, R30, R28 ;  /* 0x0000001e021c7231 */ /* 0x000fe2000020081c */
[----:B------:R-:W-:-:S02]  /*3980*/  LOP3.LUT R26, R9, 0xff, RZ, 0xc0, !PT ;  /* 0x000000ff091a7812 */ /* 0x000fc400078ec0ff */
[----:B------:R-:W-:Y:S02]  /*3990*/  LOP3.LUT R44, R9, 0xffff, RZ, 0xc0, !PT ;  /* 0x0000ffff092c7812 */ /* 0x000fe400078ec0ff */
[--C-:B------:R-:W-:Y:S02]  /*39a0*/  SHF.R.U32.HI R43, RZ, 0x10, R9.reuse ;  /* 0x00000010ff2b7819 */ /* 0x100fe40000011609 */
[----:B------:R-:W-:Y:S02]  /*39b0*/  SHF.R.U32.HI R50, RZ, 0x18, R9 ;  /* 0x00000018ff327819 */ /* 0x000fe40000011609 */
[C---:B------:R-:W-:Y:S02]  /*39c0*/  LOP3.LUT R9, R10.reuse, 0xff, RZ, 0xc0, !PT ;  /* 0x000000ff0a097812 */ /* 0x040fe400078ec0ff */
[----:B------:R-:W-:Y:S02]  /*39d0*/  LOP3.LUT R29, R10, 0xffff, RZ, 0xc0, !PT ;  /* 0x0000ffff0a1d7812 */ /* 0x000fe400078ec0ff */
[----:B------:R-:W-:-:S02]  /*39e0*/  SHF.R.U32.HI R30, RZ, 0x10, R10 ;  /* 0x00000010ff1e7819 */ /* 0x000fc4000001160a */
[----:B------:R-:W-:Y:S01]  /*39f0*/  F2FP.F16.E5M2.UNPACK_B R49, R49 ;  /* 0x00000031ff31723e */ /* 0x000fe200020004ff */
[C---:B------:R-:W-:Y:S01]  /*3a00*/  HFMA2.BF16_V2 R55, R2.reuse.H0_H0, R47, R55 ;  /* 0x0000002f02377231 */ /* 0x040fe20000200837 */
[----:B------:R-:W-:Y:S01]  /*3a10*/  SHF.R.U32.HI R10, RZ, 0x18, R10 ;  /* 0x00000018ff0a7819 */ /* 0x000fe2000001160a */
[----:B------:R-:W-:Y:S01]  /*3a20*/  HFMA2.BF16_V2 R0, R2.H0_H0, R41, R0 ;  /* 0x0000002902007231 */ /* 0x000fe20000200800 */
        /* <DEDUP_REMOVED lines=14> */
[----:B------:R-:W-:Y:S02]  /*3b10*/  F2FP.F16.E5M2.UNPACK_B R47, R47 ;  /* 0x0000002fff2f723e */ /* 0x000fe400020004ff */
[----:B------:R-:W-:Y:S01]  /*3b20*/  LOP3.LUT R24, R24, 0xff, RZ, 0xc0, !PT ;  /* 0x000000ff18187812 */ /* 0x000fe200078ec0ff */
[----:B------:R-:W-:Y:S01]  /*3b30*/  HADD2.F32 R26, -RZ, R50.H0_H0 ;  /* 0x20000032ff1a7230 */ /* 0x000fe20000004100 */
[----:B------:R-:W-:Y:S02]  /*3b40*/  F2FP.F16.E5M2.UNPACK_B R49, R49 ;  /* 0x00000031ff31723e */ /* 0x000fe400020004ff */
[----:B------:R-:W-:Y:S02]  /*3b50*/  SHF.R.U32.HI R50, RZ, 0x8, R44 ;  /* 0x00000008ff327819 */ /* 0x000fe4000001162c */
[----:B------:R-:W-:-:S02]  /*3b60*/  F2FP.F16.E5M2.UNPACK_B R45, R45 ;  /* 0x0000002dff2d723e */ /* 0x000fc400020004ff */
[----:B------:R-:W-:Y:S01]  /*3b70*/  F2FP.F16.E5M2.UNPACK_B R44, R24 ;  /* 0x00000018ff2c723e */ /* 0x000fe200020004ff */
[----:B------:R-:W-:Y:S01]  /*3b80*/  HADD2.F32 R24, -RZ, R47.H0_H0 ;  /* 0x2000002fff187230 */ /* 0x000fe20000004100 */
[----:B------:R-:W-:Y:S01]  /*3b90*/  LOP3.LUT R47, R43, 0xff, RZ, 0xc0, !PT ;  /* 0x000000ff2b2f7812 */ /* 0x000fe200078ec0ff */
[----:B------:R-:W-:Y:S01]  /*3ba0*/  HADD2.F32 R43, -RZ, R49.H0_H0 ;  /* 0x20000031ff2b7230 */ /* 0x000fe20000004100 */
[----:B------:R-:W-:Y:S01]  /*3bb0*/  SHF.R.U32.HI R49, RZ, 0x8, R29 ;  /* 0x00000008ff317819 */ /* 0x000fe2000001161d */
[----:B------:R-:W-:Y:S01]  /*3bc0*/  HADD2.F32 R25, -RZ, R45.H0_H0 ;  /* 0x2000002dff197230 */ /* 0x000fe20000004100 */
[----:B------:R-:W-:Y:S02]  /*3bd0*/  SHF.R.U32.HI R40, RZ, 0x8, R40 ;  /* 0x00000008ff287819 */ /* 0x000fe40000011628 */
[----:B------:R-:W-:Y:S02]  /*3be0*/  LOP3.LUT R41, R41, 0xff, RZ, 0xc0, !PT ;  /* 0x000000ff29297812 */ /* 0x000fe400078ec0ff */
[----:B------:R-:W-:-:S02]  /*3bf0*/  F2FP.F16.E5M2.UNPACK_B R45, R50 ;  /* 0x00000032ff2d723e */ /* 0x000fc400020004ff */
[----:B------:R-:W-:Y:S02]  /*3c00*/  F2FP.F16.E5M2.UNPACK_B R47, R47 ;  /* 0x0000002fff2f723e */ /* 0x000fe400020004ff */
[----:B------:R-:W-:Y:S02]  /*3c10*/  LOP3.LUT R30, R30, 0xff, RZ, 0xc0, !PT ;  /* 0x000000ff1e1e7812 */ /* 0x000fe400078ec0ff */
        /* <DEDUP_REMOVED lines=14> */
[----:B------:R-:W-:Y:S02]  /*3d00*/  F2FP.BF16.F32.PACK_AB.RZ R43, RZ, R43 ;  /* 0x0000002bff2b723e */ /* 0x000fe400000190ff */
        /* <DEDUP_REMOVED lines=8> */
[----:B------:R-:W-:-:S02]  /*3d90*/  F2FP.BF16.F32.PACK_AB.RZ R40, RZ, R40 ;  /* 0x00000028ff28723e */ /* 0x000fc400000190ff */
[----:B------:R-:W-:Y:S02]  /*3da0*/  F2FP.BF16.F32.PACK_AB.RZ R24, RZ, R24 ;  /* 0x00000018ff18723e */ /* 0x000fe400000190ff */
[----:B------:R-:W-:Y:S02]  /*3db0*/  F2FP.BF16.F32.PACK_AB.RZ R41, RZ, R41 ;  /* 0x00000029ff29723e */ /* 0x000fe400000190ff */
[----:B------:R-:W-:Y:S02]  /*3dc0*/  PRMT R47, R8, 0x5410, R43 ;  /* 0x00005410082f7816 */ /* 0x000fe4000000002b */
[----:B------:R-:W-:Y:S02]  /*3dd0*/  PRMT R44, R44, 0x5410, R9 ;  /* 0x000054102c2c7816 */ /* 0x000fe40000000009 */
[----:B------:R-:W-:Y:S02]  /*3de0*/  F2FP.BF16.F32.PACK_AB.RZ R26, RZ, R26 ;  /* 0x0000001aff1a723e */ /* 0x000fe400000190ff */
[----:B------:R-:W-:-:S02]  /*3df0*/  F2FP.BF16.F32.PACK_AB.RZ R30, RZ, R30 ;  /* 0x0000001eff1e723e */ /* 0x000fc400000190ff */
[----:B------:R-:W-:Y:S02]  /*3e00*/  PRMT R49, R49, 0x5410, R11 ;  /* 0x0000541031317816 */ /* 0x000fe4000000000b */
[----:B------:R-:W-:Y:S02]  /*3e10*/  PRMT R10, R10, 0x5410, R45 ;  /* 0x000054100a0a7816 */ /* 0x000fe4000000002d */
[----:B------:R-:W-:Y:S02]  /*3e20*/  F2FP.BF16.F32.PACK_AB.RZ R27, RZ, R27 ;  /* 0x0000001bff1b723e */ /* 0x000fe400000190ff */
[----:B------:R-:W-:Y:S02]  /*3e30*/  PRMT R25, R25, 0x5410, R40 ;  /* 0x0000541019197816 */ /* 0x000fe40000000028 */
[----:B------:R-:W-:Y:S01]  /*3e40*/  PRMT R41, R41, 0x5410, R24 ;  /* 0x0000541029297816 */ /* 0x000fe20000000018 */
[C---:B------:R-:W-:Y:S01]  /*3e50*/  HFMA2.BF16_V2 R46, R2.reuse.H0_H0, R10, R46 ;  /* 0x0000000a022e7231 */ /* 0x040fe2000020082e */
[----:B------:R-:W-:Y:S01]  /*3e60*/  PRMT R30, R30, 0x5410, R26 ;  /* 0x000054101e1e7816 */ /* 0x000fe2000000001a */
[C---:B------:R-:W-:Y:S01]  /*3e70*/  HFMA2.BF16_V2 R42, R2.reuse.H0_H0, R49, R42 ;  /* 0x00000031022a7231 */ /* 0x040fe2000020082a */
[----:B----4-:R-:W-:Y:S01]  /*3e80*/  LOP3.LUT R24, R12, 0xff, RZ, 0xc0, !PT ;  /* 0x000000ff0c187812 */ /* 0x010fe200078ec0ff */
[----:B------:R-:W-:Y:S01]  /*3e90*/  HFMA2.BF16_V2 R7, R2.H0_H0, R25, R7 ;  /* 0x0000001902077231 */ /* 0x000fe20000200807 */
[----:B------:R-:W-:-:S02]  /*3ea0*/  PRMT R27, R27, 0x5410, R29 ;  /* 0x000054101b1b7816 */ /* 0x000fc4000000001d */
[----:B------:R-:W-:Y:S01]  /*3eb0*/  SHF.R.U32.HI R49, RZ, 0x18, R12 ;  /* 0x00000018ff317819 */ /* 0x000fe2000001160c */
[C---:B------:R-:W-:Y:S01]  /*3ec0*/  HFMA2.BF16_V2 R31, R2.reuse.H0_H0, R44, R31 ;  /* 0x0000002c021f7231 */ /* 0x040fe2000020081f */
[----:B------:R-:W-:Y:S01]  /*3ed0*/  F2FP.F16.E5M2.UNPACK_B R25, R24 ;  /* 0x00000018ff19723e */ /* 0x000fe200020004ff */
[C---:B------:R-:W-:Y:S01]  /*3ee0*/  HFMA2.BF16_V2 R28, R2.reuse.H0_H0, R30, R28 ;  /* 0x0000001e021c7231 */ /* 0x040fe2000020081c */
[C---:B------:R-:W-:Y:S02]  /*3ef0*/  LOP3.LUT R24, R13.reuse, 0xff, RZ, 0xc0, !PT ;  /* 0x000000ff0d187812 */ /* 0x040fe400078ec0ff */
[----:B------:R-:W-:Y:S02]  /*3f00*/  LOP3.LUT R44, R13, 0xffff, RZ, 0xc0, !PT ;  /* 0x0000ffff0d2c7812 */ /* 0x000fe400078ec0ff */
[--C-:B------:R-:W-:Y:S02]  /*3f10*/  SHF.R.U32.HI R43, RZ, 0x10, R13.reuse ;  /* 0x00000010ff2b7819 */ /* 0x100fe4000001160d */
[----:B------:R-:W-:Y:S01]  /*3f20*/  SHF.R.U32.HI R50, RZ, 0x18, R13 ;  /* 0x00000018ff327819 */ /* 0x000fe2000001160d */
[----:B------:R-:W-:Y:S01]  /*3f30*/  HFMA2.BF16_V2 R48, R2.H0_H0, R27, R48 ;  /* 0x0000001b02307231 */ /* 0x000fe20000200830 */
[----:B------:R-:W-:-:S02]  /*3f40*/  LOP3.LUT R13, R14, 0xff, RZ, 0xc0, !PT ;  /* 0x000000ff0e0d7812 */ /* 0x000fc400078ec0ff */
[----:B------:R-:W-:Y:S02]  /*3f50*/  LOP3.LUT R29, R14, 0xffff, RZ, 0xc0, !PT ;  /* 0x0000ffff0e1d7812 */ /* 0x000fe400078ec0ff */
[--C-:B------:R-:W-:Y:S02]  /*3f60*/  SHF.R.U32.HI R30, RZ, 0x10, R14.reuse ;  /* 0x00000010ff1e7819 */ /* 0x100fe4000001160e */
[----:B------:R-:W-:Y:S01]  /*3f70*/  F2FP.F16.E5M2.UNPACK_B R49, R49 ;  /* 0x00000031ff31723e */ /* 0x000fe200020004ff */
[C---:B------:R-:W-:Y:S01]  /*3f80*/  HFMA2.BF16_V2 R55, R2.reuse.H0_H0, R47, R55 ;  /* 0x0000002f02377231 */ /* 0x040fe20000200837 */
[----:B------:R-:W-:Y:S01]  /*3f90*/  SHF.R.U32.HI R14, RZ, 0x18, R14 ;  /* 0x00000018ff0e7819 */ /* 0x000fe2000001160e */
[----:B------:R-:W-:Y:S01]  /*3fa0*/  HFMA2.BF16_V2 R0, R2.H0_H0, R41, R0 ;  /* 0x0000002902007231 */ /* 0x000fe20000200800 */
[----:B------:R-:W-:Y:S02]  /*3fb0*/  LOP3.LUT R27, R12, 0xffff, RZ, 0xc0, !PT ;  /* 0x0000ffff0c1b7812 */ /* 0x000fe400078ec0ff */
[----:B------:R-:W-:Y:S01]  /*3fc0*/  SHF.R.U32.HI R26, RZ, 0x10, R12 ;  /* 0x00000010ff1a7819 */ /* 0x000fe2000001160c */
[----:B------:R-:W-:Y:S01]  /*3fd0*/  HADD2.F32 R12, -RZ, R25.H0_H0 ;  /* 0x20000019ff0c7230 */ /* 0x000fe20000004100 */
[----:B------:R-:W-:-:S02]  /*3fe0*/  LOP3.LUT R45, R15, 0xff, RZ, 0xc0, !PT ;  /* 0x000000ff0f2d7812 */ /* 0x000fc400078ec0ff */
[----:B------:R-:W-:Y:S02]  /*3ff0*/  LOP3.LUT R40, R15, 0xffff, RZ, 0xc0, !PT ;  /* 0x0000ffff0f287812 */ /* 0x000fe400078ec0ff */
        /* <DEDUP_REMOVED lines=22> */
[----:B------:R-:W-:Y:S02]  /*4160*/  F2FP.F16.E5M2.UNPACK_B R45, R50 ;  /* 0x00000032ff2d723e */ /* 0x000fe400020004ff */
[----:B------:R-:W-:Y:S02]  /*4170*/  F2FP.F16.E5M2.UNPACK_B R47, R47 ;  /* 0x0000002fff2f723e */ /* 0x000fe400020004ff */
[----:B------:R-:W-:Y:S01]  /*4180*/  F2FP.F16.E5M2.UNPACK_B R49, R49 ;  /* 0x00000031ff31723e */ /* 0x000fe200020004ff */
[----:B------:R-:W-:-:S02]  /*4190*/  HADD2.F32 R44, -RZ, R44.H0_H0 ;  /* 0x2000002cff2c7230 */ /* 0x000fc40000004100 */
[----:B------:R-:W-:Y:S02]  /*41a0*/  HADD2.F32 R45, -RZ, R45.H0_H0 ;  /* 0x2000002dff2d7230 */ /* 0x000fe40000004100 */
[----:B------:R-:W-:Y:S02]  /*41b0*/  HADD2.F32 R29, -RZ, R47.H0_H0 ;  /* 0x2000002fff1d7230 */ /* 0x000fe40000004100 */
[----:B------:R-:W-:Y:S02]  /*41c0*/  HADD2.F32 R47, -RZ, R49.H0_H0 ;  /* 0x20000031ff2f7230 */ /* 0x000fe40000004100 */
[----:B---3--:R-:W-:-:S06]  /*41d0*/  IMAD.WIDE R8, R6, 0x10, R52 ;  /* 0x0000001006087825 */ /* 0x008fcc00078e0234 */
[----:B------:R-:W3:Y:S01]  /*41e0*/  LD.E.128 R8, desc[UR36][R8.64] ;  /* 0x0000002408087980 */ /* 0x000ee2000c101d00 */
        /* <DEDUP_REMOVED lines=10> */
[----:B------:R-:W-:Y:S01]  /*4290*/  PRMT R44, R44, 0x5410, R13 ;  /* 0x000054102c2c7816 */ /* 0x000fe2000000000d */
[----:B------:R-:W-:Y:S01]  /*42a0*/  IMAD.WIDE R12, R6, 0x10, R60 ;  /* 0x00000010060c7825 */ /* 0x000fe200078e023c */
[----:B------:R-:W-:-:S02]  /*42b0*/  F2FP.BF16.F32.PACK_AB.RZ R15, RZ, R15 ;  /* 0x0000000fff0f723e */ /* 0x000fc400000190ff */
[----:B------:R-:W-:Y:S02]  /*42c0*/  PRMT R14, R14, 0x5410, R45 ;  /* 0x000054100e0e7816 */ /* 0x000fe4000000002d */
[----:B------:R-:W-:-:S03]  /*42d0*/  PRMT R49, R49, 0x5410, R15 ;  /* 0x0000541031317816 */ /* 0x000fc6000000000f */
[----:B------:R-:W-:Y:S02]  /*42e0*/  HFMA2.BF16_V2 R46, R2.H0_H0, R14, R46 ;  /* 0x0000000e022e7231 */ /* 0x000fe4000020082e */
[----:B------:R-:W4:Y:S01]  /*42f0*/  LD.E.128 R12, desc[UR36][R12.64] ;  /* 0x000000240c0c7980 */ /* 0x000f22000c101d00 */
[----:B------:R-:W-:Y:S02]  /*4300*/  SHF.R.U32.HI R40, RZ, 0x8, R40 ;  /* 0x00000008ff287819 */ /* 0x000fe40000011628 */
[----:B------:R-:W-:Y:S02]  /*4310*/  LOP3.LUT R41, R41, 0xff, RZ, 0xc0, !PT ;  /* 0x000000ff29297812 */ /* 0x000fe400078ec0ff */
[----:B------:R-:W-:Y:S02]  /*4320*/  F2FP.F16.E5M2.UNPACK_B R40, R40 ;  /* 0x00000028ff28723e */ /* 0x000fe400020004ff */
[----:B------:R-:W-:Y:S02]  /*4330*/  LOP3.LUT R30, R30, 0xff, RZ, 0xc0, !PT ;  /* 0x000000ff1e1e7812 */ /* 0x000fe400078ec0ff */
[----:B------:R-:W-:Y:S01]  /*4340*/  F2FP.F16.E5M2.UNPACK_B R41, R41 ;  /* 0x00000029ff29723e */ /* 0x000fe200020004ff */
[----:B------:R-:W-:Y:S01]  /*4350*/  HADD2.F32 R40, -RZ, R40.H0_H0 ;  /* 0x20000028ff287230 */ /* 0x000fe20000004100 */
[----:B------:R-:W-:-:S02]  /*4360*/  F2FP.F16.E5M2.UNPACK_B R30, R30 ;  /* 0x0000001eff1e723e */ /* 0x000fc400020004ff */
[----:B------:R-:W-:Y:S01]  /*4370*/  F2FP.BF16.F32.PACK_AB.RZ R24, RZ, R24 ;  /* 0x00000018ff18723e */ /* 0x000fe200000190ff */
[----:B------:R-:W-:Y:S01]  /*4380*/  HADD2.F32 R41, -RZ, R41.H0_H0 ;  /* 0x20000029ff297230 */ /* 0x000fe20000004100 */
[----:B------:R-:W-:Y:S01]  /*4390*/  F2FP.BF16.F32.PACK_AB.RZ R27, RZ, R27 ;  /* 0x0000001bff1b723e */ /* 0x000fe200000190ff */
[----:B------:R-:W-:Y:S01]  /*43a0*/  HADD2.F32 R30, -RZ, R30.H0_H0 ;  /* 0x2000001eff1e7230 */ /* 0x000fe20000004100 */
[----:B------:R-:W-:Y:S02]  /*43b0*/  F2FP.BF16.F32.PACK_AB.RZ R40, RZ, R40 ;  /* 0x00000028ff28723e */ /* 0x000fe400000190ff */
[----:B------:R-:W-:Y:S02]  /*43c0*/  PRMT R24, R24, 0x5410, R29 ;  /* 0x0000541018187816 */ /* 0x000fe4000000001d */
[----:B------:R-:W-:Y:S02]  /*43d0*/  F2FP.BF16.F32.PACK_AB.RZ R26, RZ, R26 ;  /* 0x0000001aff1a723e */ /* 0x000fe400000190ff */
[----:B------:R-:W-:Y:S01]  /*43e0*/  F2FP.BF16.F32.PACK_AB.RZ R41, RZ, R41 ;  /* 0x00000029ff29723e */ /* 0x000fe200000190ff */
[----:B------:R-:W-:Y:S01]  /*43f0*/  HFMA2.BF16_V2 R48, R2.H0_H0, R24, R48 ;  /* 0x0000001802307231 */ /* 0x000fe20000200830 */
[----:B------:R-:W-:-:S02]  /*4400*/  PRMT R27, R27, 0x5410, R40 ;  /* 0x000054101b1b7816 */ /* 0x000fc40000000028 */
[----:B------:R-:W-:Y:S02]  /*4410*/  F2FP.BF16.F32.PACK_AB.RZ R25, RZ, R25 ;  /* 0x00000019ff19723e */ /* 0x000fe400000190ff */
[----:B------:R-:W-:Y:S02]  /*4420*/  F2FP.BF16.F32.PACK_AB.RZ R30, RZ, R30 ;  /* 0x0000001eff1e723e */ /* 0x000fe400000190ff */
[----:B-----5:R-:W-:Y:S02]  /*4430*/  LOP3.LUT R24, R16, 0xff, RZ, 0xc0, !PT ;  /* 0x000000ff10187812 */ /* 0x020fe400078ec0ff */
[----:B------:R-:W-:Y:S01]  /*4440*/  PRMT R41, R41, 0x5410, R26 ;  /* 0x0000541029297816 */ /* 0x000fe2000000001a */
[C---:B------:R-:W-:Y:S01]  /*4450*/  HFMA2.BF16_V2 R7, R2.reuse.H0_H0, R27, R7 ;  /* 0x0000001b02077231 */ /* 0x040fe20000200807 */
[----:B------:R-:W-:Y:S01]  /*4460*/  PRMT R30, R30, 0x5410, R25 ;  /* 0x000054101e1e7816 */ /* 0x000fe20000000019 */
[C---:B------:R-:W-:Y:S01]  /*4470*/  HFMA2.BF16_V2 R31, R2.reuse.H0_H0, R44, R31 ;  /* 0x0000002c021f7231 */ /* 0x040fe2000020081f */
[----:B------:R-:W-:Y:S01]  /*4480*/  F2FP.F16.E5M2.UNPACK_B R27, R24 ;  /* 0x00000018ff1b723e */ /* 0x000fe200020004ff */
[C---:B------:R-:W-:Y:S01]  /*4490*/  HFMA2.BF16_V2 R42, R2.reuse.H0_H0, R49, R42 ;  /* 0x00000031022a7231 */ /* 0x040fe2000020082a */
[----:B------:R-:W-:Y:S01]  /*44a0*/  LOP3.LUT R25, R17, 0xff, RZ, 0xc0, !PT ;  /* 0x000000ff11197812 */ /* 0x000fe200078ec0ff */
[----:B------:R-:W-:Y:S01]  /*44b0*/  HFMA2.BF16_V2 R0, R2.H0_H0, R41, R0 ;  /* 0x0000002902007231 */ /* 0x000fe20000200800 */
[----:B------:R-:W-:-:S02]  /*44c0*/  LOP3.LUT R44, R18, 0xff, RZ, 0xc0, !PT ;  /* 0x000000ff122c7812 */ /* 0x000fc400078ec0ff */
[----:B------:R-:W-:Y:S02]  /*44d0*/  LOP3.LUT R24, R16, 0xffff, RZ, 0xc0, !PT ;  /* 0x0000ffff10187812 */ /* 0x000fe400078ec0ff */
[--C-:B------:R-:W-:Y:S02]  /*44e0*/  SHF.R.U32.HI R26, RZ, 0x10, R16.reuse ;  /* 0x00000010ff1a7819 */ /* 0x100fe40000011610 */
[----:B------:R-:W-:Y:S02]  /*44f0*/  SHF.R.U32.HI R43, RZ, 0x18, R16 ;  /* 0x00000018ff2b7819 */ /* 0x000fe40000011610 */
[----:B------:R-:W-:Y:S02]  /*4500*/  LOP3.LUT R41, R17, 0xffff, RZ, 0xc0, !PT ;  /* 0x0000ffff11297812 */ /* 0x000fe400078ec0ff */
[--C-:B------:R-:W-:Y:S02]  /*4510*/  SHF.R.U32.HI R40, RZ, 0x10, R17.reuse ;  /* 0x00000010ff287819 */ /* 0x100fe40000011611 */
[----:B------:R-:W-:-:S02]  /*4520*/  SHF.R.U32.HI R49, RZ, 0x18, R17 ;  /* 0x00000018ff317819 */ /* 0x000fc40000011611 */
[--C-:B------:R-:W-:Y:S02]  /*4530*/  SHF.R.U32.HI R50, RZ, 0x18, R18.reuse ;  /* 0x00000018ff327819 */ /* 0x100fe40000011612 */
[----:B------:R-:W-:Y:S02]  /*4540*/  LOP3.LUT R16, R18, 0xffff, RZ, 0xc0, !PT ;  /* 0x0000ffff12107812 */ /* 0x000fe400078ec0ff */
[----:B------:R-:W-:Y:S01]  /*4550*/  SHF.R.U32.HI R17, RZ, 0x10, R18 ;  /* 0x00000010ff117819 */ /* 0x000fe20000011612 */
[----:B------:R-:W-:Y:S01]  /*4560*/  HADD2.F32 R18, -RZ, R27.H0_H0 ;  /* 0x2000001bff127230 */ /* 0x000fe20000004100 */
[----:B------:R-:W-:Y:S01]  /*4570*/  F2FP.F16.E5M2.UNPACK_B R25, R25 ;  /* 0x00000019ff19723e */ /* 0x000fe200020004ff */
[C---:B------:R-:W-:Y:S01]  /*4580*/  HFMA2.BF16_V2 R55, R2.reuse.H0_H0, R47, R55 ;  /* 0x0000002f02377231 */ /* 0x040fe20000200837 */
[----:B------:R-:W-:Y:S01]  /*4590*/  F2FP.F16.E5M2.UNPACK_B R27, R44 ;  /* 0x0000002cff1b723e */ /* 0x000fe200020004ff */
[----:B------:R-:W-:Y:S01]  /*45a0*/  HFMA2.BF16_V2 R28, R2.H0_H0, R30, R28 ;  /* 0x0000001e021c7231 */ /* 0x000fe2000020081c */
[----:B------:R-:W-:-:S02]  /*45b0*/  F2FP.F16.E5M2.UNPACK_B R50, R50 ;  /* 0x00000032ff32723e */ /* 0x000fc400020004ff */
[C---:B------:R-:W-:Y:S02]  /*45c0*/  LOP3.LUT R45, R19.reuse, 0xff, RZ, 0xc0, !PT ;  /* 0x000000ff132d7812 */ /* 0x040fe400078ec0ff */
[----:B------:R-:W-:Y:S02]  /*45d0*/  LOP3.LUT R29, R19, 0xffff, RZ, 0xc0, !PT ;  /* 0x0000ffff131d7812 */ /* 0x000fe400078ec0ff */
[--C-:B------:R-:W-:Y:S02]  /*45e0*/  SHF.R.U32.HI R30, RZ, 0x10, R19.reuse ;  /* 0x00000010ff1e7819 */ /* 0x100fe40000011613 */
[----:B------:R-:W-:Y:S02]  /*45f0*/  SHF.R.U32.HI R47, RZ, 0x18, R19 ;  /* 0x00000018ff2f7819 */ /* 0x000fe40000011613 */
        /* <DEDUP_REMOVED lines=8> */
[----:B------:R-:W-:-:S02]  /*4680*/  F2FP.F16.E5M2.UNPACK_B R47, R47 ;  /* 0x0000002fff2f723e */ /* 0x000fc400020004ff */
[----:B------:R-:W-:Y:S02]  /*4690*/  SHF.R.U32.HI R50, RZ, 0x8, R41 ;  /* 0x00000008ff327819 */ /* 0x000fe40000011629 */
[----:B------:R-:W-:Y:S02]  /*46a0*/  F2FP.F16.E5M2.UNPACK_B R41, R26 ;  /* 0x0000001aff29723e */ /* 0x000fe400020004ff */
[----:B------:R-:W-:Y:S01]  /*46b0*/  SHF.R.U32.HI R49, RZ, 0x8, R24 ;  /* 0x00000008ff317819 */ /* 0x000fe20000011618 */
[----:B------:R-:W-:Y:S01]  /*46c0*/  HADD2.F32 R24, -RZ, R45.H0_H0 ;  /* 0x2000002dff187230 */ /* 0x000fe20000004100 */
[----:B------:R-:W-:Y:S01]  /*46d0*/  SHF.R.U32.HI R16, RZ, 0x8, R16 ;  /* 0x00000008ff107819 */ /* 0x000fe20000011610 */
[----:B------:R-:W-:Y:S01]  /*46e0*/  HADD2.F32 R26, -RZ, R47.H0_H0 ;  /* 0x2000002fff1a7230 */ /* 0x000fe20000004100 */
[----:B------:R-:W-:Y:S01]  /*46f0*/  F2FP.F16.E5M2.UNPACK_B R45, R49 ;  /* 0x00000031ff2d723e */ /* 0x000fe200020004ff */
[----:B------:R-:W-:Y:S01]  /*4700*/  HADD2.F32 R47, -RZ, R41.H0_H0 ;  /* 0x20000029ff2f7230 */ /* 0x000fe20000004100 */
[----:B------:R-:W-:-:S02]  /*4710*/  F2FP.F16.E5M2.UNPACK_B R49, R50 ;  /* 0x00000032ff31723e */ /* 0x000fc400020004ff */
[----:B------:R-:W-:Y:S02]  /*4720*/  SHF.R.U32.HI R41, RZ, 0x8, R29 ;  /* 0x00000008ff297819 */ /* 0x000fe4000001161d */
[----:B------:R-:W-:Y:S02]  /*4730*/  LOP3.LUT R40, R40, 0xff, RZ, 0xc0, !PT ;  /* 0x000000ff28287812 */ /* 0x000fe400078ec0ff */
[----:B------:R-:W-:Y:S02]  /*4740*/  LOP3.LUT R50, R30, 0xff, RZ, 0xc0, !PT ;  /* 0x000000ff1e327812 */ /* 0x000fe400078ec0ff */
[----:B------:R-:W-:Y:S02]  /*4750*/  LOP3.LUT R17, R17, 0xff, RZ, 0xc0, !PT ;  /* 0x000000ff11117812 */ /* 0x000fe400078ec0ff */
        /* <DEDUP_REMOVED lines=11> */
[----:B------:R-:W-:Y:S01]  /*4810*/  F2FP.BF16.F32.PACK_AB.RZ R44, RZ, R44 ;  /* 0x0000002cff2c723e */ /* 0x000fe200000190ff */
[----:B------:R-:W-:Y:S01]  /*4820*/  HADD2.F32 R19, -RZ, R19.H0_H0 ;  /* 0x20000013ff137230 */ /* 0x000fe20000004100 */
[----:B------:R-:W-:Y:S01]  /*4830*/  F2FP.BF16.F32.PACK_AB.RZ R25, RZ, R25 ;  /* 0x00000019ff19723e */ /* 0x000fe200000190ff */
[----:B------:R-:W-:Y:S01]  /*4840*/  HADD2.F32 R45, -RZ, R45.H0_H0 ;  /* 0x2000002dff2d7230 */ /* 0x000fe20000004100 */
[----:B------:R-:W-:Y:S02]  /*4850*/  F2FP.BF16.F32.PACK_AB.RZ R26, RZ, R26 ;  /* 0x0000001aff1a723e */ /* 0x000fe400000190ff */
[----:B------:R-:W-:Y:S02]  /*4860*/  F2FP.BF16.F32.PACK_AB.RZ R50, RZ, R50 ;  /* 0x00000032ff32723e */ /* 0x000fe400000190ff */
        /* <DEDUP_REMOVED lines=13> */
[----:B------:R-:W-:Y:S02]  /*4940*/  F2FP.BF16.F32.PACK_AB.RZ R18, RZ, R18 ;  /* 0x00000012ff12723e */ /* 0x000fe400000190ff */
[----:B------:R-:W-:Y:S02]  /*4950*/  F2FP.BF16.F32.PACK_AB.RZ R45, RZ, R45 ;  /* 0x0000002dff2d723e */ /* 0x000fe400000190ff */
[----:B------:R-:W-:Y:S02]  /*4960*/  PRMT R30, R30, 0x5410, R27 ;  /* 0x000054101e1e7816 */ /* 0x000fe4000000001b */
[----:B--2---:R-:W-:Y:S02]  /*4970*/  LOP3.LUT R26, R20, 0xff, RZ, 0xc0, !PT ;  /* 0x000000ff141a7812 */ /* 0x004fe400078ec0ff */
[----:B------:R-:W-:Y:S02]  /*4980*/  PRMT R43, R43, 0x5410, R49 ;  /* 0x000054102b2b7816 */ /* 0x000fe40000000031 */
[----:B------:R-:W-:-:S02]  /*4990*/  PRMT R24, R24, 0x5410, R40 ;  /* 0x0000541018187816 */ /* 0x000fc40000000028 */
[----:B------:R-:W-:Y:S01]  /*49a0*/  SHF.R.U32.HI R49, RZ, 0x18, R20 ;  /* 0x00000018ff317819 */ /* 0x000fe20000011614 */
[C---:B------:R-:W-:Y:S01]  /*49b0*/  HFMA2.BF16_V2 R42, R2.reuse.H0_H0, R50, R42 ;  /* 0x00000032022a7231 */ /* 0x040fe2000020082a */
[----:B------:R-:W-:Y:S01]  /*49c0*/  PRMT R47, R47, 0x5410, R19 ;  /* 0x000054102f2f7816 */ /* 0x000fe20000000013 */
[C---:B------:R-:W-:Y:S01]  /*49d0*/  HFMA2.BF16_V2 R48, R2.reuse.H0_H0, R25, R48 ;  /* 0x0000001902307231 */ /* 0x040fe20000200830 */
[----:B------:R-:W-:Y:S01]  /*49e0*/  PRMT R18, R18, 0x5410, R45 ;  /* 0x0000541012127816 */ /* 0x000fe2000000002d */
[----:B------:R-:W-:Y:S01]  /*49f0*/  HFMA2.BF16_V2 R28, R2.H0_H0, R30, R28 ;  /* 0x0000001e021c7231 */ /* 0x000fe2000020081c */
[----:B------:R-:W-:Y:S02]  /*4a00*/  F2FP.F16.E5M2.UNPACK_B R26, R26 ;  /* 0x0000001aff1a723e */ /* 0x000fe400020004ff */
[C---:B------:R-:W-:Y:S02]  /*4a10*/  LOP3.LUT R25, R21.reuse, 0xff, RZ, 0xc0, !PT ;  /* 0x000000ff15197812 */ /* 0x040fe400078ec0ff */
[----:B------:R-:W-:-:S02]  /*4a20*/  LOP3.LUT R45, R21, 0xffff, RZ, 0xc0, !PT ;  /* 0x0000ffff152d7812 */ /* 0x000fc400078ec0ff */
[--C-:B------:R-:W-:Y:S02]  /*4a30*/  SHF.R.U32.HI R44, RZ, 0x10, R21.reuse ;  /* 0x00000010ff2c7819 */ /* 0x100fe40000011615 */
[----:B------:R-:W-:Y:S01]  /*4a40*/  SHF.R.U32.HI R50, RZ, 0x18, R21 ;  /* 0x00000018ff327819 */ /* 0x000fe20000011615 */
[C---:B------:R-:W-:Y:S01]  /*4a50*/  HFMA2.BF16_V2 R7, R2.reuse.H0_H0, R24, R7 ;  /* 0x0000001802077231 */ /* 0x040fe20000200807 */
[C---:B------:R-:W-:Y:S02]  /*4a60*/  LOP3.LUT R21, R22.reuse, 0xff, RZ, 0xc0, !PT ;  /* 0x000000ff16157812 */ /* 0x040fe400078ec0ff */
[----:B------:R-:W-:Y:S02]  /*4a70*/  LOP3.LUT R29, R22, 0xffff, RZ, 0xc0, !PT ;  /* 0x0000ffff161d7812 */ /* 0x000fe400078ec0ff */
[--C-:B------:R-:W-:Y:S02]  /*4a80*/  SHF.R.U32.HI R30, RZ, 0x10, R22.reuse ;  /* 0x00000010ff1e7819 */ /* 0x100fe40000011616 */
[----:B------:R-:W-:Y:S01]  /*4a90*/  F2FP.F16.E5M2.UNPACK_B R49, R49 ;  /* 0x00000031ff31723e */ /* 0x000fe200020004ff */
[C---:B------:R-:W-:Y:S01]  /*4aa0*/  HFMA2.BF16_V2 R31, R2.reuse.H0_H0, R47, R31 ;  /* 0x0000002f021f7231 */ /* 0x040fe2000020081f */
[----:B------:R-:W-:Y:S01]  /*4ab0*/  SHF.R.U32.HI R22, RZ, 0x18, R22 ;  /* 0x00000018ff167819 */ /* 0x000fe20000011616 */
[C---:B------:R-:W-:Y:S01]  /*4ac0*/  HFMA2.BF16_V2 R43, R2.reuse.H0_H0, R43, R46 ;  /* 0x0000002b022b7231 */ /* 0x040fe2000020082e */
[----:B------:R-:W-:Y:S01]  /*4ad0*/  LOP3.LUT R27, R20, 0xffff, RZ, 0xc0, !PT ;  /* 0x0000ffff141b7812 */ /* 0x000fe200078ec0ff */
[----:B------:R-:W-:Y:S01]  /*4ae0*/  HFMA2.BF16_V2 R0, R2.H0_H0, R41, R0 ;  /* 0x0000002902007231 */ /* 0x000fe20000200800 */
        /* <DEDUP_REMOVED lines=22> */
[----:B------:R-:W-:Y:S01]  /*4c50*/  SHF.R.U32.HI R49, RZ, 0x8, R29 ;  /* 0x00000008ff317819 */ /* 0x000fe2000001161d */
[----:B------:R-:W-:Y:S01]  /*4c60*/  IMAD.WIDE R16, R6, 0x10, R32 ;  /* 0x0000001006107825 */ /* 0x000fe200078e0220 */
[----:B------:R-:W-:-:S02]  /*4c70*/  LOP3.LUT R30, R30, 0xff, RZ, 0xc0, !PT ;  /* 0x000000ff1e1e7812 */ /* 0x000fc400078ec0ff */
[----:B------:R-:W-:Y:S02]  /*4c80*/  LOP3.LUT R41, R41, 0xff, RZ, 0xc0, !PT ;  /* 0x000000ff29297812 */ /* 0x000fe400078ec0ff */
[----:B------:R-:W-:Y:S02]  /*4c90*/  F2FP.F16.E5M2.UNPACK_B R47, R47 ;  /* 0x0000002fff2f723e */ /* 0x000fe400020004ff */
[----:B------:R-:W-:Y:S02]  /*4ca0*/  SHF.R.U32.HI R40, RZ, 0x8, R40 ;  /* 0x00000008ff287819 */ /* 0x000fe40000011628 */
[----:B------:R-:W-:Y:S02]  /*4cb0*/  F2FP.F16.E5M2.UNPACK_B R49, R49 ;  /* 0x00000031ff31723e */ /* 0x000fe400020004ff */
[----:B------:R-:W-:Y:S01]  /*4cc0*/  F2FP.F16.E5M2.UNPACK_B R30, R30 ;  /* 0x0000001eff1e723e */ /* 0x000fe200020004ff */
[----:B------:R-:W-:Y:S01]  /*4cd0*/  HFMA2.BF16_V2 R55, R2.H0_H0, R18, R55 ;  /* 0x0000001202377231 */ /* 0x000fe20000200837 */
[----:B------:R-:W-:Y:S01]  /*4ce0*/  F2FP.F16.E5M2.UNPACK_B R41, R41 ;  /* 0x00000029ff29723e */ /* 0x000fe200020004ff */
[----:B------:R-:W2:Y:S01]  /*4cf0*/  LD.E.128 R16, desc[UR36][R16.64] ;  /* 0x0000002410107980 */ /* 0x000ea2000c101d00 */
[----:B------:R-:W-:Y:S01]  /*4d00*/  F2FP.F16.E5M2.UNPACK_B R46, R46 ;  /* 0x0000002eff2e723e */ /* 0x000fe200020004ff */
[----:B------:R-:W-:Y:S01]  /*4d10*/  HADD2.F32 R29, -RZ, R47.H0_H0 ;  /* 0x2000002fff1d7230 */ /* 0x000fe20000004100 */
[----:B------:R-:W-:Y:S01]  /*4d20*/  F2FP.F16.E5M2.UNPACK_B R40, R40 ;  /* 0x00000028ff28723e */ /* 0x000fe200020004ff */
[----:B------:R-:W-:-:S02]  /*4d30*/  HADD2.F32 R23, -RZ, R23.H0_H0 ;  /* 0x20000017ff177230 */ /* 0x000fc40000004100 */
[----:B------:R-:W-:Y:S02]  /*4d40*/  HADD2.F32 R26, -RZ, R26.H0_H0 ;  /* 0x2000001aff1a7230 */ /* 0x000fe40000004100 */
[----:B------:R-:W-:Y:S02]  /*4d50*/  HADD2.F32 R45, -RZ, R45.H0_H0 ;  /* 0x2000002dff2d7230 */ /* 0x000fe40000004100 */
[----:B------:R-:W-:Y:S02]  /*4d60*/  HADD2.F32 R47, -RZ, R49.H0_H0 ;  /* 0x20000031ff2f7230 */ /* 0x000fe40000004100 */
[----:B------:R-:W-:Y:S02]  /*4d70*/  HADD2.F32 R30, -RZ, R30.H0_H0 ;  /* 0x2000001eff1e7230 */ /* 0x000fe40000004100 */
        /* <DEDUP_REMOVED lines=13> */
[----:B------:R-:W-:Y:S01]  /*4e50*/  F2FP.BF16.F32.PACK_AB.RZ R41, RZ, R41 ;  /* 0x00000029ff29723e */ /* 0x000fe200000190ff */
[----:B------:R-:W-:Y:S01]  /*4e60*/  HADD2.F32 R46, -RZ, R46.H0_H0 ;  /* 0x2000002eff2e7230 */ /* 0x000fe20000004100 */
[----:B------:R-:W-:Y:S02]  /*4e70*/  F2FP.BF16.F32.PACK_AB.RZ R20, RZ, R20 ;  /* 0x00000014ff14723e */ /* 0x000fe400000190ff */
[----:B------:R-:W-:Y:S02]  /*4e80*/  F2FP.BF16.F32.PACK_AB.RZ R44, RZ, R44 ;  /* 0x0000002cff2c723e */ /* 0x000fe400000190ff */
[----:B------:R-:W-:-:S02]  /*4e90*/  F2FP.BF16.F32.PACK_AB.RZ R24, RZ, R24 ;  /* 0x00000018ff18723e */ /* 0x000fc400000190ff */
[----:B------:R-:W-:Y:S02]  /*4ea0*/  F2FP.BF16.F32.PACK_AB.RZ R40, RZ, R40 ;  /* 0x00000028ff28723e */ /* 0x000fe400000190ff */
[----:B------:R-:W-:Y:S02]  /*4eb0*/  PRMT R45, R45, 0x5410, R21 ;  /* 0x000054102d2d7816 */ /* 0x000fe40000000015 */
[----:B------:R-:W-:Y:S02]  /*4ec0*/  PRMT R49, R49, 0x5410, R23 ;  /* 0x0000541031317816 */ /* 0x000fe40000000017 */
[----:B------:R-:W-:Y:S02]  /*4ed0*/  PRMT R30, R30, 0x5410, R25 ;  /* 0x000054101e1e7816 */ /* 0x000fe40000000019 */
[----:B------:R-:W-:Y:S02]  /*4ee0*/  PRMT R26, R26, 0x5410, R29 ;  /* 0x000054101a1a7816 */ /* 0x000fe4000000001d */
[----:B------:R-:W-:-:S02]  /*4ef0*/  PRMT R41, R41, 0x5410, R27 ;  /* 0x0000541029297816 */ /* 0x000fc4000000001b */
[----:B---3--:R-:W-:Y:S02]  /*4f00*/  LOP3.LUT R27, R8, 0xff, RZ, 0xc0, !PT ;  /* 0x000000ff081b7812 */ /* 0x008fe400078ec0ff */
[----:B------:R-:W-:Y:S02]  /*4f10*/  PRMT R47, R20, 0x5410, R44 ;  /* 0x00005410142f7816 */ /* 0x000fe4000000002c */
[----:B------:R-:W-:Y:S01]  /*4f20*/  SHF.R.U32.HI R29, RZ, 0x18, R8 ;  /* 0x00000018ff1d7819 */ /* 0x000fe20000011608 */
[C---:B------:R-:W-:Y:S01]  /*4f30*/  HFMA2.BF16_V2 R31, R2.reuse.H0_H0, R45, R31 ;  /* 0x0000002d021f7231 */ /* 0x040fe2000020081f */
[----:B------:R-:W-:Y:S01]  /*4f40*/  F2FP.BF16.F32.PACK_AB.RZ R22, RZ, R22 ;  /* 0x00000016ff16723e */ /* 0x000fe200000190ff */
[C---:B------:R-:W-:Y:S01]  /*4f50*/  HFMA2.BF16_V2 R42, R2.reuse.H0_H0, R49, R42 ;  /* 0x00000031022a7231 */ /* 0x040fe2000020082a */
[----:B------:R-:W-:Y:S01]  /*4f60*/  F2FP.BF16.F32.PACK_AB.RZ R46, RZ, R46 ;  /* 0x0000002eff2e723e */ /* 0x000fe200000190ff */
[C---:B------:R-:W-:Y:S01]  /*4f70*/  HFMA2.BF16_V2 R48, R2.reuse.H0_H0, R26, R48 ;  /* 0x0000001a02307231 */ /* 0x040fe20000200830 */
[----:B------:R-:W-:Y:S01]  /*4f80*/  PRMT R24, R24, 0x5410, R40 ;  /* 0x0000541018187816 */ /* 0x000fe20000000028 */
[C---:B------:R-:W-:Y:S01]  /*4f90*/  HFMA2.BF16_V2 R28, R2.reuse.H0_H0, R30, R28 ;  /* 0x0000001e021c7231 */ /* 0x040fe2000020081c */
[----:B------:R-:W-:Y:S01]  /*4fa0*/  SHF.R.U32.HI R50, RZ, 0x18, R10 ;  /* 0x00000018ff327819 */ /* 0x000fe2000001160a */
[----:B------:R-:W-:Y:S01]  /*4fb0*/  HFMA2.BF16_V2 R0, R2.H0_H0, R41, R0 ;  /* 0x0000002902007231 */ /* 0x000fe20000200800 */
[----:B------:R-:W-:-:S02]  /*4fc0*/  F2FP.F16.E5M2.UNPACK_B R27, R27 ;  /* 0x0000001bff1b723e */ /* 0x000fc400020004ff */
[C---:B------:R-:W-:Y:S02]  /*4fd0*/  LOP3.LUT R26, R9.reuse, 0xff, RZ, 0xc0, !PT ;  /* 0x000000ff091a7812 */ /* 0x040fe400078ec0ff */
[----:B------:R-:W-:Y:S02]  /*4fe0*/  LOP3.LUT R45, R9, 0xffff, RZ, 0xc0, !PT ;  /* 0x0000ffff092d7812 */ /* 0x000fe400078ec0ff */
[--C-:B------:R-:W-:Y:S02]  /*4ff0*/  SHF.R.U32.HI R30, RZ, 0x10, R9.reuse ;  /* 0x00000010ff1e7819 */ /* 0x100fe40000011609 */
[----:B------:R-:W-:Y:S01]  /*5000*/  SHF.R.U32.HI R49, RZ, 0x18, R9 ;  /* 0x00000018ff317819 */ /* 0x000fe20000011609 */
[C---:B------:R-:W-:Y:S01]  /*5010*/  HFMA2.BF16_V2 R55, R2.reuse.H0_H0, R47, R55 ;  /* 0x0000002f02377231 */ /* 0x040fe20000200837 */
[----:B------:R-:W-:Y:S02]  /*5020*/  LOP3.LUT R9, R10, 0xff, RZ, 0xc0, !PT ;  /* 0x000000ff0a097812 */ /* 0x000fe400078ec0ff */
[----:B------:R-:W-:Y:S01]  /*5030*/  F2FP.F16.E5M2.UNPACK_B R29, R29 ;  /* 0x0000001dff1d723e */ /* 0x000fe200020004ff */
[----:B------:R-:W-:Y:S01]  /*5040*/  HFMA2.BF16_V2 R7, R2.H0_H0, R24, R7 ;  /* 0x0000001802077231 */ /* 0x000fe20000200807 */
[----:B------:R-:W-:-:S02]  /*5050*/  PRMT R22, R22, 0x5410, R46 ;  /* 0x0000541016167816 */ /* 0x000fc4000000002e */
[----:B------:R-:W-:Y:S02]  /*5060*/  LOP3.LUT R40, R10, 0xffff, RZ, 0xc0, !PT ;  /* 0x0000ffff0a287812 */ /* 0x000fe400078ec0ff */
[----:B------:R-:W-:Y:S02]  /*5070*/  SHF.R.U32.HI R41, RZ, 0x10, R10 ;  /* 0x00000010ff297819 */ /* 0x000fe4000001160a */
[----:B------:R-:W-:Y:S02]  /*5080*/  F2FP.F16.E5M2.UNPACK_B R50, R50 ;  /* 0x00000032ff32723e */ /* 0x000fe400020004ff */
[----:B------:R-:W-:Y:S02]  /*5090*/  LOP3.LUT R25, R8, 0xffff, RZ, 0xc0, !PT ;  /* 0x0000ffff08197812 */ /* 0x000fe400078ec0ff */
[C---:B------:R-:W-:Y:S02]  /*50a0*/  LOP3.LUT R46, R11.reuse, 0xff, RZ, 0xc0, !PT ;  /* 0x000000ff0b2e7812 */ /* 0x040fe400078ec0ff */
[----:B------:R-:W-:-:S02]  /*50b0*/  LOP3.LUT R10, R11, 0xffff, RZ, 0xc0, !PT ;  /* 0x0000ffff0b0a7812 */ /* 0x000fc400078ec0ff */
[--C-:B------:R-:W-:Y:S02]  /*50c0*/  SHF.R.U32.HI R44, RZ, 0x10, R11.reuse ;  /* 0x00000010ff2c7819 */ /* 0x100fe4000001160b */
[----:B------:R-:W-:Y:S02]  /*50d0*/  SHF.R.U32.HI R47, RZ, 0x18, R11 ;  /* 0x00000018ff2f7819 */ /* 0x000fe4000001160b */
[----:B------:R-:W-:Y:S01]  /*50e0*/  SHF.R.U32.HI R24, RZ, 0x10, R8 ;  /* 0x00000010ff187819 */ /* 0x000fe20000011608 */
[----:B------:R-:W-:Y:S01]  /*50f0*/  HADD2.F32 R8, -RZ, R27.H0_H0 ;  /* 0x2000001bff087230 */ /* 0x000fe20000004100 */
[----:B------:R-:W-:Y:S02]  /*5100*/  F2FP.F16.E5M2.UNPACK_B R11, R26 ;  /* 0x0000001aff0b723e */ /* 0x000fe400020004ff */
[----:B------:R-:W-:Y:S01]  /*5110*/  F2FP.F16.E5M2.UNPACK_B R26, R9 ;  /* 0x00000009ff1a723e */ /* 0x000fe200020004ff */
[----:B------:R-:W-:Y:S01]  /*5120*/  HADD2.F32 R9, -RZ, R29.H0_H0 ;  /* 0x2000001dff097230 */ /* 0x000fe20000004100 */
[----:B------:R-:W-:Y:S01]  /*5130*/  F2FP.F16.E5M2.UNPACK_B R27, R49 ;  /* 0x00000031ff1b723e */ /* 0x000fe200020004ff */
[----:B------:R-:W-:Y:S01]  /*5140*/  HADD2.F32 R29, -RZ, R50.H0_H0 ;  /* 0x20000032ff1d7230 */ /* 0x000fe20000004100 */
[----:B------:R-:W-:-:S02]  /*5150*/  SHF.R.U32.HI R49, RZ, 0x8, R25 ;  /* 0x00000008ff317819 */ /* 0x000fc40000011619 */
[----:B------:R-:W-:Y:S02]  /*5160*/  F2FP.F16.E5M2.UNPACK_B R46, R46 ;  /* 0x0000002eff2e723e */ /* 0x000fe400020004ff */
[----:B------:R-:W-:Y:S02]  /*5170*/  SHF.R.U32.HI R50, RZ, 0x8, R45 ;  /* 0x00000008ff327819 */ /* 0x000fe4000001162d */
[----:B------:R-:W-:Y:S02]  /*5180*/  F2FP.F16.E5M2.UNPACK_B R47, R47 ;  /* 0x0000002fff2f723e */ /* 0x000fe400020004ff */
[----:B------:R-:W-:Y:S02]  /*5190*/  LOP3.LUT R24, R24, 0xff, RZ, 0xc0, !PT ;  /* 0x000000ff18187812 */ /* 0x000fe400078ec0ff */
[----:B------:R-:W-:Y:S01]  /*51a0*/  F2FP.F16.E5M2.UNPACK_B R45, R49 ;  /* 0x00000031ff2d723e */ /* 0x000fe200020004ff */
[----:B------:R-:W-:Y:S01]  /*51b0*/  HADD2.F32 R25, -RZ, R46.H0_H0 ;  /* 0x2000002eff197230 */ /* 0x000fe20000004100 */
[----:B------:R-:W-:Y:S01]  /*51c0*/  F2FP.F16.E5M2.UNPACK_B R49, R50 ;  /* 0x00000032ff31723e */ /* 0x000fe200020004ff */
[----:B------:R-:W-:Y:S01]  /*51d0*/  IMAD.WIDE R20, R6, 0x10, R34 ;  /* 0x0000001006147825 */ /* 0x000fe200078e0222 */
[----:B------:R-:W-:-:S03]  /*51e0*/  F2FP.F16.E5M2.UNPACK_B R46, R24 ;  /* 0x00000018ff2e723e */ /* 0x000fc600020004ff */
[----:B------:R-:W-:Y:S01]  /*51f0*/  HADD2.F32 R24, -RZ, R47.H0_H0 ;  /* 0x2000002fff187230 */ /* 0x000fe20000004100 */
[----:B------:R-:W-:Y:S01]  /*5200*/  LOP3.LUT R47, R30, 0xff, RZ, 0xc0, !PT ;  /* 0x000000ff1e2f7812 */ /* 0x000fe200078ec0ff */
[----:B------:R-:W-:Y:S01]  /*5210*/  HADD2.F32 R30, -RZ, R49.H0_H0 ;  /* 0x20000031ff1e7230 */ /* 0x000fe20000004100 */
[----:B------:R-:W-:Y:S02]  /*5220*/  LOP3.LUT R41, R41, 0xff, RZ, 0xc0, !PT ;  /* 0x000000ff29297812 */ /* 0x000fe400078ec0ff */
[----:B------:R-:W-:Y:S01]  /*5230*/  SHF.R.U32.HI R10, RZ, 0x8, R10 ;  /* 0x00000008ff0a7819 */ /* 0x000fe2000001160a */
[----:B------:R-:W-:Y:S01]  /*5240*/  HFMA2.BF16_V2 R43, R2.H0_H0, R22, R43 ;  /* 0x00000016022b7231 */ /* 0x000fe2000020082b */
[----:B------:R-:W-:Y:S01]  /*5250*/  LOP3.LUT R49, R44, 0xff, RZ, 0xc0, !PT ;  /* 0x000000ff2c317812 */ /* 0x000fe200078ec0ff */
[----:B------:R-:W3:Y:S01]  /*5260*/  LD.E.128 R20, desc[UR36][R20.64] ;  /* 0x0000002414147980 */ /* 0x000ee2000c101d00 */
[----:B------:R-:W-:Y:S02]  /*5270*/  SHF.R.U32.HI R40, RZ, 0x8, R40 ;  /* 0x00000008ff287819 */ /* 0x000fe40000011628 */
[----:B------:R-:W-:Y:S01]  /*5280*/  F2FP.F16.E5M2.UNPACK_B R47, R47 ;  /* 0x0000002fff2f723e */ /* 0x000fe200020004ff */
[----:B------:R-:W-:Y:S01]  /*5290*/  HADD2.F32 R45, -RZ, R45.H0_H0 ;  /* 0x2000002dff2d7230 */ /* 0x000fe20000004100 */
[----:B------:R-:W-:-:S02]  /*52a0*/  F2FP.F16.E5M2.UNPACK_B R41, R41 ;  /* 0x00000029ff29723e */ /* 0x000fc400020004ff */
[----:B------:R-:W-:Y:S02]  /*52b0*/  F2FP.F16.E5M2.UNPACK_B R44, R10 ;  /* 0x0000000aff2c723e */ /* 0x000fe400020004ff */
[----:B------:R-:W-:Y:S02]  /*52c0*/  F2FP.F16.E5M2.UNPACK_B R10, R49 ;  /* 0x00000031ff0a723e */ /* 0x000fe400020004ff */
[----:B------:R-:W-:Y:S01]  /*52d0*/  F2FP.F16.E5M2.UNPACK_B R40, R40 ;  /* 0x00000028ff28723e */ /* 0x000fe200020004ff */
[----:B------:R-:W-:Y:S01]  /*52e0*/  HADD2.F32 R47, -RZ, R47.H0_H0 ;  /* 0x2000002fff2f7230 */ /* 0x000fe20000004100 */
[----:B------:R-:W-:Y:S01]  /*52f0*/  F2FP.BF16.F32.PACK_AB.RZ R8, RZ, R8 ;  /* 0x00000008ff08723e */ /* 0x000fe200000190ff */
[----:B------:R-:W-:Y:S01]  /*5300*/  HADD2.F32 R41, -RZ, R41.H0_H0 ;  /* 0x20000029ff297230 */ /* 0x000fe20000004100 */
[----:B------:R-:W-:Y:S01]  /*5310*/  F2FP.BF16.F32.PACK_AB.RZ R45, RZ, R45 ;  /* 0x0000002dff2d723e */ /* 0x000fe200000190ff */
[----:B------:R-:W-:Y:S02]  /*5320*/  HADD2.F32 R46, -RZ, R46.H0_H0 ;  /* 0x2000002eff2e7230 */ /* 0x000fe40000004100 */
[----:B------:R-:W-:-:S02]  /*5330*/  HADD2.F32 R44, -RZ, R44.H0_H0 ;  /* 0x2000002cff2c7230 */ /* 0x000fc40000004100 */
[----:B------:R-:W-:Y:S01]  /*5340*/  HADD2.F32 R10, -RZ, R10.H0_H0 ;  /* 0x2000000aff0a7230 */ /* 0x000fe20000004100 */
[----:B------:R-:W-:Y:S01]  /*5350*/  F2FP.BF16.F32.PACK_AB.RZ R49, RZ, R30 ;  /* 0x0000001eff31723e */ /* 0x000fe200000190ff */
[----:B------:R-:W-:Y:S02]  /*5360*/  HADD2.F32 R27, -RZ, R27.H0_H0 ;  /* 0x2000001bff1b7230 */ /* 0x000fe40000004100 */
[----:B------:R-:W-:Y:S02]  /*5370*/  HADD2.F32 R26, -RZ, R26.H0_H0 ;  /* 0x2000001aff1a7230 */ /* 0x000fe40000004100 */
[----:B------:R-:W-:Y:S01]  /*5380*/  HADD2.F32 R40, -RZ, R40.H0_H0 ;  /* 0x20000028ff287230 */ /* 0x000fe20000004100 */
[----:B------:R-:W-:Y:S01]  /*5390*/  F2FP.BF16.F32.PACK_AB.RZ R30, RZ, R47 ;  /* 0x0000002fff1e723e */ /* 0x000fe200000190ff */
[----:B------:R-:W-:Y:S01]  /*53a0*/  HADD2.F32 R11, -RZ, R11.H0_H0 ;  /* 0x2000000bff0b7230 */ /* 0x000fe20000004100 */
[----:B------:R-:W-:Y:S02]  /*53b0*/  F2FP.BF16.F32.PACK_AB.RZ R29, RZ, R29 ;  /* 0x0000001dff1d723e */ /* 0x000fe400000190ff */
[----:B------:R-:W-:-:S02]  /*53c0*/  F2FP.BF16.F32.PACK_AB.RZ R41, RZ, R41 ;  /* 0x00000029ff29723e */ /* 0x000fc400000190ff */
[----:B------:R-:W-:Y:S02]  /*53d0*/  PRMT R47, R8, 0x5410, R45 ;  /* 0x00005410082f7816 */ /* 0x000fe4000000002d */
        /* <DEDUP_REMOVED lines=8> */
[----:B------:R-:W-:Y:S02]  /*5460*/  F2FP.BF16.F32.PACK_AB.RZ R40, RZ, R40 ;  /* 0x00000028ff28723e */ /* 0x000fe400000190ff */
[----:B------:R-:W-:Y:S02]  /*5470*/  PRMT R41, R41, 0x5410, R29 ;  /* 0x0000541029297816 */ /* 0x000fe4000000001d */
[----:B------:R-:W-:-:S02]  /*5480*/  F2FP.BF16.F32.PACK_AB.RZ R11, RZ, R11 ;  /* 0x0000000bff0b723e */ /* 0x000fc400000190ff */
[----:B------:R-:W-:Y:S02]  /*5490*/  PRMT R46, R46, 0x5410, R9 ;  /* 0x000054102e2e7816 */ /* 0x000fe40000000009 */
[----:B------:R-:W-:Y:S02]  /*54a0*/  PRMT R25, R25, 0x5410, R44 ;  /* 0x0000541019197816 */ /* 0x000fe4000000002c */
[----:B------:R-:W-:Y:S02]  /*54b0*/  PRMT R45, R45, 0x5410, R24 ;  /* 0x000054102d2d7816 */ /* 0x000fe40000000018 */
[----:B------:R-:W-:Y:S02]  /*54c0*/  PRMT R30, R30, 0x5410, R27 ;  /* 0x000054101e1e7816 */ /* 0x000fe4000000001b */
[----:B------:R-:W-:Y:S02]  /*54d0*/  PRMT R26, R26, 0x5410, R40 ;  /* 0x000054101a1a7816 */ /* 0x000fe40000000028 */
[C---:B----4-:R-:W-:Y:S01]  /*54e0*/  LOP3.LUT R24, R12.reuse, 0xff, RZ, 0xc0, !PT ;  /* 0x000000ff0c187812 */ /* 0x050fe200078ec0ff */
[C---:B------:R-:W-:Y:S01]  /*54f0*/  HFMA2.BF16_V2 R28, R2.reuse.H0_H0, R41, R28 ;  /* 0x00000029021c7231 */ /* 0x040fe2000020081c */
[----:B------:R-:W-:Y:S01]  /*5500*/  PRMT R11, R11, 0x5410, R49 ;  /* 0x000054100b0b7816 */ /* 0x000fe20000000031 */
[C---:B------:R-:W-:Y:S01]  /*5510*/  HFMA2.BF16_V2 R31, R2.reuse.H0_H0, R46, R31 ;  /* 0x0000002e021f7231 */ /* 0x040fe2000020081f */
[--C-:B------:R-:W-:Y:S01]  /*5520*/  SHF.R.U32.HI R41, RZ, 0x18, R12.reuse ;  /* 0x00000018ff297819 */ /* 0x100fe2000001160c */
[C---:B------:R-:W-:Y:S01]  /*5530*/  HFMA2.BF16_V2 R7, R2.reuse.H0_H0, R25, R7 ;  /* 0x0000001902077231 */ /* 0x040fe20000200807 */
[----:B------:R-:W-:Y:S01]  /*5540*/  LOP3.LUT R50, R12, 0xffff, RZ, 0xc0, !PT ;  /* 0x0000ffff0c327812 */ /* 0x000fe200078ec0ff */
[----:B------:R-:W-:Y:S01]  /*5550*/  HFMA2.BF16_V2 R0, R2.H0_H0, R45, R0 ;  /* 0x0000002d02007231 */ /* 0x000fe20000200800 */
[----:B------:R-:W-:Y:S01]  /*5560*/  SHF.R.U32.HI R49, RZ, 0x10, R12 ;  /* 0x00000010ff317819 */ /* 0x000fe2000001160c */
[----:B------:R-:W-:-:S04]  /*5570*/  IMAD.WIDE R8, R6, 0x10, R36 ;  /* 0x0000001006087825 */ /* 0x000fc800078e0224 */
[C---:B------:R-:W-:Y:S01]  /*5580*/  HFMA2.BF16_V2 R42, R2.reuse.H0_H0, R30, R42 ;  /* 0x0000001e022a7231 */ /* 0x040fe2000020082a */
[C---:B------:R-:W-:Y:S01]  /*5590*/  LOP3.LUT R44, R13.reuse, 0xff, RZ, 0xc0, !PT ;  /* 0x000000ff0d2c7812 */ /* 0x040fe200078ec0ff */
[----:B------:R-:W-:Y:S01]  /*55a0*/  HFMA2.BF16_V2 R48, R2.H0_H0, R26, R48 ;  /* 0x0000001a02307231 */ /* 0x000fe20000200830 */
[----:B------:R-:W-:Y:S02]  /*55b0*/  F2FP.F16.E5M2.UNPACK_B R45, R24 ;  /* 0x00000018ff2d723e */ /* 0x000fe400020004ff */
[----:B------:R-:W-:Y:S02]  /*55c0*/  LOP3.LUT R46, R13, 0xffff, RZ, 0xc0, !PT ;  /* 0x0000ffff0d2e7812 */ /* 0x000fe400078ec0ff */
[--C-:B------:R-:W-:Y:S02]  /*55d0*/  SHF.R.U32.HI R25, RZ, 0x10, R13.reuse ;  /* 0x00000010ff197819 */ /* 0x100fe4000001160d */
[----:B------:R-:W-:Y:S02]  /*55e0*/  SHF.R.U32.HI R12, RZ, 0x18, R13 ;  /* 0x00000018ff0c7819 */ /* 0x000fe4000001160d */
[----:B------:R-:W-:-:S02]  /*55f0*/  LOP3.LUT R26, R14, 0xff, RZ, 0xc0, !PT ;  /* 0x000000ff0e1a7812 */ /* 0x000fc400078ec0ff */
[----:B------:R-:W-:Y:S02]  /*5600*/  LOP3.LUT R30, R14, 0xffff, RZ, 0xc0, !PT ;  /* 0x0000ffff0e1e7812 */ /* 0x000fe400078ec0ff */
[--C-:B------:R-:W-:Y:S02]  /*5610*/  SHF.R.U32.HI R13, RZ, 0x10, R14.reuse ;  /* 0x00000010ff0d7819 */ /* 0x100fe4000001160e */
[----:B------:R-:W-:Y:S02]  /*5620*/  SHF.R.U32.HI R24, RZ, 0x18, R14 ;  /* 0x00000018ff187819 */ /* 0x000fe4000001160e */
[C---:B------:R-:W-:Y:S02]  /*5630*/  LOP3.LUT R27, R15.reuse, 0xff, RZ, 0xc0, !PT ;  /* 0x000000ff0f1b7812 */ /* 0x040fe400078ec0ff */
[----:B------:R-:W-:Y:S02]  /*5640*/  LOP3.LUT R40, R15, 0xffff, RZ, 0xc0, !PT ;  /* 0x0000ffff0f287812 */ /* 0x000fe400078ec0ff */
[----:B------:R-:W-:-:S02]  /*5650*/  SHF.R.U32.HI R14, RZ, 0x10, R15 ;  /* 0x00000010ff0e7819 */ /* 0x000fc4000001160f */
[----:B------:R-:W-:Y:S02]  /*5660*/  SHF.R.U32.HI R29, RZ, 0x18, R15 ;  /* 0x00000018ff1d7819 */ /* 0x000fe4000001160f */
[----:B------:R-:W-:Y:S02]  /*5670*/  F2FP.F16.E5M2.UNPACK_B R41, R41 ;  /* 0x00000029ff29723e */ /* 0x000fe400020004ff */
[----:B------:R-:W-:Y:S01]  /*5680*/  SHF.R.U32.HI R15, RZ, 0x8, R50 ;  /* 0x00000008ff0f7819 */ /* 0x000fe20000011632 */
[----:B------:R-:W-:Y:S01]  /*5690*/  HFMA2.BF16_V2 R43, R2.H0_H0, R11, R43 ;  /* 0x0000000b022b7231 */ /* 0x000fe2000020082b */
[----:B------:R-:W-:Y:S01]  /*56a0*/  F2FP.F16.E5M2.UNPACK_B R50, R12 ;  /* 0x0000000cff32723e */ /* 0x000fe200020004ff */
[----:B------:R-:W4:Y:S01]  /*56b0*/  LD.E.128 R8, desc[UR36][R8.64] ;  /* 0x0000002408087980 */ /* 0x000f22000c101d00 */
[----:B------:R-:W-:Y:S01]  /*56c0*/  HADD2.F32 R12, -RZ, R45.H0_H0 ;  /* 0x2000002dff0c7230 */ /* 0x000fe20000004100 */
[----:B------:R-:W-:Y:S01]  /*56d0*/  F2FP.F16.E5M2.UNPACK_B R45, R15 ;  /* 0x0000000fff2d723e */ /* 0x000fe200020004ff */
[----:B------:R-:W-:Y:S01]  /*56e0*/  HADD2.F32 R15, -RZ, R41.H0_H0 ;  /* 0x20000029ff0f7230 */ /* 0x000fe20000004100 */
[----:B------:R-:W-:-:S02]  /*56f0*/  LOP3.LUT R49, R49, 0xff, RZ, 0xc0, !PT ;  /* 0x000000ff31317812 */ /* 0x000fc400078ec0ff */
[----:B------:R-:W-:Y:S02]  /*5700*/  SHF.R.U32.HI R51, RZ, 0x8, R46 ;  /* 0x00000008ff337819 */ /* 0x000fe4000001162e */
[----:B------:R-:W-:Y:S01]  /*5710*/  F2FP.F16.E5M2.UNPACK_B R41, R26 ;  /* 0x0000001aff29723e */ /* 0x000fe200020004ff */
[----:B------:R-:W-:Y:S01]  /*5720*/  HADD2.F32 R26, -RZ, R50.H0_H0 ;  /* 0x20000032ff1a7230 */ /* 0x000fe20000004100 */
[----:B------:R-:W-:Y:S02]  /*5730*/  F2FP.F16.E5M2.UNPACK_B R27, R27 ;  /* 0x0000001bff1b723e */ /* 0x000fe400020004ff */
[----:B------:R-:W-:Y:S02]  /*5740*/  F2FP.F16.E5M2.UNPACK_B R50, R29 ;  /* 0x0000001dff32723e */ /* 0x000fe400020004ff */
[----:B------:R-:W-:Y:S02]  /*5750*/  F2FP.F16.E5M2.UNPACK_B R46, R49 ;  /* 0x00000031ff2e723e */ /* 0x000fe400020004ff */
[----:B------:R-:W-:-:S02]  /*5760*/  F2FP.F16.E5M2.UNPACK_B R44, R44 ;  /* 0x0000002cff2c723e */ /* 0x000fc400020004ff */
[----:B------:R-:W-:Y:S01]  /*5770*/  F2FP.F16.E5M2.UNPACK_B R49, R51 ;  /* 0x00000033ff31723e */ /* 0x000fe200020004ff */
[----:B------:R-:W-:Y:S01]  /*5780*/  HADD2.F32 R29, -RZ, R27.H0_H0 ;  /* 0x2000001bff1d7230 */ /* 0x000fe20000004100 */
[----:B------:R-:W-:Y:S01]  /*5790*/  F2FP.F16.E5M2.UNPACK_B R51, R24 ;  /* 0x00000018ff33723e */ /* 0x000fe200020004ff */
[----:B------:R-:W-:Y:S01]  /*57a0*/  HADD2.F32 R27, -RZ, R50.H0_H0 ;  /* 0x20000032ff1b7230 */ /* 0x000fe20000004100 */
[----:B------:R-:W-:Y:S01]  /*57b0*/  SHF.R.U32.HI R50, RZ, 0x8, R40 ;  /* 0x00000008ff327819 */ /* 0x000fe20000011628 */
[----:B------:R-:W-:Y:S01]  /*57c0*/  HADD2.F32 R46, -RZ, R46.H0_H0 ;  /* 0x2000002eff2e7230 */ /* 0x000fe20000004100 */
[----:B------:R-:W-:Y:S01]  /*57d0*/  LOP3.LUT R14, R14, 0xff, RZ, 0xc0, !PT ;  /* 0x000000ff0e0e7812 */ /* 0x000fe200078ec0ff */
[----:B------:R-:W-:Y:S02]  /*57e0*/  HADD2.F32 R44, -RZ, R44.H0_H0 ;  /* 0x2000002cff2c7230 */ /* 0x000fe40000004100 */
[----:B------:R-:W-:Y:S02]  /*57f0*/  HADD2.F32 R45, -RZ, R45.H0_H0 ;  /* 0x2000002dff2d7230 */ /* 0x000fe40000004100 */
[----:B------:R-:W-:-:S02]  /*5800*/  HADD2.F32 R49, -RZ, R49.H0_H0 ;  /* 0x20000031ff317230 */ /* 0x000fc40000004100 */
[----:B------:R-:W-:Y:S01]  /*5810*/  HADD2.F32 R24, -RZ, R41.H0_H0 ;  /* 0x20000029ff187230 */ /* 0x000fe20000004100 */
[----:B------:R-:W-:Y:S01]  /*5820*/  LOP3.LUT R41, R25, 0xff, RZ, 0xc0, !PT ;  /* 0x000000ff19297812 */ /* 0x000fe200078ec0ff */
[----:B------:R-:W-:Y:S01]  /*5830*/  HADD2.F32 R25, -RZ, R51.H0_H0 ;  /* 0x20000033ff197230 */ /* 0x000fe20000004100 */
[----:B------:R-:W-:Y:S02]  /*5840*/  F2FP.F16.E5M2.UNPACK_B R50, R50 ;  /* 0x00000032ff32723e */ /* 0x000fe400020004ff */
[----:B------:R-:W-:Y:S02]  /*5850*/  F2FP.BF16.F32.PACK_AB.RZ R15, RZ, R15 ;  /* 0x0000000fff0f723e */ /* 0x000fe400000190ff */
[----:B------:R-:W-:Y:S02]  /*5860*/  LOP3.LUT R51, R13, 0xff, RZ, 0xc0, !PT ;  /* 0x000000ff0d337812 */ /* 0x000fe400078ec0ff */
[----:B------:R-:W-:Y:S02]  /*5870*/  F2FP.BF16.F32.PACK_AB.RZ R46, RZ, R46 ;  /* 0x0000002eff2e723e */ /* 0x000fe400000190ff */
[----:B------:R-:W-:-:S02]  /*5880*/  F2FP.BF16.F32.PACK_AB.RZ R12, RZ, R12 ;  /* 0x0000000cff0c723e */ /* 0x000fc400000190ff */
[----:B------:R-:W-:Y:S02]  /*5890*/  F2FP.F16.E5M2.UNPACK_B R14, R14 ;  /* 0x0000000eff0e723e */ /* 0x000fe400020004ff */
[----:B------:R-:W-:Y:S02]  /*58a0*/  F2FP.BF16.F32.PACK_AB.RZ R13, RZ, R44 ;  /* 0x0000002cff0d723e */ /* 0x000fe400000190ff */
[----:B------:R-:W-:Y:S02]  /*58b0*/  F2FP.BF16.F32.PACK_AB.RZ R45, RZ, R45 ;  /* 0x0000002dff2d723e */ /* 0x000fe400000190ff */
[----:B------:R-:W-:Y:S01]  /*58c0*/  F2FP.BF16.F32.PACK_AB.RZ R49, RZ, R49 ;  /* 0x00000031ff31723e */ /* 0x000fe200000190ff */
[----:B------:R-:W-:Y:S01]  /*58d0*/  HADD2.F32 R44, -RZ, R50.H0_H0 ;  /* 0x20000032ff2c7230 */ /* 0x000fe20000004100 */
[----:B------:R-:W-:Y:S01]  /*58e0*/  PRMT R46, R46, 0x5410, R15 ;  /* 0x000054102e2e7816 */ /* 0x000fe2000000000f */
[----:B------:R-:W-:Y:S01]  /*58f0*/  HADD2.F32 R14, -RZ, R14.H0_H0 ;  /* 0x2000000eff0e7230 */ /* 0x000fe20000004100 */
[----:B------:R-:W-:-:S02]  /*5900*/  PRMT R50, R12, 0x5410, R45 ;  /* 0x000054100c327816 */ /* 0x000fc4000000002d */
[----:B------:R-:W-:Y:S01]  /*5910*/  PRMT R15, R13, 0x5410, R49 ;  /* 0x000054100d0f7816 */ /* 0x000fe20000000031 */
[----:B------:R-:W-:Y:S01]  /*5920*/  IMAD.WIDE R12, R6, 0x10, R38 ;  /* 0x00000010060c7825 */ /* 0x000fe200078e0226 */
[----:B------:R-:W-:-:S03]  /*5930*/  F2FP.BF16.F32.PACK_AB.RZ R6, RZ, R14 ;  /* 0x0000000eff06723e */ /* 0x000fc600000190ff */
[----:B------:R-:W-:Y:S02]  /*5940*/  HFMA2.BF16_V2 R43, R2.H0_H0, R15, R43 ;  /* 0x0000000f022b7231 */ /* 0x000fe4000020082b */
[----:B------:R-:W5:Y:S01]  /*5950*/  LD.E.128 R12, desc[UR36][R12.64] ;  /* 0x000000240c0c7980 */ /* 0x000f62000c101d00 */
[----:B------:R-:W-:Y:S02]  /*5960*/  SHF.R.U32.HI R30, RZ, 0x8, R30 ;  /* 0x00000008ff1e7819 */ /* 0x000fe4000001161e */
[----:B------:R-:W-:Y:S02]  /*5970*/  F2FP.F16.E5M2.UNPACK_B R41, R41 ;  /* 0x00000029ff29723e */ /* 0x000fe400020004ff */
[----:B------:R-:W-:-:S03]  /*5980*/  F2FP.F16.E5M2.UNPACK_B R40, R30 ;  /* 0x0000001eff28723e */ /* 0x000fc600020004ff */
[----:B------:R-:W-:Y:S02]  /*5990*/  HADD2.F32 R30, -RZ, R41.H0_H0 ;  /* 0x20000029ff1e7230 */ /* 0x000fe40000004100 */
[----:B------:R-:W-:Y:S01]  /*59a0*/  HADD2.F32 R40, -RZ, R40.H0_H0 ;  /* 0x20000028ff287230 */ /* 0x000fe20000004100 */
[----:B------:R-:W-:Y:S02]  /*59b0*/  F2FP.BF16.F32.PACK_AB.RZ R26, RZ, R26 ;  /* 0x0000001aff1a723e */ /* 0x000fe400000190ff */
[----:B------:R-:W-:Y:S02]  /*59c0*/  F2FP.BF16.F32.PACK_AB.RZ R30, RZ, R30 ;  /* 0x0000001eff1e723e */ /* 0x000fe400000190ff */
[----:B------:R-:W-:Y:S02]  /*59d0*/  F2FP.BF16.F32.PACK_AB.RZ R24, RZ, R24 ;  /* 0x00000018ff18723e */ /* 0x000fe400000190ff */
[----:B------:R-:W-:Y:S02]  /*59e0*/  F2FP.BF16.F32.PACK_AB.RZ R40, RZ, R40 ;  /* 0x00000028ff28723e */ /* 0x000fe400000190ff */
[----:B------:R-:W-:-:S02]  /*59f0*/  F2FP.F16.E5M2.UNPACK_B R51, R51 ;  /* 0x00000033ff33723e */ /* 0x000fc400020004ff */
[----:B------:R-:W-:Y:S02]  /*5a00*/  PRMT R30, R30, 0x5410, R26 ;  /* 0x000054101e1e7816 */ /* 0x000fe4000000001a */
[----:B------:R-:W-:Y:S01]  /*5a10*/  PRMT R24, R24, 0x5410, R40 ;  /* 0x0000541018187816 */ /* 0x000fe20000000028 */
[----:B------:R-:W-:Y:S01]  /*5a20*/  HADD2.F32 R41, -RZ, R51.H0_H0 ;  /* 0x20000033ff297230 */ /* 0x000fe20000004100 */
[----:B--2---:R-:W-:Y:S01]  /*5a30*/  LOP3.LUT R26, R16, 0xff, RZ, 0xc0, !PT ;  /* 0x000000ff101a7812 */ /* 0x004fe200078ec0ff */
[C---:B------:R-:W-:Y:S01]  /*5a40*/  HFMA2.BF16_V2 R42, R2.reuse.H0_H0, R30, R42 ;  /* 0x0000001e022a7231 */ /* 0x040fe2000020082a */
[----:B------:R-:W-:Y:S01]  /*5a50*/  F2FP.BF16.F32.PACK_AB.RZ R29, RZ, R29 ;  /* 0x0000001dff1d723e */ /* 0x000fe200000190ff */
[----:B------:R-:W-:Y:S01]  /*5a60*/  HFMA2.BF16_V2 R48, R2.H0_H0, R24, R48 ;  /* 0x0000001802307231 */ /* 0x000fe20000200830 */
[----:B------:R-:W-:Y:S02]  /*5a70*/  F2FP.BF16.F32.PACK_AB.RZ R27, RZ, R27 ;  /* 0x0000001bff1b723e */ /* 0x000fe400000190ff */
[----:B------:R-:W-:-:S02]  /*5a80*/  F2FP.BF16.F32.PACK_AB.RZ R44, RZ, R44 ;  /* 0x0000002cff2c723e */ /* 0x000fc400000190ff */
[----:B------:R-:W-:Y:S02]  /*5a90*/  LOP3.LUT R30, R17, 0xff, RZ, 0xc0, !PT ;  /* 0x000000ff111e7812 */ /* 0x000fe400078ec0ff */
[----:B------:R-:W-:Y:S02]  /*5aa0*/  F2FP.F16.E5M2.UNPACK_B R24, R26 ;  /* 0x0000001aff18723e */ /* 0x000fe400020004ff */
[----:B------:R-:W-:Y:S02]  /*5ab0*/  LOP3.LUT R26, R16, 0xffff, RZ, 0xc0, !PT ;  /* 0x0000ffff101a7812 */ /* 0x000fe400078ec0ff */
[----:B------:R-:W-:Y:S02]  /*5ac0*/  F2FP.BF16.F32.PACK_AB.RZ R25, RZ, R25 ;  /* 0x00000019ff19723e */ /* 0x000fe400000190ff */
[----:B------:R-:W-:Y:S02]  /*5ad0*/  F2FP.BF16.F32.PACK_AB.RZ R41, RZ, R41 ;  /* 0x00000029ff29723e */ /* 0x000fe400000190ff */
[----:B------:R-:W-:-:S02]  /*5ae0*/  PRMT R27, R6, 0x5410, R27 ;  /* 0x00005410061b7816 */ /* 0x000fc4000000001b */
[----:B------:R-:W-:Y:S02]  /*5af0*/  PRMT R29, R29, 0x5410, R44 ;  /* 0x000054101d1d7816 */ /* 0x000fe4000000002c */
[----:B------:R-:W-:Y:S02]  /*5b00*/  F2FP.F16.E5M2.UNPACK_B R6, R30 ;  /* 0x0000001eff06723e */ /* 0x000fe400020004ff */
[----:B------:R-:W-:Y:S02]  /*5b10*/  SHF.R.U32.HI R30, RZ, 0x18, R17 ;  /* 0x00000018ff1e7819 */ /* 0x000fe40000011611 */
[----:B------:R-:W-:Y:S01]  /*5b20*/  SHF.R.U32.HI R40, RZ, 0x8, R26 ;  /* 0x00000008ff287819 */ /* 0x000fe2000001161a */
[C---:B------:R-:W-:Y:S01]  /*5b30*/  HFMA2.BF16_V2 R7, R2.reuse.H0_H0, R29, R7 ;  /* 0x0000001d02077231 */ /* 0x040fe20000200807 */
[----:B------:R-:W-:Y:S01]  /*5b40*/  PRMT R41, R41, 0x5410, R25 ;  /* 0x0000541029297816 */ /* 0x000fe20000000019 */
[----:B------:R-:W-:Y:S01]  /*5b50*/  HFMA2.BF16_V2 R26, R2.H0_H0, R27, R0 ;  /* 0x0000001b021a7231 */ /* 0x000fe20000200800 */
[----:B------:R-:W-:-:S02]  /*5b60*/  SHF.R.U32.HI R25, RZ, 0x18, R16 ;  /* 0x00000018ff197819 */ /* 0x000fc40000011610 */
[----:B------:R-:W-:Y:S02]  /*5b70*/  F2FP.F16.E5M2.UNPACK_B R0, R30 ;  /* 0x0000001eff00723e */ /* 0x000fe400020004ff */
[----:B------:R-:W-:Y:S02]  /*5b80*/  SHF.R.U32.HI R29, RZ, 0x10, R16 ;  /* 0x00000010ff1d7819 */ /* 0x000fe40000011610 */
[----:B------:R-:W-:Y:S02]  /*5b90*/  F2FP.F16.E5M2.UNPACK_B R27, R40 ;  /* 0x00000028ff1b723e */ /* 0x000fe400020004ff */
[----:B------:R-:W-:Y:S02]  /*5ba0*/  LOP3.LUT R16, R17, 0xffff, RZ, 0xc0, !PT ;  /* 0x0000ffff11107812 */ /* 0x000fe400078ec0ff */
[----:B------:R-:W-:Y:S01]  /*5bb0*/  SHF.R.U32.HI R30, RZ, 0x10, R18 ;  /* 0x00000010ff1e7819 */ /* 0x000fe20000011612 */
[C---:B------:R-:W-:Y:S01]  /*5bc0*/  HFMA2.BF16_V2 R28, R2.reuse.H0_H0, R41, R28 ;  /* 0x00000029021c7231 */ /* 0x040fe2000020081c */
[----:B------:R-:W-:Y:S01]  /*5bd0*/  SHF.R.U32.HI R40, RZ, 0x10, R17 ;  /* 0x00000010ff287819 */ /* 0x000fe20000011611 */
[----:B------:R-:W-:Y:S01]  /*5be0*/  HFMA2.BF16_V2 R31, R2.H0_H0, R46, R31 ;  /* 0x0000002e021f7231 */ /* 0x000fe2000020081f */
[----:B------:R-:W-:-:S02]  /*5bf0*/  LOP3.LUT R17, R18, 0xff, RZ, 0xc0, !PT ;  /* 0x000000ff12117812 */ /* 0x000fc400078ec0ff */
[----:B------:R-:W-:Y:S02]  /*5c00*/  LOP3.LUT R41, R18, 0xffff, RZ, 0xc0, !PT ;  /* 0x0000ffff12297812 */ /* 0x000fe400078ec0ff */
[----:B------:R-:W-:Y:S02]  /*5c10*/  LOP3.LUT R45, R19, 0xffff, RZ, 0xc0, !PT ;  /* 0x0000ffff132d7812 */ /* 0x000fe400078ec0ff */
[----:B------:R-:W-:Y:S02]  /*5c20*/  SHF.R.U32.HI R18, RZ, 0x18, R18 ;  /* 0x00000018ff127819 */ /* 0x000fe40000011612 */
[----:B------:R-:W-:Y:S02]  /*5c30*/  SHF.R.U32.HI R16, RZ, 0x8, R16 ;  /* 0x00000008ff107819 */ /* 0x000fe40000011610 */
[----:B------:R-:W-:Y:S02]  /*5c40*/  LOP3.LUT R30, R30, 0xff, RZ, 0xc0, !PT ;  /* 0x000000ff1e1e7812 */ /* 0x000fe400078ec0ff */
[----:B------:R-:W-:-:S02]  /*5c50*/  SHF.R.U32.HI R46, RZ, 0x10, R19 ;  /* 0x00000010ff2e7819 */ /* 0x000fc40000011613 */
[----:B------:R-:W-:Y:S02]  /*5c60*/  LOP3.LUT R40, R40, 0xff, RZ, 0xc0, !PT ;  /* 0x000000ff28287812 */ /* 0x000fe400078ec0ff */
[----:B------:R-:W-:Y:S02]  /*5c70*/  LOP3.LUT R44, R19, 0xff, RZ, 0xc0, !PT ;  /* 0x000000ff132c7812 */ /* 0x000fe400078ec0ff */
[----:B------:R-:W-:Y:S02]  /*5c80*/  LOP3.LUT R29, R29, 0xff, RZ, 0xc0, !PT ;  /* 0x000000ff1d1d7812 */ /* 0x000fe400078ec0ff */
[----:B------:R-:W-:Y:S02]  /*5c90*/  SHF.R.U32.HI R45, RZ, 0x8, R45 ;  /* 0x00000008ff2d7819 */ /* 0x000fe4000001162d */
[----:B------:R-:W-:Y:S02]  /*5ca0*/  F2FP.F16.E5M2.UNPACK_B R16, R16 ;  /* 0x00000010ff10723e */ /* 0x000fe400020004ff */
[----:B------:R-:W-:-:S02]  /*5cb0*/  F2FP.F16.E5M2.UNPACK_B R18, R18 ;  /* 0x00000012ff12723e */ /* 0x000fc400020004ff */
[----:B------:R-:W-:Y:S02]  /*5cc0*/  F2FP.F16.E5M2.UNPACK_B R30, R30 ;  /* 0x0000001eff1e723e */ /* 0x000fe400020004ff */
[----:B------:R-:W-:Y:S02]  /*5cd0*/  SHF.R.U32.HI R19, RZ, 0x18, R19 ;  /* 0x00000018ff137819 */ /* 0x000fe40000011613 */
[----:B------:R-:W-:Y:S02]  /*5ce0*/  F2FP.F16.E5M2.UNPACK_B R40, R40 ;  /* 0x00000028ff28723e */ /* 0x000fe400020004ff */
[----:B------:R-:W-:Y:S02]  /*5cf0*/  LOP3.LUT R46, R46, 0xff, RZ, 0xc0, !PT ;  /* 0x000000ff2e2e7812 */ /* 0x000fe400078ec0ff */
[----:B------:R-:W-:Y:S02]  /*5d00*/  F2FP.F16.E5M2.UNPACK_B R25, R25 ;  /* 0x00000019ff19723e */ /* 0x000fe400020004ff */
[----:B------:R-:W-:-:S02]  /*5d10*/  F2FP.F16.E5M2.UNPACK_B R29, R29 ;  /* 0x0000001dff1d723e */ /* 0x000fc400020004ff */
[----:B------:R-:W-:Y:S02]  /*5d20*/  F2FP.F16.E5M2.UNPACK_B R44, R44 ;  /* 0x0000002cff2c723e */ /* 0x000fe400020004ff */
[----:B------:R-:W-:Y:S01]  /*5d30*/  F2FP.F16.E5M2.UNPACK_B R45, R45 ;  /* 0x0000002dff2d723e */ /* 0x000fe200020004ff */
[----:B------:R-:W-:Y:S01]  /*5d40*/  HADD2.F32 R6, -RZ, R6.H0_H0 ;  /* 0x20000006ff067230 */ /* 0x000fe20000004100 */
[----:B------:R-:W-:Y:S01]  /*5d50*/  SHF.R.U32.HI R41, RZ, 0x8, R41 ;  /* 0x00000008ff297819 */ /* 0x000fe20000011629 */
[----:B------:R-:W-:Y:S01]  /*5d60*/  HADD2.F32 R18, -RZ, R18.H0_H0 ;  /* 0x20000012ff127230 */ /* 0x000fe20000004100 */
[----:B------:R-:W-:Y:S01]  /*5d70*/  F2FP.F16.E5M2.UNPACK_B R19, R19 ;  /* 0x00000013ff13723e */ /* 0x000fe200020004ff */
[----:B------:R-:W-:Y:S01]  /*5d80*/  HADD2.F32 R16, -RZ, R16.H0_H0 ;  /* 0x20000010ff107230 */ /* 0x000fe20000004100 */
[----:B------:R-:W-:Y:S01]  /*5d90*/  F2FP.F16.E5M2.UNPACK_B R46, R46 ;  /* 0x0000002eff2e723e */ /* 0x000fe200020004ff */
[----:B------:R-:W-:Y:S02]  /*5da0*/  HADD2.F32 R30, -RZ, R30.H0_H0 ;  /* 0x2000001eff1e7230 */ /* 0x000fe40000004100 */
[----:B------:R-:W-:-:S02]  /*5db0*/  HADD2.F32 R24, -RZ, R24.H0_H0 ;  /* 0x20000018ff187230 */ /* 0x000fc40000004100 */
[----:B------:R-:W-:Y:S02]  /*5dc0*/  HADD2.F32 R0, -RZ, R0.H0_H0 ;  /* 0x20000000ff007230 */ /* 0x000fe40000004100 */
[----:B------:R-:W-:Y:S02]  /*5dd0*/  HADD2.F32 R27, -RZ, R27.H0_H0 ;  /* 0x2000001bff1b7230 */ /* 0x000fe40000004100 */
[----:B------:R-:W-:Y:S01]  /*5de0*/  HADD2.F32 R40, -RZ, R40.H0_H0 ;  /* 0x20000028ff287230 */ /* 0x000fe20000004100 */
[----:B------:R-:W-:Y:S01]  /*5df0*/  F2FP.F16.E5M2.UNPACK_B R17, R17 ;  /* 0x00000011ff11723e */ /* 0x000fe200020004ff */
[----:B------:R-:W-:Y:S01]  /*5e00*/  HADD2.F32 R25, -RZ, R25.H0_H0 ;  /* 0x20000019ff197230 */ /* 0x000fe20000004100 */
[----:B------:R-:W-:Y:S01]  /*5e10*/  F2FP.F16.E5M2.UNPACK_B R41, R41 ;  /* 0x00000029ff29723e */ /* 0x000fe200020004ff */
[----:B------:R-:W-:Y:S02]  /*5e20*/  HADD2.F32 R44, -RZ, R44.H0_H0 ;  /* 0x2000002cff2c7230 */ /* 0x000fe40000004100 */
        /* <DEDUP_REMOVED lines=10> */
[----:B------:R-:W-:Y:S02]  /*5ed0*/  F2FP.BF16.F32.PACK_AB.RZ R27, RZ, R27 ;  /* 0x0000001bff1b723e */ /* 0x000fe400000190ff */
[----:B------:R-:W-:Y:S01]  /*5ee0*/  F2FP.BF16.F32.PACK_AB.RZ R40, RZ, R40 ;  /* 0x00000028ff28723e */ /* 0x000fe200000190ff */
[----:B------:R-:W-:Y:S01]  /*5ef0*/  HADD2.F32 R17, -RZ, R17.H0_H0 ;  /* 0x20000011ff117230 */ /* 0x000fe20000004100 */
[----:B------:R-:W-:Y:S01]  /*5f00*/  F2FP.BF16.F32.PACK_AB.RZ R25, RZ, R25 ;  /* 0x00000019ff19723e */ /* 0x000fe200000190ff */
[----:B------:R-:W-:Y:S01]  /*5f10*/  HADD2.F32 R41, -RZ, R41.H0_H0 ;  /* 0x20000029ff297230 */ /* 0x000fe20000004100 */
[----:B------:R-:W-:Y:S02]  /*5f20*/  F2FP.BF16.F32.PACK_AB.RZ R44, RZ, R44 ;  /* 0x0000002cff2c723e */ /* 0x000fe400000190ff */
[----:B------:R-:W-:Y:S02]  /*5f30*/  F2FP.BF16.F32.PACK_AB.RZ R29, RZ, R29 ;  /* 0x0000001dff1d723e */ /* 0x000fe400000190ff */
[----:B------:R-:W-:-:S02]  /*5f40*/  F2FP.BF16.F32.PACK_AB.RZ R45, RZ, R45 ;  /* 0x0000002dff2d723e */ /* 0x000fc400000190ff */
[----:B------:R-:W-:Y:S02]  /*5f50*/  PRMT R6, R6, 0x5410, R16 ;  /* 0x0000541006067816 */ /* 0x000fe40000000010 */
[----:B------:R-:W-:Y:S02]  /*5f60*/  PRMT R30, R30, 0x5410, R18 ;  /* 0x000054101e1e7816 */ /* 0x000fe40000000012 */
[----:B------:R-:W-:Y:S02]  /*5f70*/  F2FP.BF16.F32.PACK_AB.RZ R19, RZ, R19 ;  /* 0x00000013ff13723e */ /* 0x000fe400000190ff */
[----:B------:R-:W-:Y:S02]  /*5f80*/  F2FP.BF16.F32.PACK_AB.RZ R46, RZ, R46 ;  /* 0x0000002eff2e723e */ /* 0x000fe400000190ff */
[----:B------:R-:W-:Y:S02]  /*5f90*/  PRMT R40, R40, 0x5410, R0 ;  /* 0x0000541028287816 */ /* 0x000fe40000000000 */
[----:B------:R-:W-:-:S02]  /*5fa0*/  PRMT R24, R24, 0x5410, R27 ;  /* 0x0000541018187816 */ /* 0x000fc4000000001b */
[----:B---3--:R-:W-:Y:S02]  /*5fb0*/  LOP3.LUT R27, R21, 0xffff, RZ, 0xc0, !PT ;  /* 0x0000ffff151b7812 */ /* 0x008fe400078ec0ff */
[----:B------:R-:W-:Y:S02]  /*5fc0*/  PRMT R29, R29, 0x5410, R25 ;  /* 0x000054101d1d7816 */ /* 0x000fe40000000019 */
[----:B------:R-:W-:Y:S01]  /*5fd0*/  PRMT R44, R44, 0x5410, R45 ;  /* 0x000054102c2c7816 */ /* 0x000fe2000000002d */
[C---:B------:R-:W-:Y:S01]  /*5fe0*/  HFMA2.BF16_V2 R6, R2.reuse.H0_H0, R6, R43 ;  /* 0x0000000602067231 */ /* 0x040fe2000020082b */
[----:B------:R-:W-:Y:S01]  /*5ff0*/  F2FP.BF16.F32.PACK_AB.RZ R17, RZ, R17 ;  /* 0x00000011ff11723e */ /* 0x000fe200000190ff */
[C---:B------:R-:W-:Y:S01]  /*6000*/  HFMA2.BF16_V2 R28, R2.reuse.H0_H0, R30, R28 ;  /* 0x0000001e021c7231 */ /* 0x040fe2000020081c */
[----:B------:R-:W-:Y:S01]  /*6010*/  F2FP.BF16.F32.PACK_AB.RZ R41, RZ, R41 ;  /* 0x00000029ff29723e */ /* 0x000fe200000190ff */
[----:B------:R-:W-:Y:S01]  /*6020*/  HFMA2.BF16_V2 R40, R2.H0_H0, R40, R42 ;  /* 0x0000002802287231 */ /* 0x000fe2000020082a */
[----:B------:R-:W-:-:S02]  /*6030*/  PRMT R46, R46, 0x5410, R19 ;  /* 0x000054102e2e7816 */ /* 0x000fc40000000013 */
[----:B------:R-:W-:Y:S02]  /*6040*/  LOP3.LUT R19, R21, 0xff, RZ, 0xc0, !PT ;  /* 0x000000ff15137812 */ /* 0x000fe400078ec0ff */
[--C-:B------:R-:W-:Y:S02]  /*6050*/  SHF.R.U32.HI R25, RZ, 0x10, R21.reuse ;  /* 0x00000010ff197819 */ /* 0x100fe40000011615 */
[----:B------:R-:W-:Y:S02]  /*6060*/  SHF.R.U32.HI R30, RZ, 0x18, R21 ;  /* 0x00000018ff1e7819 */ /* 0x000fe40000011615 */
[----:B------:R-:W-:Y:S02]  /*6070*/  LOP3.LUT R43, R23, 0xffff, RZ, 0xc0, !PT ;  /* 0x0000ffff172b7812 */ /* 0x000fe400078ec0ff */
[----:B------:R-:W-:Y:S01]  /*6080*/  SHF.R.U32.HI R27, RZ, 0x8, R27 ;  /* 0x00000008ff1b7819 */ /* 0x000fe2000001161b */
[C---:B------:R-:W-:Y:S01]  /*6090*/  HFMA2.BF16_V2 R29, R2.reuse.H0_H0, R29, R31 ;  /* 0x0000001d021d7231 */ /* 0x040fe2000020081f */
[----:B------:R-:W-:Y:S01]  /*60a0*/  SHF.R.U32.HI R21, RZ, 0x10, R22 ;  /* 0x00000010ff157819 */ /* 0x000fe20000011616 */
[----:B------:R-:W-:Y:S01]  /*60b0*/  HFMA2.BF16_V2 R7, R2.H0_H0, R44, R7 ;  /* 0x0000002c02077231 */ /* 0x000fe20000200807 */
[----:B------:R-:W-:-:S02]  /*60c0*/  SHF.R.U32.HI R42, RZ, 0x10, R23 ;  /* 0x00000010ff2a7819 */ /* 0x000fc40000011617 */
[----:B------:R-:W-:Y:S02]  /*60d0*/  PRMT R17, R17, 0x5410, R41 ;  /* 0x0000541011117816 */ /* 0x000fe40000000029 */
[C---:B------:R-:W-:Y:S02]  /*60e0*/  LOP3.LUT R16, R20.reuse, 0xff, RZ, 0xc0, !PT ;  /* 0x000000ff14107812 */ /* 0x040fe400078ec0ff */
[--C-:B------:R-:W-:Y:S02]  /*60f0*/  SHF.R.U32.HI R18, RZ, 0x18, R20.reuse ;  /* 0x00000018ff127819 */ /* 0x100fe40000011614 */
[----:B------:R-:W-:Y:S02]  /*6100*/  LOP3.LUT R0, R20, 0xffff, RZ, 0xc0, !PT ;  /* 0x0000ffff14007812 */ /* 0x000fe400078ec0ff */
[----:B------:R-:W-:Y:S02]  /*6110*/  SHF.R.U32.HI R20, RZ, 0x10, R20 ;  /* 0x00000010ff147819 */ /* 0x000fe40000011614 */
[----:B------:R-:W-:-:S02]  /*6120*/  LOP3.LUT R31, R22, 0xff, RZ, 0xc0, !PT ;  /* 0x000000ff161f7812 */ /* 0x000fc400078ec0ff */
[----:B------:R-:W-:Y:S02]  /*6130*/  LOP3.LUT R41, R22, 0xffff, RZ, 0xc0, !PT ;  /* 0x0000ffff16297812 */ /* 0x000fe400078ec0ff */
[----:B------:R-:W-:Y:S02]  /*6140*/  SHF.R.U32.HI R44, RZ, 0x18, R22 ;  /* 0x00000018ff2c7819 */ /* 0x000fe40000011616 */
[----:B------:R-:W-:Y:S02]  /*6150*/  LOP3.LUT R22, R23, 0xff, RZ, 0xc0, !PT ;  /* 0x000000ff17167812 */ /* 0x000fe400078ec0ff */
[----:B------:R-:W-:Y:S02]  /*6160*/  F2FP.F16.E5M2.UNPACK_B R19, R19 ;  /* 0x00000013ff13723e */ /* 0x000fe400020004ff */
[----:B------:R-:W-:Y:S02]  /*6170*/  F2FP.F16.E5M2.UNPACK_B R27, R27 ;  /* 0x0000001bff1b723e */ /* 0x000fe400020004ff */
[----:B------:R-:W-:-:S02]  /*6180*/  SHF.R.U32.HI R43, RZ, 0x8, R43 ;  /* 0x00000008ff2b7819 */ /* 0x000fc4000001162b */
[----:B------:R-:W-:Y:S02]  /*6190*/  SHF.R.U32.HI R23, RZ, 0x18, R23 ;  /* 0x00000018ff177819 */ /* 0x000fe40000011617 */
[----:B------:R-:W-:Y:S02]  /*61a0*/  LOP3.LUT R21, R21, 0xff, RZ, 0xc0, !PT ;  /* 0x000000ff15157812 */ /* 0x000fe400078ec0ff */
[----:B------:R-:W-:Y:S02]  /*61b0*/  LOP3.LUT R42, R42, 0xff, RZ, 0xc0, !PT ;  /* 0x000000ff2a2a7812 */ /* 0x000fe400078ec0ff */
[----:B------:R-:W-:Y:S02]  /*61c0*/  SHF.R.U32.HI R0, RZ, 0x8, R0 ;  /* 0x00000008ff007819 */ /* 0x000fe40000011600 */
[----:B------:R-:W-:Y:S02]  /*61d0*/  LOP3.LUT R20, R20, 0xff, RZ, 0xc0, !PT ;  /* 0x000000ff14147812 */ /* 0x000fe400078ec0ff */
[----:B------:R-:W-:Y:S01]  /*61e0*/  LOP3.LUT R25, R25, 0xff, RZ, 0xc0, !PT ;  /* 0x000000ff19197812 */ /* 0x000fe200078ec0ff */
[----:B------:R-:W-:Y:S01]  /*61f0*/  HADD2.F32 R19, -RZ, R19.H0_H0 ;  /* 0x20000013ff137230 */ /* 0x000fe20000004100 */
[----:B------:R-:W-:Y:S01]  /*6200*/  F2FP.F16.E5M2.UNPACK_B R22, R22 ;  /* 0x00000016ff16723e */ /* 0x000fe200020004ff */
[----:B------:R-:W-:Y:S01]  /*6210*/  HADD2.F32 R27, -RZ, R27.H0_H0 ;  /* 0x2000001bff1b7230 */ /* 0x000fe20000004100 */
[----:B------:R-:W-:-:S02]  /*6220*/  SHF.R.U32.HI R41, RZ, 0x8, R41 ;  /* 0x00000008ff297819 */ /* 0x000fc40000011629 */
        /* <DEDUP_REMOVED lines=27> */
[----:B------:R-:W-:Y:S02]  /*63e0*/  HFMA2.BF16_V2 R47, R2.H0_H0, R47, R55 ;  /* 0x0000002f022f7231 */ /* 0x000fe40000200837 */
[----:B------:R-:W-:Y:S01]  /*63f0*/  HADD2.F32 R31, -RZ, R31.H0_H0 ;  /* 0x2000001fff1f7230 */ /* 0x000fe20000004100 */
[----:B------:R-:W-:Y:S01]  /*6400*/  F2FP.BF16.F32.PACK_AB.RZ R22, RZ, R22 ;  /* 0x00000016ff16723e */ /* 0x000fe200000190ff */
[----:B------:R-:W-:Y:S01]  /*6410*/  HADD2.F32 R41, -RZ, R41.H0_H0 ;  /* 0x20000029ff297230 */ /* 0x000fe20000004100 */
[----:B------:R-:W-:Y:S02]  /*6420*/  F2FP.BF16.F32.PACK_AB.RZ R43, RZ, R43 ;  /* 0x0000002bff2b723e */ /* 0x000fe400000190ff */
[----:B------:R-:W-:Y:S02]  /*6430*/  PRMT R19, R19, 0x5410, R27 ;  /* 0x0000541013137816 */ /* 0x000fe4000000001b */
[----:B------:R-:W-:-:S02]  /*6440*/  F2FP.BF16.F32.PACK_AB.RZ R44, RZ, R44 ;  /* 0x0000002cff2c723e */ /* 0x000fc400000190ff */
[----:B------:R-:W-:Y:S02]  /*6450*/  F2FP.BF16.F32.PACK_AB.RZ R23, RZ, R23 ;  /* 0x00000017ff17723e */ /* 0x000fe400000190ff */
[----:B------:R-:W-:Y:S02]  /*6460*/  F2FP.BF16.F32.PACK_AB.RZ R21, RZ, R21 ;  /* 0x00000015ff15723e */ /* 0x000fe400000190ff */
[----:B------:R-:W-:Y:S01]  /*6470*/  F2FP.BF16.F32.PACK_AB.RZ R42, RZ, R42 ;  /* 0x0000002aff2a723e */ /* 0x000fe200000190ff */
[----:B------:R-:W-:Y:S01]  /*6480*/  HFMA2.BF16_V2 R47, R2.H0_H0, R50, R47 ;  /* 0x00000032022f7231 */ /* 0x000fe2000020082f */
[----:B------:R-:W-:Y:S02]  /*6490*/  F2FP.BF16.F32.PACK_AB.RZ R16, RZ, R16 ;  /* 0x00000010ff10723e */ /* 0x000fe400000190ff */
[----:B------:R-:W-:Y:S02]  /*64a0*/  F2FP.BF16.F32.PACK_AB.RZ R18, RZ, R18 ;  /* 0x00000012ff12723e */ /* 0x000fe400000190ff */
[----:B------:R-:W-:-:S02]  /*64b0*/  F2FP.BF16.F32.PACK_AB.RZ R30, RZ, R30 ;  /* 0x0000001eff1e723e */ /* 0x000fc400000190ff */
[----:B------:R-:W-:Y:S02]  /*64c0*/  F2FP.BF16.F32.PACK_AB.RZ R0, RZ, R0 ;  /* 0x00000000ff00723e */ /* 0x000fe400000190ff */
[----:B------:R-:W-:Y:S02]  /*64d0*/  F2FP.BF16.F32.PACK_AB.RZ R20, RZ, R20 ;  /* 0x00000014ff14723e */ /* 0x000fe400000190ff */
[----:B------:R-:W-:Y:S01]  /*64e0*/  F2FP.BF16.F32.PACK_AB.RZ R25, RZ, R25 ;  /* 0x00000019ff19723e */ /* 0x000fe200000190ff */
[----:B------:R-:W-:Y:S01]  /*64f0*/  HFMA2.BF16_V2 R6, R2.H0_H0, R19, R6 ;  /* 0x0000001302067231 */ /* 0x000fe20000200806 */
[----:B------:R-:W-:Y:S02]  /*6500*/  F2FP.BF16.F32.PACK_AB.RZ R31, RZ, R31 ;  /* 0x0000001fff1f723e */ /* 0x000fe400000190ff */
[----:B------:R-:W-:Y:S02]  /*6510*/  F2FP.BF16.F32.PACK_AB.RZ R41, RZ, R41 ;  /* 0x00000029ff29723e */ /* 0x000fe400000190ff */
[----:B------:R-:W-:-:S02]  /*6520*/  PRMT R22, R22, 0x5410, R43 ;  /* 0x0000541016167816 */ /* 0x000fc4000000002b */
[----:B------:R-:W-:Y:S02]  /*6530*/  PRMT R21, R21, 0x5410, R44 ;  /* 0x0000541015157816 */ /* 0x000fe4000000002c */
[----:B------:R-:W-:Y:S02]  /*6540*/  PRMT R42, R42, 0x5410, R23 ;  /* 0x000054102a2a7816 */ /* 0x000fe40000000017 */
[----:B----4-:R-:W-:Y:S02]  /*6550*/  LOP3.LUT R19, R8, 0xffff, RZ, 0xc0, !PT ;  /* 0x0000ffff08137812 */ /* 0x010fe400078ec0ff */
[----:B------:R-:W-:Y:S01]  /*6560*/  LOP3.LUT R23, R9, 0xffff, RZ, 0xc0, !PT ;  /* 0x0000ffff09177812 */ /* 0x000fe200078ec0ff */
[----:B------:R-:W-:Y:S01]  /*6570*/  HFMA2.BF16_V2 R24, R2.H0_H0, R24, R47 ;  /* 0x0000001802187231 */ /* 0x000fe2000020082f */
[----:B------:R-:W-:Y:S02]  /*6580*/  PRMT R20, R20, 0x5410, R18 ;  /* 0x0000541014147816 */ /* 0x000fe40000000012 */
[----:B------:R-:W-:-:S02]  /*6590*/  PRMT R25, R25, 0x5410, R30 ;  /* 0x0000541019197816 */ /* 0x000fc4000000001e */
[----:B------:R-:W-:Y:S01]  /*65a0*/  PRMT R16, R16, 0x5410, R0 ;  /* 0x0000541010107816 */ /* 0x000fe20000000000 */
[C---:B------:R-:W-:Y:S01]  /*65b0*/  HFMA2.BF16_V2 R17, R2.reuse.H0_H0, R17, R48 ;  /* 0x0000001102117231 */ /* 0x040fe20000200830 */
[----:B------:R-:W-:Y:S01]  /*65c0*/  PRMT R31, R31, 0x5410, R41 ;  /* 0x000054101f1f7816 */ /* 0x000fe20000000029 */
[C---:B------:R-:W-:Y:S01]  /*65d0*/  HFMA2.BF16_V2 R7, R2.reuse.H0_H0, R22, R7 ;  /* 0x0000001602077231 */ /* 0x040fe20000200807 */
[----:B------:R-:W-:Y:S01]  /*65e0*/  LOP3.LUT R18, R8, 0xff, RZ, 0xc0, !PT ;  /* 0x000000ff08127812 */ /* 0x000fe200078ec0ff */
[C---:B------:R-:W-:Y:S01]  /*65f0*/  HFMA2.BF16_V2 R28, R2.reuse.H0_H0, R21, R28 ;  /* 0x00000015021c7231 */ /* 0x040fe2000020081c */
[----:B------:R-:W-:Y:S02]  /*6600*/  LOP3.LUT R22, R9, 0xff, RZ, 0xc0, !PT ;  /* 0x000000ff09167812 */ /* 0x000fe400078ec0ff */
[----:B------:R-:W-:Y:S02]  /*6610*/  SHF.R.U32.HI R19, RZ, 0x8, R19 ;  /* 0x00000008ff137819 */ /* 0x000fe40000011613 */
[----:B------:R-:W-:Y:S01]  /*6620*/  SHF.R.U32.HI R23, RZ, 0x8, R23 ;  /* 0x00000008ff177819 */ /* 0x000fe20000011617 */
[C---:B------:R-:W-:Y:S01]  /*6630*/  HFMA2.BF16_V2 R16, R2.reuse.H0_H0, R16, R24 ;  /* 0x0000001002107231 */ /* 0x040fe20000200818 */
[--C-:B------:R-:W-:Y:S01]  /*6640*/  SHF.R.U32.HI R0, RZ, 0x10, R8.reuse ;  /* 0x00000010ff007819 */ /* 0x100fe20000011608 */
[C---:B------:R-:W-:Y:S01]  /*6650*/  HFMA2.BF16_V2 R20, R2.reuse.H0_H0, R20, R29 ;  /* 0x0000001402147231 */ /* 0x040fe2000020081d */
[----:B------:R-:W-:Y:S01]  /*6660*/  SHF.R.U32.HI R21, RZ, 0x18, R8 ;  /* 0x00000018ff157819 */ /* 0x000fe20000011608 */
[C---:B------:R-:W-:Y:S01]  /*6670*/  HFMA2.BF16_V2 R25, R2.reuse.H0_H0, R25, R40 ;  /* 0x0000001902197231 */ /* 0x040fe20000200828 */
[----:B------:R-:W-:Y:S01]  /*6680*/  SHF.R.U32.HI R30, RZ, 0x10, R11 ;  /* 0x00000010ff1e7819 */ /* 0x000fe2000001160b */
[----:B------:R-:W-:Y:S01]  /*6690*/  HFMA2.BF16_V2 R17, R2.H0_H0, R31, R17 ;  /* 0x0000001f02117231 */ /* 0x000fe20000200811 */
[----:B------:R-:W-:-:S02]  /*66a0*/  SHF.R.U32.HI R8, RZ, 0x10, R9 ;  /* 0x00000010ff087819 */ /* 0x000fc40000011609 */
[----:B------:R-:W-:Y:S02]  /*66b0*/  SHF.R.U32.HI R27, RZ, 0x18, R9 ;  /* 0x00000018ff1b7819 */ /* 0x000fe40000011609 */
[C---:B------:R-:W-:Y:S02]  /*66c0*/  LOP3.LUT R29, R10.reuse, 0xff, RZ, 0xc0, !PT ;  /* 0x000000ff0a1d7812 */ /* 0x040fe400078ec0ff */
[----:B------:R-:W-:Y:S02]  /*66d0*/  LOP3.LUT R9, R10, 0xffff, RZ, 0xc0, !PT ;  /* 0x0000ffff0a097812 */ /* 0x000fe400078ec0ff */
[--C-:B------:R-:W-:Y:S02]  /*66e0*/  SHF.R.U32.HI R24, RZ, 0x10, R10.reuse ;  /* 0x00000010ff187819 */ /* 0x100fe4000001160a */
[----:B------:R-:W-:Y:S02]  /*66f0*/  SHF.R.U32.HI R40, RZ, 0x18, R10 ;  /* 0x00000018ff287819 */ /* 0x000fe4000001160a */
[----:B------:R-:W-:-:S02]  /*6700*/  F2FP.F16.E5M2.UNPACK_B R18, R18 ;  /* 0x00000012ff12723e */ /* 0x000fc400020004ff */
[C---:B------:R-:W-:Y:S02]  /*6710*/  LOP3.LUT R10, R11.reuse, 0xff, RZ, 0xc0, !PT ;  /* 0x000000ff0b0a7812 */ /* 0x040fe400078ec0ff */
[----:B------:R-:W-:Y:S02]  /*6720*/  LOP3.LUT R31, R11, 0xffff, RZ, 0xc0, !PT ;  /* 0x0000ffff0b1f7812 */ /* 0x000fe400078ec0ff */
[----:B------:R-:W-:Y:S02]  /*6730*/  F2FP.F16.E5M2.UNPACK_B R22, R22 ;  /* 0x00000016ff16723e */ /* 0x000fe400020004ff */
[----:B------:R-:W-:Y:S02]  /*6740*/  F2FP.F16.E5M2.UNPACK_B R19, R19 ;  /* 0x00000013ff13723e */ /* 0x000fe400020004ff */
[----:B------:R-:W-:Y:S02]  /*6750*/  F2FP.F16.E5M2.UNPACK_B R23, R23 ;  /* 0x00000017ff17723e */ /* 0x000fe400020004ff */
[----:B------:R-:W-:-:S02]  /*6760*/  SHF.R.U32.HI R11, RZ, 0x18, R11 ;  /* 0x00000018ff0b7819 */ /* 0x000fc4000001160b */
[----:B------:R-:W-:Y:S01]  /*6770*/  LOP3.LUT R30, R30, 0xff, RZ, 0xc0, !PT ;  /* 0x000000ff1e1e7812 */ /* 0x000fe200078ec0ff */
[----:B------:R-:W-:Y:S01]  /*6780*/  HADD2.F32 R18, -RZ, R18.H0_H0 ;  /* 0x20000012ff127230 */ /* 0x000fe20000004100 */
[----:B------:R-:W-:Y:S01]  /*6790*/  F2FP.F16.E5M2.UNPACK_B R11, R11 ;  /* 0x0000000bff0b723e */ /* 0x000fe200020004ff */
[----:B------:R-:W-:Y:S01]  /*67a0*/  HADD2.F32 R22, -RZ, R22.H0_H0 ;  /* 0x20000016ff167230 */ /* 0x000fe20000004100 */
        /* <DEDUP_REMOVED lines=10> */
[----:B------:R-:W-:Y:S02]  /*6850*/  SHF.R.U32.HI R31, RZ, 0x8, R31 ;  /* 0x00000008ff1f7819 */ /* 0x000fe4000001161f */
[----:B------:R-:W-:Y:S02]  /*6860*/  F2FP.F16.E5M2.UNPACK_B R21, R21 ;  /* 0x00000015ff15723e */ /* 0x000fe400020004ff */
[----:B------:R-:W-:Y:S02]  /*6870*/  F2FP.F16.E5M2.UNPACK_B R0, R0 ;  /* 0x00000000ff00723e */ /* 0x000fe400020004ff */
[----:B------:R-:W-:Y:S02]  /*6880*/  F2FP.BF16.F32.PACK_AB.RZ R18, RZ, R18 ;  /* 0x00000012ff12723e */ /* 0x000fe400000190ff */
[----:B------:R-:W-:-:S02]  /*6890*/  F2FP.BF16.F32.PACK_AB.RZ R22, RZ, R22 ;  /* 0x00000016ff16723e */ /* 0x000fc400000190ff */
[----:B------:R-:W-:Y:S02]  /*68a0*/  F2FP.BF16.F32.PACK_AB.RZ R19, RZ, R19 ;  /* 0x00000013ff13723e */ /* 0x000fe400000190ff */
[----:B------:R-:W-:Y:S01]  /*68b0*/  F2FP.BF16.F32.PACK_AB.RZ R23, RZ, R23 ;  /* 0x00000017ff17723e */ /* 0x000fe200000190ff */
[----:B------:R-:W-:Y:S01]  /*68c0*/  HADD2.F32 R27, -RZ, R27.H0_H0 ;  /* 0x2000001bff1b7230 */ /* 0x000fe20000004100 */
[----:B------:R-:W-:Y:S01]  /*68d0*/  F2FP.F16.E5M2.UNPACK_B R29, R29 ;  /* 0x0000001dff1d723e */ /* 0x000fe200020004ff */
[----:B------:R-:W-:Y:S01]  /*68e0*/  HADD2.F32 R8, -RZ, R8.H0_H0 ;  /* 0x20000008ff087230 */ /* 0x000fe20000004100 */
[----:B------:R-:W-:Y:S02]  /*68f0*/  F2FP.F16.E5M2.UNPACK_B R10, R10 ;  /* 0x0000000aff0a723e */ /* 0x000fe400020004ff */
[----:B------:R-:W-:Y:S02]  /*6900*/  LOP3.LUT R24, R24, 0xff, RZ, 0xc0, !PT ;  /* 0x000000ff18187812 */ /* 0x000fe400078ec0ff */
[----:B------:R-:W-:-:S02]  /*6910*/  F2FP.F16.E5M2.UNPACK_B R9, R9 ;  /* 0x00000009ff09723e */ /* 0x000fc400020004ff */
[----:B------:R-:W-:Y:S01]  /*6920*/  F2FP.F16.E5M2.UNPACK_B R31, R31 ;  /* 0x0000001fff1f723e */ /* 0x000fe200020004ff */
[----:B------:R-:W-:Y:S01]  /*6930*/  HADD2.F32 R21, -RZ, R21.H0_H0 ;  /* 0x20000015ff157230 */ /* 0x000fe20000004100 */
[----:B------:R-:W-:Y:S01]  /*6940*/  PRMT R18, R18, 0x5410, R19 ;  /* 0x0000541012127816 */ /* 0x000fe20000000013 */
[----:B------:R-:W-:Y:S01]  /*6950*/  HADD2.F32 R0, -RZ, R0.H0_H0 ;  /* 0x20000000ff007230 */ /* 0x000fe20000004100 */
[----:B------:R-:W-:Y:S02]  /*6960*/  PRMT R22, R22, 0x5410, R23 ;  /* 0x0000541016167816 */ /* 0x000fe40000000017 */
[----:B------:R-:W-:Y:S02]  /*6970*/  F2FP.BF16.F32.PACK_AB.RZ R11, RZ, R11 ;  /* 0x0000000bff0b723e */ /* 0x000fe400000190ff */
[----:B------:R-:W-:Y:S01]  /*6980*/  F2FP.BF16.F32.PACK_AB.RZ R30, RZ, R30 ;  /* 0x0000001eff1e723e */ /* 0x000fe200000190ff */
        /* <DEDUP_REMOVED lines=8> */
[C---:B------:R-:W-:Y:S01]  /*6a10*/  HFMA2.BF16_V2 R16, R2.reuse.H0_H0, R18, R16 ;  /* 0x0000001202107231 */ /* 0x040fe20000200810 */
[----:B------:R-:W-:Y:S01]  /*6a20*/  PRMT R30, R30, 0x5410, R11 ;  /* 0x000054101e1e7816 */ /* 0x000fe2000000000b */
[----:B------:R-:W-:Y:S01]  /*6a30*/  HFMA2.BF16_V2 R6, R2.H0_H0, R22, R6 ;  /* 0x0000001602067231 */ /* 0x000fe20000200806 */
[----:B------:R-:W-:-:S02]  /*6a40*/  F2FP.BF16.F32.PACK_AB.RZ R21, RZ, R21 ;  /* 0x00000015ff15723e */ /* 0x000fc400000190ff */
[----:B------:R-:W-:Y:S02]  /*6a50*/  F2FP.BF16.F32.PACK_AB.RZ R0, RZ, R0 ;  /* 0x00000000ff00723e */ /* 0x000fe400000190ff */
[C---:B-----5:R-:W-:Y:S02]  /*6a60*/  LOP3.LUT R19, R13.reuse, 0xffff, RZ, 0xc0, !PT ;  /* 0x0000ffff0d137812 */ /* 0x060fe400078ec0ff */
[----:B------:R-:W-:Y:S02]  /*6a70*/  LOP3.LUT R18, R13, 0xff, RZ, 0xc0, !PT ;  /* 0x000000ff0d127812 */ /* 0x000fe400078ec0ff */
[--C-:B------:R-:W-:Y:S02]  /*6a80*/  SHF.R.U32.HI R11, RZ, 0x10, R13.reuse ;  /* 0x00000010ff0b7819 */ /* 0x100fe4000001160d */
[----:B------:R-:W-:Y:S01]  /*6a90*/  SHF.R.U32.HI R22, RZ, 0x18, R13 ;  /* 0x00000018ff167819 */ /* 0x000fe2000001160d */
[----:B------:R-:W-:Y:S01]  /*6aa0*/  HADD2.F32 R40, -RZ, R40.H0_H0 ;  /* 0x20000028ff287230 */ /* 0x000fe20000004100 */
[----:B------:R-:W-:Y:S01]  /*6ab0*/  LOP3.LUT R13, R14, 0xffff, RZ, 0xc0, !PT ;  /* 0x0000ffff0e0d7812 */ /* 0x000fe200078ec0ff */
[----:B------:R-:W-:Y:S01]  /*6ac0*/  HADD2.F32 R24, -RZ, R24.H0_H0 ;  /* 0x20000018ff187230 */ /* 0x000fe20000004100 */
[----:B------:R-:W-:Y:S01]  /*6ad0*/  F2FP.BF16.F32.PACK_AB.RZ R29, RZ, R29 ;  /* 0x0000001dff1d723e */ /* 0x000fe200000190ff */
[----:B------:R-:W-:Y:S01]  /*6ae0*/  HFMA2.BF16_V2 R26, R2.H0_H0, R46, R26 ;  /* 0x0000002e021a7231 */ /* 0x000fe2000020081a */
[----:B------:R-:W-:-:S02]  /*6af0*/  F2FP.BF16.F32.PACK_AB.RZ R10, RZ, R10 ;  /* 0x0000000aff0a723e */ /* 0x000fc400000190ff */
[----:B------:R-:W-:Y:S02]  /*6b00*/  F2FP.BF16.F32.PACK_AB.RZ R9, RZ, R9 ;  /* 0x00000009ff09723e */ /* 0x000fe400000190ff */
[----:B------:R-:W-:Y:S02]  /*6b10*/  F2FP.BF16.F32.PACK_AB.RZ R31, RZ, R31 ;  /* 0x0000001fff1f723e */ /* 0x000fe400000190ff */
[----:B------:R-:W-:Y:S02]  /*6b20*/  PRMT R8, R8, 0x5410, R27 ;  /* 0x0000541008087816 */ /* 0x000fe4000000001b */
[----:B------:R-:W-:Y:S02]  /*6b30*/  PRMT R0, R0, 0x5410, R21 ;  /* 0x0000541000007816 */ /* 0x000fe40000000015 */
[----:B------:R-:W-:Y:S02]  /*6b40*/  SHF.R.U32.HI R19, RZ, 0x8, R19 ;  /* 0x00000008ff137819 */ /* 0x000fe40000011613 */
[----:B------:R-:W-:-:S02]  /*6b50*/  LOP3.LUT R21, R14, 0xff, RZ, 0xc0, !PT ;  /* 0x000000ff0e157812 */ /* 0x000fc400078ec0ff */
[----:B------:R-:W-:Y:S01]  /*6b60*/  SHF.R.U32.HI R13, RZ, 0x8, R13 ;  /* 0x00000008ff0d7819 */ /* 0x000fe2000001160d */
[C---:B------:R-:W-:Y:S01]  /*6b70*/  HFMA2.BF16_V2 R26, R2.reuse.H0_H0, R42, R26 ;  /* 0x0000002a021a7231 */ /* 0x040fe2000020081a */
[----:B------:R-:W-:Y:S01]  /*6b80*/  F2FP.BF16.F32.PACK_AB.RZ R40, RZ, R40 ;  /* 0x00000028ff28723e */ /* 0x000fe200000190ff */
[----:B------:R-:W-:Y:S01]  /*6b90*/  HFMA2.BF16_V2 R25, R2.H0_H0, R8, R25 ;  /* 0x0000000802197231 */ /* 0x000fe20000200819 */
[----:B------:R-:W-:Y:S02]  /*6ba0*/  F2FP.BF16.F32.PACK_AB.RZ R24, RZ, R24 ;  /* 0x00000018ff18723e */ /* 0x000fe400000190ff */
[----:B------:R-:W-:Y:S02]  /*6bb0*/  PRMT R29, R29, 0x5410, R9 ;  /* 0x000054101d1d7816 */ /* 0x000fe40000000009 */
[----:B------:R-:W-:Y:S02]  /*6bc0*/  PRMT R10, R10, 0x5410, R31 ;  /* 0x000054100a0a7816 */ /* 0x000fe4000000001f */
[----:B------:R-:W-:-:S02]  /*6bd0*/  F2FP.F16.E5M2.UNPACK_B R18, R18 ;  /* 0x00000012ff12723e */ /* 0x000fc400020004ff */
[----:B------:R-:W-:Y:S02]  /*6be0*/  F2FP.F16.E5M2.UNPACK_B R19, R19 ;  /* 0x00000013ff13723e */ /* 0x000fe400020004ff */
[----:B------:R-:W-:Y:S02]  /*6bf0*/  LOP3.LUT R8, R12, 0xff, RZ, 0xc0, !PT ;  /* 0x000000ff0c087812 */ /* 0x000fe400078ec0ff */
[----:B------:R-:W-:Y:S02]  /*6c00*/  F2FP.F16.E5M2.UNPACK_B R21, R21 ;  /* 0x00000015ff15723e */ /* 0x000fe400020004ff */
[----:B------:R-:W-:Y:S01]  /*6c10*/  F2FP.F16.E5M2.UNPACK_B R13, R13 ;  /* 0x0000000dff0d723e */ /* 0x000fe200020004ff */
[C---:B------:R-:W-:Y:S01]  /*6c20*/  HFMA2.BF16_V2 R17, R2.reuse.H0_H0, R29, R17 ;  /* 0x0000001d02117231 */ /* 0x040fe20000200811 */
[----:B------:R-:W-:Y:S01]  /*6c30*/  PRMT R24, R24, 0x5410, R40 ;  /* 0x0000541018187816 */ /* 0x000fe20000000028 */
[C---:B------:R-:W-:Y:S01]  /*6c40*/  HFMA2.BF16_V2 R7, R2.reuse.H0_H0, R10, R7 ;  /* 0x0000000a02077231 */ /* 0x040fe20000200807 */
[----:B------:R-:W-:Y:S01]  /*6c50*/  F2FP.F16.E5M2.UNPACK_B R10, R8 ;  /* 0x00000008ff0a723e */ /* 0x000fe200020004ff */
[----:B------:R-:W-:Y:S01]  /*6c60*/  HFMA2.BF16_V2 R26, R2.H0_H0, R30, R26 ;  /* 0x0000001e021a7231 */ /* 0x000fe2000020081a */
[----:B------:R-:W-:Y:S01]  /*6c70*/  LOP3.LUT R9, R12, 0xffff, RZ, 0xc0, !PT ;  /* 0x0000ffff0c097812 */ /* 0x000fe200078ec0ff */
[----:B------:R-:W-:Y:S01]  /*6c80*/  HADD2.F32 R29, -RZ, R18.H0_H0 ;  /* 0x20000012ff1d7230 */ /* 0x000fe20000004100 */
[----:B------:R-:W-:Y:S01]  /*6c90*/  SHF.R.U32.HI R8, RZ, 0x10, R12 ;  /* 0x00000010ff087819 */ /* 0x000fe2000001160c */
[----:B------:R-:W-:Y:S01]  /*6ca0*/  HADD2.F32 R30, -RZ, R19.H0_H0 ;  /* 0x20000013ff1e7230 */ /* 0x000fe20000004100 */
[----:B------:R-:W-:Y:S01]  /*6cb0*/  LOP3.LUT R27, R15, 0xffff, RZ, 0xc0, !PT ;  /* 0x0000ffff0f1b7812 */ /* 0x000fe200078ec0ff */
[----:B------:R-:W-:Y:S01]  /*6cc0*/  HADD2.F32 R21, -RZ, R21.H0_H0 ;  /* 0x20000015ff157230 */ /* 0x000fe20000004100 */
[----:B------:R-:W0:Y:S01]  /*6cd0*/  LDC.64 R18, c[0x0][0x248] ;  /* 0x00009200ff127b82 */ /* 0x000e220000000a00 */
[----:B------:R-:W-:-:S02]  /*6ce0*/  HADD2.F32 R13, -RZ, R13.H0_H0 ;  /* 0x2000000dff0d7230 */ /* 0x000fc40000004100 */
[C---:B------:R-:W-:Y:S01]  /*6cf0*/  HFMA2.BF16_V2 R0, R2.reuse.H0_H0, R0, R20 ;  /* 0x0000000002007231 */ /* 0x040fe20000200814 */
[--C-:B------:R-:W-:Y:S01]  /*6d00*/  SHF.R.U32.HI R20, RZ, 0x10, R14.reuse ;  /* 0x00000010ff147819 */ /* 0x100fe2000001160e */
[----:B------:R-:W-:Y:S01]  /*6d10*/  HFMA2.BF16_V2 R28, R2.H0_H0, R24, R28 ;  /* 0x00000018021c7231 */ /* 0x000fe2000020081c */
[----:B------:R-:W-:Y:S02]  /*6d20*/  SHF.R.U32.HI R23, RZ, 0x10, R15 ;  /* 0x00000010ff177819 */ /* 0x000fe4000001160f */
[----:B------:R-:W-:Y:S02]  /*6d30*/  SHF.R.U32.HI R24, RZ, 0x18, R14 ;  /* 0x00000018ff187819 */ /* 0x000fe4000001160e */
[----:B------:R-:W-:Y:S01]  /*6d40*/  SHF.R.U32.HI R9, RZ, 0x8, R9 ;  /* 0x00000008ff097819 */ /* 0x000fe20000011609 */
[----:B------:R-:W-:Y:S01]  /*6d50*/  ULDC UR4, c[0x0][0x0] ;  /* 0x0000000000047ab9 */ /* 0x000fe20000000800 */
[----:B------:R-:W-:Y:S02]  /*6d60*/  SHF.R.U32.HI R12, RZ, 0x18, R12 ;  /* 0x00000018ff0c7819 */ /* 0x000fe4000001160c */
[----:B------:R-:W-:-:S02]  /*6d70*/  LOP3.LUT R14, R15, 0xff, RZ, 0xc0, !PT ;  /* 0x000000ff0f0e7812 */ /* 0x000fc400078ec0ff */
[----:B------:R-:W-:Y:S02]  /*6d80*/  LOP3.LUT R8, R8, 0xff, RZ, 0xc0, !PT ;  /* 0x000000ff08087812 */ /* 0x000fe400078ec0ff */
[----:B------:R-:W-:Y:S02]  /*6d90*/  SHF.R.U32.HI R27, RZ, 0x8, R27 ;  /* 0x00000008ff1b7819 */ /* 0x000fe4000001161b */
[----:B------:R-:W-:Y:S02]  /*6da0*/  LOP3.LUT R11, R11, 0xff, RZ, 0xc0, !PT ;  /* 0x000000ff0b0b7812 */ /* 0x000fe400078ec0ff */
[----:B------:R-:W-:Y:S02]  /*6db0*/  F2FP.BF16.F32.PACK_AB.RZ R13, R13, R21 ;  /* 0x000000150d0d723e */ /* 0x000fe400000190ff */
[----:B------:R-:W-:Y:S01]  /*6dc0*/  SHF.R.U32.HI R15, RZ, 0x18, R15 ;  /* 0x00000018ff0f7819 */ /* 0x000fe2000001160f */
[----:B------:R-:W1:Y:S01]  /*6dd0*/  LDC R21, c[0x0][0xc] ;  /* 0x00000300ff157b82 */ /* 0x000e620000000800 */
[----:B------:R-:W-:-:S02]  /*6de0*/  LOP3.LUT R20, R20, 0xff, RZ, 0xc0, !PT ;  /* 0x000000ff14147812 */ /* 0x000fc400078ec0ff */
[----:B------:R-:W-:Y:S02]  /*6df0*/  LOP3.LUT R23, R23, 0xff, RZ, 0xc0, !PT ;  /* 0x000000ff17177812 */ /* 0x000fe400078ec0ff */
        /* <DEDUP_REMOVED lines=9> */
[----:B------:R-:W-:Y:S02]  /*6e90*/  F2FP.F16.E5M2.UNPACK_B R20, R20 ;  /* 0x00000014ff14723e */ /* 0x000fe400020004ff */
[----:B------:R-:W-:Y:S01]  /*6ea0*/  F2FP.F16.E5M2.UNPACK_B R23, R23 ;  /* 0x00000017ff17723e */ /* 0x000fe200020004ff */
        /* <DEDUP_REMOVED lines=11> */
[----:B------:R-:W-:Y:S01]  /*6f60*/  HADD2.F32 R23, -RZ, R23.H0_H0 ;  /* 0x20000017ff177230 */ /* 0x000fe20000004100 */
[----:B------:R-:W-:Y:S02]  /*6f70*/  F2FP.BF16.F32.PACK_AB.RZ R9, R9, R10 ;  /* 0x0000000a0909723e */ /* 0x000fe400000190ff */
[----:B------:R-:W-:-:S02]  /*6f80*/  F2FP.BF16.F32.PACK_AB.RZ R12, R12, R8 ;  /* 0x000000080c0c723e */ /* 0x000fc400000190ff */
[----:B------:R-:W-:Y:S02]  /*6f90*/  F2FP.BF16.F32.PACK_AB.RZ R10, R30, R29 ;  /* 0x0000001d1e0a723e */ /* 0x000fe400000190ff */
[----:B------:R-:W-:Y:S02]  /*6fa0*/  F2FP.BF16.F32.PACK_AB.RZ R14, R27, R14 ;  /* 0x0000000e1b0e723e */ /* 0x000fe400000190ff */
[----:B------:R-:W-:Y:S02]  /*6fb0*/  F2FP.BF16.F32.PACK_AB.RZ R11, R22, R11 ;  /* 0x0000000b160b723e */ /* 0x000fe400000190ff */
[----:B------:R-:W-:Y:S02]  /*6fc0*/  F2FP.BF16.F32.PACK_AB.RZ R20, R24, R20 ;  /* 0x000000141814723e */ /* 0x000fe400000190ff */
[----:B------:R-:W-:Y:S01]  /*6fd0*/  F2FP.BF16.F32.PACK_AB.RZ R15, R15, R23 ;  /* 0x000000170f0f723e */ /* 0x000fe200000190ff */
[C---:B------:R-:W-:Y:S02]  /*6fe0*/  HFMA2.BF16_V2 R8, R2.reuse.H0_H0, R9, R16 ;  /* 0x0000000902087231 */ /* 0x040fe40000200810 */
[----:B------:R-:W-:-:S02]  /*6ff0*/  HFMA2.BF16_V2 R9, R2.H0_H0, R12, R0 ;  /* 0x0000000c02097231 */ /* 0x000fc40000200800 */
[C---:B------:R-:W-:Y:S02]  /*7000*/  HFMA2.BF16_V2 R10, R2.reuse.H0_H0, R10, R6 ;  /* 0x0000000a020a7231 */ /* 0x040fe40000200806 */
[----:B------:R-:W-:Y:S02]  /*7010*/  HFMA2.BF16_V2 R14, R2.H0_H0, R14, R7 ;  /* 0x0000000e020e7231 */ /* 0x000fe40000200807 */
[----:B0-----:R-:W-:-:S04]  /*7020*/  IMAD.WIDE R6, R4, 0x10, R18 ;  /* 0x0000001004067825 */ /* 0x001fc800078e0212 */
[C---:B------:R-:W-:Y:S02]  /*7030*/  HFMA2.BF16_V2 R11, R2.reuse.H0_H0, R11, R25 ;  /* 0x0000000b020b7231 */ /* 0x040fe40000200819 */
[----:B------:R-:W-:Y:S02]  /*7040*/  HFMA2.BF16_V2 R12, R2.H0_H0, R13, R17 ;  /* 0x0000000d020c7231 */ /* 0x000fe40000200811 */
[----:B------:R-:W-:-:S04]  /*7050*/  IMAD.WIDE R18, R5, 0x10, R18 ;  /* 0x0000001005127825 */ /* 0x000fc800078e0212 */
[C---:B------:R-:W-:Y:S02]  /*7060*/  HFMA2.BF16_V2 R13, R2.reuse.H0_H0, R20, R28 ;  /* 0x00000014020d7231 */ /* 0x040fe4000020081c */
[----:B------:R-:W-:Y:S01]  /*7070*/  HFMA2.BF16_V2 R15, R2.H0_H0, R15, R26 ;  /* 0x0000000f020f7231 */ /* 0x000fe2000020081a */
[----:B------:R0:W-:Y:S01]  /*7080*/  STG.E.128 desc[UR36][R6.64], R8 ;  /* 0x0000000806007986 */ /* 0x0001e2000c101d24 */
[----:B-1----:R-:W-:-:S03]  /*7090*/  IMAD R3, R21, UR4, R3 ;  /* 0x0000000415037c24 */ /* 0x002fc6000f8e0203 */
[----:B------:R0:W-:Y:S02]  /*70a0*/  STG.E.128 desc[UR36][R18.64], R12 ;  /* 0x0000000c12007986 */ /* 0x0001e4000c101d24 */
[----:B------:R-:W-:-:S13]  /*70b0*/  ISETP.GE.AND P0, PT, R3, UR12, PT ;  /* 0x0000000c03007c0c */ /* 0x000fda000bf06270 */
[----:B------:R-:W-:Y:S05]  /*70c0*/  @!P0 BRA `(.L_x_38) ;  /* 0xffffffa0003c8947 */ /* 0x000fea000383ffff */
[----:B------:R-:W-:Y:S05]  /*70d0*/  BSYNC B1 ;  /* 0x0000000000017941 */ /* 0x000fea0003800000 */
.L_x_37:
[----:B------:R-:W-:Y:S05]  /*70e0*/  BRA `(.L_x_35) ;  /* 0x0000006000b87947 */ /* 0x000fea0003800000 */
.L_x_36:
[----:B------:R-:W0:Y:S01]  /*70f0*/  LDC R0, c[0x0][0x22c] ;  /* 0x00008b00ff007b82 */ /* 0x000e220000000800 */
[----:B------:R-:W1:Y:S01]  /*7100*/  S2R R6, SR_TID.X ;  /* 0x0000000000067919 */ /* 0x000e620000002100 */
[----:B------:R-:W-:-:S06]  /*7110*/  UMOV UR4, 0x400 ;  /* 0x0000040000047882 */ /* 0x000fcc0000000000 */
[----:B------:R-:W2:Y:S08]  /*7120*/  LDC R5, c[0x0][0x21c] ;  /* 0x00008700ff057b82 */ /* 0x000eb00000000800 */
[----:B------:R-:W3:Y:S01]  /*7130*/  S2UR UR5, SR_CgaCtaId ;  /* 0x00000000000579c3 */ /* 0x000ee20000008800 */
[----:B0-----:R-:W-:-:S04]  /*7140*/  IABS R0, R0 ;  /* 0x0000000000007213 */ /* 0x001fc80000000000 */
[----:B------:R-:W0:Y:S01]  /*7150*/  I2F.RP R3, R0 ;  /* 0x0000000000037306 */ /* 0x000e220000209400 */
[----:B-1----:R-:W-:-:S05]  /*7160*/  LEA.HI R6, R6, UR8, RZ, 0x1b ;  /* 0x0000000806067c11 */ /* 0x002fca000f8fd8ff */
[----:B--2---:R-:W-:Y:S01]  /*7170*/  IMAD.IADD R6, R6, 0x1, R5 ;  /* 0x0000000106067824 */ /* 0x004fe200078e0205 */
[----:B---3--:R-:W-:-:S03]  /*7180*/  ULEA UR4, UR5, UR4, 0x18 ;  /* 0x0000000405047291 */ /* 0x008fc6000f8ec03f */
[----:B------:R-:W-:Y:S01]  /*7190*/  IMAD.SHL.U32 R6, R6, 0x8, RZ ;  /* 0x0000000806067824 */ /* 0x000fe200078e00ff */
[----:B0-----:R0:W1:Y:S03]  /*71a0*/  MUFU.RCP R22, R3 ;  /* 0x0000000300167308 */ /* 0x0010660000001000 */
[C---:B------:R-:W-:Y:S02]  /*71b0*/  VIADD R7, R6.reuse, 0x8 ;  /* 0x0000000806077836 */ /* 0x040fe40000000000 */
[C---:B------:R-:W-:Y:S02]  /*71c0*/  VIADD R8, R6.reuse, 0x10 ;  /* 0x0000001006087836 */ /* 0x040fe40000000000 */
[C---:B------:R-:W-:Y:S01]  /*71d0*/  VIADD R9, R6.reuse, 0x18 ;  /* 0x0000001806097836 */ /* 0x040fe20000000000 */
[----:B------:R-:W-:Y:S01]  /*71e0*/  LOP3.LUT R7, R7, 0x78, RZ, 0xc0, !PT ;  /* 0x0000007807077812 */ /* 0x000fe200078ec0ff */
[C---:B------:R-:W-:Y:S01]  /*71f0*/  VIADD R10, R6.reuse, 0x20 ;  /* 0x00000020060a7836 */ /* 0x040fe20000000000 */
[C---:B0-----:R-:W-:Y:S01]  /*7200*/  LOP3.LUT R3, R6.reuse, 0x78, RZ, 0xc0, !PT ;  /* 0x0000007806037812 */ /* 0x041fe200078ec0ff */
[----:B------:R-:W-:Y:S01]  /*7210*/  VIADD R11, R6, 0x28 ;  /* 0x00000028060b7836 */ /* 0x000fe20000000000 */
[----:B------:R-:W-:Y:S01]  /*7220*/  LOP3.LUT R8, R8, 0x78, RZ, 0xc0, !PT ;  /* 0x0000007808087812 */ /* 0x000fe200078ec0ff */
[C---:B------:R-:W-:Y:S01]  /*7230*/  VIADD R12, R6.reuse, 0x30 ;  /* 0x00000030060c7836 */ /* 0x040fe20000000000 */
[----:B------:R-:W-:Y:S01]  /*7240*/  LOP3.LUT R9, R9, 0x78, RZ, 0xc0, !PT ;  /* 0x0000007809097812 */ /* 0x000fe200078ec0ff */
[C---:B------:R-:W-:Y:S01]  /*7250*/  VIADD R13, R6.reuse, 0x38 ;  /* 0x00000038060d7836 */ /* 0x040fe20000000000 */
[----:B------:R-:W-:Y:S01]  /*7260*/  LOP3.LUT R11, R11, 0x78, RZ, 0xc0, !PT ;  /* 0x000000780b0b7812 */ /* 0x000fe200078ec0ff */
[C---:B------:R-:W-:Y:S01]  /*7270*/  VIADD R14, R6.reuse, 0x40 ;  /* 0x00000040060e7836 */ /* 0x040fe20000000000 */
[----:B------:R-:W0:Y:S01]  /*7280*/  LDS.64 R26, [R8+UR4] ;  /* 0x00000004081a7984 */ /* 0x000e220008000a00 */
[----:B------:R-:W-:Y:S01]  /*7290*/  VIADD R15, R6, 0x48 ;  /* 0x00000048060f7836 */ /* 0x000fe20000000000 */
[----:B------:R-:W-:Y:S01]  /*72a0*/  LOP3.LUT R10, R10, 0x78, RZ, 0xc0, !PT ;  /* 0x000000780a0a7812 */ /* 0x000fe200078ec0ff */
[C---:B------:R-:W-:Y:S01]  /*72b0*/  VIADD R16, R6.reuse, 0x50 ;  /* 0x0000005006107836 */ /* 0x040fe20000000000 */
[----:B------:R2:W3:Y:S01]  /*72c0*/  LDS.64 R24, [R7+UR4] ;  /* 0x0000000407187984 */ /* 0x0004e20008000a00 */
[----:B------:R-:W-:Y:S01]  /*72d0*/  VIADD R17, R6, 0x58 ;  /* 0x0000005806117836 */ /* 0x000fe20000000000 */
[----:B------:R-:W-:Y:S01]  /*72e0*/  LOP3.LUT R14, R14, 0x78, RZ, 0xc0, !PT ;  /* 0x000000780e0e7812 */ /* 0x000fe200078ec0ff */
[C---:B------:R-:W-:Y:S01]  /*72f0*/  VIADD R18, R6.reuse, 0x60 ;  /* 0x0000006006127836 */ /* 0x040fe20000000000 */
[----:B------:R-:W-:Y:S01]  /*7300*/  LOP3.LUT R13, R13, 0x78, RZ, 0xc0, !PT ;  /* 0x000000780d0d7812 */ /* 0x000fe200078ec0ff */
[C---:B------:R-:W-:Y:S01]  /*7310*/  VIADD R19, R6.reuse, 0x68 ;  /* 0x0000006806137836 */ /* 0x040fe20000000000 */
[----:B------:R-:W-:Y:S01]  /*7320*/  LOP3.LUT R17, R17, 0x78, RZ, 0xc0, !PT ;  /* 0x0000007811117812 */ /* 0x000fe200078ec0ff */
[----:B------:R-:W-:Y:S01]  /*7330*/  VIADD R20, R6, 0x70 ;  /* 0x0000007006147836 */ /* 0x000fe20000000000 */
[----:B------:R-:W-:Y:S01]  /*7340*/  LOP3.LUT R12, R12, 0x78, RZ, 0xc0, !PT ;  /* 0x000000780c0c7812 */ /* 0x000fe200078ec0ff */
[----:B------:R-:W-:Y:S01]  /*7350*/  VIADD R21, R6, 0xfffffff8 ;  /* 0xfffffff806157836 */ /* 0x000fe20000000000 */
[----:B------:R-:W-:Y:S01]  /*7360*/  LOP3.LUT R15, R15, 0x78, RZ, 0xc0, !PT ;  /* 0x000000780f0f7812 */ /* 0x000fe200078ec0ff */
[----:B-1----:R-:W-:Y:S01]  /*7370*/  VIADD R6, R22, 0xffffffe ;  /* 0x0ffffffe16067836 */ /* 0x002fe20000000000 */
[----:B------:R-:W-:Y:S01]  /*7380*/  LOP3.LUT R16, R16, 0x78, RZ, 0xc0, !PT ;  /* 0x0000007810107812 */ /* 0x000fe200078ec0ff */
[----:B------:R1:W4:Y:S01]  /*7390*/  LDS.64 R22, [R3+UR4] ;  /* 0x0000000403167984 */ /* 0x0003220008000a00 */
[----:B------:R-:W-:Y:S01]  /*73a0*/  LOP3.LUT R18, R18, 0x78, RZ, 0xc0, !PT ;  /* 0x0000007812127812 */ /* 0x000fe200078ec0ff */
[----:B--2---:R2:W1:Y:S01]  /*73b0*/  F2I.FTZ.U32.TRUNC.NTZ R7, R6 ;  /* 0x0000000600077305 */ /* 0x004462000021f000 */
[----:B------:R-:W-:-:S02]  /*73c0*/  LOP3.LUT R19, R19, 0x78, RZ, 0xc0, !PT ;  /* 0x0000007813137812 */ /* 0x000fc400078ec0ff */
[----:B------:R-:W-:Y:S01]  /*73d0*/  LOP3.LUT R20, R20, 0x78, RZ, 0xc0, !PT ;  /* 0x0000007814147812 */ /* 0x000fe200078ec0ff */
[----:B------:R-:W-:Y:S01]  /*73e0*/  LDS.64 R60, [R18+UR4] ;  /* 0x00000004123c7984 */ /* 0x000fe20008000a00 */
[----:B------:R-:W-:-:S03]  /*73f0*/  LOP3.LUT R21, R21, 0x78, RZ, 0xc0, !PT ;  /* 0x0000007815157812 */ /* 0x000fc600078ec0ff */
[----:B------:R-:W-:Y:S01]  /*7400*/  LDS.64 R34, [R19+UR4] ;  /* 0x0000000413227984 */ /* 0x000fe20008000a00 */
[----:B--2---:R-:W-:-:S03]  /*7410*/  IMAD.MOV.U32 R6, RZ, RZ, RZ ;  /* 0x000000ffff067224 */ /* 0x004fc600078e00ff */
[----:B------:R-:W-:Y:S01]  /*7420*/  LDS.64 R36, [R20+UR4] ;  /* 0x0000000414247984 */ /* 0x000fe20008000a00 */
[----:B-1----:R-:W-:-:S03]  /*7430*/  IMAD.MOV R3, RZ, RZ, -R7 ;  /* 0x000000ffff037224 */ /* 0x002fc600078e0a07 */
[----:B------:R-:W-:Y:S01]  /*7440*/  LDS.64 R38, [R21+UR4] ;  /* 0x0000000415267984 */ /* 0x000fe20008000a00 */
[----:B------:R-:W-:-:S03]  /*7450*/  IMAD R3, R3, R0, RZ ;  /* 0x0000000003037224 */ /* 0x000fc600078e02ff */
[----:B0-----:R-:W-:Y:S01]  /*7460*/  STL.64 [R1+0x70], R26 ;  /* 0x0000701a01007387 */ /* 0x001fe20000100a00 */
[----:B------:R-:W-:-:S03]  /*7470*/  IMAD.HI.U32 R3, R7, R3, R6 ;  /* 0x0000000307037227 */ /* 0x000fc600078e0006 */
[----:B---3--:R-:W-:Y:S04]  /*7480*/  STL.64 [R1+0x78], R24 ;  /* 0x0000781801007387 */ /* 0x008fe80000100a00 */
[----:B------:R-:W0:Y:S04]  /*7490*/  LDS.64 R24, [R10+UR4] ;  /* 0x000000040a187984 */ /* 0x000e280008000a00 */
[----:B----4-:R-:W-:Y:S04]  /*74a0*/  STL.64 [R1+0x80], R22 ;  /* 0x0000801601007387 */ /* 0x010fe80000100a00 */
[----:B------:R-:W1:Y:S04]  /*74b0*/  LDS.64 R22, [R9+UR4] ;  /* 0x0000000409167984 */ /* 0x000e680008000a00 */
[----:B------:R-:W2:Y:S04]  /*74c0*/  LDS.64 R8, [R11+UR4] ;  /* 0x000000040b087984 */ /* 0x000ea80008000a00 */
[----:B------:R-:W3:Y:S04]  /*74d0*/  LDS.64 R10, [R13+UR4] ;  /* 0x000000040d0a7984 */ /* 0x000ee80008000a00 */
[----:B0-----:R-:W-:Y:S04]  /*74e0*/  STL.64 [R1+0x60], R24 ;  /* 0x0000601801007387 */ /* 0x001fe80000100a00 */
[----:B-1----:R-:W-:Y:S04]  /*74f0*/  STL.64 [R1+0x68], R22 ;  /* 0x0000681601007387 */ /* 0x002fe80000100a00 */
[----:B--2---:R-:W-:Y:S04]  /*7500*/  STL.64 [R1+0x58], R8 ;  /* 0x0000580801007387 */ /* 0x004fe80000100a00 */
[----:B------:R-:W0:Y:S04]  /*7510*/  LDS.64 R8, [R14+UR4] ;  /* 0x000000040e087984 */ /* 0x000e280008000a00 */
[----:B------:R-:W1:Y:S04]  /*7520*/  LDS.64 R22, [R12+UR4] ;  /* 0x000000040c167984 */ /* 0x000e680008000a00 */
[----:B---3--:R-:W-:Y:S04]  /*7530*/  STL.64 [R1+0x48], R10 ;  /* 0x0000480a01007387 */ /* 0x008fe80000100a00 */
[----:B------:R-:W2:Y:S04]  /*7540*/  LDS.64 R12, [R15+UR4] ;  /* 0x000000040f0c7984 */ /* 0x000ea80008000a00 */
[----:B------:R-:W3:Y:S04]  /*7550*/  LDS.64 R10, [R16+UR4] ;  /* 0x00000004100a7984 */ /* 0x000ee80008000a00 */
[----:B0-----:R-:W-:Y:S04]  /*7560*/  STL.64 [R1+0x40], R8 ;  /* 0x0000400801007387 */ /* 0x001fe80000100a00 */
[----:B------:R-:W0:Y:S04]  /*7570*/  LDS.64 R8, [R17+UR4] ;  /* 0x0000000411087984 */ /* 0x000e280008000a00 */
[----:B-1----:R-:W-:Y:S04]  /*7580*/  STL.64 [R1+0x50], R22 ;  /* 0x0000501601007387 */ /* 0x002fe80000100a00 */
[----:B--2---:R-:W-:Y:S04]  /*7590*/  STL.64 [R1+0x38], R12 ;  /* 0x0000380c01007387 */ /* 0x004fe80000100a00 */
[----:B---3--:R-:W-:Y:S04]  /*75a0*/  STL.64 [R1+0x30], R10 ;  /* 0x0000300a01007387 */ /* 0x008fe80000100a00 */
[----:B0-----:R0:W-:Y:S02]  /*75b0*/  STL.64 [R1+0x28], R8 ;  /* 0x0000280801007387 */ /* 0x0011e40000100a00 */
[----:B0-----:R-:W0:Y:S02]  /*75c0*/  LDC R8, c[0x0][0x224] ;  /* 0x00008900ff087b82 */ /* 0x001e240000000800 */
[----:B0-----:R-:W-:-:S07]  /*75d0*/  IMAD R5, R5, UR6, R8 ;  /* 0x0000000605057c24 */ /* 0x001fce000f8e0208 */
.L_x_39:
[----:B--2---:R-:W2:Y:S01]  /*75e0*/  LDL.64 R8, [R1+0x78] ;  /* 0x0000780001087983 */ /* 0x004ea20000100a00 */
[----:B------:R-:W0:Y:S03]  /*75f0*/  LDC R6, c[0x0][0x224] ;  /* 0x00008900ff067b82 */ /* 0x000e260000000800 */
[----:B------:R-:W3:Y:S04]  /*7600*/  LDL.64 R10, [R1+0x80] ;  /* 0x00008000010a7983 */ /* 0x000ee80000100a00 */
[----:B------:R-:W4:Y:S01]  /*7610*/  LDL.64 R12, [R1+0x70] ;  /* 0x00007000010c7983 */ /* 0x000f220000100a00 */
[----:B------:R-:W0:Y:S03]  /*7620*/  LDC R5, c[0x0][0x21c] ;  /* 0x00008700ff057b82 */ /* 0x000e260000000800 */
[----:B------:R-:W5:Y:S01]  /*7630*/  LDL.64 R26, [R1+0x68] ;  /* 0x00006800011a7983 */ /* 0x000f620000100a00 */
[----:B0-----:R-:W-:-:S04]  /*7640*/  IMAD R5, R5, UR6, R6 ;  /* 0x0000000605057c24 */ /* 0x001fc8000f8e0206 */
[----:B------:R-:W-:Y:S02]  /*7650*/  IMAD.IADD R7, R5, 0x1, R4 ;  /* 0x0000000105077824 */ /* 0x000fe400078e0204 */
[----:B------:R-:W0:Y:S02]  /*7660*/  LDC R5, c[0x0][0x22c] ;  /* 0x00008b00ff057b82 */ /* 0x000e240000000800 */
[----:B0-----:R-:W-:-:S04]  /*7670*/  IABS R22, R5 ;  /* 0x0000000500167213 */ /* 0x001fc80000000000 */
[----:B------:R-:W0:Y:S01]  /*7680*/  I2F.RP R6, R22 ;  /* 0x0000001600067306 */ /* 0x000e220000209400 */
[----:B--2---:R-:W-:-:S04]  /*7690*/  IMAD.WIDE R8, R7, 0x10, R8 ;  /* 0x0000001007087825 */ /* 0x004fc800078e0208 */
[----:B---3--:R-:W-:Y:S02]  /*76a0*/  IMAD.WIDE R16, R7, 0x10, R10 ;  /* 0x0000001007107825 */ /* 0x008fe400078e020a */
[----:B------:R-:W2:Y:S04]  /*76b0*/  LD.E.128 R8, desc[UR36][R8.64] ;  /* 0x0000002408087980 */ /* 0x000ea8000c101d00 */
[----:B------:R-:W3:Y:S01]  /*76c0*/  LD.E.128 R16, desc[UR36][R16.64] ;  /* 0x0000002410107980 */ /* 0x000ee2000c101d00 */
[----:B0-----:R-:W0:Y:S01]  /*76d0*/  MUFU.RCP R20, R6 ;  /* 0x0000000600147308 */ /* 0x001e220000001000 */
[----:B------:R-:W-:-:S05]  /*76e0*/  IMAD.SHL.U32 R28, R4, 0x2, RZ ;  /* 0x00000002041c7824 */ /* 0x000fca00078e00ff */
[----:B------:R-:W-:Y:S01]  /*76f0*/  IABS R24, R28 ;  /* 0x0000001c00187213 */ /* 0x000fe20000000000 */
[----:B0-----:R-:W-:-:S04]  /*7700*/  VIADD R20, R20, 0xffffffe ;  /* 0x0ffffffe14147836 */ /* 0x001fc80000000000 */
[----:B------:R0:W1:Y:S01]  /*7710*/  F2I.FTZ.U32.TRUNC.NTZ R21, R20 ;  /* 0x0000001400157305 */ /* 0x000062000021f000 */
[----:B------:R-:W-:-:S04]  /*7720*/  IMAD.HI.U32 R23, R3, R24, RZ ;  /* 0x0000001803177227 */ /* 0x000fc800078e00ff */
[----:B0-----:R-:W-:-:S04]  /*7730*/  IMAD.MOV R20, RZ, RZ, -R23 ;  /* 0x000000ffff147224 */ /* 0x001fc800078e0a17 */
[----:B------:R-:W-:Y:S02]  /*7740*/  IMAD R24, R22, R20, R24 ;  /* 0x0000001416187224 */ /* 0x000fe400078e0218 */
[----:B-1----:R-:W-:Y:S01]  /*7750*/  IMAD.MOV R3, RZ, RZ, -R21 ;  /* 0x000000ffff037224 */ /* 0x002fe200078e0a15 */
[----:B------:R-:W-:Y:S01]  /*7760*/  LOP3.LUT R6, R28, 0x1, RZ, 0xfc, !PT ;  /* 0x000000011c067812 */ /* 0x000fe200078efcff */
[----:B------:R-:W-:Y:S01]  /*7770*/  IMAD.MOV.U32 R20, RZ, RZ, RZ ;  /* 0x000000ffff147224 */ /* 0x000fe200078e00ff */
[----:B------:R-:W-:Y:S01]  /*7780*/  ISETP.GT.U32.AND P3, PT, R0, R24, PT ;  /* 0x000000180000720c */ /* 0x000fe20003f64070 */
[----:B------:R-:W-:Y:S01]  /*7790*/  IMAD R3, R3, R22, RZ ;  /* 0x0000001603037224 */ /* 0x000fe200078e02ff */
[----:B------:R-:W-:-:S03]  /*77a0*/  IABS R25, R6 ;  /* 0x0000000600197213 */ /* 0x000fc60000000000 */
[----:B------:R-:W-:-:S06]  /*77b0*/  IMAD.HI.U32 R3, R21, R3, R20 ;  /* 0x0000000315037227 */ /* 0x000fcc00078e0014 */
[----:B------:R-:W-:-:S04]  /*77c0*/  IMAD.HI.U32 R20, R3, R25, RZ ;  /* 0x0000001903147227 */ /* 0x000fc800078e00ff */
[----:B------:R-:W-:Y:S02]  /*77d0*/  @!P3 IMAD.IADD R24, R24, 0x1, -R22 ;  /* 0x000000011818b824 */ /* 0x000fe400078e0a16 */
[----:B------:R-:W-:-:S03]  /*77e0*/  IMAD.MOV R21, RZ, RZ, -R20 ;  /* 0x000000ffff157224 */ /* 0x000fc600078e0a14 */
[----:B------:R-:W-:Y:S01]  /*77f0*/  ISETP.GE.U32.AND P1, PT, R24, R0, PT ;  /* 0x000000001800720c */ /* 0x000fe20003f26070 */
[----:B------:R-:W-:Y:S02]  /*7800*/  IMAD R21, R22, R21, R25 ;  /* 0x0000001516157224 */ /* 0x000fe400078e0219 */
[----:B------:R-:W-:-:S05]  /*7810*/  IMAD.MOV.U32 R0, RZ, RZ, R22 ;  /* 0x000000ffff007224 */ /* 0x000fca00078e0016 */
[----:B------:R-:W-:Y:S01]  /*7820*/  ISETP.GT.U32.AND P4, PT, R0, R21, PT ;  /* 0x000000150000720c */ /* 0x000fe20003f84070 */
[----:B------:R-:W-:-:S12]  /*7830*/  @!P3 VIADD R23, R23, 0x1 ;  /* 0x000000011717b836 */ /* 0x000fd80000000000 */
[----:B------:R-:W-:Y:S01]  /*7840*/  @!P4 IMAD.IADD R21, R21, 0x1, -R22 ;  /* 0x000000011515c824 */ /* 0x000fe200078e0a16 */
[----:B------:R-:W-:-:S04]  /*7850*/  LOP3.LUT R22, R6, R5, RZ, 0x3c, !PT ;  /* 0x0000000506167212 */ /* 0x000fc800078e3cff */
[----:B------:R-:W-:Y:S02]  /*7860*/  ISETP.GE.U32.AND P2, PT, R21, R0, PT ;  /* 0x000000001500720c */ /* 0x000fe40003f46070 */
[----:B------:R-:W-:Y:S02]  /*7870*/  LOP3.LUT R21, R28, R5, RZ, 0x3c, !PT ;  /* 0x000000051c157212 */ /* 0x000fe400078e3cff */
[----:B------:R-:W-:Y:S02]  /*7880*/  ISETP.GE.AND P3, PT, R22, RZ, PT ;  /* 0x000000ff1600720c */ /* 0x000fe40003f66270 */
[----:B------:R-:W-:Y:S01]  /*7890*/  ISETP.GE.AND P0, PT, R21, RZ, PT ;  /* 0x000000ff1500720c */ /* 0x000fe20003f06270 */
[----:B------:R-:W-:Y:S02]  /*78a0*/  @!P4 VIADD R20, R20, 0x1 ;  /* 0x000000011414c836 */ /* 0x000fe40000000000 */
[----:B------:R-:W-:Y:S01]  /*78b0*/  @P1 VIADD R23, R23, 0x1 ;  /* 0x0000000117171836 */ /* 0x000fe20000000000 */
[----:B------:R-:W-:-:S03]  /*78c0*/  UIMAD UR4, UR38, UR13, URZ ;  /* 0x0000000d260472a4 */ /* 0x000fc6000f8e023f */
[----:B------:R-:W-:Y:S01]  /*78d0*/  @P2 VIADD R20, R20, 0x1 ;  /* 0x0000000114142836 */ /* 0x000fe20000000000 */
[----:B------:R-:W-:Y:S02]  /*78e0*/  ISETP.NE.AND P1, PT, R5, RZ, PT ;  /* 0x000000ff0500720c */ /* 0x000fe40003f25270 */
[----:B------:R-:W-:Y:S01]  /*78f0*/  LOP3.LUT R25, RZ, R5, RZ, 0x33, !PT ;  /* 0x00000005ff197212 */ /* 0x000fe200078e33ff */
[----:B------:R-:W-:Y:S02]  /*7900*/  @!P3 IMAD.MOV R20, RZ, RZ, -R20 ;  /* 0x000000ffff14b224 */ /* 0x000fe400078e0a14 */
[----:B------:R-:W-:Y:S01]  /*7910*/  @!P0 IMAD.MOV R23, RZ, RZ, -R23 ;  /* 0x000000ffff178224 */ /* 0x000fe200078e0a17 */
[----:B------:R-:W-:Y:S01]  /*7920*/  USHF.L.U32 UR4, UR4, 0x1, URZ ;  /* 0x0000000104047899 */ /* 0x000fe2000800063f */
[----:B----4-:R-:W-:-:S03]  /*7930*/  IMAD.WIDE R12, R7, 0x10, R12 ;  /* 0x00000010070c7825 */ /* 0x010fc600078e020c */
[C---:B------:R-:W-:Y:S02]  /*7940*/  SEL R24, R25.reuse, R23, !P1 ;  /* 0x0000001719187207 */ /* 0x040fe40004800000 */
[----:B------:R-:W-:Y:S01]  /*7950*/  SEL R25, R25, R20, !P1 ;  /* 0x0000001419197207 */ /* 0x000fe20004800000 */
[----:B-----5:R-:W-:Y:S01]  /*7960*/  IMAD.WIDE R20, R7, 0x10, R26 ;  /* 0x0000001007147825 */ /* 0x020fe200078e021a */
[----:B------:R-:W4:Y:S03]  /*7970*/  LD.E.128 R12, desc[UR36][R12.64] ;  /* 0x000000240c0c7980 */ /* 0x000f26000c101d00 */
[----:B------:R-:W-:Y:S02]  /*7980*/  IMAD.MOV R22, RZ, RZ, -R24 ;  /* 0x000000ffff167224 */ /* 0x000fe400078e0a18 */
[----:B------:R-:W-:Y:S02]  /*7990*/  IMAD.U32 R26, RZ, RZ, UR4 ;  /* 0x00000004ff1a7e24 */ /* 0x000fe4000f8e00ff */
[----:B------:R-:W-:-:S02]  /*79a0*/  IMAD.MOV R27, RZ, RZ, -R25 ;  /* 0x000000ffff1b7224 */ /* 0x000fc400078e0a19 */
[----:B------:R-:W-:Y:S02]  /*79b0*/  IMAD R28, R5, R22, R28 ;  /* 0x00000016051c7224 */ /* 0x000fe400078e021c */
[--C-:B------:R-:W-:Y:S01]  /*79c0*/  IMAD R24, R24, UR14, R26.reuse ;  /* 0x0000000e18187c24 */ /* 0x100fe2000f8e021a */
[----:B------:R-:W5:Y:S01]  /*79d0*/  LD.E.128 R20, desc[UR36][R20.64] ;  /* 0x0000002414147980 */ /* 0x000f62000c101d00 */
[----:B------:R-:W-:Y:S02]  /*79e0*/  IMAD R25, R25, UR14, R26 ;  /* 0x0000000e19197c24 */ /* 0x000fe4000f8e021a */
[----:B------:R-:W-:Y:S02]  /*79f0*/  IMAD R6, R5, R27, R6 ;  /* 0x0000001b05067224 */ /* 0x000fe400078e0206 */
[----:B------:R-:W-:Y:S02]  /*7a00*/  IMAD.IADD R5, R24, 0x1, R28 ;  /* 0x0000000118057824 */ /* 0x000fe400078e021c */
[----:B------:R-:W-:Y:S01]  /*7a10*/  IMAD.IADD R6, R25, 0x1, R6 ;  /* 0x0000000119067824 */ /* 0x000fe200078e0206 */
[----:B--2---:R-:W-:-:S02]  /*7a20*/  LOP3.LUT R56, R10, 0xff, RZ, 0xc0, !PT ;  /* 0x000000ff0a387812 */ /* 0x004fc400078ec0ff */
[----:B------:R-:W-:Y:S02]  /*7a30*/  LOP3.LUT R48, R11, 0xff, RZ, 0xc0, !PT ;  /* 0x000000ff0b307812 */ /* 0x000fe400078ec0ff */
[----:B------:R-:W-:Y:S02]  /*7a40*/  SHF.R.U32.HI R53, RZ, 0x18, R10 ;  /* 0x00000018ff357819 */ /* 0x000fe4000001160a */
[----:B------:R-:W-:Y:S02]  /*7a50*/  F2FP.F16.E5M2.UNPACK_B R56, R56 ;  /* 0x00000038ff38723e */ /* 0x000fe400020004ff */
[----:B------:R-:W-:Y:S02]  /*7a60*/  LOP3.LUT R30, R8, 0xffff, RZ, 0xc0, !PT ;  /* 0x0000ffff081e7812 */ /* 0x000fe400078ec0ff */
[----:B------:R-:W-:Y:S02]  /*7a70*/  SHF.R.U32.HI R31, RZ, 0x10, R8 ;  /* 0x00000010ff1f7819 */ /* 0x000fe40000011608 */
[----:B------:R-:W-:-:S02]  /*7a80*/  SHF.R.U32.HI R54, RZ, 0x18, R11 ;  /* 0x00000018ff367819 */ /* 0x000fc4000001160b */
[----:B------:R-:W-:Y:S01]  /*7a90*/  F2FP.F16.E5M2.UNPACK_B R58, R48 ;  /* 0x00000030ff3a723e */ /* 0x000fe200020004ff */
[----:B------:R-:W-:Y:S01]  /*7aa0*/  HADD2.F32 R48, -RZ, R56.H0_H0 ;  /* 0x20000038ff307230 */ /* 0x000fe20000004100 */
[----:B------:R-:W-:Y:S02]  /*7ab0*/  LOP3.LUT R32, R9, 0xffff, RZ, 0xc0, !PT ;  /* 0x0000ffff09207812 */ /* 0x000fe400078ec0ff */
[----:B------:R-:W-:Y:S02]  /*7ac0*/  F2FP.F16.E5M2.UNPACK_B R53, R53 ;  /* 0x00000035ff35723e */ /* 0x000fe400020004ff */
[----:B------:R-:W-:Y:S02]  /*7ad0*/  SHF.R.U32.HI R56, RZ, 0x8, R30 ;  /* 0x00000008ff387819 */ /* 0x000fe4000001161e */
[----:B------:R-:W-:Y:S02]  /*7ae0*/  F2FP.F16.E5M2.UNPACK_B R54, R54 ;  /* 0x00000036ff36723e */ /* 0x000fe400020004ff */
[----:B------:R-:W-:Y:S01]  /*7af0*/  LOP3.LUT R59, R31, 0xff, RZ, 0xc0, !PT ;  /* 0x000000ff1f3b7812 */ /* 0x000fe200078ec0ff */
[----:B------:R-:W-:Y:S01]  /*7b00*/  HADD2.F32 R31, -RZ, R58.H0_H0 ;  /* 0x2000003aff1f7230 */ /* 0x000fe20000004100 */
[----:B------:R-:W-:Y:S01]  /*7b10*/  SHF.R.U32.HI R41, RZ, 0x10, R9 ;  /* 0x00000010ff297819 */ /* 0x000fe20000011609 */
[----:B------:R-:W-:Y:S01]  /*7b20*/  HADD2.F32 R30, -RZ, R53.H0_H0 ;  /* 0x20000035ff1e7230 */ /* 0x000fe20000004100 */
[----:B------:R-:W-:-:S02]  /*7b30*/  SHF.R.U32.HI R58, RZ, 0x8, R32 ;  /* 0x00000008ff3a7819 */ /* 0x000fc40000011620 */
[----:B------:R-:W-:Y:S01]  /*7b40*/  LOP3.LUT R49, R10, 0xffff, RZ, 0xc0, !PT ;  /* 0x0000ffff0a317812 */ /* 0x000fe200078ec0ff */
[----:B------:R-:W-:Y:S01]  /*7b50*/  HADD2.F32 R32, -RZ, R54.H0_H0 ;  /* 0x20000036ff207230 */ /* 0x000fe20000004100 */
[----:B------:R-:W-:Y:S02]  /*7b60*/  F2FP.F16.E5M2.UNPACK_B R53, R56 ;  /* 0x00000038ff35723e */ /* 0x000fe400020004ff */
[----:B------:R-:W-:Y:S02]  /*7b70*/  F2FP.F16.E5M2.UNPACK_B R56, R59 ;  /* 0x0000003bff38723e */ /* 0x000fe400020004ff */
[----:B------:R-:W-:Y:S02]  /*7b80*/  LOP3.LUT R59, R41, 0xff, RZ, 0xc0, !PT ;  /* 0x000000ff293b7812 */ /* 0x000fe400078ec0ff */
[----:B------:R-:W-:Y:S02]  /*7b90*/  F2FP.F16.E5M2.UNPACK_B R54, R58 ;  /* 0x0000003aff36723e */ /* 0x000fe400020004ff */
[----:B------:R-:W-:-:S02]  /*7ba0*/  SHF.R.U32.HI R50, RZ, 0x10, R10 ;  /* 0x00000010ff327819 */ /* 0x000fc4000001160a */
[----:B------:R-:W-:Y:S01]  /*7bb0*/  SHF.R.U32.HI R58, RZ, 0x8, R49 ;  /* 0x00000008ff3a7819 */ /* 0x000fe20000011631 */
[----:B------:R-:W-:Y:S01]  /*7bc0*/  HADD2.F32 R41, -RZ, R53.H0_H0 ;  /* 0x20000035ff297230 */ /* 0x000fe20000004100 */
[----:B------:R-:W-:Y:S01]  /*7bd0*/  LOP3.LUT R51, R11, 0xffff, RZ, 0xc0, !PT ;  /* 0x0000ffff0b337812 */ /* 0x000fe200078ec0ff */
[----:B------:R-:W-:Y:S01]  /*7be0*/  HADD2.F32 R49, -RZ, R56.H0_H0 ;  /* 0x20000038ff317230 */ /* 0x000fe20000004100 */
[----:B------:R-:W-:Y:S02]  /*7bf0*/  F2FP.F16.E5M2.UNPACK_B R53, R59 ;  /* 0x0000003bff35723e */ /* 0x000fe400020004ff */
[----:B------:R-:W-:Y:S02]  /*7c00*/  LOP3.LUT R59, R50, 0xff, RZ, 0xc0, !PT ;  /* 0x000000ff323b7812 */ /* 0x000fe400078ec0ff */
[----:B------:R-:W-:Y:S02]  /*7c10*/  F2FP.F16.E5M2.UNPACK_B R56, R58 ;  /* 0x0000003aff38723e */ /* 0x000fe400020004ff */
[----:B------:R-:W-:-:S02]  /*7c20*/  SHF.R.U32.HI R52, RZ, 0x10, R11 ;  /* 0x00000010ff347819 */ /* 0x000fc4000001160b */
[----:B------:R-:W-:Y:S01]  /*7c30*/  SHF.R.U32.HI R58, RZ, 0x8, R51 ;  /* 0x00000008ff3a7819 */ /* 0x000fe20000011633 */
[----:B------:R-:W-:Y:S01]  /*7c40*/  HADD2.F32 R50, -RZ, R54.H0_H0 ;  /* 0x20000036ff327230 */ /* 0x000fe20000004100 */
[----:B------:R-:W-:Y:S02]  /*7c50*/  F2FP.F16.E5M2.UNPACK_B R54, R59 ;  /* 0x0000003bff36723e */ /* 0x000fe400020004ff */
[----:B------:R-:W-:Y:S02]  /*7c60*/  LOP3.LUT R59, R52, 0xff, RZ, 0xc0, !PT ;  /* 0x000000ff343b7812 */ /* 0x000fe400078ec0ff */
[----:B------:R-:W-:Y:S01]  /*7c70*/  F2FP.F16.E5M2.UNPACK_B R58, R58 ;  /* 0x0000003aff3a723e */ /* 0x000fe200020004ff */
[----:B------:R-:W-:Y:S02]  /*7c80*/  HADD2.F32 R51, -RZ, R53.H0_H0 ;  /* 0x20000035ff337230 */ /* 0x000fe40000004100 */
[----:B------:R-:W-:Y:S01]  /*7c90*/  HADD2.F32 R52, -RZ, R56.H0_H0 ;  /* 0x20000038ff347230 */ /* 0x000fe20000004100 */
[----:B------:R-:W-:Y:S01]  /*7ca0*/  F2FP.F16.E5M2.UNPACK_B R56, R59 ;  /* 0x0000003bff38723e */ /* 0x000fe200020004ff */
[----:B------:R-:W-:-:S02]  /*7cb0*/  HADD2.F32 R53, -RZ, R54.H0_H0 ;  /* 0x20000036ff357230 */ /* 0x000fc40000004100 */
[----:B------:R-:W-:Y:S01]  /*7cc0*/  HADD2.F32 R54, -RZ, R58.H0_H0 ;  /* 0x2000003aff367230 */ /* 0x000fe20000004100 */
[----:B---3--:R-:W-:Y:S01]  /*7cd0*/  LOP3.LUT R45, R16, 0xffff, RZ, 0xc0, !PT ;  /* 0x0000ffff102d7812 */ /* 0x008fe200078ec0ff */
[----:B------:R-:W2:Y:S01]  /*7ce0*/  LDL.64 R58, [R1+0x58] ;  /* 0x00005800013a7983 */ /* 0x000ea20000100a00 */
[----:B------:R-:W-:Y:S02]  /*7cf0*/  LOP3.LUT R26, R17, 0xff, RZ, 0xc0, !PT ;  /* 0x000000ff111a7812 */ /* 0x000fe400078ec0ff */
[----:B------:R-:W-:Y:S02]  /*7d00*/  SHF.R.U32.HI R27, RZ, 0x18, R17 ;  /* 0x00000018ff1b7819 */ /* 0x000fe40000011611 */
[C---:B------:R-:W-:Y:S02]  /*7d10*/  LOP3.LUT R57, R18.reuse, 0xff, RZ, 0xc0, !PT ;  /* 0x000000ff12397812 */ /* 0x040fe400078ec0ff */
[----:B------:R-:W-:Y:S02]  /*7d20*/  LOP3.LUT R29, R18, 0xffff, RZ, 0xc0, !PT ;  /* 0x0000ffff121d7812 */ /* 0x000fe400078ec0ff */
[----:B------:R-:W-:-:S02]  /*7d30*/  SHF.R.U32.HI R42, RZ, 0x10, R18 ;  /* 0x00000010ff2a7819 */ /* 0x000fc40000011612 */
[----:B------:R-:W-:Y:S02]  /*7d40*/  SHF.R.U32.HI R24, RZ, 0x18, R18 ;  /* 0x00000018ff187819 */ /* 0x000fe40000011612 */
[----:B------:R-:W-:Y:S02]  /*7d50*/  LOP3.LUT R40, R16, 0xff, RZ, 0xc0, !PT ;  /* 0x000000ff10287812 */ /* 0x000fe400078ec0ff */
[--C-:B------:R-:W-:Y:S02]  /*7d60*/  SHF.R.U32.HI R33, RZ, 0x10, R16.reuse ;  /* 0x00000010ff217819 */ /* 0x100fe40000011610 */
[----:B------:R-:W-:Y:S02]  /*7d70*/  SHF.R.U32.HI R25, RZ, 0x18, R16 ;  /* 0x00000018ff197819 */ /* 0x000fe40000011610 */
[----:B------:R-:W-:Y:S02]  /*7d80*/  LOP3.LUT R44, R17, 0xffff, RZ, 0xc0, !PT ;  /* 0x0000ffff112c7812 */ /* 0x000fe400078ec0ff */
[----:B------:R-:W-:-:S02]  /*7d90*/  SHF.R.U32.HI R28, RZ, 0x10, R17 ;  /* 0x00000010ff1c7819 */ /* 0x000fc40000011611 */
[C---:B------:R-:W-:Y:S02]  /*7da0*/  LOP3.LUT R46, R19.reuse, 0xff, RZ, 0xc0, !PT ;  /* 0x000000ff132e7812 */ /* 0x040fe400078ec0ff */
[----:B------:R-:W-:Y:S02]  /*7db0*/  LOP3.LUT R43, R19, 0xffff, RZ, 0xc0, !PT ;  /* 0x0000ffff132b7812 */ /* 0x000fe400078ec0ff */
[--C-:B------:R-:W-:Y:S02]  /*7dc0*/  SHF.R.U32.HI R18, RZ, 0x10, R19.reuse ;  /* 0x00000010ff127819 */ /* 0x100fe40000011613 */
[----:B------:R-:W-:Y:S02]  /*7dd0*/  SHF.R.U32.HI R55, RZ, 0x18, R19 ;  /* 0x00000018ff377819 */ /* 0x000fe40000011613 */
[----:B------:R-:W-:Y:S02]  /*7de0*/  SHF.R.U32.HI R45, RZ, 0x8, R45 ;  /* 0x00000008ff2d7819 */ /* 0x000fe4000001162d */
[----:B------:R-:W-:-:S02]  /*7df0*/  LOP3.LUT R16, R8, 0xff, RZ, 0xc0, !PT ;  /* 0x000000ff08107812 */ /* 0x000fc400078ec0ff */
[----:B------:R-:W-:Y:S02]  /*7e00*/  SHF.R.U32.HI R19, RZ, 0x18, R8 ;  /* 0x00000018ff137819 */ /* 0x000fe40000011608 */
[----:B------:R-:W-:Y:S02]  /*7e10*/  F2FP.F16.E5M2.UNPACK_B R26, R26 ;  /* 0x0000001aff1a723e */ /* 0x000fe400020004ff */
[----:B------:R-:W-:Y:S02]  /*7e20*/  F2FP.F16.E5M2.UNPACK_B R8, R27 ;  /* 0x0000001bff08723e */ /* 0x000fe400020004ff */
[----:B------:R-:W-:Y:S02]  /*7e30*/  F2FP.F16.E5M2.UNPACK_B R45, R45 ;  /* 0x0000002dff2d723e */ /* 0x000fe400020004ff */
[----:B------:R-:W-:Y:S02]  /*7e40*/  SHF.R.U32.HI R44, RZ, 0x8, R44 ;  /* 0x00000008ff2c7819 */ /* 0x000fe4000001162c */
[----:B------:R-:W-:Y:S01]  /*7e50*/  LOP3.LUT R28, R28, 0xff, RZ, 0xc0, !PT ;  /* 0x000000ff1c1c7812 */ /* 0x000fe200078ec0ff */
[----:B------:R-:W-:Y:S01]  /*7e60*/  HADD2.F32 R27, -RZ, R26.H0_H0 ;  /* 0x2000001aff1b7230 */ /* 0x000fe20000004100 */
[----:B------:R-:W-:Y:S01]  /*7e70*/  SHF.R.U32.HI R29, RZ, 0x8, R29 ;  /* 0x00000008ff1d7819 */ /* 0x000fe2000001161d */
[----:B------:R-:W-:Y:S01]  /*7e80*/  HADD2.F32 R26, -RZ, R8.H0_H0 ;  /* 0x20000008ff1a7230 */ /* 0x000fe20000004100 */
[----:B------:R-:W-:Y:S01]  /*7e90*/  F2FP.F16.E5M2.UNPACK_B R8, R55 ;  /* 0x00000037ff08723e */ /* 0x000fe200020004ff */
[----:B------:R-:W-:Y:S01]  /*7ea0*/  HADD2.F32 R55, -RZ, R45.H0_H0 ;  /* 0x2000002dff377230 */ /* 0x000fe20000004100 */
[----:B------:R-:W-:-:S02]  /*7eb0*/  F2FP.F16.E5M2.UNPACK_B R44, R44 ;  /* 0x0000002cff2c723e */ /* 0x000fc400020004ff */
[----:B------:R-:W-:Y:S02]  /*7ec0*/  F2FP.F16.E5M2.UNPACK_B R28, R28 ;  /* 0x0000001cff1c723e */ /* 0x000fe400020004ff */
[----:B------:R-:W-:Y:S02]  /*7ed0*/  F2FP.F16.E5M2.UNPACK_B R29, R29 ;  /* 0x0000001dff1d723e */ /* 0x000fe400020004ff */
[----:B------:R-:W-:Y:S02]  /*7ee0*/  SHF.R.U32.HI R45, RZ, 0x8, R43 ;  /* 0x00000008ff2d7819 */ /* 0x000fe4000001162b */
[----:B------:R-:W-:Y:S02]  /*7ef0*/  LOP3.LUT R18, R18, 0xff, RZ, 0xc0, !PT ;  /* 0x000000ff12127812 */ /* 0x000fe400078ec0ff */
[----:B------:R-:W-:Y:S01]  /*7f00*/  F2FP.F16.E5M2.UNPACK_B R19, R19 ;  /* 0x00000013ff13723e */ /* 0x000fe200020004ff */
[----:B------:R-:W-:Y:S01]  /*7f10*/  HADD2.F32 R43, -RZ, R28.H0_H0 ;  /* 0x2000001cff2b7230 */ /* 0x000fe20000004100 */
[----:B------:R-:W-:Y:S01]  /*7f20*/  LOP3.LUT R11, R42, 0xff, RZ, 0xc0, !PT ;  /* 0x000000ff2a0b7812 */ /* 0x000fe200078ec0ff */
[----:B------:R-:W-:Y:S01]  /*7f30*/  HADD2.F32 R42, -RZ, R44.H0_H0 ;  /* 0x2000002cff2a7230 */ /* 0x000fe20000004100 */
[----:B------:R-:W-:Y:S01]  /*7f40*/  F2FP.F16.E5M2.UNPACK_B R28, R45 ;  /* 0x0000002dff1c723e */ /* 0x000fe200020004ff */
[----:B------:R-:W-:Y:S01]  /*7f50*/  HADD2.F32 R44, -RZ, R29.H0_H0 ;  /* 0x2000001dff2c7230 */ /* 0x000fe20000004100 */
[----:B------:R-:W-:Y:S01]  /*7f60*/  F2FP.F16.E5M2.UNPACK_B R29, R18 ;  /* 0x00000012ff1d723e */ /* 0x000fe200020004ff */
[----:B------:R-:W-:-:S02]  /*7f70*/  HADD2.F32 R45, -RZ, R19.H0_H0 ;  /* 0x20000013ff2d7230 */ /* 0x000fc40000004100 */
[----:B------:R-:W3:Y:S01]  /*7f80*/  LDL.64 R18, [R1+0x60] ;  /* 0x0000600001127983 */ /* 0x000ee20000100a00 */
[----:B------:R-:W-:Y:S02]  /*7f90*/  F2FP.BF16.F32.PACK_AB.RZ R52, RZ, R52 ;  /* 0x00000034ff34723e */ /* 0x000fe400000190ff */
[----:B------:R-:W-:Y:S02]  /*7fa0*/  F2FP.BF16.F32.PACK_AB.RZ R53, RZ, R53 ;  /* 0x00000035ff35723e */ /* 0x000fe400000190ff */
[----:B------:R-:W-:Y:S02]  /*7fb0*/  F2FP.BF16.F32.PACK_AB.RZ R48, RZ, R48 ;  /* 0x00000030ff30723e */ /* 0x000fe400000190ff */
[----:B------:R-:W-:Y:S02]  /*7fc0*/  F2FP.BF16.F32.PACK_AB.RZ R30, RZ, R30 ;  /* 0x0000001eff1e723e */ /* 0x000fe400000190ff */
[----:B------:R-:W-:Y:S02]  /*7fd0*/  PRMT R48, R48, 0x5410, R52 ;  /* 0x0000541030307816 */ /* 0x000fe40000000034 */
[----:B------:R-:W-:-:S02]  /*7fe0*/  PRMT R30, R53, 0x5410, R30 ;  /* 0x00005410351e7816 */ /* 0x000fc4000000001e */
[----:B------:R-:W3:Y:S01]  /*7ff0*/  LDL.64 R52, [R1+0x48] ;  /* 0x0000480001347983 */ /* 0x000ee20000100a00 */
[----:B------:R-:W-:Y:S02]  /*8000*/  SHF.R.U32.HI R47, RZ, 0x18, R9 ;  /* 0x00000018ff2f7819 */ /* 0x000fe40000011609 */
[----:B------:R-:W-:Y:S02]  /*8010*/  F2FP.F16.E5M2.UNPACK_B R10, R46 ;  /* 0x0000002eff0a723e */ /* 0x000fe400020004ff */
[----:B------:R-:W-:Y:S02]  /*8020*/  LOP3.LUT R33, R33, 0xff, RZ, 0xc0, !PT ;  /* 0x000000ff21217812 */ /* 0x000fe400078ec0ff */
[----:B------:R-:W-:Y:S02]  /*8030*/  F2FP.F16.E5M2.UNPACK_B R40, R40 ;  /* 0x00000028ff28723e */ /* 0x000fe400020004ff */
[----:B------:R-:W-:Y:S01]  /*8040*/  F2FP.F16.E5M2.UNPACK_B R47, R47 ;  /* 0x0000002fff2f723e */ /* 0x000fe200020004ff */
        /* <DEDUP_REMOVED lines=26> */
[----:B------:R-:W-:Y:S01]  /*81f0*/  PRMT R10, R10, 0x5410, R28 ;  /* 0x000054100a0a7816 */ /* 0x000fe2000000001c */
[----:B------:R-:W-:Y:S01]  /*8200*/  HADD2.F32 R46, -RZ, R17.H0_H0 ;  /* 0x20000011ff2e7230 */ /* 0x000fe20000004100 */
        /* <DEDUP_REMOVED lines=11> */
[----:B------:R-:W-:Y:S01]  /*82c0*/  HADD2.F32 R8, -RZ, R8.H0_H0 ;  /* 0x20000008ff087230 */ /* 0x000fe20000004100 */
[----:B------:R-:W-:Y:S01]  /*82d0*/  F2FP.BF16.F32.PACK_AB.RZ R9, RZ, R9 ;  /* 0x00000009ff09723e */ /* 0x000fe200000190ff */
[----:B------:R-:W-:Y:S01]  /*82e0*/  HADD2.F32 R29, -RZ, R29.H0_H0 ;  /* 0x2000001dff1d7230 */ /* 0x000fe20000004100 */
[----:B------:R-:W-:Y:S01]  /*82f0*/  F2FP.BF16.F32.PACK_AB.RZ R11, RZ, R11 ;  /* 0x0000000bff0b723e */ /* 0x000fe200000190ff */
[----:B------:R-:W-:Y:S01]  /*8300*/  HFMA2.BF16_V2 R10, R2.H0_H0, R10, RZ.H0_H0 ;  /* 0x0000000a020a7231 */ /* 0x000fe200002408ff */
[----:B------:R-:W-:-:S02]  /*8310*/  PRMT R31, R31, 0x5410, R54 ;  /* 0x000054101f1f7816 */ /* 0x000fc40000000036 */
[----:B------:R-:W-:Y:S02]  /*8320*/  F2FP.BF16.F32.PACK_AB.RZ R45, RZ, R45 ;  /* 0x0000002dff2d723e */ /* 0x000fe400000190ff */
[----:B------:R-:W-:Y:S02]  /*8330*/  F2FP.BF16.F32.PACK_AB.RZ R49, RZ, R49 ;  /* 0x00000031ff31723e */ /* 0x000fe400000190ff */
[----:B------:R-:W-:Y:S01]  /*8340*/  PRMT R33, R33, 0x5410, R25 ;  /* 0x0000541021217816 */ /* 0x000fe20000000019 */
[----:B------:R-:W-:Y:S01]  /*8350*/  HFMA2.BF16_V2 R40, R2.H0_H0, R40, RZ.H0_H0 ;  /* 0x0000002802287231 */ /* 0x000fe200002408ff */
[----:B------:R-:W-:Y:S02]  /*8360*/  F2FP.BF16.F32.PACK_AB.RZ R51, RZ, R51 ;  /* 0x00000033ff33723e */ /* 0x000fe400000190ff */
[----:B------:R-:W-:Y:S02]  /*8370*/  PRMT R55, R57, 0x5410, R41 ;  /* 0x0000541039377816 */ /* 0x000fe40000000029 */
[----:B------:R-:W-:-:S02]  /*8380*/  PRMT R43, R43, 0x5410, R26 ;  /* 0x000054102b2b7816 */ /* 0x000fc4000000001a */
[----:B------:R-:W-:Y:S02]  /*8390*/  PRMT R27, R27, 0x5410, R42 ;  /* 0x000054101b1b7816 */ /* 0x000fe4000000002a */
[----:B------:R-:W-:Y:S02]  /*83a0*/  PRMT R24, R24, 0x5410, R44 ;  /* 0x0000541018187816 */ /* 0x000fe4000000002c */
[----:B------:R-:W-:Y:S02]  /*83b0*/  F2FP.BF16.F32.PACK_AB.RZ R46, RZ, R46 ;  /* 0x0000002eff2e723e */ /* 0x000fe400000190ff */
[----:B------:R-:W-:Y:S01]  /*83c0*/  F2FP.BF16.F32.PACK_AB.RZ R50, RZ, R50 ;  /* 0x00000032ff32723e */ /* 0x000fe200000190ff */
[----:B------:R-:W-:Y:S01]  /*83d0*/  HADD2.F32 R56, -RZ, R56.H0_H0 ;  /* 0x20000038ff387230 */ /* 0x000fe20000004100 */
[----:B------:R-:W-:Y:S01]  /*83e0*/  PRMT R11, R11, 0x5410, R9 ;  /* 0x000054100b0b7816 */ /* 0x000fe20000000009 */
[C---:B------:R-:W-:Y:S01]  /*83f0*/  HFMA2.BF16_V2 R28, R2.reuse.H0_H0, R31, R10 ;  /* 0x0000001f021c7231 */ /* 0x040fe2000020080a */
[----:B------:R-:W-:Y:S01]  /*8400*/  PRMT R49, R49, 0x5410, R45 ;  /* 0x0000541031317816 */ /* 0x000fe2000000002d */
[C---:B------:R-:W-:Y:S01]  /*8410*/  HFMA2.BF16_V2 R33, R2.reuse.H0_H0, R33, RZ.H0_H0 ;  /* 0x0000002102217231 */ /* 0x040fe200002408ff */
[----:B------:R-:W-:Y:S01]  /*8420*/  F2FP.BF16.F32.PACK_AB.RZ R8, RZ, R8 ;  /* 0x00000008ff08723e */ /* 0x000fe200000190ff */
[C---:B------:R-:W-:Y:S01]  /*8430*/  HFMA2.BF16_V2 R55, R2.reuse.H0_H0, R55, R40 ;  /* 0x0000003702377231 */ /* 0x040fe20000200828 */
[----:B------:R-:W-:Y:S01]  /*8440*/  F2FP.BF16.F32.PACK_AB.RZ R29, RZ, R29 ;  /* 0x0000001dff1d723e */ /* 0x000fe200000190ff */
[C---:B------:R-:W-:Y:S01]  /*8450*/  HFMA2.BF16_V2 R27, R2.reuse.H0_H0, R27, RZ.H0_H0 ;  /* 0x0000001b021b7231 */ /* 0x040fe200002408ff */
[----:B------:R-:W-:Y:S01]  /*8460*/  PRMT R42, R51, 0x7610, R42 ;  /* 0x00007610332a7816 */ /* 0x000fe2000000002a */
[C---:B------:R-:W-:Y:S01]  /*8470*/  HFMA2.BF16_V2 R43, R2.reuse.H0_H0, R43, RZ.H0_H0 ;  /* 0x0000002b022b7231 */ /* 0x040fe200002408ff */
[----:B----4-:R-:W-:Y:S01]  /*8480*/  SHF.R.U32.HI R10, RZ, 0x18, R12 ;  /* 0x00000018ff0a7819 */ /* 0x010fe2000001160c */
[----:B------:R-:W-:Y:S01]  /*8490*/  HFMA2.BF16_V2 R24, R2.H0_H0, R24, RZ.H0_H0 ;  /* 0x0000001802187231 */ /* 0x000fe200002408ff */
[----:B------:R-:W-:-:S02]  /*84a0*/  PRMT R46, R46, 0x5410, R50 ;  /* 0x000054102e2e7816 */ /* 0x000fc40000000032 */
[----:B------:R-:W-:Y:S01]  /*84b0*/  LOP3.LUT R9, R13, 0xff, RZ, 0xc0, !PT ;  /* 0x000000ff0d097812 */ /* 0x000fe200078ec0ff */
[C---:B------:R-:W-:Y:S01]  /*84c0*/  HFMA2.BF16_V2 R11, R2.reuse.H0_H0, R11, RZ.H0_H0 ;  /* 0x0000000b020b7231 */ /* 0x040fe200002408ff */
[----:B------:R-:W-:Y:S01]  /*84d0*/  F2FP.BF16.F32.PACK_AB.RZ R32, RZ, R32 ;  /* 0x00000020ff20723e */ /* 0x000fe200000190ff */
[C---:B------:R-:W-:Y:S01]  /*84e0*/  HFMA2.BF16_V2 R33, R2.reuse.H0_H0, R49, R33 ;  /* 0x0000003102217231 */ /* 0x040fe20000200821 */
[----:B------:R-:W-:Y:S01]  /*84f0*/  F2FP.BF16.F32.PACK_AB.RZ R56, RZ, R56 ;  /* 0x00000038ff38723e */ /* 0x000fe200000190ff */
[C---:B------:R-:W-:Y:S01]  /*8500*/  HFMA2.BF16_V2 R42, R2.reuse.H0_H0, R42, R43 ;  /* 0x0000002a022a7231 */ /* 0x040fe2000020082b */
[----:B------:R-:W-:Y:S02]  /*8510*/  PRMT R29, R29, 0x5410, R8 ;  /* 0x000054101d1d7816 */ /* 0x000fe40000000008 */
[----:B------:R-:W-:Y:S02]  /*8520*/  LOP3.LUT R31, R14, 0xffff, RZ, 0xc0, !PT ;  /* 0x0000ffff0e1f7812 */ /* 0x000fe400078ec0ff */
[----:B------:R-:W-:Y:S01]  /*8530*/  F2FP.F16.E5M2.UNPACK_B R10, R10 ;  /* 0x0000000aff0a723e */ /* 0x000fe200020004ff */
[C---:B------:R-:W-:Y:S01]  /*8540*/  HFMA2.BF16_V2 R46, R2.reuse.H0_H0, R46, R27 ;  /* 0x0000002e022e7231 */ /* 0x040fe2000020081b */
[C---:B------:R-:W-:Y:S01]  /*8550*/  LOP3.LUT R8, R12.reuse, 0xff, RZ, 0xc0, !PT ;  /* 0x000000ff0c087812 */ /* 0x040fe200078ec0ff */
[----:B------:R-:W-:Y:S01]  /*8560*/  HFMA2.BF16_V2 R48, R2.H0_H0, R48, R24 ;  /* 0x0000003002307231 */ /* 0x000fe20000200818 */
[----:B------:R-:W-:-:S02]  /*8570*/  LOP3.LUT R45, R12, 0xffff, RZ, 0xc0, !PT ;  /* 0x0000ffff0c2d7812 */ /* 0x000fc400078ec0ff */
[----:B------:R-:W-:Y:S02]  /*8580*/  SHF.R.U32.HI R44, RZ, 0x10, R12 ;  /* 0x00000010ff2c7819 */ /* 0x000fe4000001160c */
[----:B------:R-:W-:Y:S01]  /*8590*/  F2FP.F16.E5M2.UNPACK_B R49, R9 ;  /* 0x00000009ff31723e */ /* 0x000fe200020004ff */
[----:B------:R-:W-:Y:S01]  /*85a0*/  HFMA2.BF16_V2 R30, R2.H0_H0, R30, R11 ;  /* 0x0000001e021e7231 */ /* 0x000fe2000020080b */
[----:B------:R-:W-:Y:S02]  /*85b0*/  LOP3.LUT R12, R13, 0xffff, RZ, 0xc0, !PT ;  /* 0x0000ffff0d0c7812 */ /* 0x000fe400078ec0ff */
[--C-:B------:R-:W-:Y:S02]  /*85c0*/  SHF.R.U32.HI R43, RZ, 0x10, R13.reuse ;  /* 0x00000010ff2b7819 */ /* 0x100fe4000001160d */
[----:B------:R-:W-:Y:S02]  /*85d0*/  SHF.R.U32.HI R13, RZ, 0x18, R13 ;  /* 0x00000018ff0d7819 */ /* 0x000fe4000001160d */
[----:B------:R-:W-:Y:S01]  /*85e0*/  LOP3.LUT R47, R15, 0xff, RZ, 0xc0, !PT ;  /* 0x000000ff0f2f7812 */ /* 0x000fe200078ec0ff */
[----:B------:R-:W-:Y:S01]  /*85f0*/  HADD2.F32 R9, -RZ, R10.H0_H0 ;  /* 0x2000000aff097230 */ /* 0x000fe20000004100 */
[----:B------:R-:W-:-:S02]  /*8600*/  PRMT R56, R56, 0x5410, R32 ;  /* 0x0000541038387816 */ /* 0x000fc40000000020 */
[----:B------:R-:W-:Y:S02]  /*8610*/  LOP3.LUT R11, R14, 0xff, RZ, 0xc0, !PT ;  /* 0x000000ff0e0b7812 */ /* 0x000fe400078ec0ff */
[----:B------:R-:W-:Y:S01]  /*8620*/  SHF.R.U32.HI R31, RZ, 0x8, R31 ;  /* 0x00000008ff1f7819 */ /* 0x000fe2000001161f */
[----:B------:R-:W-:Y:S01]  /*8630*/  HADD2.F32 R10, -RZ, R49.H0_H0 ;  /* 0x20000031ff0a7230 */ /* 0x000fe20000004100 */
[----:B------:R-:W-:Y:S02]  /*8640*/  SHF.R.U32.HI R32, RZ, 0x10, R14 ;  /* 0x00000010ff207819 */ /* 0x000fe4000001160e */
[----:B------:R-:W-:Y:S02]  /*8650*/  F2FP.F16.E5M2.UNPACK_B R13, R13 ;  /* 0x0000000dff0d723e */ /* 0x000fe400020004ff */
[----:B------:R-:W-:Y:S02]  /*8660*/  F2FP.F16.E5M2.UNPACK_B R49, R47 ;  /* 0x0000002fff31723e */ /* 0x000fe400020004ff */
[----:B------:R-:W-:-:S02]  /*8670*/  F2FP.F16.E5M2.UNPACK_B R50, R11 ;  /* 0x0000000bff32723e */ /* 0x000fc400020004ff */
[----:B------:R-:W-:Y:S02]  /*8680*/  SHF.R.U32.HI R45, RZ, 0x8, R45 ;  /* 0x00000008ff2d7819 */ /* 0x000fe4000001162d */
[----:B------:R-:W-:Y:S02]  /*8690*/  LOP3.LUT R44, R44, 0xff, RZ, 0xc0, !PT ;  /* 0x000000ff2c2c7812 */ /* 0x000fe400078ec0ff */
[----:B------:R-:W-:Y:S02]  /*86a0*/  F2FP.F16.E5M2.UNPACK_B R31, R31 ;  /* 0x0000001fff1f723e */ /* 0x000fe400020004ff */
[----:B------:R-:W-:Y:S02]  /*86b0*/  SHF.R.U32.HI R14, RZ, 0x18, R14 ;  /* 0x00000018ff0e7819 */ /* 0x000fe4000001160e */
[----:B------:R-:W-:Y:S02]  /*86c0*/  SHF.R.U32.HI R12, RZ, 0x8, R12 ;  /* 0x00000008ff0c7819 */ /* 0x000fe4000001160c */
[----:B------:R-:W-:Y:S01]  /*86d0*/  LOP3.LUT R32, R32, 0xff, RZ, 0xc0, !PT ;  /* 0x000000ff20207812 */ /* 0x000fe200078ec0ff */
[----:B------:R-:W-:Y:S01]  /*86e0*/  HADD2.F32 R11, -RZ, R13.H0_H0 ;  /* 0x2000000dff0b7230 */ /* 0x000fe20000004100 */
[----:B------:R-:W-:Y:S01]  /*86f0*/  F2FP.F16.E5M2.UNPACK_B R8, R8 ;  /* 0x00000008ff08723e */ /* 0x000fe200020004ff */
[----:B------:R-:W-:Y:S01]  /*8700*/  HADD2.F32 R13, -RZ, R50.H0_H0 ;  /* 0x20000032ff0d7230 */ /* 0x000fe20000004100 */
[----:B------:R-:W-:Y:S01]  /*8710*/  F2FP.F16.E5M2.UNPACK_B R45, R45 ;  /* 0x0000002dff2d723e */ /* 0x000fe200020004ff */
[----:B------:R-:W-:Y:S01]  /*8720*/  HADD2.F32 R31, -RZ, R31.H0_H0 ;  /* 0x2000001fff1f7230 */ /* 0x000fe20000004100 */
[----:B------:R-:W-:-:S02]  /*8730*/  F2FP.F16.E5M2.UNPACK_B R44, R44 ;  /* 0x0000002cff2c723e */ /* 0x000fc400020004ff */
[----:B------:R-:W-:Y:S02]  /*8740*/  F2FP.F16.E5M2.UNPACK_B R14, R14 ;  /* 0x0000000eff0e723e */ /* 0x000fe400020004ff */
[----:B------:R-:W-:Y:S01]  /*8750*/  F2FP.F16.E5M2.UNPACK_B R32, R32 ;  /* 0x00000020ff20723e */ /* 0x000fe200020004ff */
[----:B------:R-:W-:Y:S01]  /*8760*/  HADD2.F32 R8, -RZ, R8.H0_H0 ;  /* 0x20000008ff087230 */ /* 0x000fe20000004100 */
[----:B------:R-:W-:Y:S01]  /*8770*/  F2FP.BF16.F32.PACK_AB.RZ R13, RZ, R13 ;  /* 0x0000000dff0d723e */ /* 0x000fe200000190ff */
[----:B------:R-:W-:Y:S01]  /*8780*/  HADD2.F32 R44, -RZ, R44.H0_H0 ;  /* 0x2000002cff2c7230 */ /* 0x000fe20000004100 */
[----:B------:R-:W-:Y:S01]  /*8790*/  F2FP.BF16.F32.PACK_AB.RZ R31, RZ, R31 ;  /* 0x0000001fff1f723e */ /* 0x000fe200000190ff */
[----:B------:R-:W-:Y:S02]  /*87a0*/  HADD2.F32 R14, -RZ, R14.H0_H0 ;  /* 0x2000000eff0e7230 */ /* 0x000fe40000004100 */
[----:B------:R-:W-:Y:S01]  /*87b0*/  HADD2.F32 R32, -RZ, R32.H0_H0 ;  /* 0x20000020ff207230 */ /* 0x000fe20000004100 */
[----:B------:R-:W-:-:S02]  /*87c0*/  F2FP.BF16.F32.PACK_AB.RZ R8, RZ, R8 ;  /* 0x00000008ff08723e */ /* 0x000fc400000190ff */
[----:B------:R-:W-:Y:S02]  /*87d0*/  F2FP.BF16.F32.PACK_AB.RZ R9, RZ, R9 ;  /* 0x00000009ff09723e */ /* 0x000fe400000190ff */
[----:B------:R-:W-:Y:S02]  /*87e0*/  F2FP.BF16.F32.PACK_AB.RZ R44, RZ, R44 ;  /* 0x0000002cff2c723e */ /* 0x000fe400000190ff */
[----:B------:R-:W-:Y:S02]  /*87f0*/  PRMT R13, R13, 0x5410, R31 ;  /* 0x000054100d0d7816 */ /* 0x000fe4000000001f */
[----:B------:R-:W-:Y:S02]  /*8800*/  F2FP.BF16.F32.PACK_AB.RZ R14, RZ, R14 ;  /* 0x0000000eff0e723e */ /* 0x000fe400000190ff */
[----:B------:R-:W-:Y:S01]  /*8810*/  F2FP.BF16.F32.PACK_AB.RZ R32, RZ, R32 ;  /* 0x00000020ff20723e */ /* 0x000fe200000190ff */
[----:B------:R-:W-:Y:S01]  /*8820*/  HFMA2.BF16_V2 R48, R2.H0_H0, R13, R48 ;  /* 0x0000000d02307231 */ /* 0x000fe20000200830 */
[----:B------:R-:W-:Y:S01]  /*8830*/  PRMT R44, R44, 0x5410, R9 ;  /* 0x000054102c2c7816 */ /* 0x000fe20000000009 */
[----:B--2---:R-:W-:Y:S01]  /*8840*/  IMAD.WIDE R40, R7, 0x10, R58 ;  /* 0x0000001007287825 */ /* 0x004fe200078e023a */
[----:B------:R-:W-:-:S03]  /*8850*/  F2FP.BF16.F32.PACK_AB.RZ R10, RZ, R10 ;  /* 0x0000000aff0a723e */ /* 0x000fc600000190ff */
[C---:B------:R-:W-:Y:S01]  /*8860*/  HFMA2.BF16_V2 R29, R2.reuse.H0_H0, R29, RZ.H0_H0 ;  /* 0x0000001d021d7231 */ /* 0x040fe200002408ff */
[----:B------:R-:W-:Y:S02]  /*8870*/  PRMT R32, R32, 0x5410, R14 ;  /* 0x0000541020207816 */ /* 0x000fe4000000000e */
[----:B-----5:R-:W-:Y:S01]  /*8880*/  LOP3.LUT R13, R21, 0xff, RZ, 0xc0, !PT ;  /* 0x000000ff150d7812 */ /* 0x020fe200078ec0ff */
[----:B------:R0:W2:Y:S01]  /*8890*/  LD.E.128 R24, desc[UR36][R40.64] ;  /* 0x0000002428187980 */ /* 0x0000a2000c101d00 */
[----:B------:R-:W-:Y:S01]  /*88a0*/  F2FP.BF16.F32.PACK_AB.RZ R11, RZ, R11 ;  /* 0x0000000bff0b723e */ /* 0x000fe200000190ff */
[----:B------:R-:W-:Y:S01]  /*88b0*/  HFMA2.BF16_V2 R33, R2.H0_H0, R44, R33 ;  /* 0x0000002c02217231 */ /* 0x000fe20000200821 */
[----:B------:R-:W-:Y:S01]  /*88c0*/  LOP3.LUT R31, R22, 0xffff, RZ, 0xc0, !PT ;  /* 0x0000ffff161f7812 */ /* 0x000fe200078ec0ff */
[----:B------:R-:W4:Y:S01]  /*88d0*/  LDL.64 R58, [R1+0x50] ;  /* 0x00005000013a7983 */ /* 0x000f220000100a00 */
[----:B0-----:R-:W-:Y:S02]  /*88e0*/  LOP3.LUT R40, R15, 0xffff, RZ, 0xc0, !PT ;  /* 0x0000ffff0f287812 */ /* 0x001fe400078ec0ff */
[----:B------:R-:W-:-:S02]  /*88f0*/  SHF.R.U32.HI R41, RZ, 0x10, R15 ;  /* 0x00000010ff297819 */ /* 0x000fc4000001160f */
[----:B------:R-:W-:Y:S02]  /*8900*/  SHF.R.U32.HI R15, RZ, 0x18, R15 ;  /* 0x00000018ff0f7819 */ /* 0x000fe4000001160f */
[----:B------:R-:W-:Y:S02]  /*8910*/  SHF.R.U32.HI R40, RZ, 0x8, R40 ;  /* 0x00000008ff287819 */ /* 0x000fe40000011628 */
[----:B------:R-:W-:Y:S01]  /*8920*/  F2FP.F16.E5M2.UNPACK_B R47, R15 ;  /* 0x0000000fff2f723e */ /* 0x000fe200020004ff */
[----:B------:R-:W-:Y:S01]  /*8930*/  HADD2.F32 R15, -RZ, R49.H0_H0 ;  /* 0x20000031ff0f7230 */ /* 0x000fe20000004100 */
[----:B------:R-:W-:Y:S02]  /*8940*/  F2FP.F16.E5M2.UNPACK_B R49, R12 ;  /* 0x0000000cff31723e */ /* 0x000fe400020004ff */
[----:B------:R-:W-:Y:S01]  /*8950*/  LOP3.LUT R41, R41, 0xff, RZ, 0xc0, !PT ;  /* 0x000000ff29297812 */ /* 0x000fe200078ec0ff */
[----:B------:R-:W-:Y:S01]  /*8960*/  HADD2.F32 R12, -RZ, R47.H0_H0 ;  /* 0x2000002fff0c7230 */ /* 0x000fe20000004100 */
[----:B------:R-:W-:-:S02]  /*8970*/  F2FP.F16.E5M2.UNPACK_B R40, R40 ;  /* 0x00000028ff28723e */ /* 0x000fc400020004ff */
        /* <DEDUP_REMOVED lines=13> */
[----:B------:R-:W-:Y:S02]  /*8a50*/  F2FP.BF16.F32.PACK_AB.RZ R45, RZ, R45 ;  /* 0x0000002dff2d723e */ /* 0x000fe400000190ff */
[----:B------:R-:W-:Y:S02]  /*8a60*/  F2FP.BF16.F32.PACK_AB.RZ R41, RZ, R41 ;  /* 0x00000029ff29723e */ /* 0x000fe400000190ff */
[----:B------:R-:W-:Y:S02]  /*8a70*/  PRMT R15, R15, 0x5410, R40 ;  /* 0x000054100f0f7816 */ /* 0x000fe40000000028 */
[----:B------:R-:W-:Y:S01]  /*8a80*/  F2FP.BF16.F32.PACK_AB.RZ R47, RZ, R47 ;  /* 0x0000002fff2f723e */ /* 0x000fe200000190ff */
[C---:B------:R-:W-:Y:S01]  /*8a90*/  HFMA2.BF16_V2 R55, R2.reuse.H0_H0, R49, R55 ;  /* 0x0000003102377231 */ /* 0x040fe20000200837 */
[----:B------:R-:W-:Y:S01]  /*8aa0*/  PRMT R10, R10, 0x5410, R45 ;  /* 0x000054100a0a7816 */ /* 0x000fe2000000002d */
[----:B------:R-:W-:Y:S01]  /*8ab0*/  HFMA2.BF16_V2 R29, R2.H0_H0, R56, R29 ;  /* 0x00000038021d7231 */ /* 0x000fe2000020081d */
[----:B------:R-:W-:Y:S01]  /*8ac0*/  PRMT R41, R41, 0x5410, R12 ;  /* 0x0000541029297816 */ /* 0x000fe2000000000c */
[----:B---3--:R-:W-:-:S06]  /*8ad0*/  IMAD.WIDE R16, R7, 0x10, R18 ;  /* 0x0000001007107825 */ /* 0x008fcc00078e0212 */
[----:B------:R-:W3:Y:S01]  /*8ae0*/  LD.E.128 R16, desc[UR36][R16.64] ;  /* 0x0000002410107980 */ /* 0x000ee2000c101d00 */
[C---:B------:R-:W-:Y:S01]  /*8af0*/  HFMA2.BF16_V2 R30, R2.reuse.H0_H0, R32, R30 ;  /* 0x00000020021e7231 */ /* 0x040fe2000020081e */
[----:B------:R-:W-:Y:S01]  /*8b00*/  LOP3.LUT R45, R20, 0xffff, RZ, 0xc0, !PT ;  /* 0x0000ffff142d7812 */ /* 0x000fe200078ec0ff */
[----:B------:R-:W-:Y:S01]  /*8b10*/  HFMA2.BF16_V2 R28, R2.H0_H0, R15, R28 ;  /* 0x0000000f021c7231 */ /* 0x000fe2000020081c */
[----:B------:R-:W-:Y:S02]  /*8b20*/  SHF.R.U32.HI R44, RZ, 0x10, R20 ;  /* 0x00000010ff2c7819 */ /* 0x000fe40000011614 */
[----:B------:R-:W-:Y:S02]  /*8b30*/  LOP3.LUT R14, R22, 0xff, RZ, 0xc0, !PT ;  /* 0x000000ff160e7812 */ /* 0x000fe400078ec0ff */
[----:B------:R-:W-:Y:S02]  /*8b40*/  F2FP.F16.E5M2.UNPACK_B R49, R13 ;  /* 0x0000000dff31723e */ /* 0x000fe400020004ff */
[----:B------:R-:W-:-:S02]  /*8b50*/  PRMT R47, R47, 0x5410, R11 ;  /* 0x000054102f2f7816 */ /* 0x000fc4000000000b */
[--C-:B------:R-:W-:Y:S02]  /*8b60*/  SHF.R.U32.HI R32, RZ, 0x10, R22.reuse ;  /* 0x00000010ff207819 */ /* 0x100fe40000011616 */
[----:B------:R-:W-:Y:S02]  /*8b70*/  SHF.R.U32.HI R15, RZ, 0x18, R22 ;  /* 0x00000018ff0f7819 */ /* 0x000fe40000011616 */
[----:B------:R-:W-:Y:S01]  /*8b80*/  LOP3.LUT R22, R23, 0xff, RZ, 0xc0, !PT ;  /* 0x000000ff17167812 */ /* 0x000fe200078ec0ff */
[----:B------:R-:W-:Y:S01]  /*8b90*/  HFMA2.BF16_V2 R29, R2.H0_H0, R41, R29 ;  /* 0x00000029021d7231 */ /* 0x000fe2000020081d */
[----:B------:R-:W-:Y:S02]  /*8ba0*/  LOP3.LUT R12, R20, 0xff, RZ, 0xc0, !PT ;  /* 0x000000ff140c7812 */ /* 0x000fe400078ec0ff */
[----:B------:R-:W-:Y:S02]  /*8bb0*/  SHF.R.U32.HI R20, RZ, 0x18, R20 ;  /* 0x00000018ff147819 */ /* 0x000fe40000011614 */
[----:B------:R-:W-:Y:S01]  /*8bc0*/  F2FP.F16.E5M2.UNPACK_B R50, R14 ;  /* 0x0000000eff32723e */ /* 0x000fe200020004ff */
[----:B------:R-:W-:Y:S01]  /*8bd0*/  HADD2.F32 R14, -RZ, R49.H0_H0 ;  /* 0x20000031ff0e7230 */ /* 0x000fe20000004100 */
[----:B------:R-:W-:-:S02]  /*8be0*/  SHF.R.U32.HI R45, RZ, 0x8, R45 ;  /* 0x00000008ff2d7819 */ /* 0x000fc4000001162d */
[----:B------:R-:W-:Y:S01]  /*8bf0*/  LOP3.LUT R44, R44, 0xff, RZ, 0xc0, !PT ;  /* 0x000000ff2c2c7812 */ /* 0x000fe200078ec0ff */
[----:B------:R-:W-:Y:S01]  /*8c00*/  HFMA2.BF16_V2 R42, R2.H0_H0, R47, R42 ;  /* 0x0000002f022a7231 */ /* 0x000fe2000020082a */
[----:B------:R-:W-:Y:S02]  /*8c10*/  LOP3.LUT R40, R23, 0xffff, RZ, 0xc0, !PT ;  /* 0x0000ffff17287812 */ /* 0x000fe400078ec0ff */
[--C-:B------:R-:W-:Y:S02]  /*8c20*/  SHF.R.U32.HI R41, RZ, 0x10, R23.reuse ;  /* 0x00000010ff297819 */ /* 0x100fe40000011617 */
[----:B------:R-:W-:Y:S02]  /*8c30*/  SHF.R.U32.HI R23, RZ, 0x18, R23 ;  /* 0x00000018ff177819 */ /* 0x000fe40000011617 */
[----:B------:R-:W-:Y:S02]  /*8c40*/  F2FP.F16.E5M2.UNPACK_B R49, R22 ;  /* 0x00000016ff31723e */ /* 0x000fe400020004ff */
[----:B------:R-:W-:-:S02]  /*8c50*/  LOP3.LUT R47, R21, 0xffff, RZ, 0xc0, !PT ;  /* 0x0000ffff152f7812 */ /* 0x000fc400078ec0ff */
[----:B------:R-:W-:Y:S02]  /*8c60*/  F2FP.F16.E5M2.UNPACK_B R12, R12 ;  /* 0x0000000cff0c723e */ /* 0x000fe400020004ff */
[----:B------:R-:W-:Y:S02]  /*8c70*/  SHF.R.U32.HI R43, RZ, 0x10, R21 ;  /* 0x00000010ff2b7819 */ /* 0x000fe40000011615 */
[----:B------:R-:W-:Y:S02]  /*8c80*/  F2FP.F16.E5M2.UNPACK_B R20, R20 ;  /* 0x00000014ff14723e */ /* 0x000fe400020004ff */
[----:B------:R-:W-:Y:S02]  /*8c90*/  F2FP.F16.E5M2.UNPACK_B R45, R45 ;  /* 0x0000002dff2d723e */ /* 0x000fe400020004ff */
[----:B------:R-:W-:Y:S02]  /*8ca0*/  F2FP.F16.E5M2.UNPACK_B R44, R44 ;  /* 0x0000002cff2c723e */ /* 0x000fe400020004ff */
[----:B------:R-:W-:Y:S01]  /*8cb0*/  F2FP.F16.E5M2.UNPACK_B R22, R23 ;  /* 0x00000017ff16723e */ /* 0x000fe200020004ff */
[----:B------:R-:W-:Y:S01]  /*8cc0*/  HADD2.F32 R23, -RZ, R49.H0_H0 ;  /* 0x20000031ff177230 */ /* 0x000fe20000004100 */
[----:B------:R-:W-:Y:S01]  /*8cd0*/  SHF.R.U32.HI R47, RZ, 0x8, R47 ;  /* 0x00000008ff2f7819 */ /* 0x000fe2000001162f */
[----:B------:R-:W-:Y:S01]  /*8ce0*/  HADD2.F32 R12, -RZ, R12.H0_H0 ;  /* 0x2000000cff0c7230 */ /* 0x000fe20000004100 */
[----:B------:R-:W-:Y:S01]  /*8cf0*/  LOP3.LUT R49, R43, 0xff, RZ, 0xc0, !PT ;  /* 0x000000ff2b317812 */ /* 0x000fe200078ec0ff */
        /* <DEDUP_REMOVED lines=9> */
[----:B------:R-:W-:-:S02]  /*8d90*/  F2FP.F16.E5M2.UNPACK_B R47, R49 ;  /* 0x00000031ff2f723e */ /* 0x000fc400020004ff */
[----:B------:R-:W-:Y:S02]  /*8da0*/  PRMT R49, R12, 0x5410, R43 ;  /* 0x000054100c317816 */ /* 0x000fe4000000002b */
[----:B------:R-:W-:Y:S01]  /*8db0*/  PRMT R44, R44, 0x5410, R13 ;  /* 0x000054102c2c7816 */ /* 0x000fe2000000000d */
[----:B------:R-:W-:Y:S02]  /*8dc0*/  IMAD.WIDE R12, R7, 0x10, R52 ;  /* 0x00000010070c7825 */ /* 0x000fe400078e0234 */
[----:B------:R-:W5:Y:S01]  /*8dd0*/  LDL.64 R52, [R1+0x40] ;  /* 0x0000400001347983 */ /* 0x000f620000100a00 */
[----:B------:R-:W-:Y:S02]  /*8de0*/  SHF.R.U32.HI R21, RZ, 0x18, R21 ;  /* 0x00000018ff157819 */ /* 0x000fe40000011615 */
[----:B------:R-:W-:Y:S02]  /*8df0*/  SHF.R.U32.HI R31, RZ, 0x8, R31 ;  /* 0x00000008ff1f7819 */ /* 0x000fe4000001161f */
[----:B------:R-:W-:-:S02]  /*8e00*/  LOP3.LUT R41, R41, 0xff, RZ, 0xc0, !PT ;  /* 0x000000ff29297812 */ /* 0x000fc400078ec0ff */
[----:B------:R-:W-:Y:S02]  /*8e10*/  F2FP.F16.E5M2.UNPACK_B R21, R21 ;  /* 0x00000015ff15723e */ /* 0x000fe400020004ff */
[----:B------:R-:W-:Y:S02]  /*8e20*/  SHF.R.U32.HI R40, RZ, 0x8, R40 ;  /* 0x00000008ff287819 */ /* 0x000fe40000011628 */
[----:B------:R-:W-:Y:S02]  /*8e30*/  LOP3.LUT R32, R32, 0xff, RZ, 0xc0, !PT ;  /* 0x000000ff20207812 */ /* 0x000fe400078ec0ff */
        /* <DEDUP_REMOVED lines=22> */
[----:B------:R-:W-:Y:S02]  /*8fa0*/  PRMT R21, R21, 0x5410, R31 ;  /* 0x0000541015157816 */ /* 0x000fe4000000001f */
[----:B------:R-:W-:Y:S01]  /*8fb0*/  PRMT R41, R41, 0x5410, R22 ;  /* 0x0000541029297816 */ /* 0x000fe20000000016 */
[----:B------:R-:W-:Y:S01]  /*8fc0*/  HFMA2.BF16_V2 R55, R2.H0_H0, R49, R55 ;  /* 0x0000003102377231 */ /* 0x000fe20000200837 */
[----:B------:R-:W-:-:S02]  /*8fd0*/  F2FP.BF16.F32.PACK_AB.RZ R15, RZ, R15 ;  /* 0x0000000fff0f723e */ /* 0x000fc400000190ff */
[----:B------:R-:W-:Y:S02]  /*8fe0*/  F2FP.BF16.F32.PACK_AB.RZ R47, RZ, R47 ;  /* 0x0000002fff2f723e */ /* 0x000fe400000190ff */
[----:B------:R-:W-:Y:S02]  /*8ff0*/  F2FP.BF16.F32.PACK_AB.RZ R14, RZ, R14 ;  /* 0x0000000eff0e723e */ /* 0x000fe400000190ff */
[----:B------:R-:W-:Y:S02]  /*9000*/  F2FP.BF16.F32.PACK_AB.RZ R45, RZ, R45 ;  /* 0x0000002dff2d723e */ /* 0x000fe400000190ff */
[----:B------:R-:W-:Y:S01]  /*9010*/  PRMT R23, R23, 0x5410, R40 ;  /* 0x0000541017177816 */ /* 0x000fe20000000028 */
[C---:B------:R-:W-:Y:S01]  /*9020*/  HFMA2.BF16_V2 R33, R2.reuse.H0_H0, R44, R33 ;  /* 0x0000002c02217231 */ /* 0x040fe20000200821 */
[----:B------:R-:W-:Y:S01]  /*9030*/  PRMT R32, R32, 0x5410, R20 ;  /* 0x0000541020207816 */ /* 0x000fe20000000014 */
[----:B------:R-:W-:Y:S01]  /*9040*/  HFMA2.BF16_V2 R48, R2.H0_H0, R21, R48 ;  /* 0x0000001502307231 */ /* 0x000fe20000200830 */
[----:B------:R-:W-:-:S02]  /*9050*/  PRMT R47, R47, 0x5410, R15 ;  /* 0x000054102f2f7816 */ /* 0x000fc4000000000f */
[----:B------:R-:W-:Y:S01]  /*9060*/  PRMT R14, R14, 0x5410, R45 ;  /* 0x000054100e0e7816 */ /* 0x000fe2000000002d */
[C---:B------:R-:W-:Y:S02]  /*9070*/  HFMA2.BF16_V2 R28, R2.reuse.H0_H0, R23, R28 ;  /* 0x00000017021c7231 */ /* 0x040fe4000020081c */
[C---:B------:R-:W-:Y:S02]  /*9080*/  HFMA2.BF16_V2 R30, R2.reuse.H0_H0, R32, R30 ;  /* 0x00000020021e7231 */ /* 0x040fe4000020081e */
[C---:B------:R-:W-:Y:S02]  /*9090*/  HFMA2.BF16_V2 R42, R2.reuse.H0_H0, R47, R42 ;  /* 0x0000002f022a7231 */ /* 0x040fe4000020082a */
[----:B------:R-:W-:Y:S01]  /*90a0*/  HFMA2.BF16_V2 R29, R2.H0_H0, R41, R29 ;  /* 0x00000029021d7231 */ /* 0x000fe2000020081d */
[----:B---3--:R-:W-:Y:S02]  /*90b0*/  LOP3.LUT R22, R16, 0xff, RZ, 0xc0, !PT ;  /* 0x000000ff10167812 */ /* 0x008fe400078ec0ff */
[----:B------:R-:W-:-:S02]  /*90c0*/  SHF.R.U32.HI R49, RZ, 0x18, R16 ;  /* 0x00000018ff317819 */ /* 0x000fc40000011610 */
[----:B------:R-:W-:Y:S02]  /*90d0*/  F2FP.F16.E5M2.UNPACK_B R22, R22 ;  /* 0x00000016ff16723e */ /* 0x000fe400020004ff */
[C---:B------:R-:W-:Y:S02]  /*90e0*/  LOP3.LUT R21, R17.reuse, 0xff, RZ, 0xc0, !PT ;  /* 0x000000ff11157812 */ /* 0x040fe400078ec0ff */
[----:B------:R-:W-:Y:S02]  /*90f0*/  LOP3.LUT R44, R17, 0xffff, RZ, 0xc0, !PT ;  /* 0x0000ffff112c7812 */ /* 0x000fe400078ec0ff */
[--C-:B------:R-:W-:Y:S02]  /*9100*/  SHF.R.U32.HI R43, RZ, 0x10, R17.reuse ;  /* 0x00000010ff2b7819 */ /* 0x100fe40000011611 */
[----:B------:R-:W-:Y:S02]  /*9110*/  SHF.R.U32.HI R50, RZ, 0x18, R17 ;  /* 0x00000018ff327819 */ /* 0x000fe40000011611 */
[----:B------:R-:W-:-:S02]  /*9120*/  LOP3.LUT R17, R18, 0xff, RZ, 0xc0, !PT ;  /* 0x000000ff12117812 */ /* 0x000fc400078ec0ff */
[----:B------:R-:W-:Y:S02]  /*9130*/  LOP3.LUT R45, R19, 0xff, RZ, 0xc0, !PT ;  /* 0x000000ff132d7812 */ /* 0x000fe400078ec0ff */
[----:B------:R-:W-:Y:S02]  /*9140*/  F2FP.F16.E5M2.UNPACK_B R49, R49 ;  /* 0x00000031ff31723e */ /* 0x000fe400020004ff */
[----:B------:R-:W-:Y:S02]  /*9150*/  LOP3.LUT R23, R16, 0xffff, RZ, 0xc0, !PT ;  /* 0x0000ffff10177812 */ /* 0x000fe400078ec0ff */
[----:B------:R-:W-:Y:S01]  /*9160*/  SHF.R.U32.HI R20, RZ, 0x10, R16 ;  /* 0x00000010ff147819 */ /* 0x000fe20000011610 */
[----:B------:R-:W-:Y:S01]  /*9170*/  HADD2.F32 R16, -RZ, R22.H0_H0 ;  /* 0x20000016ff107230 */ /* 0x000fe20000004100 */
[----:B------:R-:W-:Y:S02]  /*9180*/  LOP3.LUT R31, R18, 0xffff, RZ, 0xc0, !PT ;  /* 0x0000ffff121f7812 */ /* 0x000fe400078ec0ff */
[----:B------:R-:W-:-:S02]  /*9190*/  SHF.R.U32.HI R32, RZ, 0x10, R18 ;  /* 0x00000010ff207819 */ /* 0x000fc40000011612 */
[----:B------:R-:W-:Y:S02]  /*91a0*/  SHF.R.U32.HI R18, RZ, 0x18, R18 ;  /* 0x00000018ff127819 */ /* 0x000fe40000011612 */
[--C-:B------:R-:W-:Y:S02]  /*91b0*/  SHF.R.U32.HI R47, RZ, 0x18, R19.reuse ;  /* 0x00000018ff2f7819 */ /* 0x100fe40000011613 */
[----:B------:R-:W-:Y:S01]  /*91c0*/  F2FP.F16.E5M2.UNPACK_B R22, R17 ;  /* 0x00000011ff16723e */ /* 0x000fe200020004ff */
[----:B------:R-:W-:Y:S01]  /*91d0*/  HADD2.F32 R17, -RZ, R49.H0_H0 ;  /* 0x20000031ff117230 */ /* 0x000fe20000004100 */
[----:B------:R-:W-:Y:S02]  /*91e0*/  F2FP.F16.E5M2.UNPACK_B R45, R45 ;  /* 0x0000002dff2d723e */ /* 0x000fe400020004ff */
[----:B------:R-:W-:Y:S02]  /*91f0*/  LOP3.LUT R40, R19, 0xffff, RZ, 0xc0, !PT ;  /* 0x0000ffff13287812 */ /* 0x000fe400078ec0ff */
[----:B------:R-:W-:-:S02]  /*9200*/  SHF.R.U32.HI R41, RZ, 0x10, R19 ;  /* 0x00000010ff297819 */ /* 0x000fc40000011613 */
[----:B------:R-:W-:Y:S02]  /*9210*/  F2FP.F16.E5M2.UNPACK_B R21, R21 ;  /* 0x00000015ff15723e */ /* 0x000fe400020004ff */
[----:B------:R-:W-:Y:S02]  /*9220*/  SHF.R.U32.HI R49, RZ, 0x8, R23 ;  /* 0x00000008ff317819 */ /* 0x000fe40000011617 */
[----:B------:R-:W-:Y:S02]  /*9230*/  LOP3.LUT R20, R20, 0xff, RZ, 0xc0, !PT ;  /* 0x000000ff14147812 */ /* 0x000fe400078ec0ff */
[----:B------:R-:W-:Y:S01]  /*9240*/  F2FP.F16.E5M2.UNPACK_B R19, R50 ;  /* 0x00000032ff13723e */ /* 0x000fe200020004ff */
[----:B------:R-:W-:Y:S01]  /*9250*/  HADD2.F32 R23, -RZ, R45.H0_H0 ;  /* 0x2000002dff177230 */ /* 0x000fe20000004100 */
[----:B------:R-:W-:Y:S02]  /*9260*/  F2FP.F16.E5M2.UNPACK_B R50, R18 ;  /* 0x00000012ff32723e */ /* 0x000fe400020004ff */
[----:B------:R-:W-:Y:S01]  /*9270*/  F2FP.F16.E5M2.UNPACK_B R47, R47 ;  /* 0x0000002fff2f723e */ /* 0x000fe200020004ff */
[----:B------:R-:W-:Y:S01]  /*9280*/  HADD2.F32 R18, -RZ, R21.H0_H0 ;  /* 0x20000015ff127230 */ /* 0x000fe20000004100 */
[----:B------:R-:W-:-:S02]  /*9290*/  SHF.R.U32.HI R44, RZ, 0x8, R44 ;  /* 0x00000008ff2c7819 */ /* 0x000fc4000001162c */
[----:B------:R-:W-:Y:S02]  /*92a0*/  F2FP.F16.E5M2.UNPACK_B R49, R49 ;  /* 0x00000031ff31723e */ /* 0x000fe400020004ff */
[----:B------:R-:W-:Y:S01]  /*92b0*/  F2FP.F16.E5M2.UNPACK_B R45, R20 ;  /* 0x00000014ff2d723e */ /* 0x000fe200020004ff */
[----:B------:R-:W-:Y:S02]  /*92c0*/  HADD2.F32 R21, -RZ, R22.H0_H0 ;  /* 0x20000016ff157230 */ /* 0x000fe40000004100 */
[----:B------:R-:W-:Y:S01]  /*92d0*/  HADD2.F32 R22, -RZ, R50.H0_H0 ;  /* 0x20000032ff167230 */ /* 0x000fe20000004100 */
[----:B------:R-:W-:Y:S01]  /*92e0*/  F2FP.F16.E5M2.UNPACK_B R50, R44 ;  /* 0x0000002cff32723e */ /* 0x000fe200020004ff */
[----:B------:R-:W-:Y:S01]  /*92f0*/  HADD2.F32 R20, -RZ, R47.H0_H0 ;  /* 0x2000002fff147230 */ /* 0x000fe20000004100 */
[----:B------:R-:W-:Y:S01]  /*9300*/  LOP3.LUT R47, R43, 0xff, RZ, 0xc0, !PT ;  /* 0x000000ff2b2f7812 */ /* 0x000fe200078ec0ff */
[----:B------:R-:W-:Y:S02]  /*9310*/  HADD2.F32 R43, -RZ, R49.H0_H0 ;  /* 0x20000031ff2b7230 */ /* 0x000fe40000004100 */
[----:B------:R-:W-:Y:S01]  /*9320*/  HADD2.F32 R44, -RZ, R45.H0_H0 ;  /* 0x2000002dff2c7230 */ /* 0x000fe20000004100 */
[----:B------:R-:W-:-:S02]  /*9330*/  F2FP.BF16.F32.PACK_AB.RZ R16, RZ, R16 ;  /* 0x00000010ff10723e */ /* 0x000fc400000190ff */
[----:B------:R-:W-:Y:S02]  /*9340*/  F2FP.BF16.F32.PACK_AB.RZ R17, RZ, R17 ;  /* 0x00000011ff11723e */ /* 0x000fe400000190ff */
[----:B------:R-:W-:Y:S02]  /*9350*/  F2FP.BF16.F32.PACK_AB.RZ R43, RZ, R43 ;  /* 0x0000002bff2b723e */ /* 0x000fe400000190ff */
[----:B------:R-:W-:Y:S02]  /*9360*/  F2FP.BF16.F32.PACK_AB.RZ R44, RZ, R44 ;  /* 0x0000002cff2c723e */ /* 0x000fe400000190ff */
[----:B------:R-:W-:Y:S02]  /*9370*/  PRMT R49, R16, 0x5410, R43 ;  /* 0x0000541010317816 */ /* 0x000fe4000000002b */
[----:B------:R-:W-:Y:S01]  /*9380*/  PRMT R44, R44, 0x5410, R17 ;  /* 0x000054102c2c7816 */ /* 0x000fe20000000011 */
[----:B-----5:R-:W-:Y:S02]  /*9390*/  IMAD.WIDE R16, R7, 0x10, R52 ;  /* 0x0000001007107825 */ /* 0x020fe400078e0234 */
[----:B------:R-:W3:Y:S01]  /*93a0*/  LDL.64 R52, [R1+0x38] ;  /* 0x0000380001347983 */ /* 0x000ee20000100a00 */
[----:B------:R-:W-:-:S02]  /*93b0*/  SHF.R.U32.HI R31, RZ, 0x8, R31 ;  /* 0x00000008ff1f7819 */ /* 0x000fc4000001161f */
[----:B------:R-:W-:Y:S02]  /*93c0*/  LOP3.LUT R32, R32, 0xff, RZ, 0xc0, !PT ;  /* 0x000000ff20207812 */ /* 0x000fe400078ec0ff */
[----:B------:R-:W-:Y:S02]  /*93d0*/  F2FP.F16.E5M2.UNPACK_B R31, R31 ;  /* 0x0000001fff1f723e */ /* 0x000fe400020004ff */
[----:B------:R-:W-:Y:S02]  /*93e0*/  SHF.R.U32.HI R40, RZ, 0x8, R40 ;  /* 0x00000008ff287819 */ /* 0x000fe40000011628 */
[----:B------:R-:W-:Y:S01]  /*93f0*/  LOP3.LUT R41, R41, 0xff, RZ, 0xc0, !PT ;  /* 0x000000ff29297812 */ /* 0x000fe200078ec0ff */
[----:B------:R-:W-:Y:S01]  /*9400*/  HADD2.F32 R31, -RZ, R31.H0_H0 ;  /* 0x2000001fff1f7230 */ /* 0x000fe20000004100 */
[----:B------:R-:W-:Y:S02]  /*9410*/  F2FP.F16.E5M2.UNPACK_B R32, R32 ;  /* 0x00000020ff20723e */ /* 0x000fe400020004ff */
[----:B------:R-:W-:-:S02]  /*9420*/  F2FP.F16.E5M2.UNPACK_B R40, R40 ;  /* 0x00000028ff28723e */ /* 0x000fc400020004ff */
[----:B------:R-:W-:Y:S01]  /*9430*/  F2FP.F16.E5M2.UNPACK_B R41, R41 ;  /* 0x00000029ff29723e */ /* 0x000fe200020004ff */
[----:B------:R-:W-:Y:S01]  /*9440*/  HADD2.F32 R32, -RZ, R32.H0_H0 ;  /* 0x20000020ff207230 */ /* 0x000fe20000004100 */
[----:B------:R-:W-:Y:S01]  /*9450*/  F2FP.BF16.F32.PACK_AB.RZ R21, RZ, R21 ;  /* 0x00000015ff15723e */ /* 0x000fe200000190ff */
[----:B------:R-:W-:Y:S01]  /*9460*/  HADD2.F32 R40, -RZ, R40.H0_H0 ;  /* 0x20000028ff287230 */ /* 0x000fe20000004100 */
[----:B------:R-:W-:Y:S01]  /*9470*/  F2FP.BF16.F32.PACK_AB.RZ R31, RZ, R31 ;  /* 0x0000001fff1f723e */ /* 0x000fe200000190ff */
[----:B----4-:R-:W-:Y:S01]  /*9480*/  IMAD.WIDE R8, R7, 0x10, R58 ;  /* 0x0000001007087825 */ /* 0x010fe200078e023a */
[----:B------:R-:W-:Y:S02]  /*9490*/  F2FP.F16.E5M2.UNPACK_B R47, R47 ;  /* 0x0000002fff2f723e */ /* 0x000fe400020004ff */
[----:B------:R-:W-:Y:S01]  /*94a0*/  PRMT R21, R21, 0x5410, R31 ;  /* 0x0000541015157816 */ /* 0x000fe2000000001f */
[----:B------:R-:W-:Y:S01]  /*94b0*/  HADD2.F32 R45, -RZ, R50.H0_H0 ;  /* 0x20000032ff2d7230 */ /* 0x000fe20000004100 */
[----:B------:R-:W-:Y:S01]  /*94c0*/  F2FP.BF16.F32.PACK_AB.RZ R22, RZ, R22 ;  /* 0x00000016ff16723e */ /* 0x000fe200000190ff */
[----:B------:R-:W-:Y:S01]  /*94d0*/  HADD2.F32 R41, -RZ, R41.H0_H0 ;  /* 0x20000029ff297230 */ /* 0x000fe20000004100 */
[----:B------:R-:W-:Y:S01]  /*94e0*/  F2FP.BF16.F32.PACK_AB.RZ R23, RZ, R23 ;  /* 0x00000017ff17723e */ /* 0x000fe200000190ff */
[C---:B------:R-:W-:Y:S01]  /*94f0*/  HFMA2.BF16_V2 R46, R2.reuse.H0_H0, R10, R46 ;  /* 0x0000000a022e7231 */ /* 0x040fe2000020082e */
[----:B------:R-:W-:Y:S01]  /*9500*/  F2FP.BF16.F32.PACK_AB.RZ R32, RZ, R32 ;  /* 0x00000020ff20723e */ /* 0x000fe200000190ff */
[----:B------:R-:W-:Y:S01]  /*9510*/  HADD2.F32 R19, -RZ, R19.H0_H0 ;  /* 0x20000013ff137230 */ /* 0x000fe20000004100 */
[----:B------:R-:W-:Y:S01]  /*9520*/  F2FP.BF16.F32.PACK_AB.RZ R40, RZ, R40 ;  /* 0x00000028ff28723e */ /* 0x000fe200000190ff */
[----:B------:R-:W-:Y:S01]  /*9530*/  HADD2.F32 R47, -RZ, R47.H0_H0 ;  /* 0x2000002fff2f7230 */ /* 0x000fe20000004100 */
[----:B------:R-:W4:Y:S01]  /*9540*/  LD.E.128 R8, desc[UR36][R8.64] ;  /* 0x0000002408087980 */ /* 0x000f22000c101d00 */
[----:B------:R-:W-:Y:S01]  /*9550*/  F2FP.BF16.F32.PACK_AB.RZ R18, RZ, R18 ;  /* 0x00000012ff12723e */ /* 0x000fe200000190ff */
[----:B------:R-:W-:Y:S01]  /*9560*/  HFMA2.BF16_V2 R48, R2.H0_H0, R21, R48 ;  /* 0x0000001502307231 */ /* 0x000fe20000200830 */
[----:B------:R-:W-:-:S02]  /*9570*/  F2FP.BF16.F32.PACK_AB.RZ R20, RZ, R20 ;  /* 0x00000014ff14723e */ /* 0x000fc400000190ff */
[----:B------:R-:W-:Y:S02]  /*9580*/  F2FP.BF16.F32.PACK_AB.RZ R45, RZ, R45 ;  /* 0x0000002dff2d723e */ /* 0x000fe400000190ff */
[----:B------:R-:W-:Y:S02]  /*9590*/  F2FP.BF16.F32.PACK_AB.RZ R41, RZ, R41 ;  /* 0x00000029ff29723e */ /* 0x000fe400000190ff */
[----:B------:R-:W-:Y:S02]  /*95a0*/  PRMT R32, R32, 0x5410, R22 ;  /* 0x0000541020207816 */ /* 0x000fe40000000016 */
[----:B------:R-:W-:Y:S02]  /*95b0*/  PRMT R23, R23, 0x5410, R40 ;  /* 0x0000541017177816 */ /* 0x000fe40000000028 */
[----:B--2---:R-:W-:Y:S02]  /*95c0*/  LOP3.LUT R21, R25, 0xff, RZ, 0xc0, !PT ;  /* 0x000000ff19157812 */ /* 0x004fe400078ec0ff */
[----:B------:R-:W-:-:S02]  /*95d0*/  F2FP.BF16.F32.PACK_AB.RZ R19, RZ, R19 ;  /* 0x00000013ff13723e */ /* 0x000fc400000190ff */
[----:B------:R-:W-:Y:S01]  /*95e0*/  F2FP.BF16.F32.PACK_AB.RZ R47, RZ, R47 ;  /* 0x0000002fff2f723e */ /* 0x000fe200000190ff */
[C---:B------:R-:W-:Y:S01]  /*95f0*/  HFMA2.BF16_V2 R55, R2.reuse.H0_H0, R49, R55 ;  /* 0x0000003102377231 */ /* 0x040fe20000200837 */
[----:B------:R-:W-:Y:S01]  /*9600*/  PRMT R18, R18, 0x5410, R45 ;  /* 0x0000541012127816 */ /* 0x000fe2000000002d */
[C---:B------:R-:W-:Y:S01]  /*9610*/  HFMA2.BF16_V2 R33, R2.reuse.H0_H0, R44, R33 ;  /* 0x0000002c02217231 */ /* 0x040fe20000200821 */
[----:B------:R-:W-:Y:S01]  /*9620*/  PRMT R41, R41, 0x5410, R20 ;  /* 0x0000541029297816 */ /* 0x000fe20000000014 */
[C---:B------:R-:W-:Y:S01]  /*9630*/  HFMA2.BF16_V2 R30, R2.reuse.H0_H0, R32, R30 ;  /* 0x00000020021e7231 */ /* 0x040fe2000020081e */
[----:B------:R-:W-:Y:S01]  /*9640*/  LOP3.LUT R45, R24, 0xffff, RZ, 0xc0, !PT ;  /* 0x0000ffff182d7812 */ /* 0x000fe200078ec0ff */
[----:B------:R-:W-:Y:S01]  /*9650*/  HFMA2.BF16_V2 R28, R2.H0_H0, R23, R28 ;  /* 0x00000017021c7231 */ /* 0x000fe2000020081c */
[----:B------:R-:W-:Y:S02]  /*9660*/  SHF.R.U32.HI R44, RZ, 0x10, R24 ;  /* 0x00000010ff2c7819 */ /* 0x000fe40000011618 */
[----:B------:R-:W-:-:S02]  /*9670*/  LOP3.LUT R22, R26, 0xff, RZ, 0xc0, !PT ;  /* 0x000000ff1a167812 */ /* 0x000fc400078ec0ff */
[----:B------:R-:W-:Y:S02]  /*9680*/  F2FP.F16.E5M2.UNPACK_B R49, R21 ;  /* 0x00000015ff31723e */ /* 0x000fe400020004ff */
[----:B------:R-:W-:Y:S02]  /*9690*/  PRMT R47, R47, 0x5410, R19 ;  /* 0x000054102f2f7816 */ /* 0x000fe40000000013 */
[----:B------:R-:W-:Y:S02]  /*96a0*/  LOP3.LUT R31, R26, 0xffff, RZ, 0xc0, !PT ;  /* 0x0000ffff1a1f7812 */ /* 0x000fe400078ec0ff */
[--C-:B------:R-:W-:Y:S02]  /*96b0*/  SHF.R.U32.HI R32, RZ, 0x10, R26.reuse ;  /* 0x00000010ff207819 */ /* 0x100fe4000001161a */
[----:B------:R-:W-:Y:S02]  /*96c0*/  SHF.R.U32.HI R23, RZ, 0x18, R26 ;  /* 0x00000018ff177819 */ /* 0x000fe4000001161a */
[----:B------:R-:W-:Y:S01]  /*96d0*/  LOP3.LUT R26, R27, 0xff, RZ, 0xc0, !PT ;  /* 0x000000ff1b1a7812 */ /* 0x000fe200078ec0ff */
[----:B------:R-:W-:Y:S01]  /*96e0*/  HFMA2.BF16_V2 R29, R2.H0_H0, R41, R29 ;  /* 0x00000029021d7231 */ /* 0x000fe2000020081d */
[----:B------:R-:W-:-:S02]  /*96f0*/  LOP3.LUT R20, R24, 0xff, RZ, 0xc0, !PT ;  /* 0x000000ff18147812 */ /* 0x000fc400078ec0ff */
[----:B------:R-:W-:Y:S02]  /*9700*/  SHF.R.U32.HI R24, RZ, 0x18, R24 ;  /* 0x00000018ff187819 */ /* 0x000fe40000011618 */
[----:B------:R-:W-:Y:S01]  /*9710*/  F2FP.F16.E5M2.UNPACK_B R50, R22 ;  /* 0x00000016ff32723e */ /* 0x000fe200020004ff */
[----:B------:R-:W-:Y:S01]  /*9720*/  HADD2.F32 R22, -RZ, R49.H0_H0 ;  /* 0x20000031ff167230 */ /* 0x000fe20000004100 */
[----:B------:R-:W-:Y:S02]  /*9730*/  SHF.R.U32.HI R45, RZ, 0x8, R45 ;  /* 0x00000008ff2d7819 */ /* 0x000fe4000001162d */
[----:B------:R-:W-:Y:S01]  /*9740*/  LOP3.LUT R44, R44, 0xff, RZ, 0xc0, !PT ;  /* 0x000000ff2c2c7812 */ /* 0x000fe200078ec0ff */
[----:B------:R-:W-:Y:S01]  /*9750*/  HFMA2.BF16_V2 R42, R2.H0_H0, R47, R42 ;  /* 0x0000002f022a7231 */ /* 0x000fe2000020082a */
[----:B------:R-:W-:Y:S02]  /*9760*/  LOP3.LUT R40, R27, 0xffff, RZ, 0xc0, !PT ;  /* 0x0000ffff1b287812 */ /* 0x000fe400078ec0ff */
[----:B------:R-:W-:-:S02]  /*9770*/  SHF.R.U32.HI R41, RZ, 0x10, R27 ;  /* 0x00000010ff297819 */ /* 0x000fc4000001161b */
[----:B------:R-:W-:Y:S02]  /*9780*/  SHF.R.U32.HI R27, RZ, 0x18, R27 ;  /* 0x00000018ff1b7819 */ /* 0x000fe4000001161b */
[----:B------:R-:W-:Y:S02]  /*9790*/  F2FP.F16.E5M2.UNPACK_B R49, R26 ;  /* 0x0000001aff31723e */ /* 0x000fe400020004ff */
[----:B------:R-:W-:Y:S02]  /*97a0*/  LOP3.LUT R47, R25, 0xffff, RZ, 0xc0, !PT ;  /* 0x0000ffff192f7812 */ /* 0x000fe400078ec0ff */
[----:B------:R-:W-:Y:S02]  /*97b0*/  F2FP.F16.E5M2.UNPACK_B R20, R20 ;  /* 0x00000014ff14723e */ /* 0x000fe400020004ff */
[----:B------:R-:W-:Y:S02]  /*97c0*/  SHF.R.U32.HI R43, RZ, 0x10, R25 ;  /* 0x00000010ff2b7819 */ /* 0x000fe40000011619 */
[----:B------:R-:W-:-:S02]  /*97d0*/  F2FP.F16.E5M2.UNPACK_B R24, R24 ;  /* 0x00000018ff18723e */ /* 0x000fc400020004ff */
[----:B------:R-:W-:Y:S02]  /*97e0*/  F2FP.F16.E5M2.UNPACK_B R45, R45 ;  /* 0x0000002dff2d723e */ /* 0x000fe400020004ff */
[----:B------:R-:W-:Y:S02]  /*97f0*/  F2FP.F16.E5M2.UNPACK_B R44, R44 ;  /* 0x0000002cff2c723e */ /* 0x000fe400020004ff */
[----:B------:R-:W-:Y:S01]  /*9800*/  F2FP.F16.E5M2.UNPACK_B R26, R27 ;  /* 0x0000001bff1a723e */ /* 0x000fe200020004ff */
[----:B------:R-:W-:Y:S01]  /*9810*/  HADD2.F32 R27, -RZ, R49.H0_H0 ;  /* 0x20000031ff1b7230 */ /* 0x000fe20000004100 */
[----:B------:R-:W-:Y:S01]  /*9820*/  SHF.R.U32.HI R47, RZ, 0x8, R47 ;  /* 0x00000008ff2f7819 */ /* 0x000fe2000001162f */
[----:B------:R-:W-:Y:S01]  /*9830*/  HADD2.F32 R20, -RZ, R20.H0_H0 ;  /* 0x20000014ff147230 */ /* 0x000fe20000004100 */
[----:B------:R-:W-:Y:S01]  /*9840*/  LOP3.LUT R49, R43, 0xff, RZ, 0xc0, !PT ;  /* 0x000000ff2b317812 */ /* 0x000fe200078ec0ff */
[----:B------:R-:W-:Y:S02]  /*9850*/  HADD2.F32 R21, -RZ, R24.H0_H0 ;  /* 0x20000018ff157230 */ /* 0x000fe40000004100 */
[----:B------:R-:W-:-:S02]  /*9860*/  HADD2.F32 R43, -RZ, R45.H0_H0 ;  /* 0x2000002dff2b7230 */ /* 0x000fc40000004100 */
        /* <DEDUP_REMOVED lines=10> */
[----:B---3--:R-:W-:Y:S02]  /*9910*/  IMAD.WIDE R20, R7, 0x10, R52 ;  /* 0x0000001007147825 */ /* 0x008fe400078e0234 */
[----:B------:R-:W2:Y:S01]  /*9920*/  LDL.64 R52, [R1+0x30] ;  /* 0x0000300001347983 */ /* 0x000ea20000100a00 */
[----:B------:R-:W-:Y:S02]  /*9930*/  SHF.R.U32.HI R31, RZ, 0x8, R31 ;  /* 0x00000008ff1f7819 */ /* 0x000fe4000001161f */
[----:B------:R-:W-:Y:S02]  /*9940*/  SHF.R.U32.HI R40, RZ, 0x8, R40 ;  /* 0x00000008ff287819 */ /* 0x000fe40000011628 */
[----:B------:R-:W-:Y:S01]  /*9950*/  F2FP.F16.E5M2.UNPACK_B R31, R31 ;  /* 0x0000001fff1f723e */ /* 0x000fe200020004ff */
[----:B------:R-:W-:Y:S01]  /*9960*/  HADD2.F32 R24, -RZ, R50.H0_H0 ;  /* 0x20000032ff187230 */ /* 0x000fe20000004100 */
[----:B------:R-:W-:-:S02]  /*9970*/  SHF.R.U32.HI R25, RZ, 0x18, R25 ;  /* 0x00000018ff197819 */ /* 0x000fc40000011619 */
[----:B------:R-:W-:Y:S01]  /*9980*/  F2FP.F16.E5M2.UNPACK_B R40, R40 ;  /* 0x00000028ff28723e */ /* 0x000fe200020004ff */
[----:B------:R-:W-:Y:S01]  /*9990*/  HADD2.F32 R31, -RZ, R31.H0_H0 ;  /* 0x2000001fff1f7230 */ /* 0x000fe20000004100 */
[----:B------:R-:W-:Y:S02]  /*99a0*/  LOP3.LUT R32, R32, 0xff, RZ, 0xc0, !PT ;  /* 0x000000ff20207812 */ /* 0x000fe400078ec0ff */
[----:B------:R-:W-:Y:S01]  /*99b0*/  LOP3.LUT R41, R41, 0xff, RZ, 0xc0, !PT ;  /* 0x000000ff29297812 */ /* 0x000fe200078ec0ff */
[----:B------:R-:W-:Y:S01]  /*99c0*/  HADD2.F32 R40, -RZ, R40.H0_H0 ;  /* 0x20000028ff287230 */ /* 0x000fe20000004100 */
[----:B------:R-:W-:Y:S02]  /*99d0*/  F2FP.F16.E5M2.UNPACK_B R25, R25 ;  /* 0x00000019ff19723e */ /* 0x000fe400020004ff */
[----:B------:R-:W-:Y:S02]  /*99e0*/  F2FP.F16.E5M2.UNPACK_B R51, R23 ;  /* 0x00000017ff33723e */ /* 0x000fe400020004ff */
[----:B------:R-:W-:-:S02]  /*99f0*/  F2FP.F16.E5M2.UNPACK_B R32, R32 ;  /* 0x00000020ff20723e */ /* 0x000fc400020004ff */
[----:B------:R-:W-:Y:S02]  /*9a00*/  F2FP.F16.E5M2.UNPACK_B R41, R41 ;  /* 0x00000029ff29723e */ /* 0x000fe400020004ff */
[----:B------:R-:W-:Y:S02]  /*9a10*/  F2FP.BF16.F32.PACK_AB.RZ R24, RZ, R24 ;  /* 0x00000018ff18723e */ /* 0x000fe400000190ff */
[----:B------:R-:W-:Y:S01]  /*9a20*/  F2FP.BF16.F32.PACK_AB.RZ R31, RZ, R31 ;  /* 0x0000001fff1f723e */ /* 0x000fe200000190ff */
[----:B------:R-:W-:Y:S01]  /*9a30*/  HADD2.F32 R23, -RZ, R25.H0_H0 ;  /* 0x20000019ff177230 */ /* 0x000fe20000004100 */
[----:B------:R-:W-:Y:S01]  /*9a40*/  F2FP.BF16.F32.PACK_AB.RZ R27, RZ, R27 ;  /* 0x0000001bff1b723e */ /* 0x000fe200000190ff */
[----:B------:R-:W-:Y:S01]  /*9a50*/  HADD2.F32 R25, -RZ, R51.H0_H0 ;  /* 0x20000033ff197230 */ /* 0x000fe20000004100 */
[----:B------:R-:W-:Y:S01]  /*9a60*/  F2FP.BF16.F32.PACK_AB.RZ R40, RZ, R40 ;  /* 0x00000028ff28723e */ /* 0x000fe200000190ff */
[----:B------:R-:W-:Y:S01]  /*9a70*/  HADD2.F32 R32, -RZ, R32.H0_H0 ;  /* 0x20000020ff207230 */ /* 0x000fe20000004100 */
[----:B------:R-:W-:Y:S01]  /*9a80*/  PRMT R24, R24, 0x5410, R31 ;  /* 0x0000541018187816 */ /* 0x000fe2000000001f */
[----:B------:R-:W-:-:S02]  /*9a90*/  HADD2.F32 R26, -RZ, R26.H0_H0 ;  /* 0x2000001aff1a7230 */ /* 0x000fc40000004100 */
[----:B------:R-:W-:Y:S02]  /*9aa0*/  HADD2.F32 R47, -RZ, R47.H0_H0 ;  /* 0x2000002fff2f7230 */ /* 0x000fe40000004100 */
[----:B------:R-:W-:Y:S01]  /*9ab0*/  HADD2.F32 R41, -RZ, R41.H0_H0 ;  /* 0x20000029ff297230 */ /* 0x000fe20000004100 */
[----:B------:R-:W-:Y:S01]  /*9ac0*/  PRMT R27, R27, 0x5410, R40 ;  /* 0x000054101b1b7816 */ /* 0x000fe20000000028 */
[C---:B------:R-:W-:Y:S01]  /*9ad0*/  HFMA2.BF16_V2 R48, R2.reuse.H0_H0, R24, R48 ;  /* 0x0000001802307231 */ /* 0x040fe20000200830 */
[----:B------:R-:W-:Y:S01]  /*9ae0*/  F2FP.BF16.F32.PACK_AB.RZ R25, RZ, R25 ;  /* 0x00000019ff19723e */ /* 0x000fe200000190ff */
[C---:B------:R-:W-:Y:S01]  /*9af0*/  HFMA2.BF16_V2 R46, R2.reuse.H0_H0, R14, R46 ;  /* 0x0000000e022e7231 */ /* 0x040fe2000020082e */
[----:B------:R-:W-:Y:S01]  /*9b00*/  F2FP.BF16.F32.PACK_AB.RZ R32, RZ, R32 ;  /* 0x00000020ff20723e */ /* 0x000fe200000190ff */
[----:B------:R-:W3:Y:S01]  /*9b10*/  LD.E.128 R12, desc[UR36][R12.64] ;  /* 0x000000240c0c7980 */ /* 0x000ee2000c101d00 */
[----:B------:R-:W-:Y:S01]  /*9b20*/  F2FP.BF16.F32.PACK_AB.RZ R23, RZ, R23 ;  /* 0x00000017ff17723e */ /* 0x000fe200000190ff */
[----:B------:R-:W-:Y:S01]  /*9b30*/  HFMA2.BF16_V2 R55, R2.H0_H0, R49, R55 ;  /* 0x0000003102377231 */ /* 0x000fe20000200837 */
[----:B------:R-:W-:-:S02]  /*9b40*/  F2FP.BF16.F32.PACK_AB.RZ R26, RZ, R26 ;  /* 0x0000001aff1a723e */ /* 0x000fc400000190ff */
[----:B------:R-:W-:Y:S02]  /*9b50*/  F2FP.BF16.F32.PACK_AB.RZ R47, RZ, R47 ;  /* 0x0000002fff2f723e */ /* 0x000fe400000190ff */
[----:B------:R-:W-:Y:S02]  /*9b60*/  F2FP.BF16.F32.PACK_AB.RZ R41, RZ, R41 ;  /* 0x00000029ff29723e */ /* 0x000fe400000190ff */
[----:B----4-:R-:W-:Y:S02]  /*9b70*/  LOP3.LUT R24, R8, 0xff, RZ, 0xc0, !PT ;  /* 0x000000ff08187812 */ /* 0x010fe400078ec0ff */
[----:B------:R-:W-:Y:S02]  /*9b80*/  F2FP.BF16.F32.PACK_AB.RZ R22, RZ, R22 ;  /* 0x00000016ff16723e */ /* 0x000fe400000190ff */
[----:B------:R-:W-:Y:S01]  /*9b90*/  F2FP.BF16.F32.PACK_AB.RZ R45, RZ, R45 ;  /* 0x0000002dff2d723e */ /* 0x000fe200000190ff */
[C---:B------:R-:W-:Y:S01]  /*9ba0*/  HFMA2.BF16_V2 R28, R2.reuse.H0_H0, R27, R28 ;  /* 0x0000001b021c7231 */ /* 0x040fe2000020081c */
[----:B------:R-:W-:Y:S01]  /*9bb0*/  SHF.R.U32.HI R49, RZ, 0x18, R8 ;  /* 0x00000018ff317819 */ /* 0x000fe20000011608 */
[----:B------:R-:W-:Y:S01]  /*9bc0*/  HFMA2.BF16_V2 R33, R2.H0_H0, R44, R33 ;  /* 0x0000002c02217231 */ /* 0x000fe20000200821 */
[----:B------:R-:W-:-:S02]  /*9bd0*/  PRMT R32, R32, 0x5410, R25 ;  /* 0x0000541020207816 */ /* 0x000fc40000000019 */
[----:B------:R-:W-:Y:S02]  /*9be0*/  PRMT R47, R47, 0x5410, R23 ;  /* 0x000054102f2f7816 */ /* 0x000fe40000000017 */
[----:B------:R-:W-:Y:S02]  /*9bf0*/  PRMT R41, R41, 0x5410, R26 ;  /* 0x0000541029297816 */ /* 0x000fe4000000001a */
[----:B------:R-:W-:Y:S02]  /*9c00*/  F2FP.F16.E5M2.UNPACK_B R27, R24 ;  /* 0x00000018ff1b723e */ /* 0x000fe400020004ff */
[----:B------:R-:W-:Y:S02]  /*9c10*/  PRMT R22, R22, 0x5410, R45 ;  /* 0x0000541016167816 */ /* 0x000fe4000000002d */
[C---:B------:R-:W-:Y:S02]  /*9c20*/  LOP3.LUT R26, R9.reuse, 0xff, RZ, 0xc0, !PT ;  /* 0x000000ff091a7812 */ /* 0x040fe400078ec0ff */
[----:B------:R-:W-:-:S02]  /*9c30*/  LOP3.LUT R44, R9, 0xffff, RZ, 0xc0, !PT ;  /* 0x0000ffff092c7812 */ /* 0x000fc400078ec0ff */
[--C-:B------:R-:W-:Y:S02]  /*9c40*/  SHF.R.U32.HI R43, RZ, 0x10, R9.reuse ;  /* 0x00000010ff2b7819 */ /* 0x100fe40000011609 */
[----:B------:R-:W-:Y:S02]  /*9c50*/  SHF.R.U32.HI R50, RZ, 0x18, R9 ;  /* 0x00000018ff327819 */ /* 0x000fe40000011609 */
[----:B------:R-:W-:Y:S02]  /*9c60*/  LOP3.LUT R9, R10, 0xff, RZ, 0xc0, !PT ;  /* 0x000000ff0a097812 */ /* 0x000fe400078ec0ff */
[----:B------:R-:W-:Y:S02]  /*9c70*/  LOP3.LUT R45, R11, 0xff, RZ, 0xc0, !PT ;  /* 0x000000ff0b2d7812 */ /* 0x000fe400078ec0ff */
[----:B------:R-:W-:Y:S01]  /*9c80*/  F2FP.F16.E5M2.UNPACK_B R49, R49 ;  /* 0x00000031ff31723e */ /* 0x000fe200020004ff */
[C---:B------:R-:W-:Y:S01]  /*9c90*/  HFMA2.BF16_V2 R30, R2.reuse.H0_H0, R32, R30 ;  /* 0x00000020021e7231 */ /* 0x040fe2000020081e */
[----:B------:R-:W-:Y:S01]  /*9ca0*/  LOP3.LUT R25, R8, 0xffff, RZ, 0xc0, !PT ;  /* 0x0000ffff08197812 */ /* 0x000fe200078ec0ff */
[----:B------:R-:W-:Y:S01]  /*9cb0*/  HFMA2.BF16_V2 R42, R2.H0_H0, R47, R42 ;  /* 0x0000002f022a7231 */ /* 0x000fe2000020082a */
[----:B------:R-:W-:Y:S01]  /*9cc0*/  SHF.R.U32.HI R24, RZ, 0x10, R8 ;  /* 0x00000010ff187819 */ /* 0x000fe20000011608 */
[----:B------:R-:W-:Y:S01]  /*9cd0*/  HADD2.F32 R8, -RZ, R27.H0_H0 ;  /* 0x2000001bff087230 */ /* 0x000fe20000004100 */
[----:B------:R-:W-:-:S02]  /*9ce0*/  LOP3.LUT R31, R10, 0xffff, RZ, 0xc0, !PT ;  /* 0x0000ffff0a1f7812 */ /* 0x000fc400078ec0ff */
[--C-:B------:R-:W-:Y:S01]  /*9cf0*/  SHF.R.U32.HI R32, RZ, 0x10, R10.reuse ;  /* 0x00000010ff207819 */ /* 0x100fe2000001160a */
[----:B------:R-:W-:Y:S01]  /*9d00*/  HFMA2.BF16_V2 R29, R2.H0_H0, R41, R29 ;  /* 0x00000029021d7231 */ /* 0x000fe2000020081d */
[----:B------:R-:W-:Y:S02]  /*9d10*/  SHF.R.U32.HI R10, RZ, 0x18, R10 ;  /* 0x00000018ff0a7819 */ /* 0x000fe4000001160a */
[----:B------:R-:W-:Y:S02]  /*9d20*/  SHF.R.U32.HI R47, RZ, 0x18, R11 ;  /* 0x00000018ff2f7819 */ /* 0x000fe4000001160b */
[----:B------:R-:W-:Y:S01]  /*9d30*/  F2FP.F16.E5M2.UNPACK_B R27, R9 ;  /* 0x00000009ff1b723e */ /* 0x000fe200020004ff */
[----:B------:R-:W-:Y:S01]  /*9d40*/  HADD2.F32 R9, -RZ, R49.H0_H0 ;  /* 0x20000031ff097230 */ /* 0x000fe20000004100 */
[----:B------:R-:W-:Y:S02]  /*9d50*/  F2FP.F16.E5M2.UNPACK_B R45, R45 ;  /* 0x0000002dff2d723e */ /* 0x000fe400020004ff */
[----:B------:R-:W-:-:S02]  /*9d60*/  LOP3.LUT R40, R11, 0xffff, RZ, 0xc0, !PT ;  /* 0x0000ffff0b287812 */ /* 0x000fc400078ec0ff */
[----:B------:R-:W-:Y:S02]  /*9d70*/  SHF.R.U32.HI R41, RZ, 0x10, R11 ;  /* 0x00000010ff297819 */ /* 0x000fe4000001160b */
[----:B------:R-:W-:Y:S02]  /*9d80*/  SHF.R.U32.HI R49, RZ, 0x8, R25 ;  /* 0x00000008ff317819 */ /* 0x000fe40000011619 */
[----:B------:R-:W-:Y:S02]  /*9d90*/  LOP3.LUT R24, R24, 0xff, RZ, 0xc0, !PT ;  /* 0x000000ff18187812 */ /* 0x000fe400078ec0ff */
[----:B------:R-:W-:Y:S02]  /*9da0*/  F2FP.F16.E5M2.UNPACK_B R26, R26 ;  /* 0x0000001aff1a723e */ /* 0x000fe400020004ff */
[----:B------:R-:W-:Y:S01]  /*9db0*/  F2FP.F16.E5M2.UNPACK_B R11, R50 ;  /* 0x00000032ff0b723e */ /* 0x000fe200020004ff */
[----:B------:R-:W-:Y:S01]  /*9dc0*/  HADD2.F32 R25, -RZ, R45.H0_H0 ;  /* 0x2000002dff197230 */ /* 0x000fe20000004100 */
[----:B------:R-:W-:-:S02]  /*9dd0*/  F2FP.F16.E5M2.UNPACK_B R50, R10 ;  /* 0x0000000aff32723e */ /* 0x000fc400020004ff */
[----:B------:R-:W-:Y:S02]  /*9de0*/  F2FP.F16.E5M2.UNPACK_B R47, R47 ;  /* 0x0000002fff2f723e */ /* 0x000fe400020004ff */
[----:B------:R-:W-:Y:S02]  /*9df0*/  SHF.R.U32.HI R44, RZ, 0x8, R44 ;  /* 0x00000008ff2c7819 */ /* 0x000fe4000001162c */
[----:B------:R-:W-:Y:S02]  /*9e00*/  F2FP.F16.E5M2.UNPACK_B R49, R49 ;  /* 0x00000031ff31723e */ /* 0x000fe400020004ff */
[----:B------:R-:W-:Y:S01]  /*9e10*/  F2FP.F16.E5M2.UNPACK_B R45, R24 ;  /* 0x00000018ff2d723e */ /* 0x000fe200020004ff */
[----:B------:R-:W-:Y:S02]  /*9e20*/  HADD2.F32 R10, -RZ, R26.H0_H0 ;  /* 0x2000001aff0a7230 */ /* 0x000fe40000004100 */
[----:B------:R-:W-:Y:S01]  /*9e30*/  HADD2.F32 R26, -RZ, R50.H0_H0 ;  /* 0x20000032ff1a7230 */ /* 0x000fe20000004100 */
[----:B------:R-:W-:Y:S01]  /*9e40*/  F2FP.F16.E5M2.UNPACK_B R50, R44 ;  /* 0x0000002cff32723e */ /* 0x000fe200020004ff */
[----:B------:R-:W-:Y:S01]  /*9e50*/  HADD2.F32 R24, -RZ, R47.H0_H0 ;  /* 0x2000002fff187230 */ /* 0x000fe20000004100 */
[----:B------:R-:W-:Y:S01]  /*9e60*/  LOP3.LUT R47, R43, 0xff, RZ, 0xc0, !PT ;  /* 0x000000ff2b2f7812 */ /* 0x000fe200078ec0ff */
[----:B------:R-:W-:-:S02]  /*9e70*/  HADD2.F32 R43, -RZ, R49.H0_H0 ;  /* 0x20000031ff2b7230 */ /* 0x000fc40000004100 */
[----:B------:R-:W-:Y:S01]  /*9e80*/  HADD2.F32 R44, -RZ, R45.H0_H0 ;  /* 0x2000002dff2c7230 */ /* 0x000fe20000004100 */
[----:B------:R-:W-:Y:S02]  /*9e90*/  F2FP.BF16.F32.PACK_AB.RZ R8, RZ, R8 ;  /* 0x00000008ff08723e */ /* 0x000fe400000190ff */
[----:B------:R-:W-:Y:S02]  /*9ea0*/  F2FP.BF16.F32.PACK_AB.RZ R9, RZ, R9 ;  /* 0x00000009ff09723e */ /* 0x000fe400000190ff */
[----:B------:R-:W-:Y:S02]  /*9eb0*/  F2FP.BF16.F32.PACK_AB.RZ R43, RZ, R43 ;  /* 0x0000002bff2b723e */ /* 0x000fe400000190ff */
[----:B------:R-:W-:Y:S02]  /*9ec0*/  F2FP.BF16.F32.PACK_AB.RZ R44, RZ, R44 ;  /* 0x0000002cff2c723e */ /* 0x000fe400000190ff */
[----:B------:R-:W-:Y:S02]  /*9ed0*/  PRMT R49, R8, 0x5410, R43 ;  /* 0x0000541008317816 */ /* 0x000fe4000000002b */
[----:B------:R-:W-:Y:S01]  /*9ee0*/  PRMT R44, R44, 0x5410, R9 ;  /* 0x000054102c2c7816 */ /* 0x000fe20000000009 */
[----:B--2---:R-:W-:-:S02]  /*9ef0*/  IMAD.WIDE R8, R7, 0x10, R52 ;  /* 0x0000001007087825 */ /* 0x004fc400078e0234 */
[----:B------:R-:W2:Y:S02]  /*9f00*/  LDL.64 R52, [R1+0x28] ;  /* 0x0000280001347983 */ /* 0x000ea40000100a00 */
[C---:B------:R-:W-:Y:S02]  /*9f10*/  HFMA2.BF16_V2 R46, R2.reuse.H0_H0, R18, R46 ;  /* 0x00000012022e7231 */ /* 0x040fe4000020082e */
[----:B------:R-:W4:Y:S02]  /*9f20*/  LD.E.128 R16, desc[UR36][R16.64] ;  /* 0x0000002410107980 */ /* 0x000f24000c101d00 */
[----:B------:R-:W-:Y:S02]  /*9f30*/  HFMA2.BF16_V2 R46, R2.H0_H0, R22, R46 ;  /* 0x00000016022e7231 */ /* 0x000fe4000020082e */
[----:B------:R-:W5:Y:S01]  /*9f40*/  LD.E.128 R20, desc[UR36][R20.64] ;  /* 0x0000002414147980 */ /* 0x000f62000c101d00 */
[----:B------:R-:W-:Y:S01]  /*9f50*/  HADD2.F32 R45, -RZ, R50.H0_H0 ;  /* 0x20000032ff2d7230 */ /* 0x000fe20000004100 */
[----:B------:R-:W-:Y:S01]  /*9f60*/  F2FP.F16.E5M2.UNPACK_B R47, R47 ;  /* 0x0000002fff2f723e */ /* 0x000fe200020004ff */
[----:B------:R-:W-:Y:S01]  /*9f70*/  HADD2.F32 R11, -RZ, R11.H0_H0 ;  /* 0x2000000bff0b7230 */ /* 0x000fe20000004100 */
[----:B------:R-:W-:-:S02]  /*9f80*/  SHF.R.U32.HI R40, RZ, 0x8, R40 ;  /* 0x00000008ff287819 */ /* 0x000fc40000011628 */
[----:B------:R-:W-:Y:S01]  /*9f90*/  LOP3.LUT R41, R41, 0xff, RZ, 0xc0, !PT ;  /* 0x000000ff29297812 */ /* 0x000fe200078ec0ff */
[----:B------:R-:W-:Y:S01]  /*9fa0*/  HADD2.F32 R47, -RZ, R47.H0_H0 ;  /* 0x2000002fff2f7230 */ /* 0x000fe20000004100 */
[----:B------:R-:W-:Y:S02]  /*9fb0*/  F2FP.BF16.F32.PACK_AB.RZ R10, RZ, R10 ;  /* 0x0000000aff0a723e */ /* 0x000fe400000190ff */
[----:B------:R-:W-:Y:S02]  /*9fc0*/  F2FP.BF16.F32.PACK_AB.RZ R45, RZ, R45 ;  /* 0x0000002dff2d723e */ /* 0x000fe400000190ff */
[----:B------:R-:W-:Y:S02]  /*9fd0*/  LOP3.LUT R32, R32, 0xff, RZ, 0xc0, !PT ;  /* 0x000000ff20207812 */ /* 0x000fe400078ec0ff */
[----:B------:R-:W-:Y:S02]  /*9fe0*/  SHF.R.U32.HI R31, RZ, 0x8, R31 ;  /* 0x00000008ff1f7819 */ /* 0x000fe4000001161f */
[----:B------:R-:W-:-:S02]  /*9ff0*/  F2FP.F16.E5M2.UNPACK_B R40, R40 ;  /* 0x00000028ff28723e */ /* 0x000fc400020004ff */
[----:B------:R-:W-:Y:S02]  /*a000*/  F2FP.F16.E5M2.UNPACK_B R41, R41 ;  /* 0x00000029ff29723e */ /* 0x000fe400020004ff */
[----:B------:R-:W-:Y:S02]  /*a010*/  F2FP.BF16.F32.PACK_AB.RZ R11, RZ, R11 ;  /* 0x0000000bff0b723e */ /* 0x000fe400000190ff */
[----:B------:R-:W-:Y:S02]  /*a020*/  PRMT R10, R10, 0x5410, R45 ;  /* 0x000054100a0a7816 */ /* 0x000fe4000000002d */
[----:B------:R-:W-:Y:S02]  /*a030*/  F2FP.F16.E5M2.UNPACK_B R32, R32 ;  /* 0x00000020ff20723e */ /* 0x000fe400020004ff */
[----:B------:R-:W-:Y:S01]  /*a040*/  F2FP.BF16.F32.PACK_AB.RZ R47, RZ, R47 ;  /* 0x0000002fff2f723e */ /* 0x000fe200000190ff */
[----:B------:R-:W-:Y:S01]  /*a050*/  HADD2.F32 R40, -RZ, R40.H0_H0 ;  /* 0x20000028ff287230 */ /* 0x000fe20000004100 */
[----:B------:R-:W-:Y:S01]  /*a060*/  F2FP.F16.E5M2.UNPACK_B R31, R31 ;  /* 0x0000001fff1f723e */ /* 0x000fe200020004ff */
[----:B------:R-:W-:Y:S01]  /*a070*/  HADD2.F32 R41, -RZ, R41.H0_H0 ;  /* 0x20000029ff297230 */ /* 0x000fe20000004100 */
[----:B------:R-:W-:Y:S01]  /*a080*/  PRMT R47, R47, 0x5410, R11 ;  /* 0x000054102f2f7816 */ /* 0x000fe2000000000b */
[----:B------:R-:W-:-:S02]  /*a090*/  HFMA2.BF16_V2 R46, R2.H0_H0, R10, R46 ;  /* 0x0000000a022e7231 */ /* 0x000fc4000020082e */
[----:B------:R-:W-:Y:S01]  /*a0a0*/  HADD2.F32 R32, -RZ, R32.H0_H0 ;  /* 0x20000020ff207230 */ /* 0x000fe20000004100 */
[----:B------:R-:W5:Y:S01]  /*a0b0*/  LD.E.128 R8, desc[UR36][R8.64] ;  /* 0x0000002408087980 */ /* 0x000f62000c101d00 */
        /* <DEDUP_REMOVED lines=12> */
[----:B------:R-:W-:Y:S01]  /*a180*/  HFMA2.BF16_V2 R55, R2.H0_H0, R49, R55 ;  /* 0x0000003102377231 */ /* 0x000fe20000200837 */
[----:B------:R-:W-:-:S02]  /*a190*/  PRMT R32, R32, 0x5410, R26 ;  /* 0x0000541020207816 */ /* 0x000fc4000000001a */
[----:B---3--:R-:W-:Y:S01]  /*a1a0*/  LOP3.LUT R24, R12, 0xff, RZ, 0xc0, !PT ;  /* 0x000000ff0c187812 */ /* 0x008fe200078ec0ff */
[C---:B------:R-:W-:Y:S01]  /*a1b0*/  HFMA2.BF16_V2 R28, R2.reuse.H0_H0, R25, R28 ;  /* 0x00000019021c7231 */ /* 0x040fe2000020081c */
[----:B------:R-:W-:Y:S02]  /*a1c0*/  PRMT R27, R27, 0x5410, R31 ;  /* 0x000054101b1b7816 */ /* 0x000fe4000000001f */
[----:B------:R-:W-:Y:S01]  /*a1d0*/  SHF.R.U32.HI R49, RZ, 0x18, R12 ;  /* 0x00000018ff317819 */ /* 0x000fe2000001160c */
[C---:B------:R-:W-:Y:S01]  /*a1e0*/  HFMA2.BF16_V2 R33, R2.reuse.H0_H0, R44, R33 ;  /* 0x0000002c02217231 */ /* 0x040fe20000200821 */
[----:B------:R-:W-:Y:S01]  /*a1f0*/  F2FP.F16.E5M2.UNPACK_B R25, R24 ;  /* 0x00000018ff19723e */ /* 0x000fe200020004ff */
[----:B------:R-:W-:Y:S01]  /*a200*/  HFMA2.BF16_V2 R30, R2.H0_H0, R32, R30 ;  /* 0x00000020021e7231 */ /* 0x000fe2000020081e */
[C---:B------:R-:W-:Y:S02]  /*a210*/  LOP3.LUT R24, R13.reuse, 0xff, RZ, 0xc0, !PT ;  /* 0x000000ff0d187812 */ /* 0x040fe400078ec0ff */
[----:B------:R-:W-:-:S02]  /*a220*/  LOP3.LUT R44, R13, 0xffff, RZ, 0xc0, !PT ;  /* 0x0000ffff0d2c7812 */ /* 0x000fc400078ec0ff */
[--C-:B------:R-:W-:Y:S02]  /*a230*/  SHF.R.U32.HI R43, RZ, 0x10, R13.reuse ;  /* 0x00000010ff2b7819 */ /* 0x100fe4000001160d */
[----:B------:R-:W-:Y:S01]  /*a240*/  SHF.R.U32.HI R50, RZ, 0x18, R13 ;  /* 0x00000018ff327819 */ /* 0x000fe2000001160d */
[C---:B------:R-:W-:Y:S01]  /*a250*/  HFMA2.BF16_V2 R42, R2.reuse.H0_H0, R47, R42 ;  /* 0x0000002f022a7231 */ /* 0x040fe2000020082a */
[C---:B------:R-:W-:Y:S01]  /*a260*/  LOP3.LUT R13, R14.reuse, 0xff, RZ, 0xc0, !PT ;  /* 0x000000ff0e0d7812 */ /* 0x040fe200078ec0ff */
[----:B------:R-:W-:Y:S01]  /*a270*/  HFMA2.BF16_V2 R48, R2.H0_H0, R27, R48 ;  /* 0x0000001b02307231 */ /* 0x000fe20000200830 */
[----:B------:R-:W-:Y:S02]  /*a280*/  LOP3.LUT R31, R14, 0xffff, RZ, 0xc0, !PT ;  /* 0x0000ffff0e1f7812 */ /* 0x000fe400078ec0ff */
[----:B------:R-:W-:Y:S02]  /*a290*/  SHF.R.U32.HI R32, RZ, 0x10, R14 ;  /* 0x00000010ff207819 */ /* 0x000fe4000001160e */
[----:B------:R-:W-:-:S02]  /*a2a0*/  LOP3.LUT R45, R15, 0xff, RZ, 0xc0, !PT ;  /* 0x000000ff0f2d7812 */ /* 0x000fc400078ec0ff */
[----:B------:R-:W-:Y:S01]  /*a2b0*/  F2FP.F16.E5M2.UNPACK_B R49, R49 ;  /* 0x00000031ff31723e */ /* 0x000fe200020004ff */
[----:B------:R-:W-:Y:S01]  /*a2c0*/  HFMA2.BF16_V2 R29, R2.H0_H0, R41, R29 ;  /* 0x00000029021d7231 */ /* 0x000fe2000020081d */
[----:B------:R-:W-:Y:S02]  /*a2d0*/  SHF.R.U32.HI R14, RZ, 0x18, R14 ;  /* 0x00000018ff0e7819 */ /* 0x000fe4000001160e */
[----:B------:R-:W-:Y:S02]  /*a2e0*/  LOP3.LUT R27, R12, 0xffff, RZ, 0xc0, !PT ;  /* 0x0000ffff0c1b7812 */ /* 0x000fe400078ec0ff */
[----:B------:R-:W-:Y:S01]  /*a2f0*/  SHF.R.U32.HI R26, RZ, 0x10, R12 ;  /* 0x00000010ff1a7819 */ /* 0x000fe2000001160c */
[----:B------:R-:W-:Y:S01]  /*a300*/  HADD2.F32 R12, -RZ, R25.H0_H0 ;  /* 0x20000019ff0c7230 */ /* 0x000fe20000004100 */
[----:B------:R-:W-:Y:S02]  /*a310*/  SHF.R.U32.HI R47, RZ, 0x18, R15 ;  /* 0x00000018ff2f7819 */ /* 0x000fe4000001160f */
[----:B------:R-:W-:-:S02]  /*a320*/  LOP3.LUT R40, R15, 0xffff, RZ, 0xc0, !PT ;  /* 0x0000ffff0f287812 */ /* 0x000fc400078ec0ff */
[----:B------:R-:W-:Y:S02]  /*a330*/  SHF.R.U32.HI R41, RZ, 0x10, R15 ;  /* 0x00000010ff297819 */ /* 0x000fe4000001160f */
[----:B------:R-:W-:Y:S02]  /*a340*/  F2FP.F16.E5M2.UNPACK_B R24, R24 ;  /* 0x00000018ff18723e */ /* 0x000fe400020004ff */
[----:B------:R-:W-:Y:S02]  /*a350*/  F2FP.F16.E5M2.UNPACK_B R15, R50 ;  /* 0x00000032ff0f723e */ /* 0x000fe400020004ff */
[----:B------:R-:W-:Y:S01]  /*a360*/  F2FP.F16.E5M2.UNPACK_B R25, R13 ;  /* 0x0000000dff19723e */ /* 0x000fe200020004ff */
[----:B------:R-:W-:Y:S01]  /*a370*/  HADD2.F32 R13, -RZ, R49.H0_H0 ;  /* 0x20000031ff0d7230 */ /* 0x000fe20000004100 */
[----:B------:R-:W-:Y:S02]  /*a380*/  F2FP.F16.E5M2.UNPACK_B R45, R45 ;  /* 0x0000002dff2d723e */ /* 0x000fe400020004ff */
[----:B------:R-:W-:-:S02]  /*a390*/  F2FP.F16.E5M2.UNPACK_B R50, R14 ;  /* 0x0000000eff32723e */ /* 0x000fc400020004ff */
        /* <DEDUP_REMOVED lines=8> */
[----:B------:R-:W-:Y:S01]  /*a420*/  F2FP.F16.E5M2.UNPACK_B R45, R26 ;  /* 0x0000001aff2d723e */ /* 0x000fe200020004ff */
[----:B------:R-:W-:Y:S01]  /*a430*/  HADD2.F32 R25, -RZ, R50.H0_H0 ;  /* 0x20000032ff197230 */ /* 0x000fe20000004100 */
[----:B------:R-:W-:Y:S01]  /*a440*/  F2FP.F16.E5M2.UNPACK_B R50, R44 ;  /* 0x0000002cff32723e */ /* 0x000fe200020004ff */
[----:B------:R-:W-:Y:S01]  /*a450*/  HADD2.F32 R26, -RZ, R47.H0_H0 ;  /* 0x2000002fff1a7230 */ /* 0x000fe20000004100 */
[----:B------:R-:W-:Y:S01]  /*a460*/  LOP3.LUT R47, R43, 0xff, RZ, 0xc0, !PT ;  /* 0x000000ff2b2f7812 */ /* 0x000fe200078ec0ff */
[----:B------:R-:W-:-:S02]  /*a470*/  HADD2.F32 R43, -RZ, R49.H0_H0 ;  /* 0x20000031ff2b7230 */ /* 0x000fc40000004100 */
[----:B------:R-:W-:Y:S01]  /*a480*/  HADD2.F32 R44, -RZ, R45.H0_H0 ;  /* 0x2000002dff2c7230 */ /* 0x000fe20000004100 */
[----:B------:R-:W-:Y:S01]  /*a490*/  F2FP.F16.E5M2.UNPACK_B R47, R47 ;  /* 0x0000002fff2f723e */ /* 0x000fe200020004ff */
        /* <DEDUP_REMOVED lines=11> */
[----:B------:R-:W-:Y:S02]  /*a550*/  F2FP.BF16.F32.PACK_AB.RZ R15, RZ, R15 ;  /* 0x0000000fff0f723e */ /* 0x000fe400000190ff */
[----:B------:R-:W-:Y:S02]  /*a560*/  PRMT R14, R14, 0x5410, R45 ;  /* 0x000054100e0e7816 */ /* 0x000fe4000000002d */
[----:B------:R-:W-:-:S03]  /*a570*/  F2FP.BF16.F32.PACK_AB.RZ R47, RZ, R47 ;  /* 0x0000002fff2f723e */ /* 0x000fc600000190ff */
[----:B------:R-:W-:Y:S01]  /*a580*/  HFMA2.BF16_V2 R46, R2.H0_H0, R14, R46 ;  /* 0x0000000e022e7231 */ /* 0x000fe2000020082e */
[----:B------:R-:W-:Y:S01]  /*a590*/  PRMT R47, R47, 0x5410, R15 ;  /* 0x000054102f2f7816 */ /* 0x000fe2000000000f */
[----:B--2---:R-:W-:-:S06]  /*a5a0*/  IMAD.WIDE R12, R7, 0x10, R52 ;  /* 0x00000010070c7825 */ /* 0x004fcc00078e0234 */
[----:B------:R-:W2:Y:S01]  /*a5b0*/  LD.E.128 R12, desc[UR36][R12.64] ;  /* 0x000000240c0c7980 */ /* 0x000ea2000c101d00 */
[----:B------:R-:W-:Y:S02]  /*a5c0*/  SHF.R.U32.HI R31, RZ, 0x8, R31 ;  /* 0x00000008ff1f7819 */ /* 0x000fe4000001161f */
[----:B------:R-:W-:Y:S02]  /*a5d0*/  SHF.R.U32.HI R40, RZ, 0x8, R40 ;  /* 0x00000008ff287819 */ /* 0x000fe40000011628 */
[----:B------:R-:W-:Y:S02]  /*a5e0*/  F2FP.F16.E5M2.UNPACK_B R31, R31 ;  /* 0x0000001fff1f723e */ /* 0x000fe400020004ff */
[----:B------:R-:W-:Y:S02]  /*a5f0*/  LOP3.LUT R41, R41, 0xff, RZ, 0xc0, !PT ;  /* 0x000000ff29297812 */ /* 0x000fe400078ec0ff */
[----:B------:R-:W-:Y:S01]  /*a600*/  F2FP.F16.E5M2.UNPACK_B R40, R40 ;  /* 0x00000028ff28723e */ /* 0x000fe200020004ff */
[----:B------:R-:W-:Y:S01]  /*a610*/  HADD2.F32 R31, -RZ, R31.H0_H0 ;  /* 0x2000001fff1f7230 */ /* 0x000fe20000004100 */
[----:B------:R-:W-:-:S02]  /*a620*/  F2FP.F16.E5M2.UNPACK_B R41, R41 ;  /* 0x00000029ff29723e */ /* 0x000fc400020004ff */
[----:B------:R-:W-:Y:S01]  /*a630*/  LOP3.LUT R32, R32, 0xff, RZ, 0xc0, !PT ;  /* 0x000000ff20207812 */ /* 0x000fe200078ec0ff */
[----:B------:R-:W-:Y:S01]  /*a640*/  HADD2.F32 R40, -RZ, R40.H0_H0 ;  /* 0x20000028ff287230 */ /* 0x000fe20000004100 */
[----:B------:R-:W-:Y:S02]  /*a650*/  F2FP.BF16.F32.PACK_AB.RZ R24, RZ, R24 ;  /* 0x00000018ff18723e */ /* 0x000fe400000190ff */
[----:B------:R-:W-:Y:S01]  /*a660*/  F2FP.BF16.F32.PACK_AB.RZ R31, RZ, R31 ;  /* 0x0000001fff1f723e */ /* 0x000fe200000190ff */
[----:B------:R-:W-:Y:S01]  /*a670*/  HADD2.F32 R41, -RZ, R41.H0_H0 ;  /* 0x20000029ff297230 */ /* 0x000fe20000004100 */
[----:B------:R-:W-:Y:S02]  /*a680*/  F2FP.F16.E5M2.UNPACK_B R32, R32 ;  /* 0x00000020ff20723e */ /* 0x000fe400020004ff */
[----:B------:R-:W-:Y:S02]  /*a690*/  F2FP.BF16.F32.PACK_AB.RZ R27, RZ, R27 ;  /* 0x0000001bff1b723e */ /* 0x000fe400000190ff */
[----:B------:R-:W-:-:S02]  /*a6a0*/  F2FP.BF16.F32.PACK_AB.RZ R40, RZ, R40 ;  /* 0x00000028ff28723e */ /* 0x000fc400000190ff */
[----:B------:R-:W-:Y:S01]  /*a6b0*/  PRMT R24, R24, 0x5410, R31 ;  /* 0x0000541018187816 */ /* 0x000fe2000000001f */
[----:B------:R-:W-:Y:S01]  /*a6c0*/  HADD2.F32 R32, -RZ, R32.H0_H0 ;  /* 0x20000020ff207230 */ /* 0x000fe20000004100 */
[----:B------:R-:W-:Y:S02]  /*a6d0*/  F2FP.BF16.F32.PACK_AB.RZ R26, RZ, R26 ;  /* 0x0000001aff1a723e */ /* 0x000fe400000190ff */
[----:B------:R-:W-:Y:S01]  /*a6e0*/  F2FP.BF16.F32.PACK_AB.RZ R41, RZ, R41 ;  /* 0x00000029ff29723e */ /* 0x000fe200000190ff */
[C---:B------:R-:W-:Y:S01]  /*a6f0*/  HFMA2.BF16_V2 R48, R2.reuse.H0_H0, R24, R48 ;  /* 0x0000001802307231 */ /* 0x040fe20000200830 */
[----:B------:R-:W-:Y:S01]  /*a700*/  PRMT R27, R27, 0x5410, R40 ;  /* 0x000054101b1b7816 */ /* 0x000fe20000000028 */
[C---:B------:R-:W-:Y:S01]  /*a710*/  HFMA2.BF16_V2 R55, R2.reuse.H0_H0, R49, R55 ;  /* 0x0000003102377231 */ /* 0x040fe20000200837 */
[----:B----4-:R-:W-:Y:S02]  /*a720*/  LOP3.LUT R24, R16, 0xff, RZ, 0xc0, !PT ;  /* 0x000000ff10187812 */ /* 0x010fe400078ec0ff */
[----:B------:R-:W-:Y:S01]  /*a730*/  PRMT R41, R41, 0x5410, R26 ;  /* 0x0000541029297816 */ /* 0x000fe2000000001a */
[----:B------:R-:W-:Y:S01]  /*a740*/  HFMA2.BF16_V2 R28, R2.H0_H0, R27, R28 ;  /* 0x0000001b021c7231 */ /* 0x000fe2000020081c */
[----:B------:R-:W-:-:S02]  /*a750*/  F2FP.BF16.F32.PACK_AB.RZ R25, RZ, R25 ;  /* 0x00000019ff19723e */ /* 0x000fc400000190ff */
[----:B------:R-:W-:Y:S02]  /*a760*/  F2FP.BF16.F32.PACK_AB.RZ R32, RZ, R32 ;  /* 0x00000020ff20723e */ /* 0x000fe400000190ff */
[----:B------:R-:W-:Y:S01]  /*a770*/  SHF.R.U32.HI R49, RZ, 0x18, R17 ;  /* 0x00000018ff317819 */ /* 0x000fe20000011611 */
[C---:B------:R-:W-:Y:S01]  /*a780*/  HFMA2.BF16_V2 R33, R2.reuse.H0_H0, R44, R33 ;  /* 0x0000002c02217231 */ /* 0x040fe20000200821 */
[----:B------:R-:W-:Y:S01]  /*a790*/  F2FP.F16.E5M2.UNPACK_B R27, R24 ;  /* 0x00000018ff1b723e */ /* 0x000fe200020004ff */
[----:B------:R-:W-:Y:S01]  /*a7a0*/  HFMA2.BF16_V2 R29, R2.H0_H0, R41, R29 ;  /* 0x00000029021d7231 */ /* 0x000fe2000020081d */
[----:B------:R-:W-:Y:S02]  /*a7b0*/  PRMT R32, R32, 0x5410, R25 ;  /* 0x0000541020207816 */ /* 0x000fe40000000019 */
[----:B------:R-:W-:Y:S02]  /*a7c0*/  LOP3.LUT R44, R18, 0xff, RZ, 0xc0, !PT ;  /* 0x000000ff122c7812 */ /* 0x000fe400078ec0ff */
[----:B------:R-:W-:-:S02]  /*a7d0*/  LOP3.LUT R45, R19, 0xff, RZ, 0xc0, !PT ;  /* 0x000000ff132d7812 */ /* 0x000fc400078ec0ff */
[----:B------:R-:W-:Y:S02]  /*a7e0*/  F2FP.F16.E5M2.UNPACK_B R49, R49 ;  /* 0x00000031ff31723e */ /* 0x000fe400020004ff */
[----:B------:R-:W-:Y:S02]  /*a7f0*/  LOP3.LUT R24, R16, 0xffff, RZ, 0xc0, !PT ;  /* 0x0000ffff10187812 */ /* 0x000fe400078ec0ff */
[--C-:B------:R-:W-:Y:S02]  /*a800*/  SHF.R.U32.HI R26, RZ, 0x10, R16.reuse ;  /* 0x00000010ff1a7819 */ /* 0x100fe40000011610 */
[----:B------:R-:W-:Y:S02]  /*a810*/  SHF.R.U32.HI R43, RZ, 0x18, R16 ;  /* 0x00000018ff2b7819 */ /* 0x000fe40000011610 */
[C---:B------:R-:W-:Y:S02]  /*a820*/  LOP3.LUT R25, R17.reuse, 0xff, RZ, 0xc0, !PT ;  /* 0x000000ff11197812 */ /* 0x040fe400078ec0ff */
[----:B------:R-:W-:-:S02]  /*a830*/  LOP3.LUT R41, R17, 0xffff, RZ, 0xc0, !PT ;  /* 0x0000ffff11297812 */ /* 0x000fc400078ec0ff */
[----:B------:R-:W-:Y:S02]  /*a840*/  SHF.R.U32.HI R40, RZ, 0x10, R17 ;  /* 0x00000010ff287819 */ /* 0x000fe40000011611 */
[----:B------:R-:W-:Y:S02]  /*a850*/  LOP3.LUT R16, R18, 0xffff, RZ, 0xc0, !PT ;  /* 0x0000ffff12107812 */ /* 0x000fe400078ec0ff */
[--C-:B------:R-:W-:Y:S02]  /*a860*/  SHF.R.U32.HI R17, RZ, 0x10, R18.reuse ;  /* 0x00000010ff117819 */ /* 0x100fe40000011612 */
[----:B------:R-:W-:Y:S01]  /*a870*/  SHF.R.U32.HI R50, RZ, 0x18, R18 ;  /* 0x00000018ff327819 */ /* 0x000fe20000011612 */
[----:B------:R-:W-:Y:S01]  /*a880*/  HADD2.F32 R18, -RZ, R27.H0_H0 ;  /* 0x2000001bff127230 */ /* 0x000fe20000004100 */
[----:B------:R-:W-:Y:S01]  /*a890*/  F2FP.F16.E5M2.UNPACK_B R27, R44 ;  /* 0x0000002cff1b723e */ /* 0x000fe200020004ff */
[----:B------:R-:W-:Y:S01]  /*a8a0*/  HFMA2.BF16_V2 R42, R2.H0_H0, R47, R42 ;  /* 0x0000002f022a7231 */ /* 0x000fe2000020082a */
[----:B------:R-:W-:Y:S01]  /*a8b0*/  F2FP.F16.E5M2.UNPACK_B R45, R45 ;  /* 0x0000002dff2d723e */ /* 0x000fe200020004ff */
[----:B------:R-:W-:Y:S01]  /*a8c0*/  HADD2.F32 R44, -RZ, R49.H0_H0 ;  /* 0x20000031ff2c7230 */ /* 0x000fe20000004100 */
[----:B------:R-:W-:-:S02]  /*a8d0*/  SHF.R.U32.HI R47, RZ, 0x18, R19 ;  /* 0x00000018ff2f7819 */ /* 0x000fc40000011613 */
[----:B------:R-:W-:Y:S02]  /*a8e0*/  SHF.R.U32.HI R49, RZ, 0x8, R24 ;  /* 0x00000008ff317819 */ /* 0x000fe40000011618 */
[----:B------:R-:W-:Y:S01]  /*a8f0*/  LOP3.LUT R26, R26, 0xff, RZ, 0xc0, !PT ;  /* 0x000000ff1a1a7812 */ /* 0x000fe200078ec0ff */
[----:B------:R-:W-:Y:S01]  /*a900*/  HADD2.F32 R24, -RZ, R45.H0_H0 ;  /* 0x2000002dff187230 */ /* 0x000fe20000004100 */
[----:B------:R-:W-:Y:S02]  /*a910*/  SHF.R.U32.HI R41, RZ, 0x8, R41 ;  /* 0x00000008ff297819 */ /* 0x000fe40000011629 */
[----:B------:R-:W-:Y:S02]  /*a920*/  F2FP.F16.E5M2.UNPACK_B R47, R47 ;  /* 0x0000002fff2f723e */ /* 0x000fe400020004ff */
[----:B------:R-:W-:Y:S02]  /*a930*/  F2FP.F16.E5M2.UNPACK_B R45, R49 ;  /* 0x00000031ff2d723e */ /* 0x000fe400020004ff */
[----:B------:R-:W-:-:S02]  /*a940*/  F2FP.F16.E5M2.UNPACK_B R25, R25 ;  /* 0x00000019ff19723e */ /* 0x000fc400020004ff */
[----:B------:R-:W-:Y:S01]  /*a950*/  F2FP.F16.E5M2.UNPACK_B R49, R26 ;  /* 0x0000001aff31723e */ /* 0x000fe200020004ff */
[----:B------:R-:W-:Y:S01]  /*a960*/  HFMA2.BF16_V2 R30, R2.H0_H0, R32, R30 ;  /* 0x00000020021e7231 */ /* 0x000fe2000020081e */
[----:B------:R-:W-:Y:S02]  /*a970*/  F2FP.F16.E5M2.UNPACK_B R41, R41 ;  /* 0x00000029ff29723e */ /* 0x000fe400020004ff */
[----:B------:R-:W-:Y:S01]  /*a980*/  F2FP.F16.E5M2.UNPACK_B R50, R50 ;  /* 0x00000032ff32723e */ /* 0x000fe200020004ff */
[----:B------:R-:W-:Y:S01]  /*a990*/  HADD2.F32 R26, -RZ, R47.H0_H0 ;  /* 0x2000002fff1a7230 */ /* 0x000fe20000004100 */
[----:B------:R-:W-:Y:S02]  /*a9a0*/  LOP3.LUT R31, R19, 0xffff, RZ, 0xc0, !PT ;  /* 0x0000ffff131f7812 */ /* 0x000fe400078ec0ff */
[----:B------:R-:W-:Y:S01]  /*a9b0*/  SHF.R.U32.HI R32, RZ, 0x10, R19 ;  /* 0x00000010ff207819 */ /* 0x000fe20000011613 */
[----:B------:R-:W-:Y:S01]  /*a9c0*/  HADD2.F32 R47, -RZ, R49.H0_H0 ;  /* 0x20000031ff2f7230 */ /* 0x000fe20000004100 */
[----:B------:R-:W-:Y:S01]  /*a9d0*/  F2FP.F16.E5M2.UNPACK_B R19, R43 ;  /* 0x0000002bff13723e */ /* 0x000fe200020004ff */
[----:B------:R-:W-:Y:S01]  /*a9e0*/  HADD2.F32 R43, -RZ, R25.H0_H0 ;  /* 0x20000019ff2b7230 */ /* 0x000fe20000004100 */
[----:B------:R-:W-:Y:S01]  /*a9f0*/  SHF.R.U32.HI R16, RZ, 0x8, R16 ;  /* 0x00000008ff107819 */ /* 0x000fe20000011610 */
[----:B------:R-:W-:Y:S01]  /*aa00*/  HADD2.F32 R25, -RZ, R27.H0_H0 ;  /* 0x2000001bff197230 */ /* 0x000fe20000004100 */
[----:B------:R-:W-:Y:S01]  /*aa10*/  LOP3.LUT R40, R40, 0xff, RZ, 0xc0, !PT ;  /* 0x000000ff28287812 */ /* 0x000fe200078ec0ff */
[----:B------:R-:W-:Y:S01]  /*aa20*/  HADD2.F32 R49, -RZ, R41.H0_H0 ;  /* 0x20000029ff317230 */ /* 0x000fe20000004100 */
[----:B------:R-:W-:Y:S01]  /*aa30*/  SHF.R.U32.HI R41, RZ, 0x8, R31 ;  /* 0x00000008ff297819 */ /* 0x000fe2000001161f */
[----:B------:R-:W-:Y:S01]  /*aa40*/  HADD2.F32 R27, -RZ, R50.H0_H0 ;  /* 0x20000032ff1b7230 */ /* 0x000fe20000004100 */
[----:B------:R-:W-:-:S02]  /*aa50*/  LOP3.LUT R50, R32, 0xff, RZ, 0xc0, !PT ;  /* 0x000000ff20327812 */ /* 0x000fc400078ec0ff */
[----:B------:R-:W-:Y:S02]  /*aa60*/  F2FP.F16.E5M2.UNPACK_B R31, R16 ;  /* 0x00000010ff1f723e */ /* 0x000fe400020004ff */
[----:B------:R-:W-:Y:S02]  /*aa70*/  F2FP.F16.E5M2.UNPACK_B R40, R40 ;  /* 0x00000028ff28723e */ /* 0x000fe400020004ff */
[----:B------:R-:W-:Y:S02]  /*aa80*/  LOP3.LUT R17, R17, 0xff, RZ, 0xc0, !PT ;  /* 0x000000ff11117812 */ /* 0x000fe400078ec0ff */
[----:B------:R-:W-:Y:S02]  /*aa90*/  F2FP.F16.E5M2.UNPACK_B R16, R41 ;  /* 0x00000029ff10723e */ /* 0x000fe400020004ff */
        /* <DEDUP_REMOVED lines=24> */
[----:B------:R-:W-:-:S02]  /*ac20*/  PRMT R41, R41, 0x5410, R26 ;  /* 0x0000541029297816 */ /* 0x000fc4000000001a */
[----:B------:R-:W-:Y:S02]  /*ac30*/  PRMT R24, R24, 0x5410, R40 ;  /* 0x0000541018187816 */ /* 0x000fe40000000028 */
[----:B------:R-:W-:Y:S02]  /*ac40*/  F2FP.BF16.F32.PACK_AB.RZ R18, RZ, R18 ;  /* 0x00000012ff12723e */ /* 0x000fe400000190ff */
[----:B------:R-:W-:Y:S02]  /*ac50*/  F2FP.BF16.F32.PACK_AB.RZ R45, RZ, R45 ;  /* 0x0000002dff2d723e */ /* 0x000fe400000190ff */
[----:B------:R-:W-:Y:S02]  /*ac60*/  PRMT R43, R43, 0x5410, R49 ;  /* 0x000054102b2b7816 */ /* 0x000fe40000000031 */
[----:B-----5:R-:W-:Y:S02]  /*ac70*/  LOP3.LUT R26, R20, 0xff, RZ, 0xc0, !PT ;  /* 0x000000ff141a7812 */ /* 0x020fe400078ec0ff */
[----:B------:R-:W-:-:S02]  /*ac80*/  PRMT R25, R25, 0x5410, R31 ;  /* 0x0000541019197816 */ /* 0x000fc4000000001f */
[----:B------:R-:W-:Y:S02]  /*ac90*/  PRMT R32, R32, 0x5410, R27 ;  /* 0x0000541020207816 */ /* 0x000fe4000000001b */
[----:B------:R-:W-:Y:S01]  /*aca0*/  LOP3.LUT R31, R22, 0xffff, RZ, 0xc0, !PT ;  /* 0x0000ffff161f7812 */ /* 0x000fe200078ec0ff */
[C---:B------:R-:W-:Y:S01]  /*acb0*/  HFMA2.BF16_V2 R42, R2.reuse.H0_H0, R50, R42 ;  /* 0x00000032022a7231 */ /* 0x040fe2000020082a */
[----:B------:R-:W-:Y:S01]  /*acc0*/  PRMT R47, R47, 0x5410, R19 ;  /* 0x000054102f2f7816 */ /* 0x000fe20000000013 */
[C---:B------:R-:W-:Y:S01]  /*acd0*/  HFMA2.BF16_V2 R28, R2.reuse.H0_H0, R24, R28 ;  /* 0x00000018021c7231 */ /* 0x040fe2000020081c */
[----:B------:R-:W-:Y:S01]  /*ace0*/  PRMT R18, R18, 0x5410, R45 ;  /* 0x0000541012127816 */ /* 0x000fe2000000002d */
[----:B------:R-:W-:Y:S01]  /*acf0*/  HFMA2.BF16_V2 R43, R2.H0_H0, R43, R46 ;  /* 0x0000002b022b7231 */ /* 0x000fe2000020082e */
[----:B------:R-:W-:Y:S02]  /*ad00*/  F2FP.F16.E5M2.UNPACK_B R26, R26 ;  /* 0x0000001aff1a723e */ /* 0x000fe400020004ff */
[----:B------:R-:W-:-:S02]  /*ad10*/  SHF.R.U32.HI R49, RZ, 0x18, R20 ;  /* 0x00000018ff317819 */ /* 0x000fc40000011614 */
[C---:B------:R-:W-:Y:S02]  /*ad20*/  LOP3.LUT R24, R21.reuse, 0xff, RZ, 0xc0, !PT ;  /* 0x000000ff15187812 */ /* 0x040fe400078ec0ff */
[----:B------:R-:W-:Y:S02]  /*ad30*/  LOP3.LUT R45, R21, 0xffff, RZ, 0xc0, !PT ;  /* 0x0000ffff152d7812 */ /* 0x000fe400078ec0ff */
[--C-:B------:R-:W-:Y:S02]  /*ad40*/  SHF.R.U32.HI R44, RZ, 0x10, R21.reuse ;  /* 0x00000010ff2c7819 */ /* 0x100fe40000011615 */
[----:B------:R-:W-:Y:S01]  /*ad50*/  SHF.R.U32.HI R50, RZ, 0x18, R21 ;  /* 0x00000018ff327819 */ /* 0x000fe20000011615 */
[C---:B------:R-:W-:Y:S01]  /*ad60*/  HFMA2.BF16_V2 R48, R2.reuse.H0_H0, R25, R48 ;  /* 0x0000001902307231 */ /* 0x040fe20000200830 */
[----:B------:R-:W-:Y:S01]  /*ad70*/  LOP3.LUT R21, R22, 0xff, RZ, 0xc0, !PT ;  /* 0x000000ff16157812 */ /* 0x000fe200078ec0ff */
[----:B------:R-:W-:Y:S01]  /*ad80*/  HFMA2.BF16_V2 R30, R2.H0_H0, R32, R30 ;  /* 0x00000020021e7231 */ /* 0x000fe2000020081e */
[----:B------:R-:W-:-:S02]  /*ad90*/  LOP3.LUT R46, R23, 0xff, RZ, 0xc0, !PT ;  /* 0x000000ff172e7812 */ /* 0x000fc400078ec0ff */
[----:B------:R-:W-:Y:S01]  /*ada0*/  SHF.R.U32.HI R31, RZ, 0x8, R31 ;  /* 0x00000008ff1f7819 */ /* 0x000fe2000001161f */
[C---:B------:R-:W-:Y:S01]  /*adb0*/  HFMA2.BF16_V2 R33, R2.reuse.H0_H0, R47, R33 ;  /* 0x0000002f02217231 */ /* 0x040fe20000200821 */
[----:B------:R-:W-:Y:S02]  /*adc0*/  LOP3.LUT R27, R20, 0xffff, RZ, 0xc0, !PT ;  /* 0x0000ffff141b7812 */ /* 0x000fe400078ec0ff */
[----:B------:R-:W-:Y:S01]  /*add0*/  SHF.R.U32.HI R25, RZ, 0x10, R20 ;  /* 0x00000010ff197819 */ /* 0x000fe20000011614 */
[----:B------:R-:W-:Y:S01]  /*ade0*/  HADD2.F32 R20, -RZ, R26.H0_H0 ;  /* 0x2000001aff147230 */ /* 0x000fe20000004100 */
[--C-:B------:R-:W-:Y:S02]  /*adf0*/  SHF.R.U32.HI R32, RZ, 0x10, R22.reuse ;  /* 0x00000010ff207819 */ /* 0x100fe40000011616 */
[----:B------:R-:W-:Y:S01]  /*ae00*/  F2FP.F16.E5M2.UNPACK_B R49, R49 ;  /* 0x00000031ff31723e */ /* 0x000fe200020004ff */
[----:B------:R-:W-:Y:S01]  /*ae10*/  HFMA2.BF16_V2 R29, R2.H0_H0, R41, R29 ;  /* 0x00000029021d7231 */ /* 0x000fe2000020081d */
[----:B------:R-:W-:-:S02]  /*ae20*/  SHF.R.U32.HI R22, RZ, 0x18, R22 ;  /* 0x00000018ff167819 */ /* 0x000fc40000011616 */
[----:B------:R-:W-:Y:S02]  /*ae30*/  SHF.R.U32.HI R47, RZ, 0x18, R23 ;  /* 0x00000018ff2f7819 */ /* 0x000fe40000011617 */
[----:B------:R-:W-:Y:S02]  /*ae40*/  F2FP.F16.E5M2.UNPACK_B R26, R21 ;  /* 0x00000015ff1a723e */ /* 0x000fe400020004ff */
[----:B------:R-:W-:Y:S02]  /*ae50*/  F2FP.F16.E5M2.UNPACK_B R46, R46 ;  /* 0x0000002eff2e723e */ /* 0x000fe400020004ff */
[----:B------:R-:W-:Y:S01]  /*ae60*/  F2FP.F16.E5M2.UNPACK_B R31, R31 ;  /* 0x0000001fff1f723e */ /* 0x000fe200020004ff */
[----:B------:R-:W-:Y:S01]  /*ae70*/  IMAD.WIDE R16, R7, 0x10, R60 ;  /* 0x0000001007107825 */ /* 0x000fe200078e023c */
[----:B------:R-:W-:Y:S02]  /*ae80*/  LOP3.LUT R40, R23, 0xffff, RZ, 0xc0, !PT ;  /* 0x0000ffff17287812 */ /* 0x000fe400078ec0ff */
[----:B------:R-:W-:Y:S01]  /*ae90*/  SHF.R.U32.HI R41, RZ, 0x10, R23 ;  /* 0x00000010ff297819 */ /* 0x000fe20000011617 */
[----:B------:R-:W-:Y:S01]  /*aea0*/  HADD2.F32 R21, -RZ, R49.H0_H0 ;  /* 0x20000031ff157230 */ /* 0x000fe20000004100 */
[----:B------:R-:W-:-:S02]  /*aeb0*/  F2FP.F16.E5M2.UNPACK_B R24, R24 ;  /* 0x00000018ff18723e */ /* 0x000fc400020004ff */
[----:B------:R-:W-:Y:S02]  /*aec0*/  F2FP.F16.E5M2.UNPACK_B R23, R50 ;  /* 0x00000032ff17723e */ /* 0x000fe400020004ff */
[----:B------:R-:W-:Y:S02]  /*aed0*/  SHF.R.U32.HI R27, RZ, 0x8, R27 ;  /* 0x00000008ff1b7819 */ /* 0x000fe4000001161b */
[----:B------:R-:W-:Y:S02]  /*aee0*/  F2FP.F16.E5M2.UNPACK_B R50, R22 ;  /* 0x00000016ff32723e */ /* 0x000fe400020004ff */
[----:B------:R-:W-:Y:S01]  /*aef0*/  F2FP.F16.E5M2.UNPACK_B R47, R47 ;  /* 0x0000002fff2f723e */ /* 0x000fe200020004ff */
[----:B------:R-:W-:Y:S01]  /*af00*/  HADD2.F32 R26, -RZ, R26.H0_H0 ;  /* 0x2000001aff1a7230 */ /* 0x000fe20000004100 */
[----:B------:R-:W-:Y:S01]  /*af10*/  LOP3.LUT R49, R25, 0xff, RZ, 0xc0, !PT ;  /* 0x000000ff19317812 */ /* 0x000fe200078ec0ff */
[----:B------:R-:W-:Y:S01]  /*af20*/  HADD2.F32 R25, -RZ, R46.H0_H0 ;  /* 0x2000002eff197230 */ /* 0x000fe20000004100 */
[----:B------:R-:W-:Y:S01]  /*af30*/  SHF.R.U32.HI R45, RZ, 0x8, R45 ;  /* 0x00000008ff2d7819 */ /* 0x000fe2000001162d */
[----:B------:R-:W-:Y:S01]  /*af40*/  HADD2.F32 R31, -RZ, R31.H0_H0 ;  /* 0x2000001fff1f7230 */ /* 0x000fe20000004100 */
[----:B------:R-:W-:Y:S01]  /*af50*/  F2FP.F16.E5M2.UNPACK_B R46, R27 ;  /* 0x0000001bff2e723e */ /* 0x000fe200020004ff */
[----:B------:R-:W-:Y:S01]  /*af60*/  HFMA2.BF16_V2 R55, R2.H0_H0, R18, R55 ;  /* 0x0000001202377231 */ /* 0x000fe20000200837 */
[----:B------:R-:W-:Y:S01]  /*af70*/  SHF.R.U32.HI R40, RZ, 0x8, R40 ;  /* 0x00000008ff287819 */ /* 0x000fe20000011628 */
[----:B------:R-:W-:Y:S01]  /*af80*/  HADD2.F32 R22, -RZ, R24.H0_H0 ;  /* 0x20000018ff167230 */ /* 0x000fe20000004100 */
[----:B------:R-:W-:Y:S01]  /*af90*/  LOP3.LUT R41, R41, 0xff, RZ, 0xc0, !PT ;  /* 0x000000ff29297812 */ /* 0x000fe200078ec0ff */
[----:B------:R-:W3:Y:S01]  /*afa0*/  LD.E.128 R16, desc[UR36][R16.64] ;  /* 0x0000002410107980 */ /* 0x000ee2000c101d00 */
[----:B------:R-:W-:Y:S01]  /*afb0*/  HADD2.F32 R24, -RZ, R50.H0_H0 ;  /* 0x20000032ff187230 */ /* 0x000fe20000004100 */
[----:B------:R-:W-:Y:S01]  /*afc0*/  LOP3.LUT R32, R32, 0xff, RZ, 0xc0, !PT ;  /* 0x000000ff20207812 */ /* 0x000fe200078ec0ff */
[----:B------:R-:W-:Y:S01]  /*afd0*/  HADD2.F32 R27, -RZ, R47.H0_H0 ;  /* 0x2000002fff1b7230 */ /* 0x000fe20000004100 */
[----:B------:R-:W-:-:S02]  /*afe0*/  F2FP.F16.E5M2.UNPACK_B R50, R45 ;  /* 0x0000002dff32723e */ /* 0x000fc400020004ff */
[----:B------:R-:W-:Y:S01]  /*aff0*/  LOP3.LUT R47, R44, 0xff, RZ, 0xc0, !PT ;  /* 0x000000ff2c2f7812 */ /* 0x000fe200078ec0ff */
[----:B------:R-:W-:Y:S01]  /*b000*/  HADD2.F32 R44, -RZ, R46.H0_H0 ;  /* 0x2000002eff2c7230 */ /* 0x000fe20000004100 */
[----:B------:R-:W-:Y:S02]  /*b010*/  F2FP.F16.E5M2.UNPACK_B R49, R49 ;  /* 0x00000031ff31723e */ /* 0x000fe400020004ff */
[----:B------:R-:W-:Y:S02]  /*b020*/  F2FP.F16.E5M2.UNPACK_B R40, R40 ;  /* 0x00000028ff28723e */ /* 0x000fe400020004ff */
[----:B------:R-:W-:Y:S02]  /*b030*/  F2FP.BF16.F32.PACK_AB.RZ R26, RZ, R26 ;  /* 0x0000001aff1a723e */ /* 0x000fe400000190ff */
[----:B------:R-:W-:Y:S02]  /*b040*/  F2FP.BF16.F32.PACK_AB.RZ R31, RZ, R31 ;  /* 0x0000001fff1f723e */ /* 0x000fe400000190ff */
[----:B------:R-:W-:-:S02]  /*b050*/  F2FP.F16.E5M2.UNPACK_B R41, R41 ;  /* 0x00000029ff29723e */ /* 0x000fc400020004ff */
[----:B------:R-:W-:Y:S01]  /*b060*/  F2FP.F16.E5M2.UNPACK_B R32, R32 ;  /* 0x00000020ff20723e */ /* 0x000fe200020004ff */
[----:B------:R-:W-:Y:S01]  /*b070*/  HADD2.F32 R46, -RZ, R50.H0_H0 ;  /* 0x20000032ff2e7230 */ /* 0x000fe20000004100 */
[----:B------:R-:W-:Y:S01]  /*b080*/  F2FP.F16.E5M2.UNPACK_B R47, R47 ;  /* 0x0000002fff2f723e */ /* 0x000fe200020004ff */
[----:B------:R-:W-:Y:S01]  /*b090*/  HADD2.F32 R45, -RZ, R49.H0_H0 ;  /* 0x20000031ff2d7230 */ /* 0x000fe20000004100 */
[----:B------:R-:W-:Y:S01]  /*b0a0*/  PRMT R26, R26, 0x5410, R31 ;  /* 0x000054101a1a7816 */ /* 0x000fe2000000001f */
        /* <DEDUP_REMOVED lines=8> */
[----:B------:R-:W-:-:S02]  /*b130*/  HADD2.F32 R47, -RZ, R47.H0_H0 ;  /* 0x2000002fff2f7230 */ /* 0x000fc40000004100 */
[----:B------:R-:W-:Y:S01]  /*b140*/  HFMA2.BF16_V2 R48, R2.H0_H0, R26, R48 ;  /* 0x0000001a02307231 */ /* 0x000fe20000200830 */
[----:B------:R-:W-:Y:S02]  /*b150*/  F2FP.BF16.F32.PACK_AB.RZ R21, RZ, R21 ;  /* 0x00000015ff15723e */ /* 0x000fe400000190ff */
[----:B------:R-:W-:Y:S02]  /*b160*/  F2FP.BF16.F32.PACK_AB.RZ R25, RZ, R25 ;  /* 0x00000019ff19723e */ /* 0x000fe400000190ff */
[----:B------:R-:W-:Y:S02]  /*b170*/  F2FP.BF16.F32.PACK_AB.RZ R45, RZ, R45 ;  /* 0x0000002dff2d723e */ /* 0x000fe400000190ff */
[----:B------:R-:W-:Y:S02]  /*b180*/  F2FP.BF16.F32.PACK_AB.RZ R40, RZ, R40 ;  /* 0x00000028ff28723e */ /* 0x000fe400000190ff */
[----:B------:R-:W-:Y:S02]  /*b190*/  PRMT R49, R20, 0x5410, R44 ;  /* 0x0000541014317816 */ /* 0x000fe4000000002c */
[----:B------:R-:W-:-:S02]  /*b1a0*/  LOP3.LUT R26, R8, 0xff, RZ, 0xc0, !PT ;  /* 0x000000ff081a7812 */ /* 0x000fc400078ec0ff */
[----:B------:R-:W-:Y:S02]  /*b1b0*/  F2FP.BF16.F32.PACK_AB.RZ R27, RZ, R27 ;  /* 0x0000001bff1b723e */ /* 0x000fe400000190ff */
[----:B------:R-:W-:Y:S02]  /*b1c0*/  F2FP.BF16.F32.PACK_AB.RZ R41, RZ, R41 ;  /* 0x00000029ff29723e */ /* 0x000fe400000190ff */
[----:B------:R-:W-:Y:S02]  /*b1d0*/  F2FP.BF16.F32.PACK_AB.RZ R24, RZ, R24 ;  /* 0x00000018ff18723e */ /* 0x000fe400000190ff */
[----:B------:R-:W-:Y:S02]  /*b1e0*/  F2FP.BF16.F32.PACK_AB.RZ R32, RZ, R32 ;  /* 0x00000020ff20723e */ /* 0x000fe400000190ff */
[----:B------:R-:W-:Y:S02]  /*b1f0*/  F2FP.BF16.F32.PACK_AB.RZ R23, RZ, R23 ;  /* 0x00000017ff17723e */ /* 0x000fe400000190ff */
[----:B------:R-:W-:-:S02]  /*b200*/  F2FP.BF16.F32.PACK_AB.RZ R47, RZ, R47 ;  /* 0x0000002fff2f723e */ /* 0x000fc400000190ff */
[----:B------:R-:W-:Y:S01]  /*b210*/  PRMT R22, R22, 0x5410, R46 ;  /* 0x0000541016167816 */ /* 0x000fe2000000002e */
[----:B------:R-:W-:Y:S01]  /*b220*/  HFMA2.BF16_V2 R55, R2.H0_H0, R49, R55 ;  /* 0x0000003102377231 */ /* 0x000fe20000200837 */
[----:B------:R-:W-:Y:S02]  /*b230*/  PRMT R45, R45, 0x5410, R21 ;  /* 0x000054102d2d7816 */ /* 0x000fe40000000015 */
[----:B------:R-:W-:Y:S02]  /*b240*/  PRMT R25, R25, 0x5410, R40 ;  /* 0x0000541019197816 */ /* 0x000fe40000000028 */
[----:B------:R-:W-:Y:S02]  /*b250*/  F2FP.F16.E5M2.UNPACK_B R26, R26 ;  /* 0x0000001aff1a723e */ /* 0x000fe400020004ff */
[----:B------:R-:W-:Y:S02]  /*b260*/  LOP3.LUT R46, R11, 0xff, RZ, 0xc0, !PT ;  /* 0x000000ff0b2e7812 */ /* 0x000fe400078ec0ff */
[----:B------:R-:W-:-:S02]  /*b270*/  PRMT R41, R41, 0x5410, R27 ;  /* 0x0000541029297816 */ /* 0x000fc4000000001b */
[----:B------:R-:W-:Y:S02]  /*b280*/  PRMT R32, R32, 0x5410, R24 ;  /* 0x0000541020207816 */ /* 0x000fe40000000018 */
[----:B------:R-:W-:Y:S02]  /*b290*/  LOP3.LUT R27, R8, 0xffff, RZ, 0xc0, !PT ;  /* 0x0000ffff081b7812 */ /* 0x000fe400078ec0ff */
[----:B------:R-:W-:Y:S02]  /*b2a0*/  SHF.R.U32.HI R49, RZ, 0x18, R9 ;  /* 0x00000018ff317819 */ /* 0x000fe40000011609 */
[----:B------:R-:W-:Y:S02]  /*b2b0*/  PRMT R47, R47, 0x5410, R23 ;  /* 0x000054102f2f7816 */ /* 0x000fe40000000017 */
[--C-:B------:R-:W-:Y:S02]  /*b2c0*/  SHF.R.U32.HI R24, RZ, 0x10, R8.reuse ;  /* 0x00000010ff187819 */ /* 0x100fe40000011608 */
[----:B------:R-:W-:Y:S01]  /*b2d0*/  SHF.R.U32.HI R31, RZ, 0x18, R8 ;  /* 0x00000018ff1f7819 */ /* 0x000fe20000011608 */
[C---:B------:R-:W-:Y:S01]  /*b2e0*/  HFMA2.BF16_V2 R33, R2.reuse.H0_H0, R45, R33 ;  /* 0x0000002d02217231 */ /* 0x040fe20000200821 */
[----:B------:R-:W-:Y:S01]  /*b2f0*/  SHF.R.U32.HI R50, RZ, 0x18, R10 ;  /* 0x00000018ff327819 */ /* 0x000fe2000001160a */
[C---:B------:R-:W-:Y:S01]  /*b300*/  HFMA2.BF16_V2 R28, R2.reuse.H0_H0, R25, R28 ;  /* 0x00000019021c7231 */ /* 0x040fe2000020081c */
[----:B------:R-:W-:Y:S01]  /*b310*/  F2FP.F16.E5M2.UNPACK_B R46, R46 ;  /* 0x0000002eff2e723e */ /* 0x000fe200020004ff */
[----:B------:R-:W-:Y:S01]  /*b320*/  HADD2.F32 R8, -RZ, R26.H0_H0 ;  /* 0x2000001aff087230 */ /* 0x000fe20000004100 */
[C---:B------:R-:W-:Y:S01]  /*b330*/  LOP3.LUT R25, R9.reuse, 0xff, RZ, 0xc0, !PT ;  /* 0x000000ff09197812 */ /* 0x040fe200078ec0ff */
[----:B------:R-:W-:Y:S01]  /*b340*/  HFMA2.BF16_V2 R30, R2.H0_H0, R32, R30 ;  /* 0x00000020021e7231 */ /* 0x000fe2000020081e */
[----:B------:R-:W-:-:S02]  /*b350*/  LOP3.LUT R45, R9, 0xffff, RZ, 0xc0, !PT ;  /* 0x0000ffff092d7812 */ /* 0x000fc400078ec0ff */
[----:B------:R-:W-:Y:S02]  /*b360*/  SHF.R.U32.HI R44, RZ, 0x10, R9 ;  /* 0x00000010ff2c7819 */ /* 0x000fe40000011609 */
[----:B------:R-:W-:Y:S02]  /*b370*/  F2FP.F16.E5M2.UNPACK_B R26, R49 ;  /* 0x00000031ff1a723e */ /* 0x000fe400020004ff */
[----:B------:R-:W-:Y:S01]  /*b380*/  SHF.R.U32.HI R27, RZ, 0x8, R27 ;  /* 0x00000008ff1b7819 */ /* 0x000fe2000001161b */
[C---:B------:R-:W-:Y:S01]  /*b390*/  HFMA2.BF16_V2 R42, R2.reuse.H0_H0, R47, R42 ;  /* 0x0000002f022a7231 */ /* 0x040fe2000020082a */
[----:B------:R-:W-:Y:S01]  /*b3a0*/  LOP3.LUT R9, R10, 0xff, RZ, 0xc0, !PT ;  /* 0x000000ff0a097812 */ /* 0x000fe200078ec0ff */
[----:B------:R-:W-:Y:S01]  /*b3b0*/  HFMA2.BF16_V2 R29, R2.H0_H0, R41, R29 ;  /* 0x00000029021d7231 */ /* 0x000fe2000020081d */
[----:B------:R-:W-:Y:S02]  /*b3c0*/  F2FP.F16.E5M2.UNPACK_B R31, R31 ;  /* 0x0000001fff1f723e */ /* 0x000fe400020004ff */
[----:B------:R-:W-:Y:S01]  /*b3d0*/  LOP3.LUT R49, R24, 0xff, RZ, 0xc0, !PT ;  /* 0x000000ff18317812 */ /* 0x000fe200078ec0ff */
[----:B------:R-:W-:Y:S01]  /*b3e0*/  HADD2.F32 R24, -RZ, R46.H0_H0 ;  /* 0x2000002eff187230 */ /* 0x000fe20000004100 */
[----:B------:R-:W-:-:S02]  /*b3f0*/  LOP3.LUT R32, R10, 0xffff, RZ, 0xc0, !PT ;  /* 0x0000ffff0a207812 */ /* 0x000fc400078ec0ff */
[----:B------:R-:W-:Y:S02]  /*b400*/  SHF.R.U32.HI R40, RZ, 0x10, R10 ;  /* 0x00000010ff287819 */ /* 0x000fe4000001160a */
[----:B------:R-:W-:Y:S02]  /*b410*/  F2FP.F16.E5M2.UNPACK_B R50, R50 ;  /* 0x00000032ff32723e */ /* 0x000fe400020004ff */
[----:B------:R-:W-:Y:S02]  /*b420*/  LOP3.LUT R10, R11, 0xffff, RZ, 0xc0, !PT ;  /* 0x0000ffff0b0a7812 */ /* 0x000fe400078ec0ff */
[--C-:B------:R-:W-:Y:S02]  /*b430*/  SHF.R.U32.HI R41, RZ, 0x10, R11.reuse ;  /* 0x00000010ff297819 */ /* 0x100fe4000001160b */
[----:B------:R-:W-:Y:S02]  /*b440*/  SHF.R.U32.HI R47, RZ, 0x18, R11 ;  /* 0x00000018ff2f7819 */ /* 0x000fe4000001160b */
[----:B------:R-:W-:-:S02]  /*b450*/  F2FP.F16.E5M2.UNPACK_B R11, R25 ;  /* 0x00000019ff0b723e */ /* 0x000fc400020004ff */
[----:B------:R-:W-:Y:S02]  /*b460*/  SHF.R.U32.HI R45, RZ, 0x8, R45 ;  /* 0x00000008ff2d7819 */ /* 0x000fe4000001162d */
[----:B------:R-:W-:Y:S02]  /*b470*/  F2FP.F16.E5M2.UNPACK_B R46, R27 ;  /* 0x0000001bff2e723e */ /* 0x000fe400020004ff */
[----:B------:R-:W-:Y:S01]  /*b480*/  F2FP.F16.E5M2.UNPACK_B R25, R9 ;  /* 0x00000009ff19723e */ /* 0x000fe200020004ff */
[----:B------:R-:W-:Y:S01]  /*b490*/  HADD2.F32 R9, -RZ, R31.H0_H0 ;  /* 0x2000001fff097230 */ /* 0x000fe20000004100 */
        /* <DEDUP_REMOVED lines=8> */
[----:B------:R-:W-:Y:S01]  /*b520*/  LOP3.LUT R49, R40, 0xff, RZ, 0xc0, !PT ;  /* 0x000000ff28317812 */ /* 0x000fe200078ec0ff */
[----:B------:R-:W-:Y:S01]  /*b530*/  HADD2.F32 R27, -RZ, R47.H0_H0 ;  /* 0x2000002fff1b7230 */ /* 0x000fe20000004100 */
[----:B------:R-:W-:Y:S01]  /*b540*/  SHF.R.U32.HI R10, RZ, 0x8, R10 ;  /* 0x00000008ff0a7819 */ /* 0x000fe2000001160a */
[----:B------:R-:W-:Y:S02]  /*b550*/  HADD2.F32 R47, -RZ, R50.H0_H0 ;  /* 0x20000032ff2f7230 */ /* 0x000fe40000004100 */
[----:B------:R-:W-:Y:S01]  /*b560*/  HFMA2.BF16_V2 R43, R2.H0_H0, R22, R43 ;  /* 0x00000016022b7231 */ /* 0x000fe2000020082b */
[----:B------:R-:W-:Y:S01]  /*b570*/  LOP3.LUT R50, R41, 0xff, RZ, 0xc0, !PT ;  /* 0x000000ff29327812 */ /* 0x000fe200078ec0ff */
[----:B------:R-:W4:Y:S01]  /*b580*/  LD.E.128 R20, desc[UR36][R20.64] ;  /* 0x0000002414147980 */ /* 0x000f22000c101d00 */
[----:B------:R-:W-:-:S02]  /*b590*/  F2FP.F16.E5M2.UNPACK_B R44, R44 ;  /* 0x0000002cff2c723e */ /* 0x000fc400020004ff */
[----:B------:R-:W-:Y:S02]  /*b5a0*/  SHF.R.U32.HI R32, RZ, 0x8, R32 ;  /* 0x00000008ff207819 */ /* 0x000fe40000011620 */
[----:B------:R-:W-:Y:S02]  /*b5b0*/  F2FP.F16.E5M2.UNPACK_B R41, R49 ;  /* 0x00000031ff29723e */ /* 0x000fe400020004ff */
[----:B------:R-:W-:Y:S02]  /*b5c0*/  F2FP.F16.E5M2.UNPACK_B R49, R10 ;  /* 0x0000000aff31723e */ /* 0x000fe400020004ff */
        /* <DEDUP_REMOVED lines=12> */
[----:B------:R-:W-:Y:S01]  /*b690*/  HADD2.F32 R41, -RZ, R41.H0_H0 ;  /* 0x20000029ff297230 */ /* 0x000fe20000004100 */
[----:B------:R-:W-:Y:S01]  /*b6a0*/  F2FP.BF16.F32.PACK_AB.RZ R25, RZ, R25 ;  /* 0x00000019ff19723e */ /* 0x000fe200000190ff */
[----:B------:R-:W-:Y:S01]  /*b6b0*/  HADD2.F32 R11, -RZ, R11.H0_H0 ;  /* 0x2000000bff0b7230 */ /* 0x000fe20000004100 */
[----:B------:R-:W-:Y:S02]  /*b6c0*/  F2FP.BF16.F32.PACK_AB.RZ R40, RZ, R40 ;  /* 0x00000028ff28723e */ /* 0x000fe400000190ff */
[----:B------:R-:W-:Y:S02]  /*b6d0*/  PRMT R49, R8, 0x5410, R45 ;  /* 0x0000541008317816 */ /* 0x000fe4000000002d */
[----:B------:R-:W-:Y:S02]  /*b6e0*/  F2FP.BF16.F32.PACK_AB.RZ R27, RZ, R27 ;  /* 0x0000001bff1b723e */ /* 0x000fe400000190ff */
[----:B------:R-:W-:Y:S02]  /*b6f0*/  F2FP.BF16.F32.PACK_AB.RZ R45, RZ, R10 ;  /* 0x0000000aff2d723e */ /* 0x000fe400000190ff */
[----:B------:R-:W-:-:S02]  /*b700*/  PRMT R24, R24, 0x5410, R44 ;  /* 0x0000541018187816 */ /* 0x000fc4000000002c */
        /* <DEDUP_REMOVED lines=8> */
[----:B------:R-:W-:Y:S02]  /*b790*/  F2FP.BF16.F32.PACK_AB.RZ R11, RZ, R11 ;  /* 0x0000000bff0b723e */ /* 0x000fe400000190ff */
[----:B------:R-:W-:Y:S02]  /*b7a0*/  F2FP.BF16.F32.PACK_AB.RZ R47, RZ, R47 ;  /* 0x0000002fff2f723e */ /* 0x000fe400000190ff */
[----:B------:R-:W-:Y:S02]  /*b7b0*/  PRMT R45, R45, 0x5410, R27 ;  /* 0x000054102d2d7816 */ /* 0x000fe4000000001b */
[----:B------:R-:W-:Y:S02]  /*b7c0*/  PRMT R32, R32, 0x5410, R26 ;  /* 0x0000541020207816 */ /* 0x000fe4000000001a */
[----:B------:R-:W-:-:S02]  /*b7d0*/  PRMT R46, R46, 0x5410, R9 ;  /* 0x000054102e2e7816 */ /* 0x000fc40000000009 */
[----:B------:R-:W-:Y:S02]  /*b7e0*/  PRMT R41, R41, 0x5410, R31 ;  /* 0x0000541029297816 */ /* 0x000fe4000000001f */
[----:B--2---:R-:W-:Y:S01]  /*b7f0*/  LOP3.LUT R24, R12, 0xff, RZ, 0xc0, !PT ;  /* 0x000000ff0c187812 */ /* 0x004fe200078ec0ff */
[----:B------:R-:W-:Y:S01]  /*b800*/  IMAD.WIDE R8, R7, 0x10, R36 ;  /* 0x0000001007087825 */ /* 0x000fe200078e0224 */
[----:B------:R-:W-:-:S03]  /*b810*/  PRMT R11, R11, 0x5410, R47 ;  /* 0x000054100b0b7816 */ /* 0x000fc6000000002f */
[C---:B------:R-:W-:Y:S01]  /*b820*/  HFMA2.BF16_V2 R48, R2.reuse.H0_H0, R25, R48 ;  /* 0x0000001902307231 */ /* 0x040fe20000200830 */
[C---:B------:R-:W-:Y:S01]  /*b830*/  LOP3.LUT R26, R13.reuse, 0xff, RZ, 0xc0, !PT ;  /* 0x000000ff0d1a7812 */ /* 0x040fe200078ec0ff */
[C---:B------:R-:W-:Y:S01]  /*b840*/  HFMA2.BF16_V2 R29, R2.reuse.H0_H0, R45, R29 ;  /* 0x0000002d021d7231 */ /* 0x040fe2000020081d */
[----:B------:R-:W-:Y:S01]  /*b850*/  LOP3.LUT R50, R12, 0xffff, RZ, 0xc0, !PT ;  /* 0x0000ffff0c327812 */ /* 0x000fe200078ec0ff */
[C---:B------:R-:W-:Y:S01]  /*b860*/  HFMA2.BF16_V2 R42, R2.reuse.H0_H0, R32, R42 ;  /* 0x00000020022a7231 */ /* 0x040fe2000020082a */
[----:B------:R-:W-:Y:S02]  /*b870*/  LOP3.LUT R47, R13, 0xffff, RZ, 0xc0, !PT ;  /* 0x0000ffff0d2f7812 */ /* 0x000fe400078ec0ff */
[--C-:B------:R-:W-:Y:S01]  /*b880*/  SHF.R.U32.HI R25, RZ, 0x10, R13.reuse ;  /* 0x00000010ff197819 */ /* 0x100fe2000001160d */
[C---:B------:R-:W-:Y:S01]  /*b890*/  HFMA2.BF16_V2 R33, R2.reuse.H0_H0, R46, R33 ;  /* 0x0000002e02217231 */ /* 0x040fe20000200821 */
[----:B------:R-:W-:Y:S01]  /*b8a0*/  F2FP.F16.E5M2.UNPACK_B R45, R24 ;  /* 0x00000018ff2d723e */ /* 0x000fe200020004ff */
[----:B------:R-:W-:Y:S01]  /*b8b0*/  HFMA2.BF16_V2 R30, R2.H0_H0, R41, R30 ;  /* 0x00000029021e7231 */ /* 0x000fe2000020081e */
[----:B------:R-:W-:-:S02]  /*b8c0*/  SHF.R.U32.HI R13, RZ, 0x18, R13 ;  /* 0x00000018ff0d7819 */ /* 0x000fc4000001160d */
[C---:B------:R-:W-:Y:S02]  /*b8d0*/  LOP3.LUT R31, R14.reuse, 0xff, RZ, 0xc0, !PT ;  /* 0x000000ff0e1f7812 */ /* 0x040fe400078ec0ff */
[----:B------:R-:W-:Y:S02]  /*b8e0*/  LOP3.LUT R40, R14, 0xffff, RZ, 0xc0, !PT ;  /* 0x0000ffff0e287812 */ /* 0x000fe400078ec0ff */
[--C-:B------:R-:W-:Y:S02]  /*b8f0*/  SHF.R.U32.HI R32, RZ, 0x10, R14.reuse ;  /* 0x00000010ff207819 */ /* 0x100fe4000001160e */
[----:B------:R-:W-:Y:S01]  /*b900*/  SHF.R.U32.HI R24, RZ, 0x18, R14 ;  /* 0x00000018ff187819 */ /* 0x000fe2000001160e */
[----:B------:R-:W-:Y:S01]  /*b910*/  HFMA2.BF16_V2 R43, R2.H0_H0, R11, R43 ;  /* 0x0000000b022b7231 */ /* 0x000fe2000020082b */
[----:B------:R-:W-:Y:S01]  /*b920*/  SHF.R.U32.HI R46, RZ, 0x18, R12 ;  /* 0x00000018ff2e7819 */ /* 0x000fe2000001160c */
[----:B------:R-:W2:Y:S01]  /*b930*/  LD.E.128 R8, desc[UR36][R8.64] ;  /* 0x0000002408087980 */ /* 0x000ea2000c101d00 */
[----:B------:R-:W-:-:S02]  /*b940*/  LOP3.LUT R27, R15, 0xff, RZ, 0xc0, !PT ;  /* 0x000000ff0f1b7812 */ /* 0x000fc400078ec0ff */
[----:B------:R-:W-:Y:S02]  /*b950*/  LOP3.LUT R41, R15, 0xffff, RZ, 0xc0, !PT ;  /* 0x0000ffff0f297812 */ /* 0x000fe400078ec0ff */
[--C-:B------:R-:W-:Y:S02]  /*b960*/  SHF.R.U32.HI R14, RZ, 0x10, R15.reuse ;  /* 0x00000010ff0e7819 */ /* 0x100fe4000001160f */
[----:B------:R-:W-:Y:S02]  /*b970*/  SHF.R.U32.HI R44, RZ, 0x18, R15 ;  /* 0x00000018ff2c7819 */ /* 0x000fe4000001160f */
[----:B------:R-:W-:Y:S02]  /*b980*/  F2FP.F16.E5M2.UNPACK_B R26, R26 ;  /* 0x0000001aff1a723e */ /* 0x000fe400020004ff */
[----:B------:R-:W-:Y:S02]  /*b990*/  SHF.R.U32.HI R15, RZ, 0x8, R50 ;  /* 0x00000008ff0f7819 */ /* 0x000fe40000011632 */
[----:B------:R-:W-:-:S02]  /*b9a0*/  SHF.R.U32.HI R51, RZ, 0x10, R12 ;  /* 0x00000010ff337819 */ /* 0x000fc4000001160c */
[----:B------:R-:W-:Y:S01]  /*b9b0*/  F2FP.F16.E5M2.UNPACK_B R50, R13 ;  /* 0x0000000dff32723e */ /* 0x000fe200020004ff */
[----:B------:R-:W-:Y:S01]  /*b9c0*/  HADD2.F32 R12, -RZ, R45.H0_H0 ;  /* 0x2000002dff0c7230 */ /* 0x000fe20000004100 */
[----:B------:R-:W-:Y:S02]  /*b9d0*/  F2FP.F16.E5M2.UNPACK_B R46, R46 ;  /* 0x0000002eff2e723e */ /* 0x000fe400020004ff */
[----:B------:R-:W-:Y:S01]  /*b9e0*/  F2FP.F16.E5M2.UNPACK_B R45, R15 ;  /* 0x0000000fff2d723e */ /* 0x000fe200020004ff */
[----:B------:R-:W-:Y:S01]  /*b9f0*/  HADD2.F32 R15, -RZ, R26.H0_H0 ;  /* 0x2000001aff0f7230 */ /* 0x000fe20000004100 */
[----:B------:R-:W-:Y:S01]  /*ba00*/  LOP3.LUT R51, R51, 0xff, RZ, 0xc0, !PT ;  /* 0x000000ff33337812 */ /* 0x000fe200078ec0ff */
[----:B------:R-:W-:Y:S01]  /*ba10*/  HADD2.F32 R26, -RZ, R50.H0_H0 ;  /* 0x20000032ff1a7230 */ /* 0x000fe20000004100 */
[----:B------:R-:W-:Y:S01]  /*ba20*/  SHF.R.U32.HI R47, RZ, 0x8, R47 ;  /* 0x00000008ff2f7819 */ /* 0x000fe2000001162f */
[----:B------:R-:W-:Y:S01]  /*ba30*/  HADD2.F32 R13, -RZ, R46.H0_H0 ;  /* 0x2000002eff0d7230 */ /* 0x000fe20000004100 */
[----:B------:R-:W-:-:S02]  /*ba40*/  F2FP.F16.E5M2.UNPACK_B R50, R24 ;  /* 0x00000018ff32723e */ /* 0x000fc400020004ff */
[----:B------:R-:W-:Y:S02]  /*ba50*/  F2FP.F16.E5M2.UNPACK_B R31, R31 ;  /* 0x0000001fff1f723e */ /* 0x000fe400020004ff */
[----:B------:R-:W-:Y:S02]  /*ba60*/  F2FP.F16.E5M2.UNPACK_B R46, R51 ;  /* 0x00000033ff2e723e */ /* 0x000fe400020004ff */
[----:B------:R-:W-:Y:S02]  /*ba70*/  F2FP.F16.E5M2.UNPACK_B R27, R27 ;  /* 0x0000001bff1b723e */ /* 0x000fe400020004ff */
[----:B------:R-:W-:Y:S02]  /*ba80*/  F2FP.F16.E5M2.UNPACK_B R47, R47 ;  /* 0x0000002fff2f723e */ /* 0x000fe400020004ff */
[----:B------:R-:W-:Y:S02]  /*ba90*/  F2FP.F16.E5M2.UNPACK_B R44, R44 ;  /* 0x0000002cff2c723e */ /* 0x000fe400020004ff */
[----:B------:R-:W-:Y:S01]  /*baa0*/  LOP3.LUT R51, R25, 0xff, RZ, 0xc0, !PT ;  /* 0x000000ff19337812 */ /* 0x000fe200078ec0ff */
[----:B------:R-:W-:Y:S01]  /*bab0*/  HADD2.F32 R25, -RZ, R50.H0_H0 ;  /* 0x20000032ff197230 */ /* 0x000fe20000004100 */
[----:B------:R-:W-:Y:S01]  /*bac0*/  SHF.R.U32.HI R50, RZ, 0x8, R41 ;  /* 0x00000008ff327819 */ /* 0x000fe20000011629 */
[----:B------:R-:W-:Y:S01]  /*bad0*/  HADD2.F32 R24, -RZ, R31.H0_H0 ;  /* 0x2000001fff187230 */ /* 0x000fe20000004100 */
[----:B------:R-:W-:Y:S01]  /*bae0*/  LOP3.LUT R14, R14, 0xff, RZ, 0xc0, !PT ;  /* 0x000000ff0e0e7812 */ /* 0x000fe200078ec0ff */
[----:B------:R-:W-:-:S02]  /*baf0*/  HADD2.F32 R31, -RZ, R27.H0_H0 ;  /* 0x2000001bff1f7230 */ /* 0x000fc40000004100 */
[----:B------:R-:W-:Y:S02]  /*bb00*/  HADD2.F32 R45, -RZ, R45.H0_H0 ;  /* 0x2000002dff2d7230 */ /* 0x000fe40000004100 */
[----:B------:R-:W-:Y:S01]  /*bb10*/  HADD2.F32 R46, -RZ, R46.H0_H0 ;  /* 0x2000002eff2e7230 */ /* 0x000fe20000004100 */
[----:B------:R-:W-:Y:S01]  /*bb20*/  LOP3.LUT R32, R32, 0xff, RZ, 0xc0, !PT ;  /* 0x000000ff20207812 */ /* 0x000fe200078ec0ff */
[----:B------:R-:W-:Y:S01]  /*bb30*/  HADD2.F32 R27, -RZ, R44.H0_H0 ;  /* 0x2000002cff1b7230 */ /* 0x000fe20000004100 */
[----:B------:R-:W-:Y:S01]  /*bb40*/  F2FP.F16.E5M2.UNPACK_B R44, R51 ;  /* 0x00000033ff2c723e */ /* 0x000fe200020004ff */
[----:B------:R-:W-:Y:S01]  /*bb50*/  HADD2.F32 R47, -RZ, R47.H0_H0 ;  /* 0x2000002fff2f7230 */ /* 0x000fe20000004100 */
[----:B------:R-:W-:Y:S02]  /*bb60*/  F2FP.F16.E5M2.UNPACK_B R50, R50 ;  /* 0x00000032ff32723e */ /* 0x000fe400020004ff */
[----:B------:R-:W-:Y:S02]  /*bb70*/  F2FP.BF16.F32.PACK_AB.RZ R12, RZ, R12 ;  /* 0x0000000cff0c723e */ /* 0x000fe400000190ff */
[----:B------:R-:W-:-:S02]  /*bb80*/  F2FP.BF16.F32.PACK_AB.RZ R13, RZ, R13 ;  /* 0x0000000dff0d723e */ /* 0x000fc400000190ff */
[----:B------:R-:W-:Y:S02]  /*bb90*/  F2FP.F16.E5M2.UNPACK_B R14, R14 ;  /* 0x0000000eff0e723e */ /* 0x000fe400020004ff */
[----:B------:R-:W-:Y:S02]  /*bba0*/  F2FP.BF16.F32.PACK_AB.RZ R45, RZ, R45 ;  /* 0x0000002dff2d723e */ /* 0x000fe400000190ff */
[----:B------:R-:W-:Y:S02]  /*bbb0*/  F2FP.BF16.F32.PACK_AB.RZ R46, RZ, R46 ;  /* 0x0000002eff2e723e */ /* 0x000fe400000190ff */
[----:B------:R-:W-:Y:S01]  /*bbc0*/  F2FP.F16.E5M2.UNPACK_B R41, R32 ;  /* 0x00000020ff29723e */ /* 0x000fe200020004ff */
[----:B------:R-:W-:Y:S01]  /*bbd0*/  HADD2.F32 R32, -RZ, R44.H0_H0 ;  /* 0x2000002cff207230 */ /* 0x000fe20000004100 */
[----:B------:R-:W-:Y:S02]  /*bbe0*/  F2FP.BF16.F32.PACK_AB.RZ R15, RZ, R15 ;  /* 0x0000000fff0f723e */ /* 0x000fe400000190ff */
[----:B------:R-:W-:Y:S01]  /*bbf0*/  F2FP.BF16.F32.PACK_AB.RZ R47, RZ, R47 ;  /* 0x0000002fff2f723e */ /* 0x000fe200000190ff */
[----:B------:R-:W-:Y:S01]  /*bc00*/  HADD2.F32 R44, -RZ, R50.H0_H0 ;  /* 0x20000032ff2c7230 */ /* 0x000fe20000004100 */
[----:B------:R-:W-:Y:S01]  /*bc10*/  PRMT R50, R12, 0x5410, R45 ;  /* 0x000054100c327816 */ /* 0x000fe2000000002d */
[----:B------:R-:W-:Y:S01]  /*bc20*/  HADD2.F32 R14, -RZ, R14.H0_H0 ;  /* 0x2000000eff0e7230 */ /* 0x000fe20000004100 */
[----:B------:R-:W-:Y:S01]  /*bc30*/  PRMT R46, R46, 0x5410, R13 ;  /* 0x000054102e2e7816 */ /* 0x000fe2000000000d */
[----:B------:R-:W-:Y:S01]  /*bc40*/  IMAD.WIDE R12, R7, 0x10, R38 ;  /* 0x00000010070c7825 */ /* 0x000fe200078e0226 */
[----:B------:R-:W-:-:S02]  /*bc50*/  PRMT R15, R15, 0x5410, R47 ;  /* 0x000054100f0f7816 */ /* 0x000fc4000000002f */
[----:B------:R-:W-:-:S03]  /*bc60*/  F2FP.BF16.F32.PACK_AB.RZ R7, RZ, R14 ;  /* 0x0000000eff07723e */ /* 0x000fc600000190ff */
[----:B------:R-:W-:Y:S02]  /*bc70*/  HFMA2.BF16_V2 R43, R2.H0_H0, R15, R43 ;  /* 0x0000000f022b7231 */ /* 0x000fe4000020082b */
[----:B------:R-:W5:Y:S01]  /*bc80*/  LD.E.128 R12, desc[UR36][R12.64] ;  /* 0x000000240c0c7980 */ /* 0x000f62000c101d00 */
[----:B------:R-:W-:-:S04]  /*bc90*/  SHF.R.U32.HI R40, RZ, 0x8, R40 ;  /* 0x00000008ff287819 */ /* 0x000fc80000011628 */
[----:B------:R-:W-:-:S05]  /*bca0*/  F2FP.F16.E5M2.UNPACK_B R40, R40 ;  /* 0x00000028ff28723e */ /* 0x000fca00020004ff */
        /* <DEDUP_REMOVED lines=9> */
[----:B------:R-:W-:Y:S02]  /*bd40*/  PRMT R32, R32, 0x5410, R26 ;  /* 0x0000541020207816 */ /* 0x000fe4000000001a */
[C---:B---3--:R-:W-:Y:S01]  /*bd50*/  LOP3.LUT R26, R16.reuse, 0xff, RZ, 0xc0, !PT ;  /* 0x000000ff101a7812 */ /* 0x048fe200078ec0ff */
[----:B------:R-:W-:Y:S01]  /*bd60*/  HADD2.F32 R41, -RZ, R41.H0_H0 ;  /* 0x20000029ff297230 */ /* 0x000fe20000004100 */
[----:B------:R-:W-:Y:S01]  /*bd70*/  F2FP.BF16.F32.PACK_AB.RZ R27, RZ, R27 ;  /* 0x0000001bff1b723e */ /* 0x000fe200000190ff */
[C---:B------:R-:W-:Y:S01]  /*bd80*/  HFMA2.BF16_V2 R48, R2.reuse.H0_H0, R24, R48 ;  /* 0x0000001802307231 */ /* 0x040fe20000200830 */
[----:B------:R-:W-:Y:S01]  /*bd90*/  F2FP.F16.E5M2.UNPACK_B R24, R26 ;  /* 0x0000001aff18723e */ /* 0x000fe200020004ff */
[C---:B------:R-:W-:Y:S01]  /*bda0*/  HFMA2.BF16_V2 R28, R2.reuse.H0_H0, R31, R28 ;  /* 0x0000001f021c7231 */ /* 0x040fe2000020081c */
[----:B------:R-:W-:Y:S01]  /*bdb0*/  SHF.R.U32.HI R31, RZ, 0x10, R16 ;  /* 0x00000010ff1f7819 */ /* 0x000fe20000011610 */
[C---:B------:R-:W-:Y:S01]  /*bdc0*/  HFMA2.BF16_V2 R42, R2.reuse.H0_H0, R32, R42 ;  /* 0x00000020022a7231 */ /* 0x040fe2000020082a */
[----:B------:R-:W-:Y:S01]  /*bdd0*/  LOP3.LUT R26, R16, 0xffff, RZ, 0xc0, !PT ;  /* 0x0000ffff101a7812 */ /* 0x000fe200078ec0ff */
[----:B------:R-:W-:Y:S01]  /*bde0*/  HFMA2.BF16_V2 R33, R2.H0_H0, R46, R33 ;  /* 0x0000002e02217231 */ /* 0x000fe20000200821 */
[----:B------:R-:W-:-:S02]  /*bdf0*/  LOP3.LUT R32, R17, 0xff, RZ, 0xc0, !PT ;  /* 0x000000ff11207812 */ /* 0x000fc400078ec0ff */
[----:B------:R-:W-:Y:S02]  /*be00*/  PRMT R27, R7, 0x5410, R27 ;  /* 0x00005410071b7816 */ /* 0x000fe4000000001b */
[----:B------:R-:W-:Y:S02]  /*be10*/  F2FP.BF16.F32.PACK_AB.RZ R25, RZ, R25 ;  /* 0x00000019ff19723e */ /* 0x000fe400000190ff */
[----:B------:R-:W-:Y:S02]  /*be20*/  F2FP.BF16.F32.PACK_AB.RZ R41, RZ, R41 ;  /* 0x00000029ff29723e */ /* 0x000fe400000190ff */
[----:B------:R-:W-:Y:S02]  /*be30*/  LOP3.LUT R46, R31, 0xff, RZ, 0xc0, !PT ;  /* 0x000000ff1f2e7812 */ /* 0x000fe400078ec0ff */
[----:B------:R-:W-:Y:S02]  /*be40*/  SHF.R.U32.HI R40, RZ, 0x8, R26 ;  /* 0x00000008ff287819 */ /* 0x000fe4000001161a */
[----:B------:R-:W-:Y:S01]  /*be50*/  SHF.R.U32.HI R31, RZ, 0x10, R19 ;  /* 0x00000010ff1f7819 */ /* 0x000fe20000011613 */
[----:B------:R-:W-:Y:S01]  /*be60*/  HFMA2.BF16_V2 R29, R2.H0_H0, R27, R29 ;  /* 0x0000001b021d7231 */ /* 0x000fe2000020081d */
[----:B------:R-:W-:-:S02]  /*be70*/  F2FP.F16.E5M2.UNPACK_B R7, R32 ;  /* 0x00000020ff07723e */ /* 0x000fc400020004ff */
[----:B------:R-:W-:Y:S02]  /*be80*/  PRMT R41, R41, 0x5410, R25 ;  /* 0x0000541029297816 */ /* 0x000fe40000000019 */
[----:B------:R-:W-:Y:S02]  /*be90*/  SHF.R.U32.HI R32, RZ, 0x18, R17 ;  /* 0x00000018ff207819 */ /* 0x000fe40000011611 */
[C---:B------:R-:W-:Y:S02]  /*bea0*/  LOP3.LUT R44, R19.reuse, 0xff, RZ, 0xc0, !PT ;  /* 0x000000ff132c7812 */ /* 0x040fe400078ec0ff */
[----:B------:R-:W-:Y:S02]  /*beb0*/  LOP3.LUT R45, R19, 0xffff, RZ, 0xc0, !PT ;  /* 0x0000ffff132d7812 */ /* 0x000fe400078ec0ff */
[----:B------:R-:W-:Y:S02]  /*bec0*/  SHF.R.U32.HI R25, RZ, 0x18, R16 ;  /* 0x00000018ff197819 */ /* 0x000fe40000011610 */
[----:B------:R-:W-:-:S02]  /*bed0*/  F2FP.F16.E5M2.UNPACK_B R27, R40 ;  /* 0x00000028ff1b723e */ /* 0x000fc400020004ff */
[----:B------:R-:W-:Y:S02]  /*bee0*/  SHF.R.U32.HI R19, RZ, 0x18, R19 ;  /* 0x00000018ff137819 */ /* 0x000fe40000011613 */
[----:B------:R-:W-:Y:S02]  /*bef0*/  LOP3.LUT R31, R31, 0xff, RZ, 0xc0, !PT ;  /* 0x000000ff1f1f7812 */ /* 0x000fe400078ec0ff */
[----:B------:R-:W-:Y:S02]  /*bf00*/  LOP3.LUT R16, R17, 0xffff, RZ, 0xc0, !PT ;  /* 0x0000ffff11107812 */ /* 0x000fe400078ec0ff */
[----:B------:R-:W-:Y:S02]  /*bf10*/  SHF.R.U32.HI R40, RZ, 0x10, R17 ;  /* 0x00000010ff287819 */ /* 0x000fe40000011611 */
[----:B------:R-:W-:Y:S02]  /*bf20*/  F2FP.F16.E5M2.UNPACK_B R26, R32 ;  /* 0x00000020ff1a723e */ /* 0x000fe400020004ff */
[----:B------:R-:W-:-:S02]  /*bf30*/  SHF.R.U32.HI R32, RZ, 0x10, R18 ;  /* 0x00000010ff207819 */ /* 0x000fc40000011612 */
[----:B------:R-:W-:Y:S02]  /*bf40*/  F2FP.F16.E5M2.UNPACK_B R19, R19 ;  /* 0x00000013ff13723e */ /* 0x000fe400020004ff */
[----:B------:R-:W-:Y:S01]  /*bf50*/  F2FP.F16.E5M2.UNPACK_B R31, R31 ;  /* 0x0000001fff1f723e */ /* 0x000fe200020004ff */
[----:B------:R-:W-:Y:S01]  /*bf60*/  HFMA2.BF16_V2 R30, R2.H0_H0, R41, R30 ;  /* 0x00000029021e7231 */ /* 0x000fe2000020081e */
[----:B------:R-:W-:Y:S02]  /*bf70*/  SHF.R.U32.HI R16, RZ, 0x8, R16 ;  /* 0x00000008ff107819 */ /* 0x000fe40000011610 */
[----:B------:R-:W-:Y:S02]  /*bf80*/  LOP3.LUT R40, R40, 0xff, RZ, 0xc0, !PT ;  /* 0x000000ff28287812 */ /* 0x000fe400078ec0ff */
[----:B------:R-:W-:Y:S02]  /*bf90*/  SHF.R.U32.HI R45, RZ, 0x8, R45 ;  /* 0x00000008ff2d7819 */ /* 0x000fe4000001162d */
[----:B------:R-:W-:-:S02]  /*bfa0*/  LOP3.LUT R17, R18, 0xff, RZ, 0xc0, !PT ;  /* 0x000000ff12117812 */ /* 0x000fc400078ec0ff */
[----:B------:R-:W-:Y:S01]  /*bfb0*/  LOP3.LUT R41, R18, 0xffff, RZ, 0xc0, !PT ;  /* 0x0000ffff12297812 */ /* 0x000fe200078ec0ff */
[----:B------:R-:W-:Y:S01]  /*bfc0*/  HADD2.F32 R19, -RZ, R19.H0_H0 ;  /* 0x20000013ff137230 */ /* 0x000fe20000004100 */
[----:B------:R-:W-:Y:S01]  /*bfd0*/  SHF.R.U32.HI R18, RZ, 0x18, R18 ;  /* 0x00000018ff127819 */ /* 0x000fe20000011612 */
[----:B------:R-:W-:Y:S01]  /*bfe0*/  HADD2.F32 R31, -RZ, R31.H0_H0 ;  /* 0x2000001fff1f7230 */ /* 0x000fe20000004100 */
[----:B------:R-:W-:Y:S02]  /*bff0*/  LOP3.LUT R32, R32, 0xff, RZ, 0xc0, !PT ;  /* 0x000000ff20207812 */ /* 0x000fe400078ec0ff */
        /* <DEDUP_REMOVED lines=9> */
[----:B------:R-:W-:Y:S01]  /*c090*/  SHF.R.U32.HI R41, RZ, 0x8, R41 ;  /* 0x00000008ff297819 */ /* 0x000fe20000011629 */
        /* <DEDUP_REMOVED lines=13> */
[----:B------:R-:W-:Y:S01]  /*c170*/  F2FP.F16.E5M2.UNPACK_B R41, R41 ;  /* 0x00000029ff29723e */ /* 0x000fe200020004ff */
[----:B------:R-:W-:Y:S01]  /*c180*/  HADD2.F32 R32, -RZ, R32.H0_H0 ;  /* 0x20000020ff207230 */ /* 0x000fe20000004100 */
[----:B------:R-:W-:-:S02]  /*c190*/  PRMT R31, R31, 0x5410, R19 ;  /* 0x000054101f1f7816 */ /* 0x000fc40000000013 */
        /* <DEDUP_REMOVED lines=9> */
[----:B------:R-:W-:Y:S01]  /*c230*/  F2FP.BF16.F32.PACK_AB.RZ R45, RZ, R45 ;  /* 0x0000002dff2d723e */ /* 0x000fe200000190ff */
[----:B------:R-:W-:Y:S01]  /*c240*/  HADD2.F32 R17, -RZ, R17.H0_H0 ;  /* 0x20000011ff117230 */ /* 0x000fe20000004100 */
[----:B------:R-:W-:Y:S01]  /*c250*/  F2FP.BF16.F32.PACK_AB.RZ R18, RZ, R18 ;  /* 0x00000012ff12723e */ /* 0x000fe200000190ff */
[----:B------:R-:W-:Y:S01]  /*c260*/  HADD2.F32 R41, -RZ, R41.H0_H0 ;  /* 0x20000029ff297230 */ /* 0x000fe20000004100 */
[----:B------:R-:W-:Y:S01]  /*c270*/  F2FP.BF16.F32.PACK_AB.RZ R32, RZ, R32 ;  /* 0x00000020ff20723e */ /* 0x000fe200000190ff */
[----:B------:R-:W-:Y:S01]  /*c280*/  HFMA2.BF16_V2 R29, R2.H0_H0, R31, R29 ;  /* 0x0000001f021d7231 */ /* 0x000fe2000020081d */
[----:B------:R-:W-:-:S02]  /*c290*/  PRMT R46, R46, 0x5410, R25 ;  /* 0x000054102e2e7816 */ /* 0x000fc40000000019 */
[----:B------:R-:W-:Y:S02]  /*c2a0*/  PRMT R40, R40, 0x5410, R26 ;  /* 0x0000541028287816 */ /* 0x000fe4000000001a */
[----:B------:R-:W-:Y:S02]  /*c2b0*/  PRMT R24, R24, 0x5410, R27 ;  /* 0x0000541018187816 */ /* 0x000fe4000000001b */
[----:B------:R-:W-:Y:S02]  /*c2c0*/  PRMT R7, R7, 0x5410, R16 ;  /* 0x0000541007077816 */ /* 0x000fe40000000010 */
[----:B------:R-:W-:Y:S02]  /*c2d0*/  PRMT R44, R44, 0x5410, R45 ;  /* 0x000054102c2c7816 */ /* 0x000fe4000000002d */
[C---:B----4-:R-:W-:Y:S02]  /*c2e0*/  LOP3.LUT R25, R21.reuse, 0xff, RZ, 0xc0, !PT ;  /* 0x000000ff15197812 */ /* 0x050fe400078ec0ff */
[----:B------:R-:W-:-:S02]  /*c2f0*/  LOP3.LUT R27, R21, 0xffff, RZ, 0xc0, !PT ;  /* 0x0000ffff151b7812 */ /* 0x000fc400078ec0ff */
[--C-:B------:R-:W-:Y:S02]  /*c300*/  SHF.R.U32.HI R26, RZ, 0x10, R21.reuse ;  /* 0x00000010ff1a7819 */ /* 0x100fe40000011615 */
[----:B------:R-:W-:Y:S02]  /*c310*/  SHF.R.U32.HI R31, RZ, 0x18, R21 ;  /* 0x00000018ff1f7819 */ /* 0x000fe40000011615 */
[----:B------:R-:W-:Y:S02]  /*c320*/  SHF.R.U32.HI R21, RZ, 0x10, R22 ;  /* 0x00000010ff157819 */ /* 0x000fe40000011616 */
[----:B------:R-:W-:Y:S01]  /*c330*/  PRMT R32, R32, 0x5410, R18 ;  /* 0x0000541020207816 */ /* 0x000fe20000000012 */
[C---:B------:R-:W-:Y:S01]  /*c340*/  HFMA2.BF16_V2 R7, R2.reuse.H0_H0, R7, R43 ;  /* 0x0000000702077231 */ /* 0x040fe2000020082b */
[----:B------:R-:W-:Y:S01]  /*c350*/  F2FP.BF16.F32.PACK_AB.RZ R17, RZ, R17 ;  /* 0x00000011ff11723e */ /* 0x000fe200000190ff */
[C---:B------:R-:W-:Y:S01]  /*c360*/  HFMA2.BF16_V2 R28, R2.reuse.H0_H0, R44, R28 ;  /* 0x0000002c021c7231 */ /* 0x040fe2000020081c */
[----:B------:R-:W-:Y:S01]  /*c370*/  F2FP.BF16.F32.PACK_AB.RZ R41, RZ, R41 ;  /* 0x00000029ff29723e */ /* 0x000fe200000190ff */
[----:B------:R-:W-:Y:S01]  /*c380*/  HFMA2.BF16_V2 R40, R2.H0_H0, R40, R42 ;  /* 0x0000002802287231 */ /* 0x000fe2000020082a */
[----:B------:R-:W-:-:S02]  /*c390*/  LOP3.LUT R18, R20, 0xff, RZ, 0xc0, !PT ;  /* 0x000000ff14127812 */ /* 0x000fc400078ec0ff */
[----:B------:R-:W-:Y:S02]  /*c3a0*/  SHF.R.U32.HI R19, RZ, 0x18, R20 ;  /* 0x00000018ff137819 */ /* 0x000fe40000011614 */
[----:B------:R-:W-:Y:S02]  /*c3b0*/  LOP3.LUT R16, R20, 0xffff, RZ, 0xc0, !PT ;  /* 0x0000ffff14107812 */ /* 0x000fe400078ec0ff */
[----:B------:R-:W-:Y:S02]  /*c3c0*/  SHF.R.U32.HI R44, RZ, 0x18, R22 ;  /* 0x00000018ff2c7819 */ /* 0x000fe40000011616 */
[----:B------:R-:W-:Y:S02]  /*c3d0*/  LOP3.LUT R43, R23, 0xffff, RZ, 0xc0, !PT ;  /* 0x0000ffff172b7812 */ /* 0x000fe400078ec0ff */
[----:B------:R-:W-:Y:S01]  /*c3e0*/  LOP3.LUT R21, R21, 0xff, RZ, 0xc0, !PT ;  /* 0x000000ff15157812 */ /* 0x000fe200078ec0ff */
[----:B------:R-:W-:Y:S01]  /*c3f0*/  HFMA2.BF16_V2 R30, R2.H0_H0, R32, R30 ;  /* 0x00000020021e7231 */ /* 0x000fe2000020081e */
[----:B------:R-:W-:-:S02]  /*c400*/  SHF.R.U32.HI R20, RZ, 0x10, R20 ;  /* 0x00000010ff147819 */ /* 0x000fc40000011614 */
[----:B------:R-:W-:Y:S02]  /*c410*/  SHF.R.U32.HI R42, RZ, 0x10, R23 ;  /* 0x00000010ff2a7819 */ /* 0x000fe40000011617 */
[----:B------:R-:W-:Y:S02]  /*c420*/  PRMT R17, R17, 0x5410, R41 ;  /* 0x0000541011117816 */ /* 0x000fe40000000029 */
[C---:B------:R-:W-:Y:S02]  /*c430*/  LOP3.LUT R32, R22.reuse, 0xff, RZ, 0xc0, !PT ;  /* 0x000000ff16207812 */ /* 0x040fe400078ec0ff */
[----:B------:R-:W-:Y:S02]  /*c440*/  LOP3.LUT R41, R22, 0xffff, RZ, 0xc0, !PT ;  /* 0x0000ffff16297812 */ /* 0x000fe400078ec0ff */
[----:B------:R-:W-:Y:S02]  /*c450*/  LOP3.LUT R22, R23, 0xff, RZ, 0xc0, !PT ;  /* 0x000000ff17167812 */ /* 0x000fe400078ec0ff */
[----:B------:R-:W-:-:S02]  /*c460*/  F2FP.F16.E5M2.UNPACK_B R44, R44 ;  /* 0x0000002cff2c723e */ /* 0x000fc400020004ff */
[----:B------:R-:W-:Y:S02]  /*c470*/  SHF.R.U32.HI R27, RZ, 0x8, R27 ;  /* 0x00000008ff1b7819 */ /* 0x000fe4000001161b */
[----:B------:R-:W-:Y:S02]  /*c480*/  SHF.R.U32.HI R43, RZ, 0x8, R43 ;  /* 0x00000008ff2b7819 */ /* 0x000fe4000001162b */
[----:B------:R-:W-:Y:S02]  /*c490*/  F2FP.F16.E5M2.UNPACK_B R21, R21 ;  /* 0x00000015ff15723e */ /* 0x000fe400020004ff */
[----:B------:R-:W-:Y:S02]  /*c4a0*/  SHF.R.U32.HI R23, RZ, 0x18, R23 ;  /* 0x00000018ff177819 */ /* 0x000fe40000011617 */
[----:B------:R-:W-:Y:S02]  /*c4b0*/  SHF.R.U32.HI R16, RZ, 0x8, R16 ;  /* 0x00000008ff107819 */ /* 0x000fe40000011610 */
[----:B------:R-:W-:-:S02]  /*c4c0*/  LOP3.LUT R20, R20, 0xff, RZ, 0xc0, !PT ;  /* 0x000000ff14147812 */ /* 0x000fc400078ec0ff */
[----:B------:R-:W-:Y:S01]  /*c4d0*/  LOP3.LUT R42, R42, 0xff, RZ, 0xc0, !PT ;  /* 0x000000ff2a2a7812 */ /* 0x000fe200078ec0ff */
[----:B------:R-:W-:Y:S01]  /*c4e0*/  HADD2.F32 R44, -RZ, R44.H0_H0 ;  /* 0x2000002cff2c7230 */ /* 0x000fe20000004100 */
[----:B------:R-:W-:Y:S01]  /*c4f0*/  F2FP.F16.E5M2.UNPACK_B R25, R25 ;  /* 0x00000019ff19723e */ /* 0x000fe200020004ff */
[----:B------:R-:W-:Y:S01]  /*c500*/  HADD2.F32 R21, -RZ, R21.H0_H0 ;  /* 0x20000015ff157230 */ /* 0x000fe20000004100 */
[----:B------:R-:W-:Y:S02]  /*c510*/  F2FP.F16.E5M2.UNPACK_B R22, R22 ;  /* 0x00000016ff16723e */ /* 0x000fe400020004ff */
[----:B------:R-:W-:Y:S02]  /*c520*/  F2FP.F16.E5M2.UNPACK_B R27, R27 ;  /* 0x0000001bff1b723e */ /* 0x000fe400020004ff */
[----:B------:R-:W-:Y:S02]  /*c530*/  LOP3.LUT R26, R26, 0xff, RZ, 0xc0, !PT ;  /* 0x000000ff1a1a7812 */ /* 0x000fe400078ec0ff */
[----:B------:R-:W-:-:S02]  /*c540*/  SHF.R.U32.HI R41, RZ, 0x8, R41 ;  /* 0x00000008ff297819 */ /* 0x000fc40000011629 */
[----:B------:R-:W-:Y:S02]  /*c550*/  F2FP.F16.E5M2.UNPACK_B R43, R43 ;  /* 0x0000002bff2b723e */ /* 0x000fe400020004ff */
[----:B------:R-:W-:Y:S02]  /*c560*/  F2FP.F16.E5M2.UNPACK_B R18, R18 ;  /* 0x00000012ff12723e */ /* 0x000fe400020004ff */
        /* <DEDUP_REMOVED lines=21> */
[----:B------:R-:W-:Y:S02]  /*c6c0*/  HFMA2.BF16_V2 R49, R2.H0_H0, R49, R55 ;  /* 0x0000003102317231 */ /* 0x000fe40000200837 */
        /* <DEDUP_REMOVED lines=12> */
[----:B------:R-:W-:Y:S02]  /*c790*/  F2FP.BF16.F32.PACK_AB.RZ R16, RZ, R16 ;  /* 0x00000010ff10723e */ /* 0x000fe400000190ff */
[----:B------:R-:W-:-:S02]  /*c7a0*/  F2FP.BF16.F32.PACK_AB.RZ R20, RZ, R20 ;  /* 0x00000014ff14723e */ /* 0x000fc400000190ff */
[----:B------:R-:W-:Y:S01]  /*c7b0*/  F2FP.BF16.F32.PACK_AB.RZ R42, RZ, R42 ;  /* 0x0000002aff2a723e */ /* 0x000fe200000190ff */
[C---:B------:R-:W-:Y:S01]  /*c7c0*/  HFMA2.BF16_V2 R49, R2.reuse.H0_H0, R50, R49 ;  /* 0x0000003202317231 */ /* 0x040fe20000200831 */
[----:B------:R-:W-:Y:S01]  /*c7d0*/  F2FP.BF16.F32.PACK_AB.RZ R31, RZ, R31 ;  /* 0x0000001fff1f723e */ /* 0x000fe200000190ff */
[----:B------:R-:W-:Y:S01]  /*c7e0*/  HFMA2.BF16_V2 R30, R2.H0_H0, R21, R30 ;  /* 0x00000015021e7231 */ /* 0x000fe2000020081e */
[----:B------:R-:W-:Y:S02]  /*c7f0*/  F2FP.BF16.F32.PACK_AB.RZ R32, RZ, R32 ;  /* 0x00000020ff20723e */ /* 0x000fe400000190ff */
[----:B------:R-:W-:Y:S02]  /*c800*/  F2FP.BF16.F32.PACK_AB.RZ R26, RZ, R26 ;  /* 0x0000001aff1a723e */ /* 0x000fe400000190ff */
[----:B------:R-:W-:Y:S02]  /*c810*/  F2FP.BF16.F32.PACK_AB.RZ R41, RZ, R41 ;  /* 0x00000029ff29723e */ /* 0x000fe400000190ff */
[----:B------:R-:W-:-:S02]  /*c820*/  PRMT R25, R25, 0x5410, R27 ;  /* 0x0000541019197816 */ /* 0x000fc4000000001b */
[----:B------:R-:W-:Y:S01]  /*c830*/  PRMT R22, R22, 0x5410, R43 ;  /* 0x0000541016167816 */ /* 0x000fe2000000002b */
[C---:B------:R-:W-:Y:S01]  /*c840*/  HFMA2.BF16_V2 R33, R2.reuse.H0_H0, R46, R33 ;  /* 0x0000002e02217231 */ /* 0x040fe20000200821 */
[----:B------:R-:W-:Y:S02]  /*c850*/  PRMT R20, R20, 0x5410, R19 ;  /* 0x0000541014147816 */ /* 0x000fe40000000013 */
[----:B------:R-:W-:Y:S02]  /*c860*/  PRMT R18, R18, 0x5410, R16 ;  /* 0x0000541012127816 */ /* 0x000fe40000000010 */
[----:B------:R-:W-:Y:S01]  /*c870*/  PRMT R42, R42, 0x5410, R23 ;  /* 0x000054102a2a7816 */ /* 0x000fe20000000017 */
[----:B------:R-:W-:Y:S01]  /*c880*/  HFMA2.BF16_V2 R24, R2.H0_H0, R24, R49 ;  /* 0x0000001802187231 */ /* 0x000fe20000200831 */
[C---:B--2---:R-:W-:Y:S02]  /*c890*/  LOP3.LUT R19, R8.reuse, 0xff, RZ, 0xc0, !PT ;  /* 0x000000ff08137812 */ /* 0x044fe400078ec0ff */
[----:B------:R-:W-:-:S02]  /*c8a0*/  LOP3.LUT R21, R8, 0xffff, RZ, 0xc0, !PT ;  /* 0x0000ffff08157812 */ /* 0x000fc400078ec0ff */
[--C-:B------:R-:W-:Y:S02]  /*c8b0*/  SHF.R.U32.HI R16, RZ, 0x10, R8.reuse ;  /* 0x00000010ff107819 */ /* 0x100fe40000011608 */
[----:B------:R-:W-:Y:S02]  /*c8c0*/  SHF.R.U32.HI R23, RZ, 0x18, R8 ;  /* 0x00000018ff177819 */ /* 0x000fe40000011608 */
[----:B------:R-:W-:Y:S01]  /*c8d0*/  SHF.R.U32.HI R8, RZ, 0x10, R9 ;  /* 0x00000010ff087819 */ /* 0x000fe20000011609 */
[C---:B------:R-:W-:Y:S01]  /*c8e0*/  HFMA2.BF16_V2 R17, R2.reuse.H0_H0, R17, R48 ;  /* 0x0000001102117231 */ /* 0x040fe20000200830 */
[----:B------:R-:W-:Y:S01]  /*c8f0*/  PRMT R26, R26, 0x5410, R31 ;  /* 0x000054101a1a7816 */ /* 0x000fe2000000001f */
[C---:B------:R-:W-:Y:S01]  /*c900*/  HFMA2.BF16_V2 R7, R2.reuse.H0_H0, R25, R7 ;  /* 0x0000001902077231 */ /* 0x040fe20000200807 */
[----:B------:R-:W-:Y:S01]  /*c910*/  PRMT R32, R32, 0x5410, R41 ;  /* 0x0000541020207816 */ /* 0x000fe20000000029 */
[C---:B------:R-:W-:Y:S01]  /*c920*/  HFMA2.BF16_V2 R28, R2.reuse.H0_H0, R22, R28 ;  /* 0x00000016021c7231 */ /* 0x040fe2000020081c */
[----:B------:R-:W-:Y:S01]  /*c930*/  LOP3.LUT R22, R9, 0xffff, RZ, 0xc0, !PT ;  /* 0x0000ffff09167812 */ /* 0x000fe200078ec0ff */
[C---:B------:R-:W-:Y:S01]  /*c940*/  HFMA2.BF16_V2 R20, R2.reuse.H0_H0, R20, R33 ;  /* 0x0000001402147231 */ /* 0x040fe20000200821 */
[----:B------:R-:W-:Y:S01]  /*c950*/  SHF.R.U32.HI R25, RZ, 0x10, R10 ;  /* 0x00000010ff197819 */ /* 0x000fe2000001160a */
[----:B------:R-:W-:Y:S01]  /*c960*/  HFMA2.BF16_V2 R18, R2.H0_H0, R18, R24 ;  /* 0x0000001202127231 */ /* 0x000fe20000200818 */
[----:B------:R-:W-:-:S02]  /*c970*/  SHF.R.U32.HI R27, RZ, 0x18, R9 ;  /* 0x00000018ff1b7819 */ /* 0x000fc40000011609 */
[----:B------:R-:W-:Y:S02]  /*c980*/  LOP3.LUT R33, R11, 0xffff, RZ, 0xc0, !PT ;  /* 0x0000ffff0b217812 */ /* 0x000fe400078ec0ff */
[----:B------:R-:W-:Y:S01]  /*c990*/  LOP3.LUT R8, R8, 0xff, RZ, 0xc0, !PT ;  /* 0x000000ff08087812 */ /* 0x000fe200078ec0ff */
[C---:B------:R-:W-:Y:S01]  /*c9a0*/  HFMA2.BF16_V2 R26, R2.reuse.H0_H0, R26, R40 ;  /* 0x0000001a021a7231 */ /* 0x040fe20000200828 */
[----:B------:R-:W-:Y:S01]  /*c9b0*/  LOP3.LUT R24, R9, 0xff, RZ, 0xc0, !PT ;  /* 0x000000ff09187812 */ /* 0x000fe200078ec0ff */
[----:B------:R-:W-:Y:S01]  /*c9c0*/  HFMA2.BF16_V2 R17, R2.H0_H0, R32, R17 ;  /* 0x0000002002117231 */ /* 0x000fe20000200811 */
[----:B------:R-:W-:Y:S02]  /*c9d0*/  LOP3.LUT R9, R10, 0xffff, RZ, 0xc0, !PT ;  /* 0x0000ffff0a097812 */ /* 0x000fe400078ec0ff */
[----:B------:R-:W-:Y:S02]  /*c9e0*/  SHF.R.U32.HI R21, RZ, 0x8, R21 ;  /* 0x00000008ff157819 */ /* 0x000fe40000011615 */
[----:B------:R-:W-:-:S02]  /*c9f0*/  LOP3.LUT R16, R16, 0xff, RZ, 0xc0, !PT ;  /* 0x000000ff10107812 */ /* 0x000fc400078ec0ff */
[----:B------:R-:W-:Y:S02]  /*ca00*/  LOP3.LUT R31, R10, 0xff, RZ, 0xc0, !PT ;  /* 0x000000ff0a1f7812 */ /* 0x000fe400078ec0ff */
[----:B------:R-:W-:Y:S02]  /*ca10*/  SHF.R.U32.HI R40, RZ, 0x18, R10 ;  /* 0x00000018ff287819 */ /* 0x000fe4000001160a */
[----:B------:R-:W-:Y:S02]  /*ca20*/  SHF.R.U32.HI R32, RZ, 0x10, R11 ;  /* 0x00000010ff207819 */ /* 0x000fe4000001160b */
[----:B------:R-:W-:Y:S02]  /*ca30*/  SHF.R.U32.HI R22, RZ, 0x8, R22 ;  /* 0x00000008ff167819 */ /* 0x000fe40000011616 */
[----:B------:R-:W-:Y:S02]  /*ca40*/  LOP3.LUT R25, R25, 0xff, RZ, 0xc0, !PT ;  /* 0x000000ff19197812 */ /* 0x000fe400078ec0ff */
[----:B------:R-:W-:-:S02]  /*ca50*/  LOP3.LUT R10, R11, 0xff, RZ, 0xc0, !PT ;  /* 0x000000ff0b0a7812 */ /* 0x000fc400078ec0ff */
[----:B------:R-:W-:Y:S02]  /*ca60*/  F2FP.F16.E5M2.UNPACK_B R27, R27 ;  /* 0x0000001bff1b723e */ /* 0x000fe400020004ff */
[----:B------:R-:W-:Y:S02]  /*ca70*/  F2FP.F16.E5M2.UNPACK_B R8, R8 ;  /* 0x00000008ff08723e */ /* 0x000fe400020004ff */
[----:B------:R-:W-:Y:S02]  /*ca80*/  SHF.R.U32.HI R33, RZ, 0x8, R33 ;  /* 0x00000008ff217819 */ /* 0x000fe40000011621 */
[----:B------:R-:W-:Y:S02]  /*ca90*/  F2FP.F16.E5M2.UNPACK_B R19, R19 ;  /* 0x00000013ff13723e */ /* 0x000fe400020004ff */
[----:B------:R-:W-:Y:S02]  /*caa0*/  F2FP.F16.E5M2.UNPACK_B R23, R23 ;  /* 0x00000017ff17723e */ /* 0x000fe400020004ff */
[----:B------:R-:W-:-:S02]  /*cab0*/  F2FP.F16.E5M2.UNPACK_B R21, R21 ;  /* 0x00000015ff15723e */ /* 0x000fc400020004ff */
[----:B------:R-:W-:Y:S02]  /*cac0*/  F2FP.F16.E5M2.UNPACK_B R16, R16 ;  /* 0x00000010ff10723e */ /* 0x000fe400020004ff */
[----:B------:R-:W-:Y:S02]  /*cad0*/  SHF.R.U32.HI R9, RZ, 0x8, R9 ;  /* 0x00000008ff097819 */ /* 0x000fe40000011609 */
[----:B------:R-:W-:Y:S02]  /*cae0*/  SHF.R.U32.HI R11, RZ, 0x18, R11 ;  /* 0x00000018ff0b7819 */ /* 0x000fe4000001160b */
[----:B------:R-:W-:Y:S02]  /*caf0*/  F2FP.F16.E5M2.UNPACK_B R24, R24 ;  /* 0x00000018ff18723e */ /* 0x000fe400020004ff */
[----:B------:R-:W-:Y:S02]  /*cb00*/  F2FP.F16.E5M2.UNPACK_B R40, R40 ;  /* 0x00000028ff28723e */ /* 0x000fe400020004ff */
[----:B------:R-:W-:-:S02]  /*cb10*/  F2FP.F16.E5M2.UNPACK_B R22, R22 ;  /* 0x00000016ff16723e */ /* 0x000fc400020004ff */
[----:B------:R-:W-:Y:S02]  /*cb20*/  LOP3.LUT R32, R32, 0xff, RZ, 0xc0, !PT ;  /* 0x000000ff20207812 */ /* 0x000fe400078ec0ff */
        /* <DEDUP_REMOVED lines=36> */
[----:B------:R-:W-:Y:S02]  /*cd70*/  F2FP.BF16.F32.PACK_AB.RZ R31, RZ, R31 ;  /* 0x0000001fff1f723e */ /* 0x000fe400000190ff */
[----:B------:R-:W-:Y:S02]  /*cd80*/  F2FP.BF16.F32.PACK_AB.RZ R9, RZ, R9 ;  /* 0x00000009ff09723e */ /* 0x000fe400000190ff */
[----:B------:R-:W-:Y:S02]  /*cd90*/  PRMT R16, R16, 0x5410, R23 ;  /* 0x0000541010107816 */ /* 0x000fe40000000017 */
[----:B------:R-:W-:Y:S02]  /*cda0*/  PRMT R19, R19, 0x5410, R21 ;  /* 0x0000541013137816 */ /* 0x000fe40000000015 */
[----:B------:R-:W-:Y:S02]  /*cdb0*/  F2FP.BF16.F32.PACK_AB.RZ R11, RZ, R11 ;  /* 0x0000000bff0b723e */ /* 0x000fe400000190ff */
[----:B------:R-:W-:-:S02]  /*cdc0*/  PRMT R24, R24, 0x5410, R22 ;  /* 0x0000541018187816 */ /* 0x000fc40000000016 */
[----:B------:R-:W-:Y:S02]  /*cdd0*/  F2FP.BF16.F32.PACK_AB.RZ R32, RZ, R32 ;  /* 0x00000020ff20723e */ /* 0x000fe400000190ff */
[----:B------:R-:W-:Y:S01]  /*cde0*/  PRMT R25, R25, 0x5410, R40 ;  /* 0x0000541019197816 */ /* 0x000fe20000000028 */
[C---:B------:R-:W-:Y:S01]  /*cdf0*/  HFMA2.BF16_V2 R26, R2.reuse.H0_H0, R8, R26 ;  /* 0x00000008021a7231 */ /* 0x040fe2000020081a */
[----:B------:R-:W-:Y:S01]  /*ce00*/  PRMT R10, R10, 0x5410, R33 ;  /* 0x000054100a0a7816 */ /* 0x000fe20000000021 */
[C---:B------:R-:W-:Y:S01]  /*ce10*/  HFMA2.BF16_V2 R18, R2.reuse.H0_H0, R19, R18 ;  /* 0x0000001302127231 */ /* 0x040fe20000200812 */
[----:B------:R-:W-:Y:S01]  /*ce20*/  PRMT R31, R31, 0x5410, R9 ;  /* 0x000054101f1f7816 */ /* 0x000fe20000000009 */
[C---:B------:R-:W-:Y:S01]  /*ce30*/  HFMA2.BF16_V2 R16, R2.reuse.H0_H0, R16, R20 ;  /* 0x0000001002107231 */ /* 0x040fe20000200814 */
[----:B-----5:R-:W-:Y:S01]  /*ce40*/  LOP3.LUT R8, R12, 0xff, RZ, 0xc0, !PT ;  /* 0x000000ff0c087812 */ /* 0x020fe200078ec0ff */
[C---:B------:R-:W-:Y:S01]  /*ce50*/  HFMA2.BF16_V2 R7, R2.reuse.H0_H0, R24, R7 ;  /* 0x0000001802077231 */ /* 0x040fe20000200807 */
[----:B------:R-:W-:Y:S01]  /*ce60*/  PRMT R32, R32, 0x5410, R11 ;  /* 0x0000541020207816 */ /* 0x000fe2000000000b */
[C---:B------:R-:W-:Y:S01]  /*ce70*/  HFMA2.BF16_V2 R30, R2.reuse.H0_H0, R25, R30 ;  /* 0x00000019021e7231 */ /* 0x040fe2000020081e */
[----:B------:R-:W-:Y:S01]  /*ce80*/  LOP3.LUT R9, R12, 0xffff, RZ, 0xc0, !PT ;  /* 0x0000ffff0c097812 */ /* 0x000fe200078ec0ff */
[----:B------:R-:W-:Y:S01]  /*ce90*/  HFMA2.BF16_V2 R28, R2.H0_H0, R10, R28 ;  /* 0x0000000a021c7231 */ /* 0x000fe2000020081c */
[----:B------:R-:W-:-:S02]  /*cea0*/  LOP3.LUT R20, R13, 0xffff, RZ, 0xc0, !PT ;  /* 0x0000ffff0d147812 */ /* 0x000fc400078ec0ff */
[----:B------:R-:W-:Y:S02]  /*ceb0*/  LOP3.LUT R19, R13, 0xff, RZ, 0xc0, !PT ;  /* 0x000000ff0d137812 */ /* 0x000fe400078ec0ff */
[--C-:B------:R-:W-:Y:S02]  /*cec0*/  SHF.R.U32.HI R11, RZ, 0x10, R13.reuse ;  /* 0x00000010ff0b7819 */ /* 0x100fe4000001160d */
[----:B------:R-:W-:Y:S01]  /*ced0*/  SHF.R.U32.HI R23, RZ, 0x18, R13 ;  /* 0x00000018ff177819 */ /* 0x000fe2000001160d */
[----:B------:R-:W-:Y:S01]  /*cee0*/  HFMA2.BF16_V2 R29, R2.H0_H0, R42, R29 ;  /* 0x0000002a021d7231 */ /* 0x000fe2000020081d */
[C---:B------:R-:W-:Y:S02]  /*cef0*/  LOP3.LUT R13, R14.reuse, 0xffff, RZ, 0xc0, !PT ;  /* 0x0000ffff0e0d7812 */ /* 0x040fe400078ec0ff */
[----:B------:R-:W-:Y:S02]  /*cf00*/  LOP3.LUT R22, R14, 0xff, RZ, 0xc0, !PT ;  /* 0x000000ff0e167812 */ /* 0x000fe400078ec0ff */
[----:B------:R-:W-:-:S02]  /*cf10*/  SHF.R.U32.HI R21, RZ, 0x10, R14 ;  /* 0x00000010ff157819 */ /* 0x000fc4000001160e */
[----:B------:R-:W-:Y:S02]  /*cf20*/  SHF.R.U32.HI R25, RZ, 0x18, R14 ;  /* 0x00000018ff197819 */ /* 0x000fe4000001160e */
[C---:B------:R-:W-:Y:S01]  /*cf30*/  LOP3.LUT R24, R15.reuse, 0xff, RZ, 0xc0, !PT ;  /* 0x000000ff0f187812 */ /* 0x040fe200078ec0ff */
[----:B------:R-:W-:Y:S01]  /*cf40*/  HFMA2.BF16_V2 R17, R2.H0_H0, R31, R17 ;  /* 0x0000001f02117231 */ /* 0x000fe20000200811 */
[----:B------:R-:W-:Y:S02]  /*cf50*/  F2FP.F16.E5M2.UNPACK_B R10, R8 ;  /* 0x00000008ff0a723e */ /* 0x000fe400020004ff */
[----:B------:R-:W-:Y:S02]  /*cf60*/  LOP3.LUT R27, R15, 0xffff, RZ, 0xc0, !PT ;  /* 0x0000ffff0f1b7812 */ /* 0x000fe400078ec0ff */
[----:B------:R-:W-:Y:S02]  /*cf70*/  SHF.R.U32.HI R14, RZ, 0x10, R15 ;  /* 0x00000010ff0e7819 */ /* 0x000fe4000001160f */
[----:B------:R-:W-:-:S02]  /*cf80*/  SHF.R.U32.HI R8, RZ, 0x10, R12 ;  /* 0x00000010ff087819 */ /* 0x000fc4000001160c */
[----:B------:R-:W-:Y:S02]  /*cf90*/  SHF.R.U32.HI R15, RZ, 0x18, R15 ;  /* 0x00000018ff0f7819 */ /* 0x000fe4000001160f */
[----:B------:R-:W-:Y:S01]  /*cfa0*/  SHF.R.U32.HI R31, RZ, 0x8, R9 ;  /* 0x00000008ff1f7819 */ /* 0x000fe20000011609 */
[----:B------:R-:W-:Y:S01]  /*cfb0*/  HFMA2.BF16_V2 R29, R2.H0_H0, R32, R29 ;  /* 0x00000020021d7231 */ /* 0x000fe2000020081d */
[----:B------:R-:W-:Y:S02]  /*cfc0*/  F2FP.F16.E5M2.UNPACK_B R24, R24 ;  /* 0x00000018ff18723e */ /* 0x000fe400020004ff */
[----:B------:R-:W-:Y:S02]  /*cfd0*/  F2FP.F16.E5M2.UNPACK_B R15, R15 ;  /* 0x0000000fff0f723e */ /* 0x000fe400020004ff */
[----:B------:R-:W-:Y:S02]  /*cfe0*/  LOP3.LUT R8, R8, 0xff, RZ, 0xc0, !PT ;  /* 0x000000ff08087812 */ /* 0x000fe400078ec0ff */
[----:B------:R-:W-:-:S02]  /*cff0*/  SHF.R.U32.HI R32, RZ, 0x8, R20 ;  /* 0x00000008ff207819 */ /* 0x000fc40000011614 */
[----:B------:R-:W-:Y:S01]  /*d000*/  F2FP.F16.E5M2.UNPACK_B R20, R31 ;  /* 0x0000001fff14723e */ /* 0x000fe200020004ff */
[----:B------:R-:W-:Y:S01]  /*d010*/  HADD2.F32 R9, -RZ, R24.H0_H0 ;  /* 0x20000018ff097230 */ /* 0x000fe20000004100 */
[----:B------:R-:W-:Y:S01]  /*d020*/  F2FP.F16.E5M2.UNPACK_B R24, R8 ;  /* 0x00000008ff18723e */ /* 0x000fe200020004ff */
[----:B------:R-:W-:Y:S01]  /*d030*/  HADD2.F32 R8, -RZ, R15.H0_H0 ;  /* 0x2000000fff087230 */ /* 0x000fe20000004100 */
[----:B------:R-:W-:Y:S01]  /*d040*/  F2FP.F16.E5M2.UNPACK_B R31, R32 ;  /* 0x00000020ff1f723e */ /* 0x000fe200020004ff */
[----:B------:R-:W-:Y:S01]  /*d050*/  HADD2.F32 R15, -RZ, R20.H0_H0 ;  /* 0x20000014ff0f7230 */ /* 0x000fe20000004100 */
[----:B------:R-:W-:Y:S02]  /*d060*/  SHF.R.U32.HI R32, RZ, 0x8, R13 ;  /* 0x00000008ff207819 */ /* 0x000fe4000001160d */
[----:B------:R-:W-:Y:S02]  /*d070*/  LOP3.LUT R21, R21, 0xff, RZ, 0xc0, !PT ;  /* 0x000000ff15157812 */ /* 0x000fe400078ec0ff */
[----:B------:R-:W-:-:S02]  /*d080*/  SHF.R.U32.HI R13, RZ, 0x8, R27 ;  /* 0x00000008ff0d7819 */ /* 0x000fc4000001161b */
[----:B------:R-:W-:Y:S02]  /*d090*/  LOP3.LUT R20, R14, 0xff, RZ, 0xc0, !PT ;  /* 0x000000ff0e147812 */ /* 0x000fe400078ec0ff */
[----:B------:R-:W-:Y:S02]  /*d0a0*/  F2FP.F16.E5M2.UNPACK_B R19, R19 ;  /* 0x00000013ff13723e */ /* 0x000fe400020004ff */
[----:B------:R-:W-:Y:S01]  /*d0b0*/  F2FP.F16.E5M2.UNPACK_B R14, R13 ;  /* 0x0000000dff0e723e */ /* 0x000fe200020004ff */
[----:B------:R-:W-:Y:S01]  /*d0c0*/  HADD2.F32 R31, -RZ, R31.H0_H0 ;  /* 0x2000001fff1f7230 */ /* 0x000fe20000004100 */
[----:B------:R-:W-:Y:S01]  /*d0d0*/  F2FP.F16.E5M2.UNPACK_B R27, R21 ;  /* 0x00000015ff1b723e */ /* 0x000fe200020004ff */
[----:B------:R-:W-:Y:S01]  /*d0e0*/  HADD2.F32 R19, -RZ, R19.H0_H0 ;  /* 0x20000013ff137230 */ /* 0x000fe20000004100 */
[----:B------:R-:W-:Y:S02]  /*d0f0*/  F2FP.F16.E5M2.UNPACK_B R13, R20 ;  /* 0x00000014ff0d723e */ /* 0x000fe400020004ff */
[----:B------:R-:W0:Y:S01]  /*d100*/  LDC.64 R20, c[0x0][0x248] ;  /* 0x00009200ff147b82 */ /* 0x000e220000000a00 */
[----:B------:R-:W-:Y:S01]  /*d110*/  SHF.R.U32.HI R12, RZ, 0x18, R12 ;  /* 0x00000018ff0c7819 */ /* 0x000fe2000001160c */
[----:B------:R-:W-:Y:S01]  /*d120*/  ULDC UR4, c[0x0][0x0] ;  /* 0x0000000000047ab9 */ /* 0x000fe20000000800 */
[----:B------:R-:W-:-:S02]  /*d130*/  LOP3.LUT R11, R11, 0xff, RZ, 0xc0, !PT ;  /* 0x000000ff0b0b7812 */ /* 0x000fc400078ec0ff */
[----:B------:R-:W-:Y:S02]  /*d140*/  F2FP.BF16.F32.PACK_AB.RZ R31, R31, R19 ;  /* 0x000000131f1f723e */ /* 0x000fe400000190ff */
[----:B------:R-:W-:Y:S01]  /*d150*/  F2FP.F16.E5M2.UNPACK_B R12, R12 ;  /* 0x0000000cff0c723e */ /* 0x000fe200020004ff */
[----:B------:R-:W1:Y:S01]  /*d160*/  LDC R19, c[0x0][0xc] ;  /* 0x00000300ff137b82 */ /* 0x000e620000000800 */
        /* <DEDUP_REMOVED lines=25> */
[----:B------:R-:W-:Y:S02]  /*d300*/  HFMA2.BF16_V2 R12, R2.H0_H0, R22, R17 ;  /* 0x00000016020c7231 */ /* 0x000fe40000200811 */
[----:B0-----:R-:W-:-:S04]  /*d310*/  IMAD.WIDE R16, R5, 0x10, R20 ;  /* 0x0000001005107825 */ /* 0x001fc800078e0214 */
[C---:B------:R-:W-:Y:S02]  /*d320*/  HFMA2.BF16_V2 R10, R2.reuse.H0_H0, R31, R7 ;  /* 0x0000001f020a7231 */ /* 0x040fe40000200807 */
[----:B------:R-:W-:Y:S02]  /*d330*/  HFMA2.BF16_V2 R11, R2.H0_H0, R11, R26 ;  /* 0x0000000b020b7231 */ /* 0x000fe4000020081a */
[----:B------:R-:W-:-:S04]  /*d340*/  IMAD.WIDE R6, R6, 0x10, R20 ;  /* 0x0000001006067825 */ /* 0x000fc800078e0214 */
[C---:B------:R-:W-:Y:S02]  /*d350*/  HFMA2.BF16_V2 R13, R2.reuse.H0_H0, R25, R30 ;  /* 0x00000019020d7231 */ /* 0x040fe4000020081e */
[C---:B------:R-:W-:Y:S02]  /*d360*/  HFMA2.BF16_V2 R14, R2.reuse.H0_H0, R14, R28 ;  /* 0x0000000e020e7231 */ /* 0x040fe4000020081c */
[----:B------:R-:W-:Y:S01]  /*d370*/  HFMA2.BF16_V2 R15, R2.H0_H0, R15, R29 ;  /* 0x0000000f020f7231 */ /* 0x000fe2000020081d */
[----:B------:R2:W-:Y:S01]  /*d380*/  STG.E.128 desc[UR36][R16.64], R8 ;  /* 0x0000000810007986 */ /* 0x0005e2000c101d24 */
[----:B-1----:R-:W-:-:S03]  /*d390*/  IMAD R4, R19, UR4, R4 ;  /* 0x0000000413047c24 */ /* 0x002fc6000f8e0204 */
[----:B------:R2:W-:Y:S02]  /*d3a0*/  STG.E.128 desc[UR36][R6.64], R12 ;  /* 0x0000000c06007986 */ /* 0x0005e4000c101d24 */
[----:B------:R-:W-:-:S13]  /*d3b0*/  ISETP.GE.AND P0, PT, R4, UR15, PT ;  /* 0x0000000f04007c0c */ /* 0x000fda000bf06270 */
[----:B------:R-:W-:Y:S05]  /*d3c0*/  @!P0 BRA `(.L_x_39) ;  /* 0xffffffa000848947 */ /* 0x000fea000383ffff */
.L_x_35:
[----:B------:R-:W-:Y:S05]  /*d3d0*/  BSYNC B0 ;  /* 0x0000000000007941 */ /* 0x000fea0003800000 */
.L_x_34:
[----:B------:R-:W-:Y:S01]  /*d3e0*/  UIADD3 UR38, UR38, 0x1, URZ ;  /* 0x0000000126267890 */ /* 0x000fe2000fffe03f */
[----:B------:R-:W-:-:S03]  /*d3f0*/  ULDC UR4, c[0x0][0x260] ;  /* 0x0000980000047ab9 */ /* 0x000fc60000000800 */
[----:B------:R-:W-:-:S06]  /*d400*/  UISETP.GE.AND UP0, UPT, UR38, UR4, UPT ;  /* 0x000000042600728c */ /* 0x000fcc000bf06270 */
[----:B------:R-:W-:-:S13]  /*d410*/  PLOP3.LUT P0, PT, PT, PT, UP0, 0x80, 0x0 ;  /* 0x000000000000781c */ /* 0x000fda0003f0f008 */
[----:B------:R-:W-:Y:S05]  /*d420*/  @!P0 BRA `(.L_x_40) ;  /* 0xffffff2c00c08947 */ /* 0x000fea000383ffff */
.L_x_24:
[----:B------:R-:W3:Y:S01]  /*d430*/  LDL.LU R3, [R1+0x9c] ;  /* 0x00009c0001037983 */ /* 0x000ee20000300800 */
[----:B0----5:R-:W0:Y:S01]  /*d440*/  S2R R0, SR_TID.X ;  /* 0x0000000000007919 */ /* 0x021e220000002100 */
[----:B---3--:R-:W-:-:S04]  /*d450*/  ISETP.NE.AND P0, PT, R3, RZ, PT ;  /* 0x000000ff0300720c */ /* 0x008fc80003f05270 */
[----:B0-----:R-:W-:-:S13]  /*d460*/  ISETP.NE.OR P0, PT, R0, RZ, !P0 ;  /* 0x000000ff0000720c */ /* 0x001fda0004705670 */
[----:B------:R-:W-:Y:S05]  /*d470*/  @P0 EXIT ;  /* 0x000000000000094d */ /* 0x000fea0003800000 */
[----:B------:R-:W3:Y:S04]  /*d480*/  LDL.LU.64 R4, [R1+0x90] ;  /* 0x0000900001047983 */ /* 0x000ee80000300a00 */
[----:B------:R-:W3:Y:S04]  /*d490*/  LDL.LU R3, [R1+0x88] ;  /* 0x0000880001037983 */ /* 0x000ee80000300800 */
[----:B---3--:R-:W-:Y:S01]  /*d4a0*/  ST.E desc[UR36][R4.64+-0x80], R3 ;  /* 0xffff800304007985 */ /* 0x008fe2000c101924 */
[----:B------:R-:W-:Y:S05]  /*d4b0*/  EXIT ;  /* 0x000000000000794d */ /* 0x000fea0003800000 */
.L_x_41:
        /* <DEDUP_REMOVED lines=12> */
.L_x_930:


//--------------------- .text._Z53userbuffers_fp16_sum_inplace_gpu_rr_rs_oop_atomic_fp8ILi8E13__nv_fp8_e5m2EviiiiiiiiiiPPviS1_PfS1_iim --------------------------
	.section	.text._Z53userbuffers_fp16_sum_inplace_gpu_rr_rs_oop_atomic_fp8ILi8E13__nv_fp8_e5m2EviiiiiiiiiiPPviS1_PfS1_iim,"ax",@progbits
	.align	128
        .global         _Z53userbuffers_fp16_sum_inplace_gpu_rr_rs_oop_atomic_fp8ILi8E13__nv_fp8_e5m2EviiiiiiiiiiPPviS1_PfS1_iim
        .type           _Z53userbuffers_fp16_sum_inplace_gpu_rr_rs_oop_atomic_fp8ILi8E13__nv_fp8_e5m2EviiiiiiiiiiPPviS1_PfS1_iim,@function
        .size           _Z53userbuffers_fp16_sum_inplace_gpu_rr_rs_oop_atomic_fp8ILi8E13__nv_fp8_e5m2EviiiiiiiiiiPPviS1_PfS1_iim,(.L_x_931 - _Z53userbuffers_fp16_sum_inplace_gpu_rr_rs_oop_atomic_fp8ILi8E13__nv_fp8_e5m2EviiiiiiiiiiPPviS1_PfS1_iim)
        .other          _Z53userbuffers_fp16_sum_inplace_gpu_rr_rs_oop_atomic_fp8ILi8E13__nv_fp8_e5m2EviiiiiiiiiiPPviS1_PfS1_iim,@"STO_CUDA_ENTRY STV_DEFAULT"
_Z53userbuffers_fp16_sum_inplace_gpu_rr_rs_oop_atomic_fp8ILi8E13__nv_fp8_e5m2EviiiiiiiiiiPPviS1_PfS1_iim:
.text._Z53userbuffers_fp16_sum_inplace_gpu_rr_rs_oop_atomic_fp8ILi8E13__nv_fp8_e5m2EviiiiiiiiiiPPviS1_PfS1_iim:
[----:B------:R-:W0:Y:S01]  /*0000*/  LDC R1, c[0x0][0x28] ;  /* 0x00000a00ff017b82 */ /* 0x000e220000000800 */
[----:B------:R-:W1:Y:S01]  /*0010*/  S2R R12, SR_TID.X ;  /* 0x00000000000c7919 */ /* 0x000e620000002100 */
[----:B0-----:R-:W-:Y:S01]  /*0020*/  VIADD R1, R1, 0xffffffb8 ;  /* 0xffffffb801017836 */ /* 0x001fe20000000000 */
[----:B------:R-:W-:-:S05]  /*0030*/  ULDC.64 UR36, c[0x0][0x208] ;  /* 0x0000820000247ab9 */ /* 0x000fca0000000a00 */
[----:B------:R-:W0:Y:S01]  /*0040*/  LDC R0, c[0x0][0x260] ;  /* 0x00009800ff007b82 */ /* 0x000e220000000800 */
[----:B------:R2:W3:Y:S04]  /*0050*/  LDL R10, [R1+0x30] ;  /* 0x00003000010a7983 */ /* 0x0004e80000100800 */
[----:B------:R2:W4:Y:S01]  /*0060*/  LDL.64 R14, [R1+0x28] ;  /* 0x00002800010e7983 */ /* 0x0005220000100a00 */
[----:B-1----:R-:W-:-:S13]  /*0070*/  ISETP.GT.U32.AND P1, PT, R12, 0x7, PT ;  /* 0x000000070c00780c */ /* 0x002fda0003f24070 */
[----:B------:R-:W1:Y:S08]  /*0080*/  @!P1 LDC R11, c[0x0][0x220] ;  /* 0x00008800ff0b9b82 */ /* 0x000e700000000800 */
[----:B------:R-:W1:Y:S08]  /*0090*/  @!P1 LDC.64 R8, c[0x0][0x218] ;  /* 0x00008600ff089b82 */ /* 0x000e700000000a00 */
[----:B------:R-:W2:Y:S08]  /*00a0*/  @!P1 LDC.64 R4, c[0x0][0x238] ;  /* 0x00008e00ff049b82 */ /* 0x000eb00000000a00 */
[----:B------:R-:W4:Y:S01]  /*00b0*/  @!P1 LDC R13, c[0x0][0x214] ;  /* 0x00008500ff0d9b82 */ /* 0x000f220000000800 */
[----:B-1----:R-:W-:-:S04]  /*00c0*/  @!P1 IMAD R9, R11, R9, R8 ;  /* 0x000000090b099224 */ /* 0x002fc800078e0208 */
[----:B--2---:R-:W-:-:S06]  /*00d0*/  @!P1 IMAD.WIDE R2, R9, 0x8, R4 ;  /* 0x0000000809029825 */ /* 0x004fcc00078e0204 */
[----:B------:R-:W4:Y:S01]  /*00e0*/  @!P1 LDG.E.64 R2, desc[UR36][R2.64] ;  /* 0x0000002402029981 */ /* 0x000f22000c1e1b00 */
[----:B---3--:R-:W-:-:S04]  /*00f0*/  @!P1 IMAD R10, R12, R11, R8 ;  /* 0x0000000b0c0a9224 */ /* 0x008fc800078e0208 */
[----:B------:R-:W-:-:S06]  /*0100*/  @!P1 IMAD.WIDE R4, R10, 0x8, R4 ;  /* 0x000000080a049825 */ /* 0x000fcc00078e0204 */
[----:B------:R-:W2:Y:S01]  /*0110*/  @!P1 LDG.E.64 R4, desc[UR36][R4.64] ;  /* 0x0000002404049981 */ /* 0x000ea2000c1e1b00 */
[----:B----4-:R-:W-:-:S05]  /*0120*/  @!P1 IMAD.WIDE R14, R13, 0x4, R2 ;  /* 0x000000040d0e9825 */ /* 0x010fca00078e0202 */
[----:B------:R1:W5:Y:S01]  /*0130*/  @!P1 LD.E R61, desc[UR36][R14.64+-0x80] ;  /* 0xffff80240e3d9980 */ /* 0x000362000c101900 */
[----:B------:R-:W-:-:S03]  /*0140*/  R2UR UR42, R1 ;  /* 0x00000000012a72ca */ /* 0x000fc600000e0000 */
[----:B------:R1:W-:Y:S04]  /*0150*/  @!P1 STL [R1+0x30], R10 ;  /* 0x0000300a01009387 */ /* 0x0003e80000100800 */
[----:B------:R1:W-:Y:S04]  /*0160*/  @!P1 STL.64 [R1+0x28], R14 ;  /* 0x0000280e01009387 */ /* 0x0003e80000100a00 */
[----:B------:R1:W-:Y:S01]  /*0170*/  STL [R1+0x34], RZ ;  /* 0x000034ff01007387 */ /* 0x0003e20000100800 */
[----:B0-----:R-:W-:Y:S01]  /*0180*/  ISETP.GE.AND P0, PT, R0, 0x1, PT ;  /* 0x000000010000780c */ /* 0x001fe20003f06270 */
[----:B------:R-:W-:-:S02]  /*0190*/  ULDC UR39, c[0x0][0x20] ;  /* 0x0000080000277ab9 */ /* 0x000fc40000000800 */
[----:B------:R-:W-:Y:S01]  /*01a0*/  UIADD3 UR39, UP0, UR42, UR39, URZ ;  /* 0x000000272a277290 */ /* 0x000fe2000ff1e03f */
[----:B------:R-:W-:Y:S01]  /*01b0*/  ULDC UR40, c[0x0][0x24] ;  /* 0x0000090000287ab9 */ /* 0x000fe20000000800 */
[----:B------:R-:W-:Y:S02]  /*01c0*/  CS2R R2, SRZ ;  /* 0x0000000000027805 */ /* 0x000fe4000001ff00 */
[----:B------:R-:W-:Y:S01]  /*01d0*/  UIADD3.X UR40, URZ, UR40, URZ, UP0, !UPT ;  /* 0x000000283f287290 */ /* 0x000fe200087fe43f */
[--C-:B------:R-:W-:Y:S01]  /*01e0*/  @!P1 SHF.R.S32.HI R3, RZ, 0x1f, R9.reuse ;  /* 0x0000001fff039819 */ /* 0x100fe20000011409 */
[----:B------:R-:W-:Y:S02]  /*01f0*/  @!P1 IMAD.MOV.U32 R2, RZ, RZ, R9 ;  /* 0x000000ffff029224 */ /* 0x000fe400078e0009 */
[----:B--2---:R-:W-:Y:S02]  /*0200*/  @!P1 IMAD.WIDE R6, R13, 0x4, R4 ;  /* 0x000000040d069825 */ /* 0x004fe400078e0204 */
[----:B-1----:R-:W-:Y:S06]  /*0210*/  @!P0 BRA `(.L_x_42) ;  /* 0x0000007000448947 */ /* 0x002fec0003800000 */
[----:B------:R-:W0:Y:S01]  /*0220*/  LDC.64 R4, c[0x0][0x250] ;  /* 0x00009400ff047b82 */ /* 0x000e220000000a00 */
[----:B------:R-:W-:Y:S01]  /*0230*/  ULDC UR4, c[0x0][0x240] ;  /* 0x0000900000047ab9 */ /* 0x000fe20000000800 */
[----:B------:R-:W-:-:S06]  /*0240*/  ULDC UR41, c[0x0][0x22c] ;  /* 0x00008b0000297ab9 */ /* 0x000fcc0000000800 */
[----:B------:R-:W1:Y:S01]  /*0250*/  LDC.64 R8, c[0x0][0x238] ;  /* 0x00008e00ff087b82 */ /* 0x000e620000000a00 */
[----:B0-----:R-:W2:Y:S01]  /*0260*/  LDG.E R4, desc[UR36][R4.64] ;  /* 0x0000002404047981 */ /* 0x001ea2000c1e1900 */
[----:B------:R-:W-:Y:S01]  /*0270*/  LEA R12, P0, R2, R6, 0x2 ;  /* 0x00000006020c7211 */ /* 0x000fe200078010ff */
[----:B------:R-:W-:Y:S01]  /*0280*/  VIADD R11, R10, UR4 ;  /* 0x000000040a0b7c36 */ /* 0x000fe20008000000 */
[----:B------:R-:W-:Y:S02]  /*0290*/  ULEA.HI UR41, UR41, UR41, URZ, 0x1 ;  /* 0x0000002929297291 */ /* 0x000fe4000f8f083f */
[----:B------:R-:W-:Y:S01]  /*02a0*/  LEA.HI.X R13, R2, R7, R3, 0x2, P0 ;  /* 0x00000007020d7211 */ /* 0x000fe200000f1403 */
[----:B------:R-:W-:Y:S01]  /*02b0*/  UMOV UR38, URZ ;  /* 0x0000003f00267c82 */ /* 0x000fe20008000000 */
[----:B------:R-:W-:Y:S01]  /*02c0*/  USHF.R.S32.HI UR41, URZ, 0x1, UR41 ;  /* 0x000000013f297899 */ /* 0x000fe20008011429 */
[----:B-1----:R-:W-:Y:S02]  /*02d0*/  IMAD.WIDE R6, R11, 0x8, R8 ;  /* 0x000000080b067825 */ /* 0x002fe400078e0208 */
[----:B------:R0:W-:Y:S04]  /*02e0*/  STL.64 [R1+0x38], R12 ;  /* 0x0000380c01007387 */ /* 0x0001e80000100a00 */
[----:B------:R0:W-:Y:S02]  /*02f0*/  STL.64 [R1+0x40], R6 ;  /* 0x0000400601007387 */ /* 0x0001e40000100a00 */
[----:B0-2---:R-:W-:-:S07]  /*0300*/  F2FP.BF16.F32.PACK_AB R2, RZ, R4 ;  /* 0x00000004ff02723e */ /* 0x005fce00000010ff */
.L_x_58:
[----:B------:R-:W-:Y:S01]  /*0310*/  ULDC.64 UR4, c[0x0][0x258] ;  /* 0x0000960000047ab9 */ /* 0x000fe20000000a00 */
[----:B0-2---:R-:W0:Y:S01]  /*0320*/  S2R R17, SR_TID.X ;  /* 0x0000000000117919 */ /* 0x005e220000002100 */
[----:B------:R-:W-:Y:S01]  /*0330*/  ISETP.NE.U32.AND P0, PT, RZ, UR4, PT ;  /* 0x00000004ff007c0c */ /* 0x000fe2000bf05070 */
[----:B------:R-:W-:Y:S01]  /*0340*/  ULDC.64 UR44, c[0x0][0x268] ;  /* 0x00009a00002c7ab9 */ /* 0x000fe20000000a00 */
[----:B-----5:R-:W-:Y:S02]  /*0350*/  IMAD.MOV.U32 R0, RZ, RZ, R61 ;  /* 0x000000ffff007224 */ /* 0x020fe400078e003d */
[----:B------:R-:W-:-:S13]  /*0360*/  ISETP.NE.AND.EX P0, PT, RZ, UR5, PT, P0 ;  /* 0x00000005ff007c0c */ /* 0x000fda000bf05300 */
[----:B------:R-:W-:Y:S05]  /*0370*/  @!P0 BRA `(.L_x_43) ;  /* 0x0000000000748947 */ /* 0x000fea0003800000 */
        /* <DEDUP_REMOVED lines=8> */
.L_x_47:
[----:B------:R-:W-:Y:S01]  /*0400*/  CS2R R6, SRZ ;  /* 0x0000000000067805 */ /* 0x000fe2000001ff00 */
[----:B------:R-:W-:Y:S05]  /*0410*/  YIELD ;  /* 0x0000000000007946 */ /* 0x000fea0003800000 */
[----:B------:R-:W2:Y:S02]  /*0420*/  ATOMG.E.CAS.STRONG.GPU PT, R3, [R4], R6, R7 ;  /* 0x00000006040373a9 */ /* 0x000ea400001ee107 */
[----:B--2---:R-:W-:-:S13]  /*0430*/  ISETP.NE.AND P0, PT, R3, RZ, PT ;  /* 0x000000ff0300720c */ /* 0x004fda0003f05270 */
[----:B------:R-:W-:Y:S05]  /*0440*/  @P0 BRA `(.L_x_47) ;  /* 0xfffffffc00ec0947 */ /* 0x000fea000383ffff */
[----:B------:R-:W-:Y:S05]  /*0450*/  BSYNC B1 ;  /* 0x0000000000017941 */ /* 0x000fea0003800000 */
.L_x_46:
        /* <DEDUP_REMOVED lines=11> */
.L_x_45:
[----:B------:R-:W-:Y:S05]  /*0510*/  BSYNC B0 ;  /* 0x0000000000007941 */ /* 0x000fea0003800000 */
.L_x_44:
[----:B------:R-:W-:-:S13]  /*0520*/  ISETP.NE.AND P0, PT, RZ, UR43, PT ;  /* 0x0000002bff007c0c */ /* 0x000fda000bf05270 */
[----:B------:R-:W-:Y:S05]  /*0530*/  @!P0 WARPSYNC.ALL ;  /* 0x0000000000008948 */ /* 0x000fea0003800000 */
[----:B------:R-:W-:Y:S06]  /*0540*/  @!P0 BAR.SYNC.DEFER_BLOCKING 0x0 ;  /* 0x0000000000008b1d */ /* 0x000fec0000010000 */
.L_x_43:
[----:B------:R-:W1:Y:S02]  /*0550*/  S2R R3, SR_TID.X ;  /* 0x0000000000037919 */ /* 0x000e640000002100 */
[----:B-1----:R-:W-:-:S13]  /*0560*/  ISETP.GT.U32.AND P0, PT, R3, 0x7, PT ;  /* 0x000000070300780c */ /* 0x002fda0003f04070 */
[----:B------:R-:W-:Y:S05]  /*0570*/  @P0 BRA `(.L_x_48) ;  /* 0x0000000000cc0947 */ /* 0x000fea0003800000 */
[----:B------:R-:W2:Y:S04]  /*0580*/  LDL.64 R6, [R1+0x38] ;  /* 0x0000380001067983 */ /* 0x000ea80000100a00 */
[----:B------:R-:W3:Y:S01]  /*0590*/  LDL.64 R4, [R1+0x40] ;  /* 0x0000400001047983 */ /* 0x000ee20000100a00 */
[----:B------:R-:W-:Y:S01]  /*05a0*/  VIADD R61, R61, 0x1 ;  /* 0x000000013d3d7836 */ /* 0x000fe20000000000 */
[----:B------:R-:W1:Y:S02]  /*05b0*/  S2R R16, SR_CTAID.X ;  /* 0x0000000000107919 */ /* 0x000e640000002500 */
[----:B-1----:R-:W-:-:S13]  /*05c0*/  ISETP.NE.AND P0, PT, R16, RZ, PT ;  /* 0x000000ff1000720c */ /* 0x002fda0003f05270 */
[----:B--2---:R-:W-:Y:S04]  /*05d0*/  @!P0 ST.E.STRONG.SYS desc[UR36][R6.64], R61 ;  /* 0x0000003d06008985 */ /* 0x004fe8000c115924 */
[----:B---3--:R-:W2:Y:S01]  /*05e0*/  LDG.E.64 R4, desc[UR36][R4.64] ;  /* 0x0000002404047981 */ /* 0x008ea2000c1e1b00 */
[----:B------:R-:W1:Y:S01]  /*05f0*/  S2UR UR5, SR_CgaCtaId ;  /* 0x00000000000579c3 */ /* 0x000e620000008800 */
[----:B------:R-:W-:Y:S02]  /*0600*/  UMOV UR4, 0x400 ;  /* 0x0000040000047882 */ /* 0x000fe40000000000 */
[----:B-1----:R-:W-:-:S06]  /*0610*/  ULEA UR4, UR5, UR4, 0x18 ;  /* 0x0000000405047291 */ /* 0x002fcc000f8ec03f */
[----:B0-----:R-:W-:-:S05]  /*0620*/  LEA R3, R17, UR4, 0x3 ;  /* 0x0000000411037c11 */ /* 0x001fca000f8e18ff */
[----:B--2---:R0:W-:Y:S02]  /*0630*/  STS.64 [R3], R4 ;  /* 0x0000000403007388 */ /* 0x0041e40000000a00 */
[----:B0-----:R-:W-:-:S07]  /*0640*/  CS2R R4, SR_CLOCKLO ;  /* 0x0000000000047805 */ /* 0x001fce0000015000 */
.L_x_49:
[----:B------:R-:W2:Y:S04]  /*0650*/  LDL.64 R6, [R1+0x28] ;  /* 0x0000280001067983 */ /* 0x000ea80000100a00 */
[----:B------:R-:W2:Y:S02]  /*0660*/  LDL R3, [R1+0x30] ;  /* 0x0000300001037983 */ /* 0x000ea40000100800 */
[----:B--2---:R-:W-:-:S05]  /*0670*/  IMAD.WIDE R8, R3, 0x4, R6 ;  /* 0x0000000403087825 */ /* 0x004fca00078e0206 */
        /* <DEDUP_REMOVED lines=35> */
.L_x_48:
[----:B------:R-:W1:Y:S01]  /*08b0*/  S2R R6, SR_CTAID.X ;  /* 0x0000000000067919 */ /* 0x000e620000002500 */
[----:B0-----:R-:W-:Y:S01]  /*08c0*/  ISETP.NE.AND P0, PT, R17, RZ, PT ;  /* 0x000000ff1100720c */ /* 0x001fe20003f05270 */
[----:B------:R-:W-:Y:S05]  /*08d0*/  WARPSYNC.ALL ;  /* 0x0000000000007948 */ /* 0x000fea0003800000 */
[----:B------:R0:W-:Y:S01]  /*08e0*/  STL [R1+0x34], RZ ;  /* 0x000034ff01007387 */ /* 0x0001e20000100800 */
[----:B------:R-:W-:Y:S01]  /*08f0*/  BSSY B0, `(.L_x_50) ;  /* 0x000000f000007945 */ /* 0x000fe20003800000 */
[----:B------:R-:W-:Y:S06]  /*0900*/  BAR.SYNC.DEFER_BLOCKING 0x0 ;  /* 0x0000000000007b1d */ /* 0x000fec0000010000 */
[----:B0-----:R-:W-:Y:S05]  /*0910*/  @P0 BRA `(.L_x_51) ;  /* 0x0000000000300947 */ /* 0x001fea0003800000 */
[----:B------:R-:W2:Y:S01]  /*0920*/  LDL.64 R18, [R1+0x28] ;  /* 0x0000280001127983 */ /* 0x000ea20000100a00 */
[----:B------:R-:W0:Y:S08]  /*0930*/  S2UR UR4, SR_CTAID.X ;  /* 0x00000000000479c3 */ /* 0x000e300000002500 */
[----:B------:R-:W3:Y:S01]  /*0940*/  LDC R0, c[0x0][0xc] ;  /* 0x00000300ff007b82 */ /* 0x000ee20000000800 */
[----:B0-----:R-:W-:-:S02]  /*0950*/  ISETP.NE.AND P0, PT, RZ, UR4, PT ;  /* 0x00000004ff007c0c */ /* 0x001fc4000bf05270 */
[----:B---3--:R-:W-:-:S04]  /*0960*/  IADD3 R0, -R0, 0x21, RZ ;  /* 0x0000002100007810 */ /* 0x008fc80007ffe1ff */
[----:B------:R-:W-:-:S05]  /*0970*/  SEL R0, R0, 0x1, !P0 ;  /* 0x0000000100007807 */ /* 0x000fca0004000000 */
[----:B--2---:R-:W2:Y:S01]  /*0980*/  ATOM.E.ADD.STRONG.GPU PT, R3, desc[UR36][R18.64+0x100], R0 ;  /* 0x000100001203798a */ /* 0x004ea200081ee1e4 */
[----:B------:R-:W-:Y:S02]  /*0990*/  IMAD.SHL.U32 R4, R61, 0x20, RZ ;  /* 0x000000203d047824 */ /* 0x000fe400078e00ff */
[----:B--2---:R-:W-:-:S05]  /*09a0*/  IMAD.IADD R3, R0, 0x1, R3 ;  /* 0x0000000100037824 */ /* 0x004fca00078e0203 */
[----:B------:R-:W-:-:S04]  /*09b0*/  ISETP.NE.AND P0, PT, R3, R4, PT ;  /* 0x000000040300720c */ /* 0x000fc80003f05270 */
[----:B------:R-:W-:-:S05]  /*09c0*/  SEL R0, RZ, 0x1, P0 ;  /* 0x00000001ff007807 */ /* 0x000fca0000000000 */
[----:B------:R0:W-:Y:S04]  /*09d0*/  STL [R1+0x34], R0 ;  /* 0x0000340001007387 */ /* 0x0001e80000100800 */
.L_x_51:
[----:B------:R-:W-:Y:S05]  /*09e0*/  BSYNC B0 ;  /* 0x0000000000007941 */ /* 0x000fea0003800000 */
.L_x_50:
[----:B------:R-:W-:Y:S01]  /*09f0*/  ULDC UR6, c[0x0][0x0] ;  /* 0x0000000000067ab9 */ /* 0x000fe20000000800 */
[----:B------:R-:W-:Y:S01]  /*0a00*/  ULDC UR7, c[0x0][0x228] ;  /* 0x00008a0000077ab9 */ /* 0x000fe20000000800 */
[----:B-1----:R-:W-:Y:S01]  /*0a10*/  IMAD R3, R6, UR6, R17 ;  /* 0x0000000606037c24 */ /* 0x002fe2000f8e0211 */
[----:B------:R-:W1:Y:S01]  /*0a20*/  S2UR UR9, SR_CTAID.X ;  /* 0x00000000000979c3 */ /* 0x000e620000002500 */
[----:B------:R-:W-:Y:S01]  /*0a30*/  ULDC UR14, c[0x0][0x224] ;  /* 0x00008900000e7ab9 */ /* 0x000fe20000000800 */
[----:B------:R-:W-:Y:S01]  /*0a40*/  ULDC UR12, c[0x0][0x224] ;  /* 0x00008900000c7ab9 */ /* 0x000fe20000000800 */
[----:B------:R-:W-:-:S05]  /*0a50*/  ULDC UR16, c[0x0][0x228] ;  /* 0x00008a0000107ab9 */ /* 0x000fca0000000800 */
[----:B------:R-:W-:Y:S01]  /*0a60*/  BAR.SYNC.DEFER_BLOCKING 0x0 ;  /* 0x0000000000007b1d */ /* 0x000fe20000010000 */
[----:B------:R-:W-:-:S05]  /*0a70*/  ISETP.GE.AND P0, PT, R3, UR7, PT ;  /* 0x0000000703007c0c */ /* 0x000fca000bf06270 */
[----:B------:R-:W-:Y:S01]  /*0a80*/  ULDC UR13, c[0x0][0x228] ;  /* 0x00008a00000d7ab9 */ /* 0x000fe20000000800 */
[----:B------:R-:W-:Y:S01]  /*0a90*/  ULDC UR11, c[0x0][0x234] ;  /* 0x00008d00000b7ab9 */ /* 0x000fe20000000800 */
[----:B------:R-:W-:Y:S01]  /*0aa0*/  ULDC UR8, c[0x0][0x230] ;  /* 0x00008c0000087ab9 */ /* 0x000fe20000000800 */
[----:B------:R-:W-:Y:S01]  /*0ab0*/  ULDC UR15, c[0x0][0x230] ;  /* 0x00008c00000f7ab9 */ /* 0x000fe20000000800 */
[----:B------:R-:W-:Y:S04]  /*0ac0*/  BSSY B0, `(.L_x_52) ;  /* 0x0000681000007945 */ /* 0x000fe80003800000 */
[----:B------:R-:W-:Y:S05]  /*0ad0*/  @P0 BRA `(.L_x_53) ;  /* 0x0000006400fc0947 */ /* 0x000fea0003800000 */
[----:B------:R-:W2:Y:S02]  /*0ae0*/  LDC R12, c[0x0][0x234] ;  /* 0x00008d00ff0c7b82 */ /* 0x000ea40000000800 */
[----:B--2---:R-:W-:-:S13]  /*0af0*/  ISETP.NE.AND P0, PT, R12, RZ, PT ;  /* 0x000000ff0c00720c */ /* 0x004fda0003f05270 */
[----:B------:R-:W-:Y:S05]  /*0b00*/  @!P0 BRA `(.L_x_54) ;  /* 0x0000003400488947 */ /* 0x000fea0003800000 */
[----:B0-----:R-:W-:Y:S01]  /*0b10*/  IABS R0, UR41 ;  /* 0x0000002900007c13 */ /* 0x001fe20008000000 */
[----:B------:R-:W-:Y:S01]  /*0b20*/  IMAD R12, R12, UR7, RZ ;  /* 0x000000070c0c7c24 */ /* 0x000fe2000f8e02ff */
[----:B------:R-:W-:Y:S01]  /*0b30*/  IABS R6, UR41 ;  /* 0x0000002900067c13 */ /* 0x000fe20008000000 */
[----:B------:R-:W0:Y:S01]  /*0b40*/  S2UR UR5, SR_CgaCtaId ;  /* 0x00000000000579c3 */ /* 0x000e220000008800 */
[----:B------:R-:W2:Y:S01]  /*0b50*/  I2F.RP R4, R0 ;  /* 0x0000000000047306 */ /* 0x000ea20000209400 */
[----:B-1----:R-:W-:Y:S01]  /*0b60*/  LEA.HI R17, R17, UR9, RZ, 0x1b ;  /* 0x0000000911117c11 */ /* 0x002fe2000f8fd8ff */
[----:B------:R-:W-:Y:S01]  /*0b70*/  ULDC UR10, c[0x0][0x21c] ;  /* 0x00008700000a7ab9 */ /* 0x000fe20000000800 */
[----:B------:R-:W-:Y:S01]  /*0b80*/  IABS R15, R12 ;  /* 0x0000000c000f7213 */ /* 0x000fe20000000000 */
[----:B------:R-:W-:Y:S01]  /*0b90*/  IMAD.MOV R6, RZ, RZ, -R6 ;  /* 0x000000ffff067224 */ /* 0x000fe200078e0a06 */
[----:B------:R-:W-:Y:S01]  /*0ba0*/  UMOV UR4, 0x400 ;  /* 0x0000040000047882 */ /* 0x000fe20000000000 */
[----:B------:R-:W-:Y:S01]  /*0bb0*/  VIADD R17, R17, UR10 ;  /* 0x0000000a11117c36 */ /* 0x000fe20008000000 */
[----:B------:R-:W-:Y:S01]  /*0bc0*/  LOP3.LUT R12, R12, UR41, RZ, 0x3c, !PT ;  /* 0x000000290c0c7c12 */ /* 0x000fe2000f8e3cff */
[----:B------:R-:W-:Y:S02]  /*0bd0*/  BSSY B1, `(.L_x_55) ;  /* 0x0000344000017945 */ /* 0x000fe40003800000 */
[----:B------:R-:W-:Y:S01]  /*0be0*/  IMAD.SHL.U32 R17, R17, 0x8, RZ ;  /* 0x0000000811117824 */ /* 0x000fe200078e00ff */
[----:B------:R-:W-:-:S03]  /*0bf0*/  ISETP.GE.AND P2, PT, R12, RZ, PT ;  /* 0x000000ff0c00720c */ /* 0x000fc60003f46270 */
[C---:B------:R-:W-:Y:S01]  /*0c00*/  VIADD R7, R17.reuse, 0x18 ;  /* 0x0000001811077836 */ /* 0x040fe20000000000 */
[----:B--2---:R-:W1:Y:S01]  /*0c10*/  MUFU.RCP R4, R4 ;  /* 0x0000000400047308 */ /* 0x004e620000001000 */
[C---:B------:R-:W-:Y:S02]  /*0c20*/  VIADD R8, R17.reuse, 0x20 ;  /* 0x0000002011087836 */ /* 0x040fe40000000000 */
[----:B------:R-:W-:Y:S01]  /*0c30*/  VIADD R9, R17, 0x28 ;  /* 0x0000002811097836 */ /* 0x000fe20000000000 */
[----:B------:R-:W-:Y:S01]  /*0c40*/  LOP3.LUT R40, R7, 0x38, RZ, 0xc0, !PT ;  /* 0x0000003807287812 */ /* 0x000fe200078ec0ff */
[----:B------:R-:W-:Y:S01]  /*0c50*/  VIADD R10, R17, 0x30 ;  /* 0x00000030110a7836 */ /* 0x000fe20000000000 */
[----:B------:R-:W-:Y:S01]  /*0c60*/  LOP3.LUT R42, R8, 0x38, RZ, 0xc0, !PT ;  /* 0x00000038082a7812 */ /* 0x000fe200078ec0ff */
[----:B0-----:R-:W-:Y:S01]  /*0c70*/  ULEA UR4, UR5, UR4, 0x18 ;  /* 0x0000000405047291 */ /* 0x001fe2000f8ec03f */
[----:B------:R-:W-:Y:S02]  /*0c80*/  LOP3.LUT R44, R9, 0x38, RZ, 0xc0, !PT ;  /* 0x00000038092c7812 */ /* 0x000fe400078ec0ff */
[----:B------:R-:W-:Y:S01]  /*0c90*/  LOP3.LUT R46, R10, 0x38, RZ, 0xc0, !PT ;  /* 0x000000380a2e7812 */ /* 0x000fe200078ec0ff */
[----:B------:R-:W-:Y:S01]  /*0ca0*/  ULDC UR5, c[0x0][0x224] ;  /* 0x0000890000057ab9 */ /* 0x000fe20000000800 */
[----:B-1----:R-:W-:-:S04]  /*0cb0*/  VIADD R50, R4, 0xffffffe ;  /* 0x0ffffffe04327836 */ /* 0x002fc80000000000 */
[----:B------:R-:W0:Y:S01]  /*0cc0*/  LDS.64 R40, [R40+UR4] ;  /* 0x0000000428287984 */ /* 0x000e220008000a00 */
[----:B------:R-:W-:Y:S01]  /*0cd0*/  VIADD R4, R17, 0x8 ;  /* 0x0000000811047836 */ /* 0x000fe20000000000 */
[----:B------:R1:W2:Y:S02]  /*0ce0*/  F2I.FTZ.U32.TRUNC.NTZ R51, R50 ;  /* 0x0000003200337305 */ /* 0x0002a4000021f000 */
[----:B------:R-:W3:Y:S02]  /*0cf0*/  LDS.64 R42, [R42+UR4] ;  /* 0x000000042a2a7984 */ /* 0x000ee40008000a00 */
[----:B------:R-:W-:Y:S02]  /*0d00*/  LOP3.LUT R4, R4, 0x38, RZ, 0xc0, !PT ;  /* 0x0000003804047812 */ /* 0x000fe400078ec0ff */
[----:B------:R-:W4:Y:S01]  /*0d10*/  LDS.64 R44, [R44+UR4] ;  /* 0x000000042c2c7984 */ /* 0x000f220008000a00 */
[----:B-1----:R-:W-:-:S03]  /*0d20*/  IMAD.MOV.U32 R50, RZ, RZ, RZ ;  /* 0x000000ffff327224 */ /* 0x002fc600078e00ff */
[----:B------:R1:W0:Y:S04]  /*0d30*/  LDS.64 R8, [R4+UR4] ;  /* 0x0000000404087984 */ /* 0x0002280008000a00 */
[----:B------:R-:W0:Y:S01]  /*0d40*/  LDS.64 R46, [R46+UR4] ;  /* 0x000000042e2e7984 */ /* 0x000e220008000a00 */
[----:B--2---:R-:W-:-:S04]  /*0d50*/  IMAD.MOV R5, RZ, RZ, -R51 ;  /* 0x000000ffff057224 */ /* 0x004fc800078e0a33 */
[----:B------:R-:W-:-:S04]  /*0d60*/  IMAD R5, R5, R0, RZ ;  /* 0x0000000005057224 */ /* 0x000fc800078e02ff */
[----:B------:R-:W-:-:S04]  /*0d70*/  IMAD.HI.U32 R50, R51, R5, R50 ;  /* 0x0000000533327227 */ /* 0x000fc800078e0032 */
[----:B------:R-:W-:Y:S02]  /*0d80*/  VIADD R5, R17, 0x10 ;  /* 0x0000001011057836 */ /* 0x000fe40000000000 */
[----:B------:R-:W-:-:S03]  /*0d90*/  IMAD.HI.U32 R13, R50, R15, RZ ;  /* 0x0000000f320d7227 */ /* 0x000fc600078e00ff */
[----:B------:R-:W-:Y:S01]  /*0da0*/  LOP3.LUT R5, R5, 0x38, RZ, 0xc0, !PT ;  /* 0x0000003805057812 */ /* 0x000fe200078ec0ff */
[----:B------:R-:W-:Y:S01]  /*0db0*/  IMAD R15, R13, R6, R15 ;  /* 0x000000060d0f7224 */ /* 0x000fe200078e020f */
[C---:B------:R-:W-:Y:S01]  /*0dc0*/  LOP3.LUT R6, R17.reuse, 0x38, RZ, 0xc0, !PT ;  /* 0x0000003811067812 */ /* 0x040fe200078ec0ff */
[----:B------:R-:W-:Y:S02]  /*0dd0*/  VIADD R17, R17, 0xfffffff8 ;  /* 0xfffffff811117836 */ /* 0x000fe40000000000 */
[----:B------:R2:W0:Y:S01]  /*0de0*/  LDS.64 R10, [R5+UR4] ;  /* 0x00000004050a7984 */ /* 0x0004220008000a00 */
[----:B------:R-:W-:Y:S02]  /*0df0*/  ISETP.GT.U32.AND P1, PT, R0, R15, PT ;  /* 0x0000000f0000720c */ /* 0x000fe40003f24070 */
[----:B------:R-:W-:Y:S01]  /*0e00*/  LOP3.LUT R17, R17, 0x38, RZ, 0xc0, !PT ;  /* 0x0000003811117812 */ /* 0x000fe200078ec0ff */
[----:B------:R-:W0:Y:S04]  /*0e10*/  LDS.64 R6, [R6+UR4] ;  /* 0x0000000406067984 */ /* 0x000e280008000a00 */
[----:B------:R2:W0:Y:S01]  /*0e20*/  LDS.64 R48, [R17+UR4] ;  /* 0x0000000411307984 */ /* 0x0004220008000a00 */
[----:B------:R-:W-:-:S02]  /*0e30*/  ULDC UR4, c[0x0][0x260] ;  /* 0x0000980000047ab9 */ /* 0x000fc40000000800 */
[----:B------:R-:W-:-:S03]  /*0e40*/  UISETP.NE.AND UP0, UPT, UR4, 0x1, UPT ;  /* 0x000000010400788c */ /* 0x000fc6000bf05270 */
[----:B------:R-:W-:Y:S01]  /*0e50*/  @!P1 IMAD.IADD R15, R15, 0x1, -R0 ;  /* 0x000000010f0f9824 */ /* 0x000fe200078e0a00 */
[----:B------:R-:W-:Y:S01]  /*0e60*/  USEL UR4, UR38, 0x1, UP0 ;  /* 0x0000000126047887 */ /* 0x000fe20008000000 */
[----:B------:R-:W-:Y:S01]  /*0e70*/  @!P1 VIADD R13, R13, 0x1 ;  /* 0x000000010d0d9836 */ /* 0x000fe20000000000 */
[----:B------:R-:W-:Y:S02]  /*0e80*/  ISETP.NE.AND P1, PT, RZ, UR41, PT ;  /* 0x00000029ff007c0c */ /* 0x000fe4000bf25270 */
[----:B------:R-:W-:Y:S01]  /*0e90*/  ISETP.GE.U32.AND P0, PT, R15, R0, PT ;  /* 0x000000000f00720c */ /* 0x000fe20003f06070 */
[----:B------:R-:W-:-:S06]  /*0ea0*/  UIMAD UR4, UR4, UR5, URZ ;  /* 0x00000005040472a4 */ /* 0x000fcc000f8e023f */
[----:B-1----:R-:W-:-:S06]  /*0eb0*/  IMAD.U32 R4, RZ, RZ, UR4 ;  /* 0x00000004ff047e24 */ /* 0x002fcc000f8e00ff */
[----:B------:R-:W-:-:S04]  /*0ec0*/  @P0 VIADD R13, R13, 0x1 ;  /* 0x000000010d0d0836 */ /* 0x000fc80000000000 */
[----:B------:R-:W-:Y:S01]  /*0ed0*/  @!P2 IMAD.MOV R13, RZ, RZ, -R13 ;  /* 0x000000ffff0da224 */ /* 0x000fe200078e0a0d */
[----:B------:R-:W-:-:S05]  /*0ee0*/  @!P1 LOP3.LUT R13, RZ, UR41, RZ, 0x33, !PT ;  /* 0x00000029ff0d9c12 */ /* 0x000fca000f8e33ff */
[----:B--234-:R-:W-:-:S07]  /*0ef0*/  IMAD R51, R13, UR10, R4 ;  /* 0x0000000a0d337c24 */ /* 0x01cfce000f8e0204 */
.L_x_56:
[----:B------:R-:W-:Y:S01]  /*0f00*/  IABS R4, UR41 ;  /* 0x0000002900047c13 */ /* 0x000fe20008000000 */
[----:B------:R-:W1:Y:S01]  /*0f10*/  LDC R28, c[0x0][0x22c] ;  /* 0x00008b00ff1c7b82 */ /* 0x000e620000000800 */
[----:B------:R-:W-:-:S03]  /*0f20*/  IABS R5, R3 ;  /* 0x0000000300057213 */ /* 0x000fc60000000000 */
[----:B--2---:R-:W-:Y:S02]  /*0f30*/  IMAD.MOV R12, RZ, RZ, -R4 ;  /* 0x000000ffff0c7224 */ /* 0x004fe400078e0a04 */
[----:B------:R-:W-:-:S04]  /*0f40*/  IMAD.HI.U32 R4, R50, R5, RZ ;  /* 0x0000000532047227 */ /* 0x000fc800078e00ff */
[----:B------:R-:W-:Y:S01]  /*0f50*/  IMAD R5, R4, R12, R5 ;  /* 0x0000000c04057224 */ /* 0x000fe200078e0205 */
[----:B------:R-:W-:-:S04]  /*0f60*/  IABS R12, UR41 ;  /* 0x00000029000c7c13 */ /* 0x000fc80008000000 */
[----:B------:R-:W-:-:S13]  /*0f70*/  ISETP.GT.U32.AND P1, PT, R0, R5, PT ;  /* 0x000000050000720c */ /* 0x000fda0003f24070 */
[----:B------:R-:W-:Y:S02]  /*0f80*/  @!P1 IMAD.IADD R5, R5, 0x1, -R12 ;  /* 0x0000000105059824 */ /* 0x000fe400078e0a0c */
[----:B------:R-:W-:Y:S01]  /*0f90*/  @!P1 VIADD R4, R4, 0x1 ;  /* 0x0000000104049836 */ /* 0x000fe20000000000 */
[----:B------:R-:W-:Y:S02]  /*0fa0*/  ISETP.NE.AND P1, PT, RZ, UR41, PT ;  /* 0x00000029ff007c0c */ /* 0x000fe4000bf25270 */
[----:B------:R-:W-:Y:S02]  /*0fb0*/  ISETP.GE.U32.AND P0, PT, R5, R0, PT ;  /* 0x000000000500720c */ /* 0x000fe40003f06070 */
[----:B------:R-:W-:-:S04]  /*0fc0*/  LOP3.LUT R5, R3, UR41, RZ, 0x3c, !PT ;  /* 0x0000002903057c12 */ /* 0x000fc8000f8e3cff */
[----:B------:R-:W-:-:S07]  /*0fd0*/  ISETP.GE.AND P2, PT, R5, RZ, PT ;  /* 0x000000ff0500720c */ /* 0x000fce0003f46270 */
[----:B------:R-:W-:-:S06]  /*0fe0*/  @P0 VIADD R4, R4, 0x1 ;  /* 0x0000000104040836 */ /* 0x000fcc0000000000 */
[----:B------:R-:W-:Y:S01]  /*0ff0*/  @!P2 IMAD.MOV R4, RZ, RZ, -R4 ;  /* 0x000000ffff04a224 */ /* 0x000fe200078e0a04 */
[----:B------:R-:W-:-:S05]  /*1000*/  @!P1 LOP3.LUT R4, RZ, UR41, RZ, 0x33, !PT ;  /* 0x00000029ff049c12 */ /* 0x000fca000f8e33ff */
[----:B------:R-:W-:Y:S02]  /*1010*/  IMAD.MOV R12, RZ, RZ, -R4 ;  /* 0x000000ffff0c7224 */ /* 0x000fe400078e0a04 */
[----:B------:R-:W-:Y:S02]  /*1020*/  IMAD R52, R4, UR11, R51 ;  /* 0x0000000b04347c24 */ /* 0x000fe4000f8e0233 */
[----:B------:R-:W-:-:S04]  /*1030*/  IMAD R5, R12, UR41, R3 ;  /* 0x000000290c057c24 */ /* 0x000fc8000f8e0203 */
[----:B------:R-:W-:-:S04]  /*1040*/  IMAD.IADD R52, R52, 0x1, R5 ;  /* 0x0000000134347824 */ /* 0x000fc800078e0205 */
[----:B0-----:R-:W-:-:S06]  /*1050*/  IMAD.WIDE R12, R52, 0x10, R6 ;  /* 0x00000010340c7825 */ /* 0x001fcc00078e0206 */
[----:B------:R-:W2:Y:S01]  /*1060*/  LD.E.128 R12, desc[UR36][R12.64] ;  /* 0x000000240c0c7980 */ /* 0x000ea2000c101d00 */
[----:B------:R-:W-:Y:S01]  /*1070*/  IMAD.WIDE R16, R52, 0x10, R8 ;  /* 0x0000001034107825 */ /* 0x000fe200078e0208 */
[----:B-1----:R-:W-:-:S04]  /*1080*/  IABS R26, R28 ;  /* 0x0000001c001a7213 */ /* 0x002fc80000000000 */
[----:B------:R-:W0:Y:S01]  /*1090*/  I2F.RP R24, R26 ;  /* 0x0000001a00187306 */ /* 0x000e220000209400 */
[----:B------:R-:W3:Y:S01]  /*10a0*/  LD.E.128 R16, desc[UR36][R16.64] ;  /* 0x0000002410107980 */ /* 0x000ee2000c101d00 */
[----:B------:R-:W-:-:S04]  /*10b0*/  IMAD.WIDE R20, R52, 0x10, R10 ;  /* 0x0000001034147825 */ /* 0x000fc800078e020a */
[----:B------:R-:W-:Y:S02]  /*10c0*/  IMAD.SHL.U32 R31, R3, 0x2, RZ ;  /* 0x00000002031f7824 */ /* 0x000fe400078e00ff */
[----:B------:R-:W4:Y:S01]  /*10d0*/  LD.E.128 R20, desc[UR36][R20.64] ;  /* 0x0000002414147980 */ /* 0x000f22000c101d00 */
[----:B0-----:R-:W0:Y:S02]  /*10e0*/  MUFU.RCP R24, R24 ;  /* 0x0000001800187308 */ /* 0x001e240000001000 */
[----:B0-----:R-:W-:-:S06]  /*10f0*/  VIADD R4, R24, 0xffffffe ;  /* 0x0ffffffe18047836 */ /* 0x001fcc0000000000 */
[----:B------:R0:W1:Y:S01]  /*1100*/  F2I.FTZ.U32.TRUNC.NTZ R5, R4 ;  /* 0x0000000400057305 */ /* 0x000062000021f000 */
[----:B------:R-:W-:Y:S02]  /*1110*/  IABS R27, R31 ;  /* 0x0000001f001b7213 */ /* 0x000fe40000000000 */
[----:B------:R-:W-:Y:S01]  /*1120*/  LOP3.LUT R29, R31, 0x1, RZ, 0xfc, !PT ;  /* 0x000000011f1d7812 */ /* 0x000fe200078efcff */
[----:B0-----:R-:W-:Y:S02]  /*1130*/  IMAD.MOV.U32 R4, RZ, RZ, RZ ;  /* 0x000000ffff047224 */ /* 0x001fe400078e00ff */
[----:B-1----:R-:W-:-:S04]  /*1140*/  IMAD.MOV R25, RZ, RZ, -R5 ;  /* 0x000000ffff197224 */ /* 0x002fc800078e0a05 */
[----:B------:R-:W-:-:S04]  /*1150*/  IMAD R25, R25, R26, RZ ;  /* 0x0000001a19197224 */ /* 0x000fc800078e02ff */
[----:B------:R-:W-:-:S04]  /*1160*/  IMAD.HI.U32 R24, R5, R25, R4 ;  /* 0x0000001905187227 */ /* 0x000fc800078e0004 */
[----:B------:R-:W-:Y:S01]  /*1170*/  IMAD.MOV.U32 R25, RZ, RZ, R27 ;  /* 0x000000ffff197224 */ /* 0x000fe200078e001b */
[----:B------:R-:W-:-:S03]  /*1180*/  IABS R27, R29 ;  /* 0x0000001d001b7213 */ /* 0x000fc60000000000 */
[----:B------:R-:W-:-:S04]  /*1190*/  IMAD.HI.U32 R5, R24, R25, RZ ;  /* 0x0000001918057227 */ /* 0x000fc800078e00ff */
[----:B------:R-:W-:-:S04]  /*11a0*/  IMAD.HI.U32 R4, R24, R27, RZ ;  /* 0x0000001b18047227 */ /* 0x000fc800078e00ff */
[----:B------:R-:W-:Y:S02]  /*11b0*/  IMAD.MOV R24, RZ, RZ, -R5 ;  /* 0x000000ffff187224 */ /* 0x000fe400078e0a05 */
[----:B------:R-:W-:Y:S02]  /*11c0*/  IMAD.MOV R30, RZ, RZ, -R4 ;  /* 0x000000ffff1e7224 */ /* 0x000fe400078e0a04 */
[C---:B------:R-:W-:Y:S02]  /*11d0*/  IMAD R25, R26.reuse, R24, R25 ;  /* 0x000000181a197224 */ /* 0x040fe400078e0219 */
[----:B------:R-:W-:-:S03]  /*11e0*/  IMAD R27, R26, R30, R27 ;  /* 0x0000001e1a1b7224 */ /* 0x000fc600078e021b */
[C---:B------:R-:W-:Y:S02]  /*11f0*/  ISETP.GT.U32.AND P0, PT, R26.reuse, R25, PT ;  /* 0x000000191a00720c */ /* 0x040fe40003f04070 */
[----:B------:R-:W-:Y:S02]  /*1200*/  ISETP.GT.U32.AND P2, PT, R26, R27, PT ;  /* 0x0000001b1a00720c */ /* 0x000fe40003f44070 */
[-C--:B------:R-:W-:Y:S02]  /*1210*/  LOP3.LUT R32, R31, R28.reuse, RZ, 0x3c, !PT ;  /* 0x0000001c1f207212 */ /* 0x080fe400078e3cff */
[----:B------:R-:W-:-:S07]  /*1220*/  LOP3.LUT R30, R29, R28, RZ, 0x3c, !PT ;  /* 0x0000001c1d1e7212 */ /* 0x000fce00078e3cff */
[--C-:B------:R-:W-:Y:S02]  /*1230*/  @!P0 IMAD.IADD R25, R25, 0x1, -R26.reuse ;  /* 0x0000000119198824 */ /* 0x100fe400078e0a1a */
[----:B------:R-:W-:-:S03]  /*1240*/  @!P2 IMAD.IADD R27, R27, 0x1, -R26 ;  /* 0x000000011b1ba824 */ /* 0x000fc600078e0a1a */
[-C--:B------:R-:W-:Y:S02]  /*1250*/  ISETP.GE.U32.AND P3, PT, R25, R26.reuse, PT ;  /* 0x0000001a1900720c */ /* 0x080fe40003f66070 */
[----:B------:R-:W-:Y:S01]  /*1260*/  ISETP.GE.U32.AND P4, PT, R27, R26, PT ;  /* 0x0000001a1b00720c */ /* 0x000fe20003f86070 */
[----:B------:R-:W-:Y:S01]  /*1270*/  IMAD.WIDE R24, R52, 0x10, R40 ;  /* 0x0000001034187825 */ /* 0x000fe200078e0228 */
[----:B------:R-:W-:-:S03]  /*1280*/  ISETP.GE.AND P1, PT, R32, RZ, PT ;  /* 0x000000ff2000720c */ /* 0x000fc60003f26270 */
[----:B------:R-:W-:Y:S01]  /*1290*/  @!P0 VIADD R5, R5, 0x1 ;  /* 0x0000000105058836 */ /* 0x000fe20000000000 */
[----:B------:R-:W-:Y:S01]  /*12a0*/  ISETP.GE.AND P0, PT, R30, RZ, PT ;  /* 0x000000ff1e00720c */ /* 0x000fe20003f06270 */
[----:B------:R-:W5:Y:S01]  /*12b0*/  LD.E.128 R24, desc[UR36][R24.64] ;  /* 0x0000002418187980 */ /* 0x000f62000c101d00 */
[----:B------:R-:W-:-:S03]  /*12c0*/  @!P2 VIADD R4, R4, 0x1 ;  /* 0x000000010404a836 */ /* 0x000fc60000000000 */
[----:B------:R-:W-:Y:S02]  /*12d0*/  @P3 VIADD R5, R5, 0x1 ;  /* 0x0000000105053836 */ /* 0x000fe40000000000 */
[----:B------:R-:W-:Y:S01]  /*12e0*/  @P4 VIADD R4, R4, 0x1 ;  /* 0x0000000104044836 */ /* 0x000fe20000000000 */
[----:B------:R-:W-:Y:S01]  /*12f0*/  UIMAD UR4, UR38, UR12, URZ ;  /* 0x0000000c260472a4 */ /* 0x000fe2000f8e023f */
[----:B------:R-:W-:Y:S01]  /*1300*/  @!P1 IMAD.MOV R5, RZ, RZ, -R5 ;  /* 0x000000ffff059224 */ /* 0x000fe200078e0a05 */
[----:B------:R-:W-:Y:S02]  /*1310*/  ISETP.NE.AND P2, PT, R28, RZ, PT ;  /* 0x000000ff1c00720c */ /* 0x000fe40003f45270 */
[----:B------:R-:W-:Y:S01]  /*1320*/  LOP3.LUT R30, RZ, R28, RZ, 0x33, !PT ;  /* 0x0000001cff1e7212 */ /* 0x000fe200078e33ff */
[----:B------:R-:W-:Y:S01]  /*1330*/  @!P0 IMAD.MOV R4, RZ, RZ, -R4 ;  /* 0x000000ffff048224 */ /* 0x000fe200078e0a04 */
[----:B------:R-:W-:Y:S02]  /*1340*/  USHF.L.U32 UR4, UR4, 0x1, URZ ;  /* 0x0000000104047899 */ /* 0x000fe4000800063f */
[----:B------:R-:W-:-:S02]  /*1350*/  SEL R5, R30, R5, !P2 ;  /* 0x000000051e057207 */ /* 0x000fc40005000000 */
[----:B------:R-:W-:Y:S02]  /*1360*/  SEL R4, R30, R4, !P2 ;  /* 0x000000041e047207 */ /* 0x000fe40005000000 */
[----:B------:R-:W-:Y:S02]  /*1370*/  IMAD.U32 R33, RZ, RZ, UR4 ;  /* 0x00000004ff217e24 */ /* 0x000fe4000f8e00ff */
[----:B------:R-:W-:Y:S02]  /*1380*/  IMAD.MOV R30, RZ, RZ, -R5 ;  /* 0x000000ffff1e7224 */ /* 0x000fe400078e0a05 */
[----:B------:R-:W-:Y:S02]  /*1390*/  IMAD.MOV R32, RZ, RZ, -R4 ;  /* 0x000000ffff207224 */ /* 0x000fe400078e0a04 */
[----:B------:R-:W-:Y:S02]  /*13a0*/  IMAD R31, R28, R30, R31 ;  /* 0x0000001e1c1f7224 */ /* 0x000fe400078e021f */
[----:B------:R-:W-:-:S02]  /*13b0*/  IMAD R30, R5, UR8, R33 ;  /* 0x00000008051e7c24 */ /* 0x000fc4000f8e0221 */
[----:B------:R-:W-:Y:S02]  /*13c0*/  IMAD R5, R4, UR8, R33 ;  /* 0x0000000804057c24 */ /* 0x000fe4000f8e0221 */
[----:B------:R-:W-:-:S04]  /*13d0*/  IMAD R28, R28, R32, R29 ;  /* 0x000000201c1c7224 */ /* 0x000fc800078e021d */
[----:B------:R-:W-:Y:S02]  /*13e0*/  IMAD.IADD R5, R5, 0x1, R28 ;  /* 0x0000000105057824 */ /* 0x000fe400078e021c */
[----:B------:R-:W-:Y:S01]  /*13f0*/  IMAD.IADD R4, R30, 0x1, R31 ;  /* 0x000000011e047824 */ /* 0x000fe200078e021f */
[----:B--2---:R-:W-:Y:S02]  /*1400*/  SHF.R.U32.HI R29, RZ, 0x18, R13 ;  /* 0x00000018ff1d7819 */ /* 0x004fe4000001160d */
[--C-:B------:R-:W-:Y:S02]  /*1410*/  SHF.R.U32.HI R28, RZ, 0x10, R12.reuse ;  /* 0x00000010ff1c7819 */ /* 0x100fe4000001160c */
[C---:B------:R-:W-:Y:S02]  /*1420*/  LOP3.LUT R36, R12.reuse, 0xff, RZ, 0xc0, !PT ;  /* 0x000000ff0c247812 */ /* 0x040fe400078ec0ff */
[----:B------:R-:W-:Y:S02]  /*1430*/  SHF.R.U32.HI R37, RZ, 0x18, R12 ;  /* 0x00000018ff257819 */ /* 0x000fe4000001160c */
[----:B------:R-:W-:-:S02]  /*1440*/  LOP3.LUT R38, R12, 0xffff, RZ, 0xc0, !PT ;  /* 0x0000ffff0c267812 */ /* 0x000fc400078ec0ff */
[----:B------:R-:W-:Y:S02]  /*1450*/  F2FP.F16.E5M2.UNPACK_B R12, R29 ;  /* 0x0000001dff0c723e */ /* 0x000fe400020004ff */
[----:B------:R-:W-:Y:S01]  /*1460*/  LOP3.LUT R39, R28, 0xff, RZ, 0xc0, !PT ;  /* 0x000000ff1c277812 */ /* 0x000fe200078ec0ff */
[----:B------:R-:W-:-:S06]  /*1470*/  IMAD.WIDE R28, R52, 0x10, R42 ;  /* 0x00000010341c7825 */ /* 0x000fcc00078e022a */
[----:B------:R-:W2:Y:S01]  /*1480*/  LD.E.128 R28, desc[UR36][R28.64] ;  /* 0x000000241c1c7980 */ /* 0x000ea2000c101d00 */
[C---:B------:R-:W-:Y:S02]  /*1490*/  LOP3.LUT R35, R13.reuse, 0xffff, RZ, 0xc0, !PT ;  /* 0x0000ffff0d237812 */ /* 0x040fe400078ec0ff */
[----:B------:R-:W-:Y:S02]  /*14a0*/  LOP3.LUT R32, R13, 0xff, RZ, 0xc0, !PT ;  /* 0x000000ff0d207812 */ /* 0x000fe400078ec0ff */
[----:B------:R-:W-:Y:S02]  /*14b0*/  SHF.R.U32.HI R33, RZ, 0x10, R13 ;  /* 0x00000010ff217819 */ /* 0x000fe4000001160d */
[C---:B---3--:R-:W-:Y:S02]  /*14c0*/  LOP3.LUT R13, R16.reuse, 0xffff, RZ, 0xc0, !PT ;  /* 0x0000ffff100d7812 */ /* 0x048fe400078ec0ff */
[----:B------:R-:W-:Y:S02]  /*14d0*/  LOP3.LUT R53, R16, 0xff, RZ, 0xc0, !PT ;  /* 0x000000ff10357812 */ /* 0x000fe400078ec0ff */
[----:B------:R-:W-:-:S02]  /*14e0*/  SHF.R.U32.HI R55, RZ, 0x18, R16 ;  /* 0x00000018ff377819 */ /* 0x000fc40000011610 */
[----:B------:R-:W-:Y:S02]  /*14f0*/  SHF.R.U32.HI R57, RZ, 0x10, R16 ;  /* 0x00000010ff397819 */ /* 0x000fe40000011610 */
[----:B------:R-:W-:Y:S02]  /*1500*/  SHF.R.U32.HI R35, RZ, 0x8, R35 ;  /* 0x00000008ff237819 */ /* 0x000fe40000011623 */
[C---:B------:R-:W-:Y:S02]  /*1510*/  LOP3.LUT R16, R17.reuse, 0xffff, RZ, 0xc0, !PT ;  /* 0x0000ffff11107812 */ /* 0x040fe400078ec0ff */
[----:B------:R-:W-:Y:S02]  /*1520*/  F2FP.F16.E5M2.UNPACK_B R32, R32 ;  /* 0x00000020ff20723e */ /* 0x000fe400020004ff */
[----:B------:R-:W-:Y:S02]  /*1530*/  F2FP.F16.E5M2.UNPACK_B R35, R35 ;  /* 0x00000023ff23723e */ /* 0x000fe400020004ff */
[----:B------:R-:W-:-:S02]  /*1540*/  LOP3.LUT R34, R17, 0xff, RZ, 0xc0, !PT ;  /* 0x000000ff11227812 */ /* 0x000fc400078ec0ff */
[----:B------:R-:W-:Y:S01]  /*1550*/  SHF.R.U32.HI R16, RZ, 0x8, R16 ;  /* 0x00000008ff107819 */ /* 0x000fe20000011610 */
[----:B------:R-:W-:Y:S01]  /*1560*/  HADD2.F32 R32, -RZ, R32.H0_H0 ;  /* 0x20000020ff207230 */ /* 0x000fe20000004100 */
[----:B------:R-:W-:Y:S01]  /*1570*/  F2FP.F16.E5M2.UNPACK_B R34, R34 ;  /* 0x00000022ff22723e */ /* 0x000fe200020004ff */
[----:B------:R-:W-:Y:S01]  /*1580*/  HADD2.F32 R35, -RZ, R35.H0_H0 ;  /* 0x20000023ff237230 */ /* 0x000fe20000004100 */
[----:B------:R-:W-:Y:S02]  /*1590*/  F2FP.F16.E5M2.UNPACK_B R16, R16 ;  /* 0x00000010ff10723e */ /* 0x000fe400020004ff */
[----:B------:R-:W-:Y:S01]  /*15a0*/  SHF.R.U32.HI R54, RZ, 0x8, R13 ;  /* 0x00000008ff367819 */ /* 0x000fe2000001160d */
[----:B------:R-:W-:Y:S01]  /*15b0*/  HADD2.F32 R34, -RZ, R34.H0_H0 ;  /* 0x20000022ff227230 */ /* 0x000fe20000004100 */
[----:B------:R-:W-:Y:S01]  /*15c0*/  F2FP.BF16.F32.PACK_AB.RZ R32, RZ, R32 ;  /* 0x00000020ff20723e */ /* 0x000fe200000190ff */
[----:B------:R-:W-:Y:S01]  /*15d0*/  HADD2.F32 R16, -RZ, R16.H0_H0 ;  /* 0x20000010ff107230 */ /* 0x000fe20000004100 */
[----:B------:R-:W-:-:S02]  /*15e0*/  F2FP.BF16.F32.PACK_AB.RZ R35, RZ, R35 ;  /* 0x00000023ff23723e */ /* 0x000fc400000190ff */
[----:B------:R-:W-:Y:S02]  /*15f0*/  F2FP.F16.E5M2.UNPACK_B R55, R55 ;  /* 0x00000037ff37723e */ /* 0x000fe400020004ff */
[----:B------:R-:W-:Y:S02]  /*1600*/  F2FP.F16.E5M2.UNPACK_B R54, R54 ;  /* 0x00000036ff36723e */ /* 0x000fe400020004ff */
[----:B------:R-:W-:Y:S02]  /*1610*/  LOP3.LUT R57, R57, 0xff, RZ, 0xc0, !PT ;  /* 0x000000ff39397812 */ /* 0x000fe400078ec0ff */
[----:B------:R-:W-:Y:S02]  /*1620*/  F2FP.BF16.F32.PACK_AB.RZ R34, RZ, R34 ;  /* 0x00000022ff22723e */ /* 0x000fe400000190ff */
[----:B------:R-:W-:Y:S02]  /*1630*/  F2FP.BF16.F32.PACK_AB.RZ R16, RZ, R16 ;  /* 0x00000010ff10723e */ /* 0x000fe400000190ff */
[----:B------:R-:W-:Y:S01]  /*1640*/  PRMT R32, R32, 0x5410, R35 ;  /* 0x0000541020207816 */ /* 0x000fe20000000023 */
[----:B------:R-:W-:Y:S01]  /*1650*/  HADD2.F32 R56, -RZ, R55.H0_H0 ;  /* 0x20000037ff387230 */ /* 0x000fe20000004100 */
[----:B------:R-:W-:Y:S01]  /*1660*/  LOP3.LUT R33, R33, 0xff, RZ, 0xc0, !PT ;  /* 0x000000ff21217812 */ /* 0x000fe200078ec0ff */
[----:B------:R-:W-:Y:S01]  /*1670*/  HADD2.F32 R58, -RZ, R54.H0_H0 ;  /* 0x20000036ff3a7230 */ /* 0x000fe20000004100 */
[----:B------:R-:W-:Y:S01]  /*1680*/  F2FP.F16.E5M2.UNPACK_B R57, R57 ;  /* 0x00000039ff39723e */ /* 0x000fe200020004ff */
[----:B------:R-:W-:Y:S01]  /*1690*/  HFMA2.BF16_V2 R32, R2.H0_H0, R32, RZ.H0_H0 ;  /* 0x0000002002207231 */ /* 0x000fe200002408ff */
[----:B------:R-:W-:-:S02]  /*16a0*/  PRMT R34, R34, 0x5410, R16 ;  /* 0x0000541022227816 */ /* 0x000fc40000000010 */
[----:B------:R-:W-:Y:S01]  /*16b0*/  SHF.R.U32.HI R60, RZ, 0x10, R14 ;  /* 0x00000010ff3c7819 */ /* 0x000fe2000001160e */
[----:B------:R-:W-:Y:S01]  /*16c0*/  HADD2.F32 R59, -RZ, R57.H0_H0 ;  /* 0x20000039ff3b7230 */ /* 0x000fe20000004100 */
[----:B------:R-:W-:Y:S01]  /*16d0*/  F2FP.F16.E5M2.UNPACK_B R13, R33 ;  /* 0x00000021ff0d723e */ /* 0x000fe200020004ff */
[----:B------:R-:W-:Y:S01]  /*16e0*/  HFMA2.BF16_V2 R32, R2.H0_H0, R34, R32 ;  /* 0x0000002202207231 */ /* 0x000fe20000200820 */
[----:B------:R-:W-:Y:S02]  /*16f0*/  F2FP.BF16.F32.PACK_AB.RZ R54, RZ, R56 ;  /* 0x00000038ff36723e */ /* 0x000fe400000190ff */
[--C-:B------:R-:W-:Y:S02]  /*1700*/  SHF.R.U32.HI R33, RZ, 0x18, R17.reuse ;  /* 0x00000018ff217819 */ /* 0x100fe40000011611 */
[----:B------:R-:W-:Y:S02]  /*1710*/  F2FP.BF16.F32.PACK_AB.RZ R56, RZ, R58 ;  /* 0x0000003aff38723e */ /* 0x000fe400000190ff */
[----:B------:R-:W-:-:S02]  /*1720*/  SHF.R.U32.HI R17, RZ, 0x10, R17 ;  /* 0x00000010ff117819 */ /* 0x000fc40000011611 */
[C---:B------:R-:W-:Y:S02]  /*1730*/  LOP3.LUT R55, R14.reuse, 0xff, RZ, 0xc0, !PT ;  /* 0x000000ff0e377812 */ /* 0x040fe400078ec0ff */
[----:B------:R-:W-:Y:S02]  /*1740*/  LOP3.LUT R58, R14, 0xffff, RZ, 0xc0, !PT ;  /* 0x0000ffff0e3a7812 */ /* 0x000fe400078ec0ff */
[C---:B------:R-:W-:Y:S02]  /*1750*/  LOP3.LUT R57, R18.reuse, 0xffff, RZ, 0xc0, !PT ;  /* 0x0000ffff12397812 */ /* 0x040fe400078ec0ff */
[----:B------:R-:W-:Y:S02]  /*1760*/  LOP3.LUT R16, R18, 0xff, RZ, 0xc0, !PT ;  /* 0x000000ff12107812 */ /* 0x000fe400078ec0ff */
[----:B------:R-:W-:Y:S02]  /*1770*/  SHF.R.U32.HI R34, RZ, 0x18, R18 ;  /* 0x00000018ff227819 */ /* 0x000fe40000011612 */
[----:B------:R-:W-:-:S02]  /*1780*/  LOP3.LUT R60, R60, 0xff, RZ, 0xc0, !PT ;  /* 0x000000ff3c3c7812 */ /* 0x000fc400078ec0ff */
[----:B------:R-:W-:Y:S02]  /*1790*/  SHF.R.U32.HI R14, RZ, 0x18, R14 ;  /* 0x00000018ff0e7819 */ /* 0x000fe4000001160e */
[----:B------:R-:W-:Y:S02]  /*17a0*/  SHF.R.U32.HI R18, RZ, 0x10, R18 ;  /* 0x00000010ff127819 */ /* 0x000fe40000011612 */
[----:B------:R-:W-:Y:S02]  /*17b0*/  LOP3.LUT R17, R17, 0xff, RZ, 0xc0, !PT ;  /* 0x000000ff11117812 */ /* 0x000fe400078ec0ff */
[----:B------:R-:W-:Y:S02]  /*17c0*/  SHF.R.U32.HI R58, RZ, 0x8, R58 ;  /* 0x00000008ff3a7819 */ /* 0x000fe4000001163a */
[----:B------:R-:W-:Y:S02]  /*17d0*/  F2FP.F16.E5M2.UNPACK_B R60, R60 ;  /* 0x0000003cff3c723e */ /* 0x000fe400020004ff */
        /* <DEDUP_REMOVED lines=9> */
[----:B------:R-:W-:Y:S02]  /*1870*/  F2FP.F16.E5M2.UNPACK_B R58, R58 ;  /* 0x0000003aff3a723e */ /* 0x000fe400020004ff */
[----:B------:R-:W-:-:S02]  /*1880*/  SHF.R.U32.HI R57, RZ, 0x8, R57 ;  /* 0x00000008ff397819 */ /* 0x000fc40000011639 */
        /* <DEDUP_REMOVED lines=23> */
[----:B------:R-:W-:Y:S01]  /*1a00*/  PRMT R60, R60, 0x5410, R14 ;  /* 0x000054103c3c7816 */ /* 0x000fe2000000000e */
[----:B------:R-:W-:Y:S01]  /*1a10*/  HFMA2.BF16_V2 R13, R2.H0_H0, R13, RZ.H0_H0 ;  /* 0x0000000d020d7231 */ /* 0x000fe200002408ff */
[----:B------:R-:W-:-:S02]  /*1a20*/  PRMT R17, R17, 0x5410, R33 ;  /* 0x0000541011117816 */ /* 0x000fc40000000021 */
[----:B------:R-:W-:Y:S01]  /*1a30*/  F2FP.BF16.F32.PACK_AB.RZ R16, RZ, R16 ;  /* 0x00000010ff10723e */ /* 0x000fe200000190ff */
[C---:B------:R-:W-:Y:S01]  /*1a40*/  HFMA2.BF16_V2 R12, R2.reuse.H0_H0, R60, RZ.H0_H0 ;  /* 0x0000003c020c7231 */ /* 0x040fe200002408ff */
[----:B------:R-:W-:Y:S02]  /*1a50*/  F2FP.BF16.F32.PACK_AB.RZ R57, RZ, R57 ;  /* 0x00000039ff39723e */ /* 0x000fe400000190ff */
[----:B------:R-:W-:Y:S02]  /*1a60*/  PRMT R55, R55, 0x5410, R58 ;  /* 0x0000541037377816 */ /* 0x000fe4000000003a */
[----:B------:R-:W-:Y:S01]  /*1a70*/  PRMT R18, R18, 0x5410, R34 ;  /* 0x0000541012127816 */ /* 0x000fe20000000022 */
[C---:B------:R-:W-:Y:S01]  /*1a80*/  HFMA2.BF16_V2 R13, R2.reuse.H0_H0, R17, R13 ;  /* 0x00000011020d7231 */ /* 0x040fe2000020080d */
[----:B------:R-:W-:Y:S01]  /*1a90*/  PRMT R16, R16, 0x5410, R57 ;  /* 0x0000541010107816 */ /* 0x000fe20000000039 */
[C---:B------:R-:W-:Y:S02]  /*1aa0*/  HFMA2.BF16_V2 R17, R2.reuse.H0_H0, R55, RZ.H0_H0 ;  /* 0x0000003702117231 */ /* 0x040fe400002408ff */
[C---:B------:R-:W-:Y:S01]  /*1ab0*/  HFMA2.BF16_V2 R12, R2.reuse.H0_H0, R18, R12 ;  /* 0x00000012020c7231 */ /* 0x040fe2000020080c */
[C---:B----4-:R-:W-:Y:S01]  /*1ac0*/  LOP3.LUT R18, R20.reuse, 0xffff, RZ, 0xc0, !PT ;  /* 0x0000ffff14127812 */ /* 0x050fe200078ec0ff */
[----:B------:R-:W-:Y:S01]  /*1ad0*/  HFMA2.BF16_V2 R17, R2.H0_H0, R16, R17 ;  /* 0x0000001002117231 */ /* 0x000fe20000200811 */
[----:B------:R-:W-:-:S02]  /*1ae0*/  LOP3.LUT R16, R20, 0xff, RZ, 0xc0, !PT ;  /* 0x000000ff14107812 */ /* 0x000fc400078ec0ff */
[----:B------:R-:W-:Y:S02]  /*1af0*/  SHF.R.U32.HI R18, RZ, 0x8, R18 ;  /* 0x00000008ff127819 */ /* 0x000fe40000011612 */
[----:B------:R-:W-:Y:S02]  /*1b00*/  F2FP.F16.E5M2.UNPACK_B R37, R37 ;  /* 0x00000025ff25723e */ /* 0x000fe400020004ff */
        /* <DEDUP_REMOVED lines=9> */
[----:B------:R-:W-:Y:S02]  /*1ba0*/  SHF.R.U32.HI R33, RZ, 0x18, R20 ;  /* 0x00000018ff217819 */ /* 0x000fe40000011614 */
[----:B------:R-:W-:Y:S02]  /*1bb0*/  F2FP.BF16.F32.PACK_AB.RZ R34, RZ, R34 ;  /* 0x00000022ff22723e */ /* 0x000fe400000190ff */
[----:B------:R-:W-:-:S02]  /*1bc0*/  F2FP.BF16.F32.PACK_AB.RZ R35, RZ, R35 ;  /* 0x00000023ff23723e */ /* 0x000fc400000190ff */
[----:B------:R-:W-:Y:S02]  /*1bd0*/  PRMT R39, R39, 0x5410, R37 ;  /* 0x0000541027277816 */ /* 0x000fe40000000025 */
[----:B------:R-:W-:Y:S02]  /*1be0*/  SHF.R.U32.HI R14, RZ, 0x10, R20 ;  /* 0x00000010ff0e7819 */ /* 0x000fe40000011614 */
[----:B------:R-:W-:Y:S02]  /*1bf0*/  F2FP.F16.E5M2.UNPACK_B R20, R33 ;  /* 0x00000021ff14723e */ /* 0x000fe400020004ff */
[----:B------:R-:W-:Y:S02]  /*1c00*/  PRMT R37, R34, 0x5410, R35 ;  /* 0x0000541022257816 */ /* 0x000fe40000000023 */
[----:B------:R-:W-:Y:S02]  /*1c10*/  LOP3.LUT R33, R21, 0xffff, RZ, 0xc0, !PT ;  /* 0x0000ffff15217812 */ /* 0x000fe400078ec0ff */
[----:B------:R-:W-:-:S02]  /*1c20*/  SHF.R.U32.HI R34, RZ, 0x10, R21 ;  /* 0x00000010ff227819 */ /* 0x000fc40000011615 */
[----:B------:R-:W-:Y:S02]  /*1c30*/  SHF.R.U32.HI R18, RZ, 0x18, R21 ;  /* 0x00000018ff127819 */ /* 0x000fe40000011615 */
[----:B------:R-:W-:Y:S02]  /*1c40*/  LOP3.LUT R14, R14, 0xff, RZ, 0xc0, !PT ;  /* 0x000000ff0e0e7812 */ /* 0x000fe400078ec0ff */
[----:B------:R-:W-:Y:S02]  /*1c50*/  SHF.R.U32.HI R16, RZ, 0x8, R33 ;  /* 0x00000008ff107819 */ /* 0x000fe40000011621 */
[----:B------:R-:W-:Y:S02]  /*1c60*/  LOP3.LUT R34, R34, 0xff, RZ, 0xc0, !PT ;  /* 0x000000ff22227812 */ /* 0x000fe400078ec0ff */
[----:B------:R-:W-:Y:S02]  /*1c70*/  LOP3.LUT R33, R21, 0xff, RZ, 0xc0, !PT ;  /* 0x000000ff15217812 */ /* 0x000fe400078ec0ff */
[----:B------:R-:W-:-:S02]  /*1c80*/  F2FP.F16.E5M2.UNPACK_B R18, R18 ;  /* 0x00000012ff12723e */ /* 0x000fc400020004ff */
[----:B------:R-:W-:Y:S02]  /*1c90*/  F2FP.F16.E5M2.UNPACK_B R14, R14 ;  /* 0x0000000eff0e723e */ /* 0x000fe400020004ff */
[----:B------:R-:W-:Y:S02]  /*1ca0*/  F2FP.F16.E5M2.UNPACK_B R34, R34 ;  /* 0x00000022ff22723e */ /* 0x000fe400020004ff */
[----:B------:R-:W-:Y:S02]  /*1cb0*/  SHF.R.U32.HI R38, RZ, 0x8, R38 ;  /* 0x00000008ff267819 */ /* 0x000fe40000011626 */
        /* <DEDUP_REMOVED lines=8> */
[----:B------:R-:W-:-:S02]  /*1d40*/  HADD2.F32 R34, -RZ, R34.H0_H0 ;  /* 0x20000022ff227230 */ /* 0x000fc40000004100 */
[----:B------:R-:W-:Y:S02]  /*1d50*/  HADD2.F32 R33, -RZ, R33.H0_H0 ;  /* 0x20000021ff217230 */ /* 0x000fe40000004100 */
[----:B------:R-:W-:Y:S01]  /*1d60*/  HADD2.F32 R16, -RZ, R16.H0_H0 ;  /* 0x20000010ff107230 */ /* 0x000fe20000004100 */
[----:B------:R-:W-:Y:S01]  /*1d70*/  F2FP.F16.E5M2.UNPACK_B R53, R53 ;  /* 0x00000035ff35723e */ /* 0x000fe200020004ff */
[----:B------:R-:W-:Y:S01]  /*1d80*/  HADD2.F32 R36, -RZ, R36.H0_H0 ;  /* 0x20000024ff247230 */ /* 0x000fe20000004100 */
[----:B------:R-:W-:Y:S01]  /*1d90*/  PRMT R59, R59, 0x5410, R54 ;  /* 0x000054103b3b7816 */ /* 0x000fe20000000036 */
[----:B------:R-:W-:Y:S01]  /*1da0*/  HADD2.F32 R38, -RZ, R38.H0_H0 ;  /* 0x20000026ff267230 */ /* 0x000fe20000004100 */
[----:B------:R-:W-:Y:S01]  /*1db0*/  F2FP.BF16.F32.PACK_AB.RZ R20, RZ, R20 ;  /* 0x00000014ff14723e */ /* 0x000fe200000190ff */
[----:B------:R-:W-:Y:S01]  /*1dc0*/  HFMA2.BF16_V2 R39, R2.H0_H0, R39, RZ.H0_H0 ;  /* 0x0000002702277231 */ /* 0x000fe200002408ff */
[----:B------:R-:W-:Y:S02]  /*1dd0*/  F2FP.BF16.F32.PACK_AB.RZ R18, RZ, R18 ;  /* 0x00000012ff12723e */ /* 0x000fe400000190ff */
[----:B------:R-:W-:-:S02]  /*1de0*/  F2FP.BF16.F32.PACK_AB.RZ R14, RZ, R35 ;  /* 0x00000023ff0e723e */ /* 0x000fc400000190ff */
[----:B------:R-:W-:Y:S02]  /*1df0*/  F2FP.BF16.F32.PACK_AB.RZ R34, RZ, R34 ;  /* 0x00000022ff22723e */ /* 0x000fe400000190ff */
[----:B------:R-:W-:Y:S02]  /*1e00*/  F2FP.BF16.F32.PACK_AB.RZ R33, RZ, R33 ;  /* 0x00000021ff21723e */ /* 0x000fe400000190ff */
[----:B------:R-:W-:Y:S01]  /*1e10*/  F2FP.BF16.F32.PACK_AB.RZ R16, RZ, R16 ;  /* 0x00000010ff10723e */ /* 0x000fe200000190ff */
[----:B------:R-:W-:Y:S01]  /*1e20*/  HADD2.F32 R53, -RZ, R53.H0_H0 ;  /* 0x20000035ff357230 */ /* 0x000fe20000004100 */
[----:B------:R-:W-:Y:S01]  /*1e30*/  PRMT R18, R18, 0x5410, R20 ;  /* 0x0000541012127816 */ /* 0x000fe20000000014 */
[----:B------:R-:W-:Y:S01]  /*1e40*/  HFMA2.BF16_V2 R39, R2.H0_H0, R59, R39 ;  /* 0x0000003b02277231 */ /* 0x000fe20000200827 */
[----:B------:R-:W-:Y:S02]  /*1e50*/  PRMT R34, R34, 0x5410, R14 ;  /* 0x0000541022227816 */ /* 0x000fe4000000000e */
[----:B------:R-:W-:-:S02]  /*1e60*/  F2FP.BF16.F32.PACK_AB.RZ R36, RZ, R36 ;  /* 0x00000024ff24723e */ /* 0x000fc400000190ff */
[----:B------:R-:W-:Y:S02]  /*1e70*/  F2FP.BF16.F32.PACK_AB.RZ R38, RZ, R38 ;  /* 0x00000026ff26723e */ /* 0x000fe400000190ff */
[----:B------:R-:W-:Y:S01]  /*1e80*/  PRMT R33, R33, 0x5410, R16 ;  /* 0x0000541021217816 */ /* 0x000fe20000000010 */
[C---:B------:R-:W-:Y:S01]  /*1e90*/  HFMA2.BF16_V2 R20, R2.reuse.H0_H0, R18, R39 ;  /* 0x0000001202147231 */ /* 0x040fe20000200827 */
[----:B------:R-:W-:Y:S01]  /*1ea0*/  F2FP.BF16.F32.PACK_AB.RZ R53, RZ, R53 ;  /* 0x00000035ff35723e */ /* 0x000fe200000190ff */
[C---:B------:R-:W-:Y:S01]  /*1eb0*/  HFMA2.BF16_V2 R18, R2.reuse.H0_H0, R34, R13 ;  /* 0x0000002202127231 */ /* 0x040fe2000020080d */
[----:B------:R-:W-:Y:S01]  /*1ec0*/  PRMT R36, R36, 0x5410, R38 ;  /* 0x0000541024247816 */ /* 0x000fe20000000026 */
[----:B------:R-:W-:Y:S01]  /*1ed0*/  HFMA2.BF16_V2 R16, R2.H0_H0, R33, R32 ;  /* 0x0000002102107231 */ /* 0x000fe20000200820 */
[----:B-----5:R-:W-:Y:S02]  /*1ee0*/  LOP3.LUT R14, R24, 0xff, RZ, 0xc0, !PT ;  /* 0x000000ff180e7812 */ /* 0x020fe400078ec0ff */
[----:B------:R-:W-:-:S02]  /*1ef0*/  SHF.R.U32.HI R13, RZ, 0x18, R24 ;  /* 0x00000018ff0d7819 */ /* 0x000fc40000011618 */
[----:B------:R-:W-:Y:S01]  /*1f00*/  LOP3.LUT R32, R24, 0xffff, RZ, 0xc0, !PT ;  /* 0x0000ffff18207812 */ /* 0x000fe200078ec0ff */
[C---:B------:R-:W-:Y:S01]  /*1f10*/  HFMA2.BF16_V2 R36, R2.reuse.H0_H0, R36, RZ.H0_H0 ;  /* 0x0000002402247231 */ /* 0x040fe200002408ff */
[----:B------:R-:W-:Y:S02]  /*1f20*/  PRMT R53, R53, 0x5410, R56 ;  /* 0x0000541035357816 */ /* 0x000fe40000000038 */
[----:B------:R-:W-:Y:S02]  /*1f30*/  F2FP.F16.E5M2.UNPACK_B R33, R14 ;  /* 0x0000000eff21723e */ /* 0x000fe400020004ff */
[----:B------:R-:W-:Y:S02]  /*1f40*/  SHF.R.U32.HI R24, RZ, 0x10, R24 ;  /* 0x00000010ff187819 */ /* 0x000fe40000011618 */
[----:B------:R-:W-:Y:S02]  /*1f50*/  F2FP.F16.E5M2.UNPACK_B R14, R13 ;  /* 0x0000000dff0e723e */ /* 0x000fe400020004ff */
[----:B------:R-:W-:Y:S01]  /*1f60*/  SHF.R.U32.HI R13, RZ, 0x8, R32 ;  /* 0x00000008ff0d7819 */ /* 0x000fe20000011620 */
[----:B------:R-:W-:Y:S01]  /*1f70*/  HFMA2.BF16_V2 R36, R2.H0_H0, R53, R36 ;  /* 0x0000003502247231 */ /* 0x000fe20000200824 */
[----:B------:R-:W-:-:S02]  /*1f80*/  LOP3.LUT R34, R24, 0xff, RZ, 0xc0, !PT ;  /* 0x000000ff18227812 */ /* 0x000fc400078ec0ff */
[----:B------:R-:W-:Y:S01]  /*1f90*/  F2FP.F16.E5M2.UNPACK_B R24, R13 ;  /* 0x0000000dff18723e */ /* 0x000fe200020004ff */
[----:B------:R-:W-:Y:S01]  /*1fa0*/  HFMA2.BF16_V2 R21, R2.H0_H0, R37, R36 ;  /* 0x0000002502157231 */ /* 0x000fe20000200824 */
[----:B------:R-:W-:Y:S01]  /*1fb0*/  SHF.R.U32.HI R35, RZ, 0x18, R25 ;  /* 0x00000018ff237819 */ /* 0x000fe20000011619 */
[----:B------:R-:W-:Y:S01]  /*1fc0*/  HADD2.F32 R33, -RZ, R33.H0_H0 ;  /* 0x20000021ff217230 */ /* 0x000fe20000004100 */
[C---:B------:R-:W-:Y:S02]  /*1fd0*/  LOP3.LUT R32, R25.reuse, 0xff, RZ, 0xc0, !PT ;  /* 0x000000ff19207812 */ /* 0x040fe400078ec0ff */
[----:B------:R-:W-:Y:S01]  /*1fe0*/  F2FP.F16.E5M2.UNPACK_B R13, R34 ;  /* 0x00000022ff0d723e */ /* 0x000fe200020004ff */
[----:B------:R-:W-:Y:S01]  /*1ff0*/  HADD2.F32 R34, -RZ, R24.H0_H0 ;  /* 0x20000018ff227230 */ /* 0x000fe20000004100 */
[----:B------:R-:W-:Y:S02]  /*2000*/  LOP3.LUT R36, R25, 0xffff, RZ, 0xc0, !PT ;  /* 0x0000ffff19247812 */ /* 0x000fe400078ec0ff */
[----:B------:R-:W-:-:S02]  /*2010*/  F2FP.F16.E5M2.UNPACK_B R24, R35 ;  /* 0x00000023ff18723e */ /* 0x000fc400020004ff */
[----:B------:R-:W-:Y:S02]  /*2020*/  F2FP.F16.E5M2.UNPACK_B R32, R32 ;  /* 0x00000020ff20723e */ /* 0x000fe400020004ff */
[----:B------:R-:W-:Y:S01]  /*2030*/  SHF.R.U32.HI R35, RZ, 0x8, R36 ;  /* 0x00000008ff237819 */ /* 0x000fe20000011624 */
[----:B------:R-:W-:Y:S01]  /*2040*/  HADD2.F32 R36, -RZ, R14.H0_H0 ;  /* 0x2000000eff247230 */ /* 0x000fe20000004100 */
[----:B------:R-:W-:Y:S02]  /*2050*/  F2FP.BF16.F32.PACK_AB.RZ R33, RZ, R33 ;  /* 0x00000021ff21723e */ /* 0x000fe400000190ff */
[----:B------:R-:W-:Y:S01]  /*2060*/  F2FP.BF16.F32.PACK_AB.RZ R34, RZ, R34 ;  /* 0x00000022ff22723e */ /* 0x000fe200000190ff */
[----:B------:R-:W-:Y:S01]  /*2070*/  HADD2.F32 R37, -RZ, R32.H0_H0 ;  /* 0x20000020ff257230 */ /* 0x000fe20000004100 */
[----:B------:R-:W-:Y:S02]  /*2080*/  F2FP.F16.E5M2.UNPACK_B R14, R35 ;  /* 0x00000023ff0e723e */ /* 0x000fe400020004ff */
[----:B------:R-:W-:Y:S01]  /*2090*/  PRMT R32, R33, 0x5410, R34 ;  /* 0x0000541021207816 */ /* 0x000fe20000000022 */
[----:B------:R-:W-:-:S02]  /*20a0*/  HADD2.F32 R13, -RZ, R13.H0_H0 ;  /* 0x2000000dff0d7230 */ /* 0x000fc40000004100 */
[----:B------:R-:W-:Y:S02]  /*20b0*/  HADD2.F32 R14, -RZ, R14.H0_H0 ;  /* 0x2000000eff0e7230 */ /* 0x000fe40000004100 */
[----:B------:R-:W-:Y:S02]  /*20c0*/  HFMA2.BF16_V2 R21, R2.H0_H0, R32, R21 ;  /* 0x0000002002157231 */ /* 0x000fe40000200815 */
[----:B------:R-:W-:Y:S01]  /*20d0*/  IMAD.WIDE R32, R52, 0x10, R44 ;  /* 0x0000001034207825 */ /* 0x000fe200078e022c */
[----:B------:R-:W-:Y:S02]  /*20e0*/  F2FP.BF16.F32.PACK_AB.RZ R36, RZ, R36 ;  /* 0x00000024ff24723e */ /* 0x000fe400000190ff */
[----:B------:R-:W-:Y:S02]  /*20f0*/  F2FP.BF16.F32.PACK_AB.RZ R13, RZ, R13 ;  /* 0x0000000dff0d723e */ /* 0x000fe400000190ff */
[----:B------:R-:W-:Y:S01]  /*2100*/  F2FP.BF16.F32.PACK_AB.RZ R37, RZ, R37 ;  /* 0x00000025ff25723e */ /* 0x000fe200000190ff */
[----:B------:R-:W3:Y:S01]  /*2110*/  LD.E.128 R32, desc[UR36][R32.64] ;  /* 0x0000002420207980 */ /* 0x000ee2000c101d00 */
[----:B------:R-:W-:-:S02]  /*2120*/  F2FP.BF16.F32.PACK_AB.RZ R14, RZ, R14 ;  /* 0x0000000eff0e723e */ /* 0x000fc400000190ff */
[----:B------:R-:W-:Y:S02]  /*2130*/  PRMT R13, R13, 0x5410, R36 ;  /* 0x000054100d0d7816 */ /* 0x000fe40000000024 */
[----:B------:R-:W-:Y:S02]  /*2140*/  PRMT R37, R37, 0x5410, R14 ;  /* 0x0000541025257816 */ /* 0x000fe4000000000e */
[C---:B--2---:R-:W-:Y:S01]  /*2150*/  LOP3.LUT R36, R28.reuse, 0xffff, RZ, 0xc0, !PT ;  /* 0x0000ffff1c247812 */ /* 0x044fe200078ec0ff */
[C---:B------:R-:W-:Y:S02]  /*2160*/  HFMA2.BF16_V2 R20, R2.reuse.H0_H0, R13, R20 ;  /* 0x0000000d02147231 */ /* 0x040fe40000200814 */
[----:B------:R-:W-:Y:S01]  /*2170*/  HFMA2.BF16_V2 R13, R2.H0_H0, R37, R16 ;  /* 0x00000025020d7231 */ /* 0x000fe20000200810 */
[----:B------:R-:W-:Y:S02]  /*2180*/  SHF.R.U32.HI R36, RZ, 0x8, R36 ;  /* 0x00000008ff247819 */ /* 0x000fe40000011624 */
[----:B------:R-:W-:-:S02]  /*2190*/  LOP3.LUT R16, R28, 0xff, RZ, 0xc0, !PT ;  /* 0x000000ff1c107812 */ /* 0x000fc400078ec0ff */
[----:B------:R-:W-:Y:S02]  /*21a0*/  F2FP.F16.E5M2.UNPACK_B R36, R36 ;  /* 0x00000024ff24723e */ /* 0x000fe400020004ff */
[----:B------:R-:W-:Y:S02]  /*21b0*/  F2FP.F16.E5M2.UNPACK_B R16, R16 ;  /* 0x00000010ff10723e */ /* 0x000fe400020004ff */
[----:B------:R-:W-:Y:S01]  /*21c0*/  LOP3.LUT R37, R15, 0xff, RZ, 0xc0, !PT ;  /* 0x000000ff0f257812 */ /* 0x000fe200078ec0ff */
[----:B------:R-:W-:Y:S02]  /*21d0*/  HADD2.F32 R36, -RZ, R36.H0_H0 ;  /* 0x20000024ff247230 */ /* 0x000fe40000004100 */
[----:B------:R-:W-:Y:S01]  /*21e0*/  HADD2.F32 R16, -RZ, R16.H0_H0 ;  /* 0x20000010ff107230 */ /* 0x000fe20000004100 */
[----:B------:R-:W-:Y:S02]  /*21f0*/  F2FP.F16.E5M2.UNPACK_B R37, R37 ;  /* 0x00000025ff25723e */ /* 0x000fe400020004ff */
[----:B------:R-:W-:-:S02]  /*2200*/  F2FP.BF16.F32.PACK_AB.RZ R36, RZ, R36 ;  /* 0x00000024ff24723e */ /* 0x000fc400000190ff */
[----:B------:R-:W-:Y:S01]  /*2210*/  F2FP.BF16.F32.PACK_AB.RZ R16, RZ, R16 ;  /* 0x00000010ff10723e */ /* 0x000fe200000190ff */
[----:B------:R-:W-:-:S03]  /*2220*/  HADD2.F32 R37, -RZ, R37.H0_H0 ;  /* 0x20000025ff257230 */ /* 0x000fc60000004100 */
[----:B------:R-:W-:-:S05]  /*2230*/  PRMT R16, R16, 0x5410, R36 ;  /* 0x0000541010107816 */ /* 0x000fca0000000024 */
[----:B------:R-:W-:Y:S01]  /*2240*/  HFMA2.BF16_V2 R21, R2.H0_H0, R16, R21 ;  /* 0x0000001002157231 */ /* 0x000fe20000200815 */
[----:B------:R-:W-:Y:S01]  /*2250*/  F2FP.BF16.F32.PACK_AB.RZ R16, RZ, R37 ;  /* 0x00000025ff10723e */ /* 0x000fe200000190ff */
[----:B------:R-:W-:-:S06]  /*2260*/  IMAD.WIDE R36, R52, 0x10, R46 ;  /* 0x0000001034247825 */ /* 0x000fcc00078e022e */
[----:B------:R-:W2:Y:S01]  /*2270*/  LD.E.128 R36, desc[UR36][R36.64] ;  /* 0x0000002424247980 */ /* 0x000ea2000c101d00 */
[----:B------:R-:W-:-:S04]  /*2280*/  LOP3.LUT R54, R19, 0xff, RZ, 0xc0, !PT ;  /* 0x000000ff13367812 */ /* 0x000fc800078ec0ff */
[----:B------:R-:W-:-:S05]  /*2290*/  F2FP.F16.E5M2.UNPACK_B R54, R54 ;  /* 0x00000036ff36723e */ /* 0x000fca00020004ff */
[----:B------:R-:W-:Y:S01]  /*22a0*/  HADD2.F32 R55, -RZ, R54.H0_H0 ;  /* 0x20000036ff377230 */ /* 0x000fe20000004100 */
[----:B------:R-:W-:-:S04]  /*22b0*/  LOP3.LUT R54, R15, 0xffff, RZ, 0xc0, !PT ;  /* 0x0000ffff0f367812 */ /* 0x000fc800078ec0ff */
[----:B------:R-:W-:-:S04]  /*22c0*/  SHF.R.U32.HI R54, RZ, 0x8, R54 ;  /* 0x00000008ff367819 */ /* 0x000fc80000011636 */
[----:B------:R-:W-:-:S05]  /*22d0*/  F2FP.F16.E5M2.UNPACK_B R54, R54 ;  /* 0x00000036ff36723e */ /* 0x000fca00020004ff */
[----:B------:R-:W-:Y:S01]  /*22e0*/  HADD2.F32 R56, -RZ, R54.H0_H0 ;  /* 0x20000036ff387230 */ /* 0x000fe20000004100 */
[----:B------:R-:W-:-:S04]  /*22f0*/  LOP3.LUT R54, R19, 0xffff, RZ, 0xc0, !PT ;  /* 0x0000ffff13367812 */ /* 0x000fc800078ec0ff */
[----:B------:R-:W-:-:S04]  /*2300*/  SHF.R.U32.HI R54, RZ, 0x8, R54 ;  /* 0x00000008ff367819 */ /* 0x000fc80000011636 */
[----:B------:R-:W-:Y:S02]  /*2310*/  F2FP.F16.E5M2.UNPACK_B R54, R54 ;  /* 0x00000036ff36723e */ /* 0x000fe400020004ff */
[----:B------:R-:W-:Y:S02]  /*2320*/  SHF.R.U32.HI R25, RZ, 0x10, R25 ;  /* 0x00000010ff197819 */ /* 0x000fe40000011619 */
[----:B------:R-:W-:Y:S01]  /*2330*/  F2FP.BF16.F32.PACK_AB.RZ R56, RZ, R56 ;  /* 0x00000038ff38723e */ /* 0x000fe200000190ff */
[----:B------:R-:W-:Y:S01]  /*2340*/  HADD2.F32 R54, -RZ, R54.H0_H0 ;  /* 0x20000036ff367230 */ /* 0x000fe20000004100 */
[----:B------:R-:W-:Y:S02]  /*2350*/  LOP3.LUT R25, R25, 0xff, RZ, 0xc0, !PT ;  /* 0x000000ff19197812 */ /* 0x000fe400078ec0ff */
[----:B------:R-:W-:Y:S02]  /*2360*/  F2FP.BF16.F32.PACK_AB.RZ R55, RZ, R55 ;  /* 0x00000037ff37723e */ /* 0x000fe400000190ff */
[----:B------:R-:W-:-:S02]  /*2370*/  F2FP.BF16.F32.PACK_AB.RZ R54, RZ, R54 ;  /* 0x00000036ff36723e */ /* 0x000fc400000190ff */
[----:B------:R-:W-:Y:S02]  /*2380*/  PRMT R16, R16, 0x5410, R56 ;  /* 0x0000541010107816 */ /* 0x000fe40000000038 */
[----:B------:R-:W-:Y:S02]  /*2390*/  F2FP.F16.E5M2.UNPACK_B R25, R25 ;  /* 0x00000019ff19723e */ /* 0x000fe400020004ff */
[----:B------:R-:W-:Y:S01]  /*23a0*/  PRMT R55, R55, 0x5410, R54 ;  /* 0x0000541037377816 */ /* 0x000fe20000000036 */
[C---:B------:R-:W-:Y:S02]  /*23b0*/  HFMA2.BF16_V2 R16, R2.reuse.H0_H0, R16, RZ.H0_H0 ;  /* 0x0000001002107231 */ /* 0x040fe400002408ff */
[----:B------:R-:W-:Y:S01]  /*23c0*/  HADD2.F32 R24, -RZ, R24.H0_H0 ;  /* 0x20000018ff187230 */ /* 0x000fe20000004100 */
[----:B------:R-:W-:Y:S01]  /*23d0*/  SHF.R.U32.HI R54, RZ, 0x10, R15 ;  /* 0x00000010ff367819 */ /* 0x000fe2000001160f */
[----:B------:R-:W-:Y:S02]  /*23e0*/  HADD2.F32 R25, -RZ, R25.H0_H0 ;  /* 0x20000019ff197230 */ /* 0x000fe40000004100 */
[----:B------:R-:W-:Y:S01]  /*23f0*/  HFMA2.BF16_V2 R16, R2.H0_H0, R55, R16 ;  /* 0x0000003702107231 */ /* 0x000fe20000200810 */
[----:B------:R-:W-:-:S02]  /*2400*/  SHF.R.U32.HI R55, RZ, 0x10, R19 ;  /* 0x00000010ff377819 */ /* 0x000fc40000011613 */
[----:B------:R-:W-:Y:S02]  /*2410*/  F2FP.BF16.F32.PACK_AB.RZ R24, RZ, R24 ;  /* 0x00000018ff18723e */ /* 0x000fe400000190ff */
[----:B------:R-:W-:Y:S02]  /*2420*/  F2FP.BF16.F32.PACK_AB.RZ R25, RZ, R25 ;  /* 0x00000019ff19723e */ /* 0x000fe400000190ff */
[----:B------:R-:W-:Y:S02]  /*2430*/  LOP3.LUT R54, R54, 0xff, RZ, 0xc0, !PT ;  /* 0x000000ff36367812 */ /* 0x000fe400078ec0ff */
[----:B------:R-:W-:Y:S02]  /*2440*/  SHF.R.U32.HI R15, RZ, 0x18, R15 ;  /* 0x00000018ff0f7819 */ /* 0x000fe4000001160f */
[----:B------:R-:W-:Y:S02]  /*2450*/  LOP3.LUT R55, R55, 0xff, RZ, 0xc0, !PT ;  /* 0x000000ff37377812 */ /* 0x000fe400078ec0ff */
[----:B------:R-:W-:-:S02]  /*2460*/  SHF.R.U32.HI R19, RZ, 0x18, R19 ;  /* 0x00000018ff137819 */ /* 0x000fc40000011613 */
[----:B------:R-:W-:Y:S02]  /*2470*/  PRMT R25, R25, 0x5410, R24 ;  /* 0x0000541019197816 */ /* 0x000fe40000000018 */
[----:B------:R-:W-:Y:S02]  /*2480*/  F2FP.F16.E5M2.UNPACK_B R54, R54 ;  /* 0x00000036ff36723e */ /* 0x000fe400020004ff */
[----:B------:R-:W-:Y:S02]  /*2490*/  F2FP.F16.E5M2.UNPACK_B R15, R15 ;  /* 0x0000000fff0f723e */ /* 0x000fe400020004ff */
[----:B------:R-:W-:Y:S02]  /*24a0*/  F2FP.F16.E5M2.UNPACK_B R55, R55 ;  /* 0x00000037ff37723e */ /* 0x000fe400020004ff */
[----:B------:R-:W-:Y:S01]  /*24b0*/  F2FP.F16.E5M2.UNPACK_B R19, R19 ;  /* 0x00000013ff13723e */ /* 0x000fe200020004ff */
[----:B------:R-:W-:Y:S02]  /*24c0*/  HFMA2.BF16_V2 R14, R2.H0_H0, R25, R18 ;  /* 0x00000019020e7231 */ /* 0x000fe40000200812 */
        /* <DEDUP_REMOVED lines=9> */
[----:B------:R-:W-:-:S02]  /*2560*/  F2FP.BF16.F32.PACK_AB.RZ R19, RZ, R19 ;  /* 0x00000013ff13723e */ /* 0x000fc400000190ff */
[----:B------:R-:W-:Y:S01]  /*2570*/  PRMT R54, R54, 0x5410, R15 ;  /* 0x0000541036367816 */ /* 0x000fe2000000000f */
[----:B------:R-:W-:Y:S01]  /*2580*/  HADD2.F32 R15, -RZ, R18.H0_H0 ;  /* 0x20000012ff0f7230 */ /* 0x000fe20000004100 */
[----:B------:R-:W-:Y:S02]  /*2590*/  PRMT R18, R55, 0x5410, R19 ;  /* 0x0000541037127816 */ /* 0x000fe40000000013 */
[----:B------:R-:W-:Y:S01]  /*25a0*/  LOP3.LUT R19, R22, 0xff, RZ, 0xc0, !PT ;  /* 0x000000ff16137812 */ /* 0x000fe200078ec0ff */
[----:B------:R-:W-:-:S03]  /*25b0*/  HFMA2.BF16_V2 R54, R2.H0_H0, R54, RZ.H0_H0 ;  /* 0x0000003602367231 */ /* 0x000fc600002408ff */
[----:B------:R-:W-:Y:S01]  /*25c0*/  F2FP.F16.E5M2.UNPACK_B R19, R19 ;  /* 0x00000013ff13723e */ /* 0x000fe200020004ff */
[----:B------:R-:W-:-:S04]  /*25d0*/  HFMA2.BF16_V2 R18, R2.H0_H0, R18, R54 ;  /* 0x0000001202127231 */ /* 0x000fc80000200836 */
[----:B------:R-:W-:Y:S01]  /*25e0*/  HADD2.F32 R54, -RZ, R19.H0_H0 ;  /* 0x20000013ff367230 */ /* 0x000fe20000004100 */
[----:B------:R-:W-:-:S04]  /*25f0*/  LOP3.LUT R19, R22, 0xffff, RZ, 0xc0, !PT ;  /* 0x0000ffff16137812 */ /* 0x000fc800078ec0ff */
[----:B------:R-:W-:-:S04]  /*2600*/  SHF.R.U32.HI R19, RZ, 0x8, R19 ;  /* 0x00000008ff137819 */ /* 0x000fc80000011613 */
[----:B------:R-:W-:Y:S02]  /*2610*/  F2FP.F16.E5M2.UNPACK_B R19, R19 ;  /* 0x00000013ff13723e */ /* 0x000fe400020004ff */
[----:B------:R-:W-:-:S03]  /*2620*/  SHF.R.U32.HI R28, RZ, 0x10, R28 ;  /* 0x00000010ff1c7819 */ /* 0x000fc6000001161c */
[----:B------:R-:W-:Y:S01]  /*2630*/  HADD2.F32 R19, -RZ, R19.H0_H0 ;  /* 0x20000013ff137230 */ /* 0x000fe20000004100 */
[----:B------:R-:W-:Y:S02]  /*2640*/  F2FP.BF16.F32.PACK_AB.RZ R54, RZ, R54 ;  /* 0x00000036ff36723e */ /* 0x000fe400000190ff */
[----:B------:R-:W-:Y:S02]  /*2650*/  LOP3.LUT R24, R28, 0xff, RZ, 0xc0, !PT ;  /* 0x000000ff1c187812 */ /* 0x000fe400078ec0ff */
[----:B------:R-:W-:Y:S02]  /*2660*/  F2FP.BF16.F32.PACK_AB.RZ R19, RZ, R19 ;  /* 0x00000013ff13723e */ /* 0x000fe400000190ff */
[----:B------:R-:W-:Y:S02]  /*2670*/  SHF.R.U32.HI R28, RZ, 0x18, R29 ;  /* 0x00000018ff1c7819 */ /* 0x000fe4000001161d */
[----:B------:R-:W-:Y:S02]  /*2680*/  PRMT R54, R54, 0x5410, R19 ;  /* 0x0000541036367816 */ /* 0x000fe40000000013 */
[----:B------:R-:W-:-:S02]  /*2690*/  LOP3.LUT R25, R29, 0xffff, RZ, 0xc0, !PT ;  /* 0x0000ffff1d197812 */ /* 0x000fc400078ec0ff */
[----:B------:R-:W-:Y:S02]  /*26a0*/  SHF.R.U32.HI R19, RZ, 0x10, R22 ;  /* 0x00000010ff137819 */ /* 0x000fe40000011616 */
[----:B------:R-:W-:Y:S02]  /*26b0*/  LOP3.LUT R53, R29, 0xff, RZ, 0xc0, !PT ;  /* 0x000000ff1d357812 */ /* 0x000fe400078ec0ff */
[----:B------:R-:W-:Y:S02]  /*26c0*/  F2FP.F16.E5M2.UNPACK_B R28, R28 ;  /* 0x0000001cff1c723e */ /* 0x000fe400020004ff */
[----:B------:R-:W-:Y:S02]  /*26d0*/  SHF.R.U32.HI R29, RZ, 0x10, R29 ;  /* 0x00000010ff1d7819 */ /* 0x000fe4000001161d */
[----:B------:R-:W-:Y:S02]  /*26e0*/  SHF.R.U32.HI R25, RZ, 0x8, R25 ;  /* 0x00000008ff197819 */ /* 0x000fe40000011619 */
[----:B------:R-:W-:-:S02]  /*26f0*/  LOP3.LUT R19, R19, 0xff, RZ, 0xc0, !PT ;  /* 0x000000ff13137812 */ /* 0x000fc400078ec0ff */
[----:B------:R-:W-:Y:S01]  /*2700*/  SHF.R.U32.HI R22, RZ, 0x18, R22 ;  /* 0x00000018ff167819 */ /* 0x000fe20000011616 */
[----:B------:R-:W-:Y:S01]  /*2710*/  HFMA2.BF16_V2 R17, R2.H0_H0, R54, R17 ;  /* 0x0000003602117231 */ /* 0x000fe20000200811 */
[----:B------:R-:W-:Y:S01]  /*2720*/  LOP3.LUT R29, R29, 0xff, RZ, 0xc0, !PT ;  /* 0x000000ff1d1d7812 */ /* 0x000fe200078ec0ff */
[----:B------:R-:W-:Y:S01]  /*2730*/  HADD2.F32 R54, -RZ, R28.H0_H0 ;  /* 0x2000001cff367230 */ /* 0x000fe20000004100 */
[----:B------:R-:W-:Y:S02]  /*2740*/  F2FP.F16.E5M2.UNPACK_B R24, R24 ;  /* 0x00000018ff18723e */ /* 0x000fe400020004ff */
        /* <DEDUP_REMOVED lines=21> */
[----:B------:R-:W-:Y:S02]  /*28a0*/  PRMT R53, R53, 0x5410, R25 ;  /* 0x0000541035357816 */ /* 0x000fe40000000019 */
[----:B------:R-:W-:Y:S01]  /*28b0*/  PRMT R29, R29, 0x5410, R22 ;  /* 0x000054101d1d7816 */ /* 0x000fe20000000016 */
[----:B------:R-:W-:-:S02]  /*28c0*/  HFMA2.BF16_V2 R19, R2.H0_H0, R19, R12 ;  /* 0x0000001302137231 */ /* 0x000fc4000020080c */
[C---:B------:R-:W-:Y:S02]  /*28d0*/  HFMA2.BF16_V2 R22, R2.reuse.H0_H0, R24, R20 ;  /* 0x0000001802167231 */ /* 0x040fe40000200814 */
[C---:B------:R-:W-:Y:S02]  /*28e0*/  HFMA2.BF16_V2 R15, R2.reuse.H0_H0, R53, R13 ;  /* 0x00000035020f7231 */ /* 0x040fe4000020080d */
[----:B------:R-:W-:Y:S01]  /*28f0*/  HFMA2.BF16_V2 R14, R2.H0_H0, R29, R14 ;  /* 0x0000001d020e7231 */ /* 0x000fe2000020080e */
[C---:B---3--:R-:W-:Y:S02]  /*2900*/  LOP3.LUT R12, R32.reuse, 0xff, RZ, 0xc0, !PT ;  /* 0x000000ff200c7812 */ /* 0x048fe400078ec0ff */
[----:B------:R-:W-:Y:S02]  /*2910*/  LOP3.LUT R13, R32, 0xffff, RZ, 0xc0, !PT ;  /* 0x0000ffff200d7812 */ /* 0x000fe400078ec0ff */
[--C-:B------:R-:W-:Y:S02]  /*2920*/  SHF.R.U32.HI R20, RZ, 0x18, R32.reuse ;  /* 0x00000018ff147819 */ /* 0x100fe40000011620 */
[----:B------:R-:W-:-:S02]  /*2930*/  SHF.R.U32.HI R32, RZ, 0x10, R32 ;  /* 0x00000010ff207819 */ /* 0x000fc40000011620 */
[C---:B------:R-:W-:Y:S02]  /*2940*/  LOP3.LUT R24, R33.reuse, 0xff, RZ, 0xc0, !PT ;  /* 0x000000ff21187812 */ /* 0x040fe400078ec0ff */
[----:B------:R-:W-:Y:S02]  /*2950*/  SHF.R.U32.HI R25, RZ, 0x18, R33 ;  /* 0x00000018ff197819 */ /* 0x000fe40000011621 */
[----:B------:R-:W-:Y:S02]  /*2960*/  LOP3.LUT R29, R33, 0xffff, RZ, 0xc0, !PT ;  /* 0x0000ffff211d7812 */ /* 0x000fe400078ec0ff */
[----:B------:R-:W-:Y:S02]  /*2970*/  SHF.R.U32.HI R13, RZ, 0x8, R13 ;  /* 0x00000008ff0d7819 */ /* 0x000fe4000001160d */
[----:B------:R-:W-:Y:S02]  /*2980*/  SHF.R.U32.HI R33, RZ, 0x10, R33 ;  /* 0x00000010ff217819 */ /* 0x000fe40000011621 */
[----:B------:R-:W-:-:S02]  /*2990*/  LOP3.LUT R32, R32, 0xff, RZ, 0xc0, !PT ;  /* 0x000000ff20207812 */ /* 0x000fc400078ec0ff */
[----:B------:R-:W-:Y:S02]  /*29a0*/  SHF.R.U32.HI R29, RZ, 0x8, R29 ;  /* 0x00000008ff1d7819 */ /* 0x000fe4000001161d */
[----:B------:R-:W-:Y:S02]  /*29b0*/  F2FP.F16.E5M2.UNPACK_B R12, R12 ;  /* 0x0000000cff0c723e */ /* 0x000fe400020004ff */
[----:B------:R-:W-:Y:S02]  /*29c0*/  F2FP.F16.E5M2.UNPACK_B R13, R13 ;  /* 0x0000000dff0d723e */ /* 0x000fe400020004ff */
[----:B------:R-:W-:Y:S02]  /*29d0*/  LOP3.LUT R33, R33, 0xff, RZ, 0xc0, !PT ;  /* 0x000000ff21217812 */ /* 0x000fe400078ec0ff */
[----:B------:R-:W-:Y:S02]  /*29e0*/  F2FP.F16.E5M2.UNPACK_B R20, R20 ;  /* 0x00000014ff14723e */ /* 0x000fe400020004ff */
[----:B------:R-:W-:-:S02]  /*29f0*/  F2FP.F16.E5M2.UNPACK_B R32, R32 ;  /* 0x00000020ff20723e */ /* 0x000fc400020004ff */
[----:B------:R-:W-:Y:S02]  /*2a00*/  F2FP.F16.E5M2.UNPACK_B R24, R24 ;  /* 0x00000018ff18723e */ /* 0x000fe400020004ff */
[----:B------:R-:W-:Y:S01]  /*2a10*/  F2FP.F16.E5M2.UNPACK_B R29, R29 ;  /* 0x0000001dff1d723e */ /* 0x000fe200020004ff */
[----:B------:R-:W-:Y:S01]  /*2a20*/  HADD2.F32 R28, -RZ, R12.H0_H0 ;  /* 0x2000000cff1c7230 */ /* 0x000fe20000004100 */
[----:B------:R-:W-:Y:S01]  /*2a30*/  F2FP.F16.E5M2.UNPACK_B R25, R25 ;  /* 0x00000019ff19723e */ /* 0x000fe200020004ff */
[----:B------:R-:W-:Y:S01]  /*2a40*/  HADD2.F32 R13, -RZ, R13.H0_H0 ;  /* 0x2000000dff0d7230 */ /* 0x000fe20000004100 */
[----:B------:R-:W-:Y:S01]  /*2a50*/  F2FP.F16.E5M2.UNPACK_B R33, R33 ;  /* 0x00000021ff21723e */ /* 0x000fe200020004ff */
[----:B------:R-:W-:Y:S02]  /*2a60*/  HADD2.F32 R20, -RZ, R20.H0_H0 ;  /* 0x20000014ff147230 */ /* 0x000fe40000004100 */
        /* <DEDUP_REMOVED lines=9> */
[----:B------:R-:W-:Y:S02]  /*2b00*/  LOP3.LUT R12, R23, 0xffff, RZ, 0xc0, !PT ;  /* 0x0000ffff170c7812 */ /* 0x000fe400078ec0ff */
[----:B------:R-:W-:-:S02]  /*2b10*/  F2FP.BF16.F32.PACK_AB.RZ R24, RZ, R24 ;  /* 0x00000018ff18723e */ /* 0x000fc400000190ff */
[----:B------:R-:W-:Y:S02]  /*2b20*/  F2FP.BF16.F32.PACK_AB.RZ R29, RZ, R29 ;  /* 0x0000001dff1d723e */ /* 0x000fe400000190ff */
[----:B------:R-:W-:Y:S02]  /*2b30*/  PRMT R28, R28, 0x5410, R13 ;  /* 0x000054101c1c7816 */ /* 0x000fe4000000000d */
[----:B------:R-:W-:Y:S02]  /*2b40*/  F2FP.BF16.F32.PACK_AB.RZ R25, RZ, R25 ;  /* 0x00000019ff19723e */ /* 0x000fe400000190ff */
[----:B------:R-:W-:Y:S02]  /*2b50*/  F2FP.BF16.F32.PACK_AB.RZ R33, RZ, R33 ;  /* 0x00000021ff21723e */ /* 0x000fe400000190ff */
[----:B------:R-:W-:Y:S02]  /*2b60*/  PRMT R32, R32, 0x5410, R20 ;  /* 0x0000541020207816 */ /* 0x000fe40000000014 */
[----:B------:R-:W-:-:S02]  /*2b70*/  LOP3.LUT R13, R23, 0xff, RZ, 0xc0, !PT ;  /* 0x000000ff170d7812 */ /* 0x000fc400078ec0ff */
[----:B------:R-:W-:Y:S02]  /*2b80*/  SHF.R.U32.HI R12, RZ, 0x8, R12 ;  /* 0x00000008ff0c7819 */ /* 0x000fe4000001160c */
[----:B------:R-:W-:Y:S01]  /*2b90*/  PRMT R24, R24, 0x5410, R29 ;  /* 0x0000541018187816 */ /* 0x000fe2000000001d */
[C---:B------:R-:W-:Y:S01]  /*2ba0*/  HFMA2.BF16_V2 R20, R2.reuse.H0_H0, R28, R21 ;  /* 0x0000001c02147231 */ /* 0x040fe20000200815 */
[----:B------:R-:W-:Y:S01]  /*2bb0*/  PRMT R33, R33, 0x5410, R25 ;  /* 0x0000541021217816 */ /* 0x000fe20000000019 */
[----:B------:R-:W-:Y:S01]  /*2bc0*/  HFMA2.BF16_V2 R21, R2.H0_H0, R32, R22 ;  /* 0x0000002002157231 */ /* 0x000fe20000200816 */
[----:B------:R-:W-:Y:S02]  /*2bd0*/  F2FP.F16.E5M2.UNPACK_B R13, R13 ;  /* 0x0000000dff0d723e */ /* 0x000fe400020004ff */
[----:B------:R-:W-:Y:S02]  /*2be0*/  F2FP.F16.E5M2.UNPACK_B R12, R12 ;  /* 0x0000000cff0c723e */ /* 0x000fe400020004ff */
[----:B------:R-:W-:-:S02]  /*2bf0*/  SHF.R.U32.HI R22, RZ, 0x18, R23 ;  /* 0x00000018ff167819 */ /* 0x000fc40000011617 */
[----:B------:R-:W-:Y:S01]  /*2c00*/  SHF.R.U32.HI R28, RZ, 0x10, R23 ;  /* 0x00000010ff1c7819 */ /* 0x000fe20000011617 */
[C---:B------:R-:W-:Y:S02]  /*2c10*/  HFMA2.BF16_V2 R23, R2.reuse.H0_H0, R24, R15 ;  /* 0x0000001802177231 */ /* 0x040fe4000020080f */
[----:B------:R-:W-:Y:S02]  /*2c20*/  HFMA2.BF16_V2 R24, R2.H0_H0, R33, R14 ;  /* 0x0000002102187231 */ /* 0x000fe4000020080e */
[----:B------:R-:W-:Y:S02]  /*2c30*/  HADD2.F32 R14, -RZ, R13.H0_H0 ;  /* 0x2000000dff0e7230 */ /* 0x000fe40000004100 */
[----:B------:R-:W-:Y:S01]  /*2c40*/  HADD2.F32 R33, -RZ, R12.H0_H0 ;  /* 0x2000000cff217230 */ /* 0x000fe20000004100 */
[----:B--2---:R-:W-:Y:S01]  /*2c50*/  LOP3.LUT R15, R37, 0xffff, RZ, 0xc0, !PT ;  /* 0x0000ffff250f7812 */ /* 0x004fe200078ec0ff */
[----:B------:R-:W-:Y:S01]  /*2c60*/  IMAD.WIDE R12, R52, 0x10, R48 ;  /* 0x00000010340c7825 */ /* 0x000fe200078e0230 */
[----:B------:R-:W-:-:S02]  /*2c70*/  F2FP.BF16.F32.PACK_AB.RZ R14, RZ, R14 ;  /* 0x0000000eff0e723e */ /* 0x000fc400000190ff */
[----:B------:R-:W-:Y:S02]  /*2c80*/  F2FP.BF16.F32.PACK_AB.RZ R33, RZ, R33 ;  /* 0x00000021ff21723e */ /* 0x000fe400000190ff */
[----:B------:R-:W-:Y:S02]  /*2c90*/  SHF.R.U32.HI R54, RZ, 0x8, R15 ;  /* 0x00000008ff367819 */ /* 0x000fe4000001160f */
[----:B------:R-:W-:Y:S02]  /*2ca0*/  PRMT R52, R14, 0x5410, R33 ;  /* 0x000054100e347816 */ /* 0x000fe40000000021 */
[----:B------:R-:W2:Y:S01]  /*2cb0*/  LD.E.128 R12, desc[UR36][R12.64] ;  /* 0x000000240c0c7980 */ /* 0x000ea2000c101d00 */
[----:B------:R-:W-:-:S04]  /*2cc0*/  LOP3.LUT R28, R28, 0xff, RZ, 0xc0, !PT ;  /* 0x000000ff1c1c7812 */ /* 0x000fc800078ec0ff */
[----:B------:R-:W-:Y:S01]  /*2cd0*/  F2FP.F16.E5M2.UNPACK_B R28, R28 ;  /* 0x0000001cff1c723e */ /* 0x000fe200020004ff */
[----:B------:R-:W-:Y:S01]  /*2ce0*/  HFMA2.BF16_V2 R16, R2.H0_H0, R52, R16 ;  /* 0x0000003402107231 */ /* 0x000fe20000200810 */
[----:B------:R-:W-:-:S03]  /*2cf0*/  F2FP.F16.E5M2.UNPACK_B R22, R22 ;  /* 0x00000016ff16723e */ /* 0x000fc600020004ff */
[----:B------:R-:W-:Y:S01]  /*2d00*/  HADD2.F32 R52, -RZ, R28.H0_H0 ;  /* 0x2000001cff347230 */ /* 0x000fe20000004100 */
[C---:B------:R-:W-:Y:S01]  /*2d10*/  LOP3.LUT R28, R26.reuse, 0xffff, RZ, 0xc0, !PT ;  /* 0x0000ffff1a1c7812 */ /* 0x040fe200078ec0ff */
[----:B------:R-:W-:Y:S01]  /*2d20*/  HADD2.F32 R33, -RZ, R22.H0_H0 ;  /* 0x20000016ff217230 */ /* 0x000fe20000004100 */
[----:B------:R-:W-:Y:S02]  /*2d30*/  LOP3.LUT R22, R26, 0xff, RZ, 0xc0, !PT ;  /* 0x000000ff1a167812 */ /* 0x000fe400078ec0ff */
[----:B------:R-:W-:Y:S02]  /*2d40*/  SHF.R.U32.HI R28, RZ, 0x8, R28 ;  /* 0x00000008ff1c7819 */ /* 0x000fe4000001161c */
[----:B------:R-:W-:Y:S02]  /*2d50*/  F2FP.F16.E5M2.UNPACK_B R22, R22 ;  /* 0x00000016ff16723e */ /* 0x000fe400020004ff */
[----:B------:R-:W-:Y:S02]  /*2d60*/  F2FP.BF16.F32.PACK_AB.RZ R33, RZ, R33 ;  /* 0x00000021ff21723e */ /* 0x000fe400000190ff */
[----:B------:R-:W-:-:S02]  /*2d70*/  F2FP.BF16.F32.PACK_AB.RZ R52, RZ, R52 ;  /* 0x00000034ff34723e */ /* 0x000fc400000190ff */
[----:B------:R-:W-:Y:S01]  /*2d80*/  F2FP.F16.E5M2.UNPACK_B R28, R28 ;  /* 0x0000001cff1c723e */ /* 0x000fe200020004ff */
[----:B------:R-:W-:Y:S01]  /*2d90*/  HADD2.F32 R22, -RZ, R22.H0_H0 ;  /* 0x20000016ff167230 */ /* 0x000fe20000004100 */
[----:B------:R-:W-:-:S03]  /*2da0*/  PRMT R52, R52, 0x5410, R33 ;  /* 0x0000541034347816 */ /* 0x000fc60000000021 */
[----:B------:R-:W-:Y:S01]  /*2db0*/  HADD2.F32 R33, -RZ, R28.H0_H0 ;  /* 0x2000001cff217230 */ /* 0x000fe20000004100 */
[----:B------:R-:W-:Y:S01]  /*2dc0*/  F2FP.BF16.F32.PACK_AB.RZ R28, RZ, R22 ;  /* 0x00000016ff1c723e */ /* 0x000fe200000190ff */
[----:B------:R-:W-:Y:S01]  /*2dd0*/  HFMA2.BF16_V2 R18, R2.H0_H0, R52, R18 ;  /* 0x0000003402127231 */ /* 0x000fe20000200812 */
[--C-:B------:R-:W-:Y:S02]  /*2de0*/  SHF.R.U32.HI R52, RZ, 0x10, R26.reuse ;  /* 0x00000010ff347819 */ /* 0x100fe4000001161a */
[----:B------:R-:W-:Y:S02]  /*2df0*/  F2FP.BF16.F32.PACK_AB.RZ R22, RZ, R33 ;  /* 0x00000021ff16723e */ /* 0x000fe400000190ff */
[----:B------:R-:W-:Y:S02]  /*2e00*/  SHF.R.U32.HI R33, RZ, 0x18, R26 ;  /* 0x00000018ff217819 */ /* 0x000fe4000001161a */
[----:B------:R-:W-:Y:S02]  /*2e10*/  PRMT R28, R28, 0x5410, R22 ;  /* 0x000054101c1c7816 */ /* 0x000fe40000000016 */
[----:B------:R-:W-:-:S02]  /*2e20*/  LOP3.LUT R26, R52, 0xff, RZ, 0xc0, !PT ;  /* 0x000000ff341a7812 */ /* 0x000fc400078ec0ff */
[----:B------:R-:W-:Y:S02]  /*2e30*/  F2FP.F16.E5M2.UNPACK_B R22, R33 ;  /* 0x00000021ff16723e */ /* 0x000fe400020004ff */
[--C-:B------:R-:W-:Y:S01]  /*2e40*/  SHF.R.U32.HI R52, RZ, 0x10, R27.reuse ;  /* 0x00000010ff347819 */ /* 0x100fe2000001161b */
[----:B------:R-:W-:Y:S01]  /*2e50*/  HFMA2.BF16_V2 R17, R2.H0_H0, R28, R17 ;  /* 0x0000001c02117231 */ /* 0x000fe20000200811 */
[C---:B------:R-:W-:Y:S02]  /*2e60*/  LOP3.LUT R33, R27.reuse, 0xffff, RZ, 0xc0, !PT ;  /* 0x0000ffff1b217812 */ /* 0x040fe400078ec0ff */
[----:B------:R-:W-:Y:S02]  /*2e70*/  LOP3.LUT R28, R27, 0xff, RZ, 0xc0, !PT ;  /* 0x000000ff1b1c7812 */ /* 0x000fe400078ec0ff */
[----:B------:R-:W-:Y:S02]  /*2e80*/  SHF.R.U32.HI R27, RZ, 0x18, R27 ;  /* 0x00000018ff1b7819 */ /* 0x000fe4000001161b */
[----:B------:R-:W-:-:S02]  /*2e90*/  LOP3.LUT R52, R52, 0xff, RZ, 0xc0, !PT ;  /* 0x000000ff34347812 */ /* 0x000fc400078ec0ff */
        /* <DEDUP_REMOVED lines=20> */
[----:B------:R-:W-:Y:S01]  /*2fe0*/  PRMT R28, R28, 0x5410, R33 ;  /* 0x000054101c1c7816 */ /* 0x000fe20000000021 */
[C---:B------:R-:W-:Y:S01]  /*2ff0*/  HFMA2.BF16_V2 R19, R2.reuse.H0_H0, R26, R19 ;  /* 0x0000001a02137231 */ /* 0x040fe20000200813 */
[C---:B------:R-:W-:Y:S02]  /*3000*/  LOP3.LUT R27, R30.reuse, 0xffff, RZ, 0xc0, !PT ;  /* 0x0000ffff1e1b7812 */ /* 0x040fe400078ec0ff */
[----:B------:R-:W-:Y:S02]  /*3010*/  LOP3.LUT R26, R30, 0xff, RZ, 0xc0, !PT ;  /* 0x000000ff1e1a7812 */ /* 0x000fe400078ec0ff */
[--C-:B------:R-:W-:Y:S01]  /*3020*/  SHF.R.U32.HI R22, RZ, 0x18, R30.reuse ;  /* 0x00000018ff167819 */ /* 0x100fe2000001161e */
[C---:B------:R-:W-:Y:S01]  /*3030*/  HFMA2.BF16_V2 R18, R2.reuse.H0_H0, R52, R18 ;  /* 0x0000003402127231 */ /* 0x040fe20000200812 */
[----:B------:R-:W-:Y:S01]  /*3040*/  SHF.R.U32.HI R30, RZ, 0x10, R30 ;  /* 0x00000010ff1e7819 */ /* 0x000fe2000001161e */
[----:B------:R-:W-:Y:S01]  /*3050*/  HFMA2.BF16_V2 R16, R2.H0_H0, R28, R16 ;  /* 0x0000001c02107231 */ /* 0x000fe20000200810 */
[----:B------:R-:W-:-:S02]  /*3060*/  SHF.R.U32.HI R52, RZ, 0x8, R27 ;  /* 0x00000008ff347819 */ /* 0x000fc4000001161b */
[C---:B------:R-:W-:Y:S02]  /*3070*/  LOP3.LUT R27, R31.reuse, 0xff, RZ, 0xc0, !PT ;  /* 0x000000ff1f1b7812 */ /* 0x040fe400078ec0ff */
[--C-:B------:R-:W-:Y:S02]  /*3080*/  SHF.R.U32.HI R33, RZ, 0x18, R31.reuse ;  /* 0x00000018ff217819 */ /* 0x100fe4000001161f */
[----:B------:R-:W-:Y:S02]  /*3090*/  LOP3.LUT R28, R31, 0xffff, RZ, 0xc0, !PT ;  /* 0x0000ffff1f1c7812 */ /* 0x000fe400078ec0ff */
[----:B------:R-:W-:Y:S02]  /*30a0*/  LOP3.LUT R30, R30, 0xff, RZ, 0xc0, !PT ;  /* 0x000000ff1e1e7812 */ /* 0x000fe400078ec0ff */
[----:B------:R-:W-:Y:S02]  /*30b0*/  SHF.R.U32.HI R31, RZ, 0x10, R31 ;  /* 0x00000010ff1f7819 */ /* 0x000fe4000001161f */
[----:B------:R-:W-:-:S02]  /*30c0*/  SHF.R.U32.HI R28, RZ, 0x8, R28 ;  /* 0x00000008ff1c7819 */ /* 0x000fc4000001161c */
[----:B------:R-:W-:Y:S02]  /*30d0*/  F2FP.F16.E5M2.UNPACK_B R26, R26 ;  /* 0x0000001aff1a723e */ /* 0x000fe400020004ff */
[----:B------:R-:W-:Y:S02]  /*30e0*/  F2FP.F16.E5M2.UNPACK_B R22, R22 ;  /* 0x00000016ff16723e */ /* 0x000fe400020004ff */
[----:B------:R-:W-:Y:S02]  /*30f0*/  F2FP.F16.E5M2.UNPACK_B R52, R52 ;  /* 0x00000034ff34723e */ /* 0x000fe400020004ff */
[----:B------:R-:W-:Y:S02]  /*3100*/  F2FP.F16.E5M2.UNPACK_B R30, R30 ;  /* 0x0000001eff1e723e */ /* 0x000fe400020004ff */
[----:B------:R-:W-:Y:S02]  /*3110*/  LOP3.LUT R31, R31, 0xff, RZ, 0xc0, !PT ;  /* 0x000000ff1f1f7812 */ /* 0x000fe400078ec0ff */
[----:B------:R-:W-:-:S02]  /*3120*/  F2FP.F16.E5M2.UNPACK_B R27, R27 ;  /* 0x0000001bff1b723e */ /* 0x000fc400020004ff */
[----:B------:R-:W-:Y:S01]  /*3130*/  F2FP.F16.E5M2.UNPACK_B R28, R28 ;  /* 0x0000001cff1c723e */ /* 0x000fe200020004ff */
[----:B------:R-:W-:Y:S01]  /*3140*/  HADD2.F32 R26, -RZ, R26.H0_H0 ;  /* 0x2000001aff1a7230 */ /* 0x000fe20000004100 */
[----:B------:R-:W-:Y:S01]  /*3150*/  F2FP.F16.E5M2.UNPACK_B R33, R33 ;  /* 0x00000021ff21723e */ /* 0x000fe200020004ff */
[----:B------:R-:W-:Y:S01]  /*3160*/  HADD2.F32 R52, -RZ, R52.H0_H0 ;  /* 0x20000034ff347230 */ /* 0x000fe20000004100 */
[----:B------:R-:W-:Y:S01]  /*3170*/  F2FP.F16.E5M2.UNPACK_B R31, R31 ;  /* 0x0000001fff1f723e */ /* 0x000fe200020004ff */
        /* <DEDUP_REMOVED lines=12> */
[----:B------:R-:W-:Y:S02]  /*3240*/  PRMT R26, R26, 0x5410, R52 ;  /* 0x000054101a1a7816 */ /* 0x000fe40000000034 */
[----:B------:R-:W-:Y:S02]  /*3250*/  F2FP.BF16.F32.PACK_AB.RZ R33, RZ, R33 ;  /* 0x00000021ff21723e */ /* 0x000fe400000190ff */
[----:B------:R-:W-:-:S02]  /*3260*/  F2FP.BF16.F32.PACK_AB.RZ R31, RZ, R31 ;  /* 0x0000001fff1f723e */ /* 0x000fc400000190ff */
[----:B------:R-:W-:Y:S02]  /*3270*/  PRMT R30, R30, 0x5410, R22 ;  /* 0x000054101e1e7816 */ /* 0x000fe40000000016 */
[----:B------:R-:W-:Y:S01]  /*3280*/  PRMT R27, R27, 0x5410, R28 ;  /* 0x000054101b1b7816 */ /* 0x000fe2000000001c */
[C---:B------:R-:W-:Y:S01]  /*3290*/  HFMA2.BF16_V2 R17, R2.reuse.H0_H0, R26, R17 ;  /* 0x0000001a02117231 */ /* 0x040fe20000200811 */
[----:B------:R-:W-:Y:S01]  /*32a0*/  PRMT R31, R31, 0x5410, R33 ;  /* 0x000054101f1f7816 */ /* 0x000fe20000000021 */
[C---:B------:R-:W-:Y:S01]  /*32b0*/  HFMA2.BF16_V2 R19, R2.reuse.H0_H0, R30, R19 ;  /* 0x0000001e02137231 */ /* 0x040fe20000200813 */
[C---:B------:R-:W-:Y:S02]  /*32c0*/  LOP3.LUT R33, R35.reuse, 0xffff, RZ, 0xc0, !PT ;  /* 0x0000ffff23217812 */ /* 0x040fe400078ec0ff */
[----:B------:R-:W-:Y:S02]  /*32d0*/  LOP3.LUT R30, R34, 0xffff, RZ, 0xc0, !PT ;  /* 0x0000ffff221e7812 */ /* 0x000fe400078ec0ff */
[----:B------:R-:W-:Y:S01]  /*32e0*/  SHF.R.U32.HI R26, RZ, 0x10, R34 ;  /* 0x00000010ff1a7819 */ /* 0x000fe20000011622 */
[C---:B------:R-:W-:Y:S01]  /*32f0*/  HFMA2.BF16_V2 R16, R2.reuse.H0_H0, R27, R16 ;  /* 0x0000001b02107231 */ /* 0x040fe20000200810 */
[----:B------:R-:W-:Y:S01]  /*3300*/  LOP3.LUT R27, R35, 0xff, RZ, 0xc0, !PT ;  /* 0x000000ff231b7812 */ /* 0x000fe200078ec0ff */
[----:B------:R-:W-:Y:S01]  /*3310*/  HFMA2.BF16_V2 R18, R2.H0_H0, R31, R18 ;  /* 0x0000001f02127231 */ /* 0x000fe20000200812 */
[----:B------:R-:W-:-:S02]  /*3320*/  SHF.R.U32.HI R28, RZ, 0x18, R35 ;  /* 0x00000018ff1c7819 */ /* 0x000fc40000011623 */
[----:B------:R-:W-:Y:S02]  /*3330*/  SHF.R.U32.HI R33, RZ, 0x8, R33 ;  /* 0x00000008ff217819 */ /* 0x000fe40000011621 */
[----:B------:R-:W-:Y:S02]  /*3340*/  LOP3.LUT R22, R34, 0xff, RZ, 0xc0, !PT ;  /* 0x000000ff22167812 */ /* 0x000fe400078ec0ff */
[----:B------:R-:W-:Y:S02]  /*3350*/  SHF.R.U32.HI R31, RZ, 0x18, R34 ;  /* 0x00000018ff1f7819 */ /* 0x000fe40000011622 */
[----:B------:R-:W-:Y:S02]  /*3360*/  SHF.R.U32.HI R30, RZ, 0x8, R30 ;  /* 0x00000008ff1e7819 */ /* 0x000fe4000001161e */
        /* <DEDUP_REMOVED lines=8> */
[----:B------:R-:W-:Y:S01]  /*33f0*/  LOP3.LUT R35, R35, 0xff, RZ, 0xc0, !PT ;  /* 0x000000ff23237812 */ /* 0x000fe200078ec0ff */
        /* <DEDUP_REMOVED lines=8> */
[C---:B------:R-:W-:Y:S01]  /*3480*/  LOP3.LUT R25, R36.reuse, 0xff, RZ, 0xc0, !PT ;  /* 0x000000ff24197812 */ /* 0x040fe200078ec0ff */
[----:B------:R-:W-:Y:S01]  /*3490*/  HADD2.F32 R28, -RZ, R28.H0_H0 ;  /* 0x2000001cff1c7230 */ /* 0x000fe20000004100 */
[----:B------:R-:W-:Y:S01]  /*34a0*/  LOP3.LUT R29, R36, 0xffff, RZ, 0xc0, !PT ;  /* 0x0000ffff241d7812 */ /* 0x000fe200078ec0ff */
[----:B------:R-:W-:Y:S01]  /*34b0*/  HADD2.F32 R35, -RZ, R35.H0_H0 ;  /* 0x20000023ff237230 */ /* 0x000fe20000004100 */
[----:B------:R-:W-:-:S02]  /*34c0*/  SHF.R.U32.HI R32, RZ, 0x18, R36 ;  /* 0x00000018ff207819 */ /* 0x000fc40000011624 */
[----:B------:R-:W-:Y:S02]  /*34d0*/  SHF.R.U32.HI R36, RZ, 0x10, R36 ;  /* 0x00000010ff247819 */ /* 0x000fe40000011624 */
[----:B------:R-:W-:Y:S02]  /*34e0*/  F2FP.BF16.F32.PACK_AB.RZ R27, RZ, R27 ;  /* 0x0000001bff1b723e */ /* 0x000fe400000190ff */
[----:B------:R-:W-:Y:S02]  /*34f0*/  F2FP.BF16.F32.PACK_AB.RZ R33, RZ, R33 ;  /* 0x00000021ff21723e */ /* 0x000fe400000190ff */
[----:B------:R-:W-:Y:S02]  /*3500*/  F2FP.BF16.F32.PACK_AB.RZ R22, RZ, R22 ;  /* 0x00000016ff16723e */ /* 0x000fe400000190ff */
[----:B------:R-:W-:Y:S02]  /*3510*/  F2FP.BF16.F32.PACK_AB.RZ R31, RZ, R31 ;  /* 0x0000001fff1f723e */ /* 0x000fe400000190ff */
[----:B------:R-:W-:-:S02]  /*3520*/  F2FP.BF16.F32.PACK_AB.RZ R30, RZ, R30 ;  /* 0x0000001eff1e723e */ /* 0x000fc400000190ff */
[----:B------:R-:W-:Y:S02]  /*3530*/  F2FP.BF16.F32.PACK_AB.RZ R26, RZ, R26 ;  /* 0x0000001aff1a723e */ /* 0x000fe400000190ff */
[----:B------:R-:W-:Y:S02]  /*3540*/  LOP3.LUT R53, R36, 0xff, RZ, 0xc0, !PT ;  /* 0x000000ff24357812 */ /* 0x000fe400078ec0ff */
[----:B------:R-:W-:Y:S02]  /*3550*/  PRMT R27, R27, 0x5410, R33 ;  /* 0x000054101b1b7816 */ /* 0x000fe40000000021 */
[----:B------:R-:W-:Y:S02]  /*3560*/  LOP3.LUT R36, R37, 0xff, RZ, 0xc0, !PT ;  /* 0x000000ff25247812 */ /* 0x000fe400078ec0ff */
[----:B------:R-:W-:Y:S02]  /*3570*/  SHF.R.U32.HI R55, RZ, 0x18, R37 ;  /* 0x00000018ff377819 */ /* 0x000fe40000011625 */
[----:B------:R-:W-:-:S02]  /*3580*/  F2FP.BF16.F32.PACK_AB.RZ R28, RZ, R28 ;  /* 0x0000001cff1c723e */ /* 0x000fc400000190ff */
[----:B------:R-:W-:Y:S02]  /*3590*/  F2FP.BF16.F32.PACK_AB.RZ R35, RZ, R35 ;  /* 0x00000023ff23723e */ /* 0x000fe400000190ff */
[----:B------:R-:W-:Y:S02]  /*35a0*/  PRMT R26, R26, 0x5410, R31 ;  /* 0x000054101a1a7816 */ /* 0x000fe4000000001f */
[----:B------:R-:W-:Y:S02]  /*35b0*/  PRMT R22, R22, 0x5410, R30 ;  /* 0x0000541016167816 */ /* 0x000fe4000000001e */
[----:B------:R-:W-:Y:S02]  /*35c0*/  SHF.R.U32.HI R37, RZ, 0x10, R37 ;  /* 0x00000010ff257819 */ /* 0x000fe40000011625 */
[----:B------:R-:W-:Y:S02]  /*35d0*/  LOP3.LUT R30, R38, 0xffff, RZ, 0xc0, !PT ;  /* 0x0000ffff261e7812 */ /* 0x000fe400078ec0ff */
[----:B------:R-:W-:Y:S01]  /*35e0*/  LOP3.LUT R31, R39, 0xffff, RZ, 0xc0, !PT ;  /* 0x0000ffff271f7812 */ /* 0x000fe200078ec0ff */
[C---:B------:R-:W-:Y:S01]  /*35f0*/  HFMA2.BF16_V2 R16, R2.reuse.H0_H0, R27, R16 ;  /* 0x0000001b02107231 */ /* 0x040fe20000200810 */
[----:B------:R-:W-:Y:S01]  /*3600*/  SHF.R.U32.HI R29, RZ, 0x8, R29 ;  /* 0x00000008ff1d7819 */ /* 0x000fe2000001161d */
[----:B------:R-:W-:Y:S01]  /*3610*/  HFMA2.BF16_V2 R19, R2.H0_H0, R26, R19 ;  /* 0x0000001a02137231 */ /* 0x000fe20000200813 */
[----:B------:R-:W-:-:S02]  /*3620*/  PRMT R35, R35, 0x5410, R28 ;  /* 0x0000541023237816 */ /* 0x000fc4000000001c */
[----:B------:R-:W-:Y:S02]  /*3630*/  LOP3.LUT R37, R37, 0xff, RZ, 0xc0, !PT ;  /* 0x000000ff25257812 */ /* 0x000fe400078ec0ff */
[----:B------:R-:W-:Y:S02]  /*3640*/  LOP3.LUT R28, R38, 0xff, RZ, 0xc0, !PT ;  /* 0x000000ff261c7812 */ /* 0x000fe400078ec0ff */
[----:B------:R-:W-:Y:S02]  /*3650*/  SHF.R.U32.HI R27, RZ, 0x18, R38 ;  /* 0x00000018ff1b7819 */ /* 0x000fe40000011626 */
[----:B------:R-:W-:Y:S01]  /*3660*/  SHF.R.U32.HI R30, RZ, 0x8, R30 ;  /* 0x00000008ff1e7819 */ /* 0x000fe2000001161e */
[----:B------:R-:W-:Y:S01]  /*3670*/  HFMA2.BF16_V2 R17, R2.H0_H0, R22, R17 ;  /* 0x0000001602117231 */ /* 0x000fe20000200811 */
[----:B------:R-:W-:Y:S02]  /*3680*/  LOP3.LUT R26, R39, 0xff, RZ, 0xc0, !PT ;  /* 0x000000ff271a7812 */ /* 0x000fe400078ec0ff */
[----:B------:R-:W-:-:S02]  /*3690*/  SHF.R.U32.HI R38, RZ, 0x10, R38 ;  /* 0x00000010ff267819 */ /* 0x000fc40000011626 */
[----:B------:R-:W-:Y:S02]  /*36a0*/  SHF.R.U32.HI R31, RZ, 0x8, R31 ;  /* 0x00000008ff1f7819 */ /* 0x000fe4000001161f */
[----:B------:R-:W-:Y:S02]  /*36b0*/  F2FP.F16.E5M2.UNPACK_B R25, R25 ;  /* 0x00000019ff19723e */ /* 0x000fe400020004ff */
[----:B------:R-:W-:Y:S02]  /*36c0*/  F2FP.F16.E5M2.UNPACK_B R29, R29 ;  /* 0x0000001dff1d723e */ /* 0x000fe400020004ff */
[----:B------:R-:W-:Y:S02]  /*36d0*/  SHF.R.U32.HI R22, RZ, 0x18, R39 ;  /* 0x00000018ff167819 */ /* 0x000fe40000011627 */
[----:B------:R-:W-:Y:S02]  /*36e0*/  F2FP.F16.E5M2.UNPACK_B R55, R55 ;  /* 0x00000037ff37723e */ /* 0x000fe400020004ff */
[----:B------:R-:W-:-:S02]  /*36f0*/  F2FP.F16.E5M2.UNPACK_B R37, R37 ;  /* 0x00000025ff25723e */ /* 0x000fc400020004ff */
[----:B------:R-:W-:Y:S02]  /*3700*/  F2FP.F16.E5M2.UNPACK_B R28, R28 ;  /* 0x0000001cff1c723e */ /* 0x000fe400020004ff */
[----:B------:R-:W-:Y:S02]  /*3710*/  SHF.R.U32.HI R39, RZ, 0x10, R39 ;  /* 0x00000010ff277819 */ /* 0x000fe40000011627 */
[----:B------:R-:W-:Y:S02]  /*3720*/  F2FP.F16.E5M2.UNPACK_B R30, R30 ;  /* 0x0000001eff1e723e */ /* 0x000fe400020004ff */
[----:B------:R-:W-:Y:S02]  /*3730*/  F2FP.F16.E5M2.UNPACK_B R26, R26 ;  /* 0x0000001aff1a723e */ /* 0x000fe400020004ff */
[----:B------:R-:W-:Y:S02]  /*3740*/  LOP3.LUT R38, R38, 0xff, RZ, 0xc0, !PT ;  /* 0x000000ff26267812 */ /* 0x000fe400078ec0ff */
[----:B------:R-:W-:-:S02]  /*3750*/  F2FP.F16.E5M2.UNPACK_B R31, R31 ;  /* 0x0000001fff1f723e */ /* 0x000fc400020004ff */
[----:B------:R-:W-:Y:S02]  /*3760*/  F2FP.F16.E5M2.UNPACK_B R54, R54 ;  /* 0x00000036ff36723e */ /* 0x000fe400020004ff */
        /* <DEDUP_REMOVED lines=12> */
[----:B------:R-:W-:Y:S02]  /*3830*/  HADD2.F32 R26, -RZ, R26.H0_H0 ;  /* 0x2000001aff1a7230 */ /* 0x000fe40000004100 */
        /* <DEDUP_REMOVED lines=16> */
[----:B------:R-:W-:Y:S01]  /*3940*/  F2FP.BF16.F32.PACK_AB.RZ R31, RZ, R31 ;  /* 0x0000001fff1f723e */ /* 0x000fe200000190ff */
[----:B------:R-:W-:Y:S01]  /*3950*/  HADD2.F32 R22, -RZ, R22.H0_H0 ;  /* 0x20000016ff167230 */ /* 0x000fe20000004100 */
[----:B------:R-:W-:Y:S01]  /*3960*/  F2FP.BF16.F32.PACK_AB.RZ R36, RZ, R36 ;  /* 0x00000024ff24723e */ /* 0x000fe200000190ff */
[----:B------:R-:W-:Y:S01]  /*3970*/  HADD2.F32 R39, -RZ, R39.H0_H0 ;  /* 0x20000027ff277230 */ /* 0x000fe20000004100 */
[----:B------:R-:W-:Y:S02]  /*3980*/  F2FP.BF16.F32.PACK_AB.RZ R54, RZ, R54 ;  /* 0x00000036ff36723e */ /* 0x000fe400000190ff */
[----:B------:R-:W-:-:S02]  /*3990*/  PRMT R25, R25, 0x5410, R29 ;  /* 0x0000541019197816 */ /* 0x000fc4000000001d */
[----:B------:R-:W-:Y:S02]  /*39a0*/  F2FP.BF16.F32.PACK_AB.RZ R32, RZ, R32 ;  /* 0x00000020ff20723e */ /* 0x000fe400000190ff */
[----:B------:R-:W-:Y:S02]  /*39b0*/  F2FP.BF16.F32.PACK_AB.RZ R53, RZ, R53 ;  /* 0x00000035ff35723e */ /* 0x000fe400000190ff */
[----:B------:R-:W-:Y:S02]  /*39c0*/  PRMT R37, R37, 0x5410, R55 ;  /* 0x0000541025257816 */ /* 0x000fe40000000037 */
[----:B------:R-:W-:Y:S02]  /*39d0*/  PRMT R28, R28, 0x5410, R30 ;  /* 0x000054101c1c7816 */ /* 0x000fe4000000001e */
[----:B------:R-:W-:Y:S02]  /*39e0*/  F2FP.BF16.F32.PACK_AB.RZ R27, RZ, R27 ;  /* 0x0000001bff1b723e */ /* 0x000fe400000190ff */
[----:B------:R-:W-:-:S02]  /*39f0*/  F2FP.BF16.F32.PACK_AB.RZ R38, RZ, R38 ;  /* 0x00000026ff26723e */ /* 0x000fc400000190ff */
[----:B------:R-:W-:Y:S02]  /*3a00*/  PRMT R26, R26, 0x5410, R31 ;  /* 0x000054101a1a7816 */ /* 0x000fe4000000001f */
[----:B------:R-:W-:Y:S01]  /*3a10*/  PRMT R36, R36, 0x5410, R54 ;  /* 0x0000541024247816 */ /* 0x000fe20000000036 */
[C---:B------:R-:W-:Y:S01]  /*3a20*/  HFMA2.BF16_V2 R20, R2.reuse.H0_H0, R25, R20 ;  /* 0x0000001902147231 */ /* 0x040fe20000200814 */
[----:B------:R-:W-:Y:S01]  /*3a30*/  F2FP.BF16.F32.PACK_AB.RZ R22, RZ, R22 ;  /* 0x00000016ff16723e */ /* 0x000fe200000190ff */
[C---:B------:R-:W-:Y:S01]  /*3a40*/  HFMA2.BF16_V2 R24, R2.reuse.H0_H0, R37, R24 ;  /* 0x0000002502187231 */ /* 0x040fe20000200818 */
[----:B------:R-:W-:Y:S01]  /*3a50*/  PRMT R53, R53, 0x5410, R32 ;  /* 0x0000541035357816 */ /* 0x000fe20000000020 */
[C---:B------:R-:W-:Y:S01]  /*3a60*/  HFMA2.BF16_V2 R25, R2.reuse.H0_H0, R28, R17 ;  /* 0x0000001c02197231 */ /* 0x040fe20000200811 */
[----:B------:R-:W-:Y:S01]  /*3a70*/  F2FP.BF16.F32.PACK_AB.RZ R39, RZ, R39 ;  /* 0x00000027ff27723e */ /* 0x000fe200000190ff */
[----:B------:R-:W-:Y:S01]  /*3a80*/  HFMA2.BF16_V2 R26, R2.H0_H0, R26, R16 ;  /* 0x0000001a021a7231 */ /* 0x000fe20000200810 */
[----:B------:R-:W-:-:S02]  /*3a90*/  PRMT R38, R38, 0x5410, R27 ;  /* 0x0000541026267816 */ /* 0x000fc4000000001b */
[----:B--2---:R-:W-:Y:S01]  /*3aa0*/  SHF.R.U32.HI R32, RZ, 0x18, R13 ;  /* 0x00000018ff207819 */ /* 0x004fe2000001160d */
[C---:B------:R-:W-:Y:S01]  /*3ab0*/  HFMA2.BF16_V2 R18, R2.reuse.H0_H0, R35, R18 ;  /* 0x0000002302127231 */ /* 0x040fe20000200812 */
[C---:B------:R-:W-:Y:S01]  /*3ac0*/  LOP3.LUT R28, R12.reuse, 0xff, RZ, 0xc0, !PT ;  /* 0x000000ff0c1c7812 */ /* 0x040fe200078ec0ff */
[----:B------:R-:W-:Y:S01]  /*3ad0*/  HFMA2.BF16_V2 R36, R2.H0_H0, R36, R23 ;  /* 0x0000002402247231 */ /* 0x000fe20000200817 */
[--C-:B------:R-:W-:Y:S02]  /*3ae0*/  SHF.R.U32.HI R29, RZ, 0x18, R12.reuse ;  /* 0x00000018ff1d7819 */ /* 0x100fe4000001160c */
[----:B------:R-:W-:Y:S02]  /*3af0*/  LOP3.LUT R31, R13, 0xff, RZ, 0xc0, !PT ;  /* 0x000000ff0d1f7812 */ /* 0x000fe400078ec0ff */
[----:B------:R-:W-:Y:S02]  /*3b00*/  LOP3.LUT R30, R12, 0xffff, RZ, 0xc0, !PT ;  /* 0x0000ffff0c1e7812 */ /* 0x000fe400078ec0ff */
[----:B------:R-:W-:-:S02]  /*3b10*/  SHF.R.U32.HI R27, RZ, 0x10, R12 ;  /* 0x00000010ff1b7819 */ /* 0x000fc4000001160c */
[----:B------:R-:W-:Y:S02]  /*3b20*/  LOP3.LUT R37, R14, 0xff, RZ, 0xc0, !PT ;  /* 0x000000ff0e257812 */ /* 0x000fe400078ec0ff */
[----:B------:R-:W-:Y:S02]  /*3b30*/  LOP3.LUT R12, R13, 0xffff, RZ, 0xc0, !PT ;  /* 0x0000ffff0d0c7812 */ /* 0x000fe400078ec0ff */
[----:B------:R-:W-:Y:S02]  /*3b40*/  SHF.R.U32.HI R16, RZ, 0x10, R13 ;  /* 0x00000010ff107819 */ /* 0x000fe4000001160d */
[----:B------:R-:W-:Y:S02]  /*3b50*/  PRMT R39, R39, 0x5410, R22 ;  /* 0x0000541027277816 */ /* 0x000fe40000000016 */
[C---:B------:R-:W-:Y:S02]  /*3b60*/  LOP3.LUT R23, R15.reuse, 0xffff, RZ, 0xc0, !PT ;  /* 0x0000ffff0f177812 */ /* 0x040fe400078ec0ff */
[----:B------:R-:W-:-:S02]  /*3b70*/  LOP3.LUT R35, R15, 0xff, RZ, 0xc0, !PT ;  /* 0x000000ff0f237812 */ /* 0x000fc400078ec0ff */
[--C-:B------:R-:W-:Y:S02]  /*3b80*/  SHF.R.U32.HI R13, RZ, 0x10, R15.reuse ;  /* 0x00000010ff0d7819 */ /* 0x100fe4000001160f */
[----:B------:R-:W-:Y:S02]  /*3b90*/  SHF.R.U32.HI R34, RZ, 0x18, R15 ;  /* 0x00000018ff227819 */ /* 0x000fe4000001160f */
[----:B------:R-:W-:Y:S02]  /*3ba0*/  F2FP.F16.E5M2.UNPACK_B R15, R32 ;  /* 0x00000020ff0f723e */ /* 0x000fe400020004ff */
[----:B------:R-:W-:Y:S02]  /*3bb0*/  F2FP.F16.E5M2.UNPACK_B R31, R31 ;  /* 0x0000001fff1f723e */ /* 0x000fe400020004ff */
[----:B------:R-:W-:Y:S01]  /*3bc0*/  F2FP.F16.E5M2.UNPACK_B R32, R37 ;  /* 0x00000025ff20723e */ /* 0x000fe200020004ff */
[C---:B------:R-:W-:Y:S01]  /*3bd0*/  HFMA2.BF16_V2 R17, R2.reuse.H0_H0, R38, R19 ;  /* 0x0000002602117231 */ /* 0x040fe20000200813 */
[----:B------:R-:W-:Y:S01]  /*3be0*/  LOP3.LUT R22, R14, 0xffff, RZ, 0xc0, !PT ;  /* 0x0000ffff0e167812 */ /* 0x000fe200078ec0ff */
[----:B------:R-:W-:Y:S01]  /*3bf0*/  HFMA2.BF16_V2 R19, R2.H0_H0, R39, R18 ;  /* 0x0000002702137231 */ /* 0x000fe20000200812 */
[----:B------:R-:W-:-:S02]  /*3c00*/  SHF.R.U32.HI R18, RZ, 0x10, R14 ;  /* 0x00000010ff127819 */ /* 0x000fc4000001160e */
[----:B------:R-:W-:Y:S01]  /*3c10*/  SHF.R.U32.HI R33, RZ, 0x18, R14 ;  /* 0x00000018ff217819 */ /* 0x000fe2000001160e */
[----:B------:R-:W-:Y:S01]  /*3c20*/  HADD2.F32 R14, -RZ, R31.H0_H0 ;  /* 0x2000001fff0e7230 */ /* 0x000fe20000004100 */
[----:B------:R-:W-:Y:S01]  /*3c30*/  SHF.R.U32.HI R37, RZ, 0x8, R30 ;  /* 0x00000008ff257819 */ /* 0x000fe2000001161e */
[----:B------:R-:W-:Y:S01]  /*3c40*/  HADD2.F32 R30, -RZ, R32.H0_H0 ;  /* 0x20000020ff1e7230 */ /* 0x000fe20000004100 */
[----:B------:R-:W-:Y:S02]  /*3c50*/  F2FP.F16.E5M2.UNPACK_B R31, R34 ;  /* 0x00000022ff1f723e */ /* 0x000fe400020004ff */
[----:B------:R-:W-:Y:S02]  /*3c60*/  LOP3.LUT R32, R27, 0xff, RZ, 0xc0, !PT ;  /* 0x000000ff1b207812 */ /* 0x000fe400078ec0ff */
[----:B------:R-:W-:Y:S02]  /*3c70*/  SHF.R.U32.HI R34, RZ, 0x8, R12 ;  /* 0x00000008ff227819 */ /* 0x000fe4000001160c */
[----:B------:R-:W-:-:S02]  /*3c80*/  F2FP.F16.E5M2.UNPACK_B R35, R35 ;  /* 0x00000023ff23723e */ /* 0x000fc400020004ff */
[----:B------:R-:W-:Y:S02]  /*3c90*/  F2FP.F16.E5M2.UNPACK_B R28, R28 ;  /* 0x0000001cff1c723e */ /* 0x000fe400020004ff */
[----:B------:R-:W-:Y:S02]  /*3ca0*/  F2FP.F16.E5M2.UNPACK_B R27, R37 ;  /* 0x00000025ff1b723e */ /* 0x000fe400020004ff */
[----:B------:R-:W-:Y:S02]  /*3cb0*/  F2FP.F16.E5M2.UNPACK_B R32, R32 ;  /* 0x00000020ff20723e */ /* 0x000fe400020004ff */
[----:B------:R-:W-:Y:S02]  /*3cc0*/  LOP3.LUT R37, R16, 0xff, RZ, 0xc0, !PT ;  /* 0x000000ff10257812 */ /* 0x000fe400078ec0ff */
[----:B------:R-:W-:Y:S01]  /*3cd0*/  F2FP.F16.E5M2.UNPACK_B R16, R34 ;  /* 0x00000022ff10723e */ /* 0x000fe200020004ff */
[----:B------:R-:W-:Y:S01]  /*3ce0*/  HADD2.F32 R12, -RZ, R35.H0_H0 ;  /* 0x20000023ff0c7230 */ /* 0x000fe20000004100 */
[----:B------:R-:W-:-:S02]  /*3cf0*/  F2FP.F16.E5M2.UNPACK_B R29, R29 ;  /* 0x0000001dff1d723e */ /* 0x000fc400020004ff */
[----:B------:R-:W-:Y:S01]  /*3d00*/  SHF.R.U32.HI R34, RZ, 0x8, R22 ;  /* 0x00000008ff227819 */ /* 0x000fe20000011616 */
[----:B------:R-:W-:Y:S02]  /*3d10*/  HADD2.F32 R28, -RZ, R28.H0_H0 ;  /* 0x2000001cff1c7230 */ /* 0x000fe40000004100 */
[----:B------:R-:W-:Y:S02]  /*3d20*/  HADD2.F32 R35, -RZ, R27.H0_H0 ;  /* 0x2000001bff237230 */ /* 0x000fe40000004100 */
[----:B------:R-:W-:Y:S01]  /*3d30*/  HADD2.F32 R22, -RZ, R32.H0_H0 ;  /* 0x20000020ff167230 */ /* 0x000fe20000004100 */
[----:B------:R-:W-:Y:S01]  /*3d40*/  F2FP.F16.E5M2.UNPACK_B R32, R34 ;  /* 0x00000022ff20723e */ /* 0x000fe200020004ff */
[----:B------:R-:W-:Y:S01]  /*3d50*/  HADD2.F32 R29, -RZ, R29.H0_H0 ;  /* 0x2000001dff1d7230 */ /* 0x000fe20000004100 */
[----:B------:R-:W-:Y:S02]  /*3d60*/  F2FP.F16.E5M2.UNPACK_B R27, R37 ;  /* 0x00000025ff1b723e */ /* 0x000fe400020004ff */
[----:B------:R-:W-:-:S02]  /*3d70*/  SHF.R.U32.HI R34, RZ, 0x8, R23 ;  /* 0x00000008ff227819 */ /* 0x000fc40000011617 */
[----:B------:R-:W-:Y:S01]  /*3d80*/  F2FP.BF16.F32.PACK_AB.RZ R28, R35, R28 ;  /* 0x0000001c231c723e */ /* 0x000fe200000190ff */
[----:B------:R-:W-:Y:S01]  /*3d90*/  HADD2.F32 R35, -RZ, R16.H0_H0 ;  /* 0x20000010ff237230 */ /* 0x000fe20000004100 */
[----:B------:R-:W-:Y:S01]  /*3da0*/  F2FP.F16.E5M2.UNPACK_B R16, R34 ;  /* 0x00000022ff10723e */ /* 0x000fe200020004ff */
[----:B------:R-:W-:Y:S01]  /*3db0*/  HADD2.F32 R34, -RZ, R27.H0_H0 ;  /* 0x2000001bff227230 */ /* 0x000fe20000004100 */
[----:B------:R-:W-:Y:S01]  /*3dc0*/  F2FP.BF16.F32.PACK_AB.RZ R29, R29, R22 ;  /* 0x000000161d1d723e */ /* 0x000fe200000190ff */
[----:B------:R-:W-:Y:S01]  /*3dd0*/  HADD2.F32 R27, -RZ, R32.H0_H0 ;  /* 0x20000020ff1b7230 */ /* 0x000fe20000004100 */
[----:B------:R-:W0:Y:S01]  /*3de0*/  LDC.64 R22, c[0x0][0x248] ;  /* 0x00009200ff167b82 */ /* 0x000e220000000a00 */
[----:B------:R-:W-:Y:S01]  /*3df0*/  F2FP.BF16.F32.PACK_AB.RZ R14, R35, R14 ;  /* 0x0000000e230e723e */ /* 0x000fe200000190ff */
[----:B------:R-:W-:Y:S01]  /*3e00*/  HADD2.F32 R35, -RZ, R16.H0_H0 ;  /* 0x20000010ff237230 */ /* 0x000fe20000004100 */
[----:B------:R-:W-:Y:S02]  /*3e10*/  LOP3.LUT R18, R18, 0xff, RZ, 0xc0, !PT ;  /* 0x000000ff12127812 */ /* 0x000fe400078ec0ff */
[----:B------:R-:W-:-:S02]  /*3e20*/  F2FP.BF16.F32.PACK_AB.RZ R16, R27, R30 ;  /* 0x0000001e1b10723e */ /* 0x000fc400000190ff */
[----:B------:R-:W-:Y:S01]  /*3e30*/  LOP3.LUT R13, R13, 0xff, RZ, 0xc0, !PT ;  /* 0x000000ff0d0d7812 */ /* 0x000fe200078ec0ff */
[----:B------:R-:W1:Y:S01]  /*3e40*/  LDC R30, c[0x0][0xc] ;  /* 0x00000300ff1e7b82 */ /* 0x000e620000000800 */
        /* <DEDUP_REMOVED lines=8> */
[C---:B------:R-:W-:Y:S01]  /*3ed0*/  HFMA2.BF16_V2 R21, R2.reuse.H0_H0, R53, R21 ;  /* 0x0000003502157231 */ /* 0x040fe20000200815 */
[----:B------:R-:W-:Y:S02]  /*3ee0*/  F2FP.BF16.F32.PACK_AB.RZ R15, R15, R34 ;  /* 0x000000220f0f723e */ /* 0x000fe400000190ff */
[----:B------:R-:W-:Y:S02]  /*3ef0*/  F2FP.BF16.F32.PACK_AB.RZ R18, R33, R18 ;  /* 0x000000122112723e */ /* 0x000fe400000190ff */
[----:B------:R-:W-:Y:S02]  /*3f00*/  F2FP.BF16.F32.PACK_AB.RZ R27, R35, R12 ;  /* 0x0000000c231b723e */ /* 0x000fe400000190ff */
[----:B------:R-:W-:Y:S01]  /*3f10*/  F2FP.BF16.F32.PACK_AB.RZ R31, R31, R32 ;  /* 0x000000201f1f723e */ /* 0x000fe200000190ff */
        /* <DEDUP_REMOVED lines=16> */
.L_x_55:
[----:B------:R-:W-:Y:S05]  /*4020*/  BRA `(.L_x_53) ;  /* 0x0000003000a87947 */ /* 0x000fea0003800000 */
.L_x_54:
[----:B0-----:R-:W0:Y:S01]  /*4030*/  LDC R0, c[0x0][0x22c] ;  /* 0x00008b00ff007b82 */ /* 0x001e220000000800 */
[----:B------:R-:W1:Y:S01]  /*4040*/  S2R R4, SR_TID.X ;  /* 0x0000000000047919 */ /* 0x000e620000002100 */
[----:B------:R-:W-:-:S06]  /*4050*/  UMOV UR4, 0x400 ;  /* 0x0000040000047882 */ /* 0x000fcc0000000000 */
[----:B------:R-:W2:Y:S08]  /*4060*/  LDC R13, c[0x0][0x21c] ;  /* 0x00008700ff0d7b82 */ /* 0x000eb00000000800 */
[----:B------:R-:W3:Y:S01]  /*4070*/  S2UR UR5, SR_CgaCtaId ;  /* 0x00000000000579c3 */ /* 0x000ee20000008800 */
[----:B0-----:R-:W-:-:S07]  /*4080*/  IABS R0, R0 ;  /* 0x0000000000007213 */ /* 0x001fce0000000000 */
[----:B------:R-:W0:Y:S01]  /*4090*/  LDC R60, c[0x0][0x224] ;  /* 0x00008900ff3c7b82 */ /* 0x000e220000000800 */
[----:B------:R-:W4:Y:S01]  /*40a0*/  I2F.RP R6, R0 ;  /* 0x0000000000067306 */ /* 0x000f220000209400 */
[----:B-1----:R-:W-:-:S05]  /*40b0*/  LEA.HI R4, R4, UR9, RZ, 0x1b ;  /* 0x0000000904047c11 */ /* 0x002fca000f8fd8ff */
[----:B--2---:R-:W-:Y:S01]  /*40c0*/  IMAD.IADD R4, R4, 0x1, R13 ;  /* 0x0000000104047824 */ /* 0x004fe200078e020d */
[----:B---3--:R-:W-:-:S03]  /*40d0*/  ULEA UR4, UR5, UR4, 0x18 ;  /* 0x0000000405047291 */ /* 0x008fc6000f8ec03f */
[----:B------:R-:W-:Y:S01]  /*40e0*/  IMAD.SHL.U32 R4, R4, 0x8, RZ ;  /* 0x0000000804047824 */ /* 0x000fe200078e00ff */
[----:B----4-:R-:W1:Y:S03]  /*40f0*/  MUFU.RCP R6, R6 ;  /* 0x0000000600067308 */ /* 0x010e660000001000 */
[C---:B------:R-:W-:Y:S01]  /*4100*/  VIADD R5, R4.reuse, 0x8 ;  /* 0x0000000804057836 */ /* 0x040fe20000000000 */
[C---:B------:R-:W-:Y:S01]  /*4110*/  LOP3.LUT R50, R4.reuse, 0x38, RZ, 0xc0, !PT ;  /* 0x0000003804327812 */ /* 0x040fe200078ec0ff */
[C---:B------:R-:W-:Y:S02]  /*4120*/  VIADD R7, R4.reuse, 0x10 ;  /* 0x0000001004077836 */ /* 0x040fe40000000000 */
[C---:B------:R-:W-:Y:S02]  /*4130*/  VIADD R9, R4.reuse, 0x18 ;  /* 0x0000001804097836 */ /* 0x040fe40000000000 */
[C---:B------:R-:W-:Y:S01]  /*4140*/  VIADD R11, R4.reuse, 0x20 ;  /* 0x00000020040b7836 */ /* 0x040fe20000000000 */
[----:B------:R-:W-:Y:S01]  /*4150*/  LOP3.LUT R8, R7, 0x38, RZ, 0xc0, !PT ;  /* 0x0000003807087812 */ /* 0x000fe200078ec0ff */
[C---:B------:R-:W-:Y:S01]  /*4160*/  VIADD R12, R4.reuse, 0x28 ;  /* 0x00000028040c7836 */ /* 0x040fe20000000000 */
[----:B------:R-:W-:Y:S01]  /*4170*/  LOP3.LUT R10, R9, 0x38, RZ, 0xc0, !PT ;  /* 0x00000038090a7812 */ /* 0x000fe200078ec0ff */
[C---:B------:R-:W-:Y:S01]  /*4180*/  VIADD R14, R4.reuse, 0x30 ;  /* 0x00000030040e7836 */ /* 0x040fe20000000000 */
[----:B------:R-:W-:Y:S01]  /*4190*/  LOP3.LUT R40, R11, 0x38, RZ, 0xc0, !PT ;  /* 0x000000380b287812 */ /* 0x000fe200078ec0ff */
[----:B------:R-:W-:Y:S01]  /*41a0*/  VIADD R4, R4, 0xfffffff8 ;  /* 0xfffffff804047836 */ /* 0x000fe20000000000 */
[----:B------:R-:W-:Y:S01]  /*41b0*/  LOP3.LUT R12, R12, 0x38, RZ, 0xc0, !PT ;  /* 0x000000380c0c7812 */ /* 0x000fe200078ec0ff */
[----:B-1----:R-:W-:Y:S01]  /*41c0*/  VIADD R15, R6, 0xffffffe ;  /* 0x0ffffffe060f7836 */ /* 0x002fe20000000000 */
[----:B------:R-:W-:Y:S01]  /*41d0*/  LOP3.LUT R6, R5, 0x38, RZ, 0xc0, !PT ;  /* 0x0000003805067812 */ /* 0x000fe200078ec0ff */
[----:B------:R-:W1:Y:S01]  /*41e0*/  LDS.64 R50, [R50+UR4] ;  /* 0x0000000432327984 */ /* 0x000e620008000a00 */
[----:B------:R-:W-:Y:S01]  /*41f0*/  LOP3.LUT R46, R4, 0x38, RZ, 0xc0, !PT ;  /* 0x00000038042e7812 */ /* 0x000fe200078ec0ff */
[----:B------:R-:W2:Y:S01]  /*4200*/  F2I.FTZ.U32.TRUNC.NTZ R5, R15 ;  /* 0x0000000f00057305 */ /* 0x000ea2000021f000 */
[----:B------:R-:W-:Y:S01]  /*4210*/  LOP3.LUT R14, R14, 0x38, RZ, 0xc0, !PT ;  /* 0x000000380e0e7812 */ /* 0x000fe200078ec0ff */
[----:B------:R-:W3:Y:S01]  /*4220*/  LDS.64 R8, [R8+UR4] ;  /* 0x0000000408087984 */ /* 0x000ee20008000a00 */
[----:B------:R-:W-:-:S02]  /*4230*/  IMAD.MOV.U32 R4, RZ, RZ, RZ ;  /* 0x000000ffff047224 */ /* 0x000fc400078e00ff */
[----:B0-----:R-:W-:Y:S01]  /*4240*/  IMAD R60, R13, UR7, R60 ;  /* 0x000000070d3c7c24 */ /* 0x001fe2000f8e023c */
[----:B------:R-:W0:Y:S04]  /*4250*/  LDS.64 R6, [R6+UR4] ;  /* 0x0000000406067984 */ /* 0x000e280008000a00 */
[----:B------:R-:W4:Y:S04]  /*4260*/  LDS.64 R10, [R10+UR4] ;  /* 0x000000040a0a7984 */ /* 0x000f280008000a00 */
[----:B------:R-:W0:Y:S01]  /*4270*/  LDS.64 R40, [R40+UR4] ;  /* 0x0000000428287984 */ /* 0x000e220008000a00 */
[----:B--2---:R-:W-:-:S03]  /*4280*/  IMAD.MOV R17, RZ, RZ, -R5 ;  /* 0x000000ffff117224 */ /* 0x004fc600078e0a05 */
[----:B------:R2:W0:Y:S01]  /*4290*/  LDS.64 R42, [R12+UR4] ;  /* 0x000000040c2a7984 */ /* 0x0004220008000a00 */
[----:B------:R-:W-:-:S03]  /*42a0*/  IMAD R17, R17, R0, RZ ;  /* 0x0000000011117224 */ /* 0x000fc600078e02ff */
[----:B------:R2:W0:Y:S01]  /*42b0*/  LDS.64 R44, [R14+UR4] ;  /* 0x000000040e2c7984 */ /* 0x0004220008000a00 */
[----:B------:R-:W-:-:S03]  /*42c0*/  IMAD.HI.U32 R4, R5, R17, R4 ;  /* 0x0000001105047227 */ /* 0x000fc600078e0004 */
[----:B------:R-:W0:Y:S04]  /*42d0*/  LDS.64 R46, [R46+UR4] ;  /* 0x000000042e2e7984 */ /* 0x000e280008000a00 */
.L_x_57:
[----:B0-----:R-:W-:Y:S01]  /*42e0*/  IMAD.IADD R49, R60, 0x1, R3 ;  /* 0x000000013c317824 */ /* 0x001fe200078e0203 */
[----:B------:R-:W5:Y:S03]  /*42f0*/  LDC R29, c[0x0][0x22c] ;  /* 0x00008b00ff1d7b82 */ /* 0x000f660000000800 */
[----:B-12---:R-:W-:-:S06]  /*4300*/  IMAD.WIDE R12, R49, 0x10, R50 ;  /* 0x00000010310c7825 */ /* 0x006fcc00078e0232 */
[----:B------:R-:W2:Y:S01]  /*4310*/  LD.E.128 R12, desc[UR36][R12.64] ;  /* 0x000000240c0c7980 */ /* 0x000ea2000c101d00 */
[----:B0-----:R-:W-:-:S06]  /*4320*/  IMAD.WIDE R16, R49, 0x10, R6 ;  /* 0x0000001031107825 */ /* 0x001fcc00078e0206 */
[----:B------:R-:W2:Y:S01]  /*4330*/  LD.E.128 R16, desc[UR36][R16.64] ;  /* 0x0000002410107980 */ /* 0x000ea2000c101d00 */
[----:B------:R-:W-:Y:S02]  /*4340*/  IMAD.SHL.U32 R28, R3, 0x2, RZ ;  /* 0x00000002031c7824 */ /* 0x000fe400078e00ff */
[----:B---3--:R-:W-:-:S03]  /*4350*/  IMAD.WIDE R20, R49, 0x10, R8 ;  /* 0x0000001031147825 */ /* 0x008fc600078e0208 */
[----:B------:R-:W-:Y:S02]  /*4360*/  IABS R25, R28 ;  /* 0x0000001c00197213 */ /* 0x000fe40000000000 */
[----:B-----5:R-:W-:Y:S01]  /*4370*/  IABS R24, R29 ;  /* 0x0000001d00187213 */ /* 0x020fe20000000000 */
[----:B------:R-:W3:Y:S03]  /*4380*/  LD.E.128 R20, desc[UR36][R20.64] ;  /* 0x0000002414147980 */ /* 0x000ee6000c101d00 */
[----:B------:R-:W0:Y:S08]  /*4390*/  I2F.RP R26, R24 ;  /* 0x00000018001a7306 */ /* 0x000e300000209400 */
[----:B0-----:R-:W0:Y:S01]  /*43a0*/  MUFU.RCP R26, R26 ;  /* 0x0000001a001a7308 */ /* 0x001e220000001000 */
[----:B------:R-:W-:-:S04]  /*43b0*/  IMAD.HI.U32 R31, R4, R25, RZ ;  /* 0x00000019041f7227 */ /* 0x000fc800078e00ff */
[----:B0-----:R-:W-:-:S06]  /*43c0*/  VIADD R5, R26, 0xffffffe ;  /* 0x0ffffffe1a057836 */ /* 0x001fcc0000000000 */
[----:B------:R-:W0:Y:S01]  /*43d0*/  F2I.FTZ.U32.TRUNC.NTZ R5, R5 ;  /* 0x0000000500057305 */ /* 0x000e22000021f000 */
[----:B------:R-:W-:Y:S01]  /*43e0*/  IMAD.MOV R4, RZ, RZ, -R31 ;  /* 0x000000ffff047224 */ /* 0x000fe200078e0a1f */
[----:B------:R-:W-:-:S03]  /*43f0*/  LOP3.LUT R30, R28, 0x1, RZ, 0xfc, !PT ;  /* 0x000000011c1e7812 */ /* 0x000fc600078efcff */
[----:B------:R-:W-:Y:S01]  /*4400*/  IMAD R25, R24, R4, R25 ;  /* 0x0000000418197224 */ /* 0x000fe200078e0219 */
[----:B------:R-:W-:Y:S01]  /*4410*/  IABS R26, R30 ;  /* 0x0000001e001a7213 */ /* 0x000fe20000000000 */
[----:B------:R-:W-:-:S03]  /*4420*/  IMAD.MOV.U32 R4, RZ, RZ, RZ ;  /* 0x000000ffff047224 */ /* 0x000fc600078e00ff */
[----:B------:R-:W-:Y:S01]  /*4430*/  ISETP.GT.U32.AND P4, PT, R0, R25, PT ;  /* 0x000000190000720c */ /* 0x000fe20003f84070 */
[----:B0-----:R-:W-:-:S04]  /*4440*/  IMAD.MOV R27, RZ, RZ, -R5 ;  /* 0x000000ffff1b7224 */ /* 0x001fc800078e0a05 */
[----:B------:R-:W-:-:S04]  /*4450*/  IMAD R27, R27, R24, RZ ;  /* 0x000000181b1b7224 */ /* 0x000fc800078e02ff */
[----:B------:R-:W-:-:S04]  /*4460*/  IMAD.HI.U32 R4, R5, R27, R4 ;  /* 0x0000001b05047227 */ /* 0x000fc800078e0004 */
[----:B------:R-:W-:Y:S02]  /*4470*/  IMAD.MOV.U32 R27, RZ, RZ, R26 ;  /* 0x000000ffff1b7224 */ /* 0x000fe400078e001a */
[----:B------:R-:W-:Y:S02]  /*4480*/  @!P4 IMAD.IADD R25, R25, 0x1, -R24 ;  /* 0x000000011919c824 */ /* 0x000fe400078e0a18 */
[----:B------:R-:W-:-:S04]  /*4490*/  IMAD.HI.U32 R5, R4, R27, RZ ;  /* 0x0000001b04057227 */ /* 0x000fc800078e00ff */
[----:B------:R-:W-:Y:S01]  /*44a0*/  IMAD.MOV R26, RZ, RZ, -R5 ;  /* 0x000000ffff1a7224 */ /* 0x000fe200078e0a05 */
[----:B------:R-:W-:Y:S01]  /*44b0*/  ISETP.GE.U32.AND P0, PT, R25, R0, PT ;  /* 0x000000001900720c */ /* 0x000fe20003f06070 */
[----:B------:R-:W-:Y:S02]  /*44c0*/  IMAD.MOV.U32 R0, RZ, RZ, R24 ;  /* 0x000000ffff007224 */ /* 0x000fe400078e0018 */
[----:B------:R-:W-:-:S05]  /*44d0*/  IMAD R27, R24, R26, R27 ;  /* 0x0000001a181b7224 */ /* 0x000fca00078e021b */
[----:B------:R-:W-:Y:S02]  /*44e0*/  ISETP.GT.U32.AND P1, PT, R0, R27, PT ;  /* 0x0000001b0000720c */ /* 0x000fe40003f24070 */
[-C--:B------:R-:W-:Y:S02]  /*44f0*/  LOP3.LUT R33, R28, R29.reuse, RZ, 0x3c, !PT ;  /* 0x0000001d1c217212 */ /* 0x080fe400078e3cff */
[----:B------:R-:W-:Y:S01]  /*4500*/  LOP3.LUT R32, R30, R29, RZ, 0x3c, !PT ;  /* 0x0000001d1e207212 */ /* 0x000fe200078e3cff */
[----:B------:R-:W-:-:S08]  /*4510*/  @!P4 VIADD R31, R31, 0x1 ;  /* 0x000000011f1fc836 */ /* 0x000fd00000000000 */
[----:B------:R-:W-:Y:S01]  /*4520*/  @!P1 IMAD.IADD R27, R27, 0x1, -R24 ;  /* 0x000000011b1b9824 */ /* 0x000fe200078e0a18 */
[----:B------:R-:W-:-:S04]  /*4530*/  ISETP.GE.AND P3, PT, R33, RZ, PT ;  /* 0x000000ff2100720c */ /* 0x000fc80003f66270 */
[----:B------:R-:W-:Y:S02]  /*4540*/  ISETP.GE.U32.AND P2, PT, R27, R0, PT ;  /* 0x000000001b00720c */ /* 0x000fe40003f46070 */
[----:B------:R-:W-:Y:S01]  /*4550*/  ISETP.GE.AND P4, PT, R32, RZ, PT ;  /* 0x000000ff2000720c */ /* 0x000fe20003f86270 */
[----:B----4-:R-:W-:-:S04]  /*4560*/  IMAD.WIDE R24, R49, 0x10, R10 ;  /* 0x0000001031187825 */ /* 0x010fc800078e020a */
[----:B------:R-:W-:Y:S02]  /*4570*/  @!P1 VIADD R5, R5, 0x1 ;  /* 0x0000000105059836 */ /* 0x000fe40000000000 */
[----:B------:R-:W4:Y:S01]  /*4580*/  LD.E.128 R24, desc[UR36][R24.64] ;  /* 0x0000002418187980 */ /* 0x000f22000c101d00 */
[----:B------:R-:W-:-:S03]  /*4590*/  @P0 VIADD R31, R31, 0x1 ;  /* 0x000000011f1f0836 */ /* 0x000fc60000000000 */
[----:B------:R-:W-:Y:S01]  /*45a0*/  @P2 VIADD R5, R5, 0x1 ;  /* 0x0000000105052836 */ /* 0x000fe20000000000 */
[----:B------:R-:W-:Y:S01]  /*45b0*/  UIMAD UR4, UR38, UR14, URZ ;  /* 0x0000000e260472a4 */ /* 0x000fe2000f8e023f */
[----:B------:R-:W-:Y:S01]  /*45c0*/  @!P3 IMAD.MOV R31, RZ, RZ, -R31 ;  /* 0x000000ffff1fb224 */ /* 0x000fe200078e0a1f */
[----:B------:R-:W-:Y:S01]  /*45d0*/  ISETP.NE.AND P0, PT, R29, RZ, PT ;  /* 0x000000ff1d00720c */ /* 0x000fe20003f05270 */
[----:B------:R-:W-:Y:S01]  /*45e0*/  @!P4 IMAD.MOV R5, RZ, RZ, -R5 ;  /* 0x000000ffff05c224 */ /* 0x000fe200078e0a05 */
[----:B------:R-:W-:Y:S01]  /*45f0*/  LOP3.LUT R32, RZ, R29, RZ, 0x33, !PT ;  /* 0x0000001dff207212 */ /* 0x000fe200078e33ff */
[----:B------:R-:W-:-:S03]  /*4600*/  USHF.L.U32 UR4, UR4, 0x1, URZ ;  /* 0x0000000104047899 */ /* 0x000fc6000800063f */
[C---:B------:R-:W-:Y:S02]  /*4610*/  SEL R31, R32.reuse, R31, !P0 ;  /* 0x0000001f201f7207 */ /* 0x040fe40004000000 */
[----:B------:R-:W-:Y:S01]  /*4620*/  SEL R5, R32, R5, !P0 ;  /* 0x0000000520057207 */ /* 0x000fe20004000000 */
        /* <DEDUP_REMOVED lines=21> */
[C---:B------:R-:W-:Y:S02]  /*4780*/  LOP3.LUT R13, R16.reuse, 0xffff, RZ, 0xc0, !PT ;  /* 0x0000ffff100d7812 */ /* 0x040fe400078ec0ff */
        /* <DEDUP_REMOVED lines=17> */
[----:B------:R-:W-:-:S02]  /*48a0*/  LOP3.LUT R56, R56, 0xff, RZ, 0xc0, !PT ;  /* 0x000000ff38387812 */ /* 0x000fc400078ec0ff */
[----:B------:R-:W-:Y:S02]  /*48b0*/  F2FP.BF16.F32.PACK_AB.RZ R34, RZ, R34 ;  /* 0x00000022ff22723e */ /* 0x000fe400000190ff */
[----:B------:R-:W-:Y:S02]  /*48c0*/  F2FP.BF16.F32.PACK_AB.RZ R16, RZ, R16 ;  /* 0x00000010ff10723e */ /* 0x000fe400000190ff */
[----:B------:R-:W-:Y:S02]  /*48d0*/  PRMT R32, R32, 0x5410, R35 ;  /* 0x0000541020207816 */ /* 0x000fe40000000023 */
[----:B------:R-:W-:Y:S02]  /*48e0*/  F2FP.F16.E5M2.UNPACK_B R37, R37 ;  /* 0x00000025ff25723e */ /* 0x000fe400020004ff */
[----:B------:R-:W-:Y:S01]  /*48f0*/  F2FP.F16.E5M2.UNPACK_B R36, R36 ;  /* 0x00000024ff24723e */ /* 0x000fe200020004ff */
[----:B------:R-:W-:Y:S01]  /*4900*/  HFMA2.BF16_V2 R32, R2.H0_H0, R32, RZ.H0_H0 ;  /* 0x0000002002207231 */ /* 0x000fe200002408ff */
[----:B------:R-:W-:-:S02]  /*4910*/  F2FP.F16.E5M2.UNPACK_B R56, R56 ;  /* 0x00000038ff38723e */ /* 0x000fc400020004ff */
[----:B------:R-:W-:Y:S02]  /*4920*/  PRMT R34, R34, 0x5410, R16 ;  /* 0x0000541022227816 */ /* 0x000fe40000000010 */
[----:B------:R-:W-:Y:S01]  /*4930*/  SHF.R.U32.HI R53, RZ, 0x8, R13 ;  /* 0x00000008ff357819 */ /* 0x000fe2000001160d */
[----:B------:R-:W-:Y:S01]  /*4940*/  HADD2.F32 R37, -RZ, R37.H0_H0 ;  /* 0x20000025ff257230 */ /* 0x000fe20000004100 */
[----:B------:R-:W-:Y:S01]  /*4950*/  LOP3.LUT R58, R14, 0xffff, RZ, 0xc0, !PT ;  /* 0x0000ffff0e3a7812 */ /* 0x000fe200078ec0ff */
[----:B------:R-:W-:Y:S01]  /*4960*/  HADD2.F32 R55, -RZ, R36.H0_H0 ;  /* 0x20000024ff377230 */ /* 0x000fe20000004100 */
[----:B------:R-:W-:Y:S01]  /*4970*/  F2FP.F16.E5M2.UNPACK_B R53, R53 ;  /* 0x00000035ff35723e */ /* 0x000fe200020004ff */
[----:B------:R-:W-:Y:S01]  /*4980*/  HADD2.F32 R59, -RZ, R56.H0_H0 ;  /* 0x20000038ff3b7230 */ /* 0x000fe20000004100 */
[--C-:B------:R-:W-:Y:S01]  /*4990*/  SHF.R.U32.HI R13, RZ, 0x18, R17.reuse ;  /* 0x00000018ff0d7819 */ /* 0x100fe20000011611 */
[----:B------:R-:W-:Y:S01]  /*49a0*/  HFMA2.BF16_V2 R32, R2.H0_H0, R34, R32 ;  /* 0x0000002202207231 */ /* 0x000fe20000200820 */
[----:B------:R-:W-:-:S02]  /*49b0*/  SHF.R.U32.HI R17, RZ, 0x10, R17 ;  /* 0x00000010ff117819 */ /* 0x000fc40000011611 */
[C---:B------:R-:W-:Y:S02]  /*49c0*/  LOP3.LUT R56, R18.reuse, 0xffff, RZ, 0xc0, !PT ;  /* 0x0000ffff12387812 */ /* 0x040fe400078ec0ff */
[----:B------:R-:W-:Y:S02]  /*49d0*/  LOP3.LUT R16, R18, 0xff, RZ, 0xc0, !PT ;  /* 0x000000ff12107812 */ /* 0x000fe400078ec0ff */
[----:B------:R-:W-:Y:S02]  /*49e0*/  SHF.R.U32.HI R34, RZ, 0x18, R18 ;  /* 0x00000018ff227819 */ /* 0x000fe40000011612 */
[----:B------:R-:W-:Y:S02]  /*49f0*/  LOP3.LUT R57, R14, 0xff, RZ, 0xc0, !PT ;  /* 0x000000ff0e397812 */ /* 0x000fe400078ec0ff */
[----:B------:R-:W-:Y:S02]  /*4a00*/  SHF.R.U32.HI R58, RZ, 0x8, R58 ;  /* 0x00000008ff3a7819 */ /* 0x000fe4000001163a */
[----:B------:R-:W-:-:S02]  /*4a10*/  SHF.R.U32.HI R18, RZ, 0x10, R18 ;  /* 0x00000010ff127819 */ /* 0x000fc40000011612 */
[----:B------:R-:W-:Y:S02]  /*4a20*/  F2FP.BF16.F32.PACK_AB.RZ R36, RZ, R37 ;  /* 0x00000025ff24723e */ /* 0x000fe400000190ff */
[----:B------:R-:W-:Y:S01]  /*4a30*/  F2FP.BF16.F32.PACK_AB.RZ R37, RZ, R55 ;  /* 0x00000037ff25723e */ /* 0x000fe200000190ff */
[----:B------:R-:W-:Y:S01]  /*4a40*/  HADD2.F32 R55, -RZ, R53.H0_H0 ;  /* 0x20000035ff377230 */ /* 0x000fe20000004100 */
[----:B------:R-:W-:Y:S02]  /*4a50*/  LOP3.LUT R17, R17, 0xff, RZ, 0xc0, !PT ;  /* 0x000000ff11117812 */ /* 0x000fe400078ec0ff */
[----:B------:R-:W-:Y:S02]  /*4a60*/  F2FP.F16.E5M2.UNPACK_B R53, R57 ;  /* 0x00000039ff35723e */ /* 0x000fe400020004ff */
[----:B------:R-:W-:Y:S02]  /*4a70*/  F2FP.F16.E5M2.UNPACK_B R58, R58 ;  /* 0x0000003aff3a723e */ /* 0x000fe400020004ff */
        /* <DEDUP_REMOVED lines=8> */
[----:B------:R-:W-:-:S02]  /*4b00*/  F2FP.F16.E5M2.UNPACK_B R34, R34 ;  /* 0x00000022ff22723e */ /* 0x000fc400020004ff */
[----:B------:R-:W-:Y:S02]  /*4b10*/  F2FP.F16.E5M2.UNPACK_B R18, R18 ;  /* 0x00000012ff12723e */ /* 0x000fe400020004ff */
[--C-:B------:R-:W-:Y:S02]  /*4b20*/  SHF.R.U32.HI R57, RZ, 0x10, R14.reuse ;  /* 0x00000010ff397819 */ /* 0x100fe4000001160e */
[----:B------:R-:W-:Y:S01]  /*4b30*/  LOP3.LUT R33, R33, 0xff, RZ, 0xc0, !PT ;  /* 0x000000ff21217812 */ /* 0x000fe200078ec0ff */
[----:B------:R-:W-:Y:S01]  /*4b40*/  HADD2.F32 R13, -RZ, R13.H0_H0 ;  /* 0x2000000dff0d7230 */ /* 0x000fe20000004100 */
[----:B------:R-:W-:Y:S01]  /*4b50*/  LOP3.LUT R57, R57, 0xff, RZ, 0xc0, !PT ;  /* 0x000000ff39397812 */ /* 0x000fe200078ec0ff */
[----:B------:R-:W-:Y:S01]  /*4b60*/  HADD2.F32 R17, -RZ, R17.H0_H0 ;  /* 0x20000011ff117230 */ /* 0x000fe20000004100 */
        /* <DEDUP_REMOVED lines=9> */
[----:B------:R-:W-:Y:S02]  /*4c00*/  F2FP.F16.E5M2.UNPACK_B R14, R14 ;  /* 0x0000000eff0e723e */ /* 0x000fe400020004ff */
[----:B------:R-:W-:Y:S02]  /*4c10*/  F2FP.BF16.F32.PACK_AB.RZ R13, RZ, R13 ;  /* 0x0000000dff0d723e */ /* 0x000fe400000190ff */
[----:B------:R-:W-:Y:S01]  /*4c20*/  F2FP.BF16.F32.PACK_AB.RZ R17, RZ, R17 ;  /* 0x00000011ff11723e */ /* 0x000fe200000190ff */
[----:B------:R-:W-:Y:S01]  /*4c30*/  HADD2.F32 R12, -RZ, R12.H0_H0 ;  /* 0x2000000cff0c7230 */ /* 0x000fe20000004100 */
[----:B------:R-:W-:Y:S01]  /*4c40*/  F2FP.BF16.F32.PACK_AB.RZ R16, RZ, R16 ;  /* 0x00000010ff10723e */ /* 0x000fe200000190ff */
[----:B------:R-:W-:Y:S01]  /*4c50*/  HADD2.F32 R33, -RZ, R33.H0_H0 ;  /* 0x20000021ff217230 */ /* 0x000fe20000004100 */
[----:B------:R-:W-:Y:S02]  /*4c60*/  F2FP.BF16.F32.PACK_AB.RZ R34, RZ, R34 ;  /* 0x00000022ff22723e */ /* 0x000fe400000190ff */
[----:B------:R-:W-:-:S02]  /*4c70*/  F2FP.BF16.F32.PACK_AB.RZ R56, RZ, R56 ;  /* 0x00000038ff38723e */ /* 0x000fc400000190ff */
[----:B------:R-:W-:Y:S02]  /*4c80*/  F2FP.BF16.F32.PACK_AB.RZ R18, RZ, R18 ;  /* 0x00000012ff12723e */ /* 0x000fe400000190ff */
[----:B------:R-:W-:Y:S01]  /*4c90*/  PRMT R53, R53, 0x5410, R58 ;  /* 0x0000541035357816 */ /* 0x000fe2000000003a */
[----:B------:R-:W-:Y:S01]  /*4ca0*/  HADD2.F32 R14, -RZ, R14.H0_H0 ;  /* 0x2000000eff0e7230 */ /* 0x000fe20000004100 */
[----:B------:R-:W-:Y:S01]  /*4cb0*/  PRMT R17, R17, 0x5410, R13 ;  /* 0x0000541011117816 */ /* 0x000fe2000000000d */
[----:B------:R-:W-:Y:S01]  /*4cc0*/  HADD2.F32 R57, -RZ, R57.H0_H0 ;  /* 0x20000039ff397230 */ /* 0x000fe20000004100 */
[----:B------:R-:W-:Y:S01]  /*4cd0*/  PRMT R13, R18, 0x5410, R34 ;  /* 0x00005410120d7816 */ /* 0x000fe20000000022 */
[----:B------:R-:W-:Y:S01]  /*4ce0*/  HFMA2.BF16_V2 R18, R2.H0_H0, R53, RZ.H0_H0 ;  /* 0x0000003502127231 */ /* 0x000fe200002408ff */
[----:B------:R-:W-:Y:S02]  /*4cf0*/  PRMT R16, R16, 0x5410, R56 ;  /* 0x0000541010107816 */ /* 0x000fe40000000038 */
[----:B------:R-:W-:-:S02]  /*4d00*/  F2FP.BF16.F32.PACK_AB.RZ R12, RZ, R12 ;  /* 0x0000000cff0c723e */ /* 0x000fc400000190ff */
[----:B------:R-:W-:Y:S01]  /*4d10*/  F2FP.BF16.F32.PACK_AB.RZ R33, RZ, R33 ;  /* 0x00000021ff21723e */ /* 0x000fe200000190ff */
[C---:B------:R-:W-:Y:S01]  /*4d20*/  HFMA2.BF16_V2 R18, R2.reuse.H0_H0, R16, R18 ;  /* 0x0000001002127231 */ /* 0x040fe20000200812 */
[----:B------:R-:W-:Y:S02]  /*4d30*/  F2FP.BF16.F32.PACK_AB.RZ R14, RZ, R14 ;  /* 0x0000000eff0e723e */ /* 0x000fe400000190ff */
[----:B------:R-:W-:Y:S02]  /*4d40*/  F2FP.BF16.F32.PACK_AB.RZ R57, RZ, R57 ;  /* 0x00000039ff39723e */ /* 0x000fe400000190ff */
[----:B------:R-:W-:Y:S02]  /*4d50*/  PRMT R33, R33, 0x5410, R12 ;  /* 0x0000541021217816 */ /* 0x000fe4000000000c */
[C---:B---3--:R-:W-:Y:S02]  /*4d60*/  LOP3.LUT R16, R20.reuse, 0xffff, RZ, 0xc0, !PT ;  /* 0x0000ffff14107812 */ /* 0x048fe400078ec0ff */
[----:B------:R-:W-:Y:S01]  /*4d70*/  PRMT R57, R57, 0x5410, R14 ;  /* 0x0000541039397816 */ /* 0x000fe2000000000e */
[----:B------:R-:W-:Y:S01]  /*4d80*/  HFMA2.BF16_V2 R33, R2.H0_H0, R33, RZ.H0_H0 ;  /* 0x0000002102217231 */ /* 0x000fe200002408ff */
[----:B------:R-:W-:-:S02]  /*4d90*/  LOP3.LUT R14, R20, 0xff, RZ, 0xc0, !PT ;  /* 0x000000ff140e7812 */ /* 0x000fc400078ec0ff */
[----:B------:R-:W-:Y:S01]  /*4da0*/  SHF.R.U32.HI R16, RZ, 0x8, R16 ;  /* 0x00000008ff107819 */ /* 0x000fe20000011610 */
[C---:B------:R-:W-:Y:S01]  /*4db0*/  HFMA2.BF16_V2 R12, R2.reuse.H0_H0, R57, RZ.H0_H0 ;  /* 0x00000039020c7231 */ /* 0x040fe200002408ff */
[----:B------:R-:W-:Y:S01]  /*4dc0*/  F2FP.F16.E5M2.UNPACK_B R39, R39 ;  /* 0x00000027ff27723e */ /* 0x000fe200020004ff */
[C---:B------:R-:W-:Y:S01]  /*4dd0*/  HFMA2.BF16_V2 R17, R2.reuse.H0_H0, R17, R33 ;  /* 0x0000001102117231 */ /* 0x040fe20000200821 */
[----:B------:R-:W-:Y:S02]  /*4de0*/  F2FP.F16.E5M2.UNPACK_B R14, R14 ;  /* 0x0000000eff0e723e */ /* 0x000fe400020004ff */
[----:B------:R-:W-:Y:S02]  /*4df0*/  F2FP.F16.E5M2.UNPACK_B R16, R16 ;  /* 0x00000010ff10723e */ /* 0x000fe400020004ff */
[--C-:B------:R-:W-:Y:S01]  /*4e00*/  SHF.R.U32.HI R33, RZ, 0x18, R20.reuse ;  /* 0x00000018ff217819 */ /* 0x100fe20000011614 */
[----:B------:R-:W-:Y:S02]  /*4e10*/  HADD2.F32 R39, -RZ, R39.H0_H0 ;  /* 0x20000027ff277230 */ /* 0x000fe40000004100 */
[----:B------:R-:W-:Y:S01]  /*4e20*/  HFMA2.BF16_V2 R12, R2.H0_H0, R13, R12 ;  /* 0x0000000d020c7231 */ /* 0x000fe2000020080c */
[----:B------:R-:W-:Y:S01]  /*4e30*/  SHF.R.U32.HI R13, RZ, 0x10, R20 ;  /* 0x00000010ff0d7819 */ /* 0x000fe20000011614 */
[----:B------:R-:W-:Y:S01]  /*4e40*/  HADD2.F32 R34, -RZ, R14.H0_H0 ;  /* 0x2000000eff227230 */ /* 0x000fe20000004100 */
[----:B------:R-:W-:Y:S01]  /*4e50*/  F2FP.F16.E5M2.UNPACK_B R20, R33 ;  /* 0x00000021ff14723e */ /* 0x000fe200020004ff */
[----:B------:R-:W-:Y:S01]  /*4e60*/  HADD2.F32 R35, -RZ, R16.H0_H0 ;  /* 0x20000010ff237230 */ /* 0x000fe20000004100 */
[----:B------:R-:W-:-:S02]  /*4e70*/  LOP3.LUT R33, R21, 0xffff, RZ, 0xc0, !PT ;  /* 0x0000ffff15217812 */ /* 0x000fc400078ec0ff */
[----:B------:R-:W-:Y:S02]  /*4e80*/  F2FP.BF16.F32.PACK_AB.RZ R39, RZ, R39 ;  /* 0x00000027ff27723e */ /* 0x000fe400000190ff */
[----:B------:R-:W-:Y:S02]  /*4e90*/  F2FP.BF16.F32.PACK_AB.RZ R34, RZ, R34 ;  /* 0x00000022ff22723e */ /* 0x000fe400000190ff */
[----:B------:R-:W-:Y:S02]  /*4ea0*/  F2FP.BF16.F32.PACK_AB.RZ R35, RZ, R35 ;  /* 0x00000023ff23723e */ /* 0x000fe400000190ff */
[----:B------:R-:W-:Y:S02]  /*4eb0*/  SHF.R.U32.HI R16, RZ, 0x18, R21 ;  /* 0x00000018ff107819 */ /* 0x000fe40000011615 */
[----:B------:R-:W-:Y:S02]  /*4ec0*/  F2FP.F16.E5M2.UNPACK_B R54, R54 ;  /* 0x00000036ff36723e */ /* 0x000fe400020004ff */
[----:B------:R-:W-:-:S02]  /*4ed0*/  LOP3.LUT R13, R13, 0xff, RZ, 0xc0, !PT ;  /* 0x000000ff0d0d7812 */ /* 0x000fc400078ec0ff */
[----:B------:R-:W-:Y:S02]  /*4ee0*/  SHF.R.U32.HI R14, RZ, 0x8, R33 ;  /* 0x00000008ff0e7819 */ /* 0x000fe40000011621 */
[----:B------:R-:W-:Y:S02]  /*4ef0*/  LOP3.LUT R33, R21, 0xff, RZ, 0xc0, !PT ;  /* 0x000000ff15217812 */ /* 0x000fe400078ec0ff */
[----:B------:R-:W-:Y:S02]  /*4f00*/  PRMT R39, R39, 0x5410, R37 ;  /* 0x0000541027277816 */ /* 0x000fe40000000025 */
[----:B------:R-:W-:Y:S02]  /*4f10*/  F2FP.F16.E5M2.UNPACK_B R16, R16 ;  /* 0x00000010ff10723e */ /* 0x000fe400020004ff */
[----:B------:R-:W-:Y:S01]  /*4f20*/  PRMT R37, R34, 0x5410, R35 ;  /* 0x0000541022257816 */ /* 0x000fe20000000023 */
[----:B------:R-:W-:Y:S01]  /*4f30*/  HADD2.F32 R54, -RZ, R54.H0_H0 ;  /* 0x20000036ff367230 */ /* 0x000fe20000004100 */
[----:B------:R-:W-:-:S02]  /*4f40*/  SHF.R.U32.HI R38, RZ, 0x8, R38 ;  /* 0x00000008ff267819 */ /* 0x000fc40000011626 */
[----:B------:R-:W-:Y:S02]  /*4f50*/  F2FP.F16.E5M2.UNPACK_B R13, R13 ;  /* 0x0000000dff0d723e */ /* 0x000fe400020004ff */
[----:B------:R-:W-:Y:S02]  /*4f60*/  SHF.R.U32.HI R34, RZ, 0x10, R21 ;  /* 0x00000010ff227819 */ /* 0x000fe40000011615 */
[----:B------:R-:W-:Y:S02]  /*4f70*/  F2FP.F16.E5M2.UNPACK_B R14, R14 ;  /* 0x0000000eff0e723e */ /* 0x000fe400020004ff */
        /* <DEDUP_REMOVED lines=8> */
[----:B------:R-:W-:Y:S01]  /*5000*/  F2FP.BF16.F32.PACK_AB.RZ R59, RZ, R59 ;  /* 0x0000003bff3b723e */ /* 0x000fe200000190ff */
[----:B------:R-:W-:Y:S01]  /*5010*/  HADD2.F32 R14, -RZ, R14.H0_H0 ;  /* 0x2000000eff0e7230 */ /* 0x000fe20000004100 */
[----:B------:R-:W-:Y:S01]  /*5020*/  F2FP.F16.E5M2.UNPACK_B R52, R52 ;  /* 0x00000034ff34723e */ /* 0x000fe200020004ff */
[----:B------:R-:W-:Y:S01]  /*5030*/  HADD2.F32 R38, -RZ, R38.H0_H0 ;  /* 0x20000026ff267230 */ /* 0x000fe20000004100 */
[----:B------:R-:W-:Y:S01]  /*5040*/  F2FP.F16.E5M2.UNPACK_B R34, R34 ;  /* 0x00000022ff22723e */ /* 0x000fe200020004ff */
[----:B------:R-:W-:Y:S01]  /*5050*/  HFMA2.BF16_V2 R39, R2.H0_H0, R39, RZ.H0_H0 ;  /* 0x0000002702277231 */ /* 0x000fe200002408ff */
[----:B------:R-:W-:-:S02]  /*5060*/  PRMT R59, R59, 0x5410, R54 ;  /* 0x000054103b3b7816 */ /* 0x000fc40000000036 */
[----:B------:R-:W-:Y:S02]  /*5070*/  F2FP.BF16.F32.PACK_AB.RZ R20, RZ, R20 ;  /* 0x00000014ff14723e */ /* 0x000fe400000190ff */
[----:B------:R-:W-:Y:S02]  /*5080*/  F2FP.BF16.F32.PACK_AB.RZ R16, RZ, R16 ;  /* 0x00000010ff10723e */ /* 0x000fe400000190ff */
[----:B------:R-:W-:Y:S02]  /*5090*/  F2FP.BF16.F32.PACK_AB.RZ R33, RZ, R33 ;  /* 0x00000021ff21723e */ /* 0x000fe400000190ff */
[----:B------:R-:W-:Y:S01]  /*50a0*/  F2FP.BF16.F32.PACK_AB.RZ R14, RZ, R14 ;  /* 0x0000000eff0e723e */ /* 0x000fe200000190ff */
[----:B------:R-:W-:Y:S01]  /*50b0*/  HADD2.F32 R52, -RZ, R52.H0_H0 ;  /* 0x20000034ff347230 */ /* 0x000fe20000004100 */
[----:B------:R-:W-:Y:S01]  /*50c0*/  F2FP.BF16.F32.PACK_AB.RZ R38, RZ, R38 ;  /* 0x00000026ff26723e */ /* 0x000fe200000190ff */
[----:B------:R-:W-:Y:S01]  /*50d0*/  HADD2.F32 R34, -RZ, R34.H0_H0 ;  /* 0x20000022ff227230 */ /* 0x000fe20000004100 */
[----:B------:R-:W-:Y:S01]  /*50e0*/  PRMT R16, R16, 0x5410, R20 ;  /* 0x0000541010107816 */ /* 0x000fe20000000014 */
[----:B------:R-:W-:Y:S01]  /*50f0*/  HFMA2.BF16_V2 R39, R2.H0_H0, R59, R39 ;  /* 0x0000003b02277231 */ /* 0x000fe20000200827 */
[----:B------:R-:W-:-:S02]  /*5100*/  PRMT R33, R33, 0x5410, R14 ;  /* 0x0000541021217816 */ /* 0x000fc4000000000e */
[----:B------:R-:W-:Y:S01]  /*5110*/  F2FP.BF16.F32.PACK_AB.RZ R52, RZ, R52 ;  /* 0x00000034ff34723e */ /* 0x000fe200000190ff */
[C---:B------:R-:W-:Y:S01]  /*5120*/  HFMA2.BF16_V2 R20, R2.reuse.H0_H0, R16, R39 ;  /* 0x0000001002147231 */ /* 0x040fe20000200827 */
[----:B------:R-:W-:Y:S02]  /*5130*/  F2FP.BF16.F32.PACK_AB.RZ R55, RZ, R55 ;  /* 0x00000037ff37723e */ /* 0x000fe400000190ff */
[----:B------:R-:W-:Y:S02]  /*5140*/  PRMT R36, R36, 0x5410, R38 ;  /* 0x0000541024247816 */ /* 0x000fe40000000026 */
[----:B------:R-:W-:Y:S02]  /*5150*/  F2FP.BF16.F32.PACK_AB.RZ R13, RZ, R35 ;  /* 0x00000023ff0d723e */ /* 0x000fe400000190ff */
[----:B------:R-:W-:Y:S01]  /*5160*/  F2FP.BF16.F32.PACK_AB.RZ R34, RZ, R34 ;  /* 0x00000022ff22723e */ /* 0x000fe200000190ff */
[C---:B------:R-:W-:Y:S01]  /*5170*/  HFMA2.BF16_V2 R16, R2.reuse.H0_H0, R33, R32 ;  /* 0x0000002102107231 */ /* 0x040fe20000200820 */
[----:B----4-:R-:W-:Y:S01]  /*5180*/  LOP3.LUT R33, R24, 0xffff, RZ, 0xc0, !PT ;  /* 0x0000ffff18217812 */ /* 0x010fe200078ec0ff */
[----:B------:R-:W-:Y:S01]  /*5190*/  HFMA2.BF16_V2 R36, R2.H0_H0, R36, RZ.H0_H0 ;  /* 0x0000002402247231 */ /* 0x000fe200002408ff */
[----:B------:R-:W-:-:S02]  /*51a0*/  PRMT R52, R52, 0x5410, R55 ;  /* 0x0000541034347816 */ /* 0x000fc40000000037 */
[----:B------:R-:W-:Y:S02]  /*51b0*/  PRMT R34, R34, 0x5410, R13 ;  /* 0x0000541022227816 */ /* 0x000fe4000000000d */
[----:B------:R-:W-:Y:S02]  /*51c0*/  LOP3.LUT R13, R24, 0xff, RZ, 0xc0, !PT ;  /* 0x000000ff180d7812 */ /* 0x000fe400078ec0ff */
[--C-:B------:R-:W-:Y:S02]  /*51d0*/  SHF.R.U32.HI R14, RZ, 0x18, R24.reuse ;  /* 0x00000018ff0e7819 */ /* 0x100fe40000011618 */
[----:B------:R-:W-:Y:S02]  /*51e0*/  SHF.R.U32.HI R32, RZ, 0x10, R24 ;  /* 0x00000010ff207819 */ /* 0x000fe40000011618 */
[----:B------:R-:W-:Y:S01]  /*51f0*/  SHF.R.U32.HI R24, RZ, 0x8, R33 ;  /* 0x00000008ff187819 */ /* 0x000fe20000011621 */
[C---:B------:R-:W-:Y:S01]  /*5200*/  HFMA2.BF16_V2 R36, R2.reuse.H0_H0, R52, R36 ;  /* 0x0000003402247231 */ /* 0x040fe20000200824 */
[----:B------:R-:W-:Y:S01]  /*5210*/  LOP3.LUT R35, R25, 0xff, RZ, 0xc0, !PT ;  /* 0x000000ff19237812 */ /* 0x000fe200078ec0ff */
[----:B------:R-:W-:Y:S01]  /*5220*/  HFMA2.BF16_V2 R17, R2.H0_H0, R34, R17 ;  /* 0x0000002202117231 */ /* 0x000fe20000200811 */
[----:B------:R-:W-:-:S02]  /*5230*/  F2FP.F16.E5M2.UNPACK_B R13, R13 ;  /* 0x0000000dff0d723e */ /* 0x000fc400020004ff */
[----:B------:R-:W-:Y:S02]  /*5240*/  LOP3.LUT R34, R32, 0xff, RZ, 0xc0, !PT ;  /* 0x000000ff20227812 */ /* 0x000fe400078ec0ff */
[----:B------:R-:W-:Y:S01]  /*5250*/  F2FP.F16.E5M2.UNPACK_B R24, R24 ;  /* 0x00000018ff18723e */ /* 0x000fe200020004ff */
[----:B------:R-:W-:Y:S01]  /*5260*/  HFMA2.BF16_V2 R21, R2.H0_H0, R37, R36 ;  /* 0x0000002502157231 */ /* 0x000fe20000200824 */
[----:B------:R-:W-:Y:S01]  /*5270*/  F2FP.F16.E5M2.UNPACK_B R32, R35 ;  /* 0x00000023ff20723e */ /* 0x000fe200020004ff */
[----:B------:R-:W-:Y:S01]  /*5280*/  HADD2.F32 R33, -RZ, R13.H0_H0 ;  /* 0x2000000dff217230 */ /* 0x000fe20000004100 */
[----:B------:R-:W-:Y:S02]  /*5290*/  SHF.R.U32.HI R35, RZ, 0x18, R25 ;  /* 0x00000018ff237819 */ /* 0x000fe40000011619 */
[----:B------:R-:W-:Y:S02]  /*52a0*/  LOP3.LUT R36, R25, 0xffff, RZ, 0xc0, !PT ;  /* 0x0000ffff19247812 */ /* 0x000fe400078ec0ff */
[----:B------:R-:W-:Y:S01]  /*52b0*/  F2FP.F16.E5M2.UNPACK_B R13, R34 ;  /* 0x00000022ff0d723e */ /* 0x000fe200020004ff */
[----:B------:R-:W-:Y:S01]  /*52c0*/  HADD2.F32 R34, -RZ, R24.H0_H0 ;  /* 0x20000018ff227230 */ /* 0x000fe20000004100 */
[----:B------:R-:W-:-:S02]  /*52d0*/  F2FP.F16.E5M2.UNPACK_B R14, R14 ;  /* 0x0000000eff0e723e */ /* 0x000fc400020004ff */
[----:B------:R-:W-:Y:S02]  /*52e0*/  F2FP.F16.E5M2.UNPACK_B R24, R35 ;  /* 0x00000023ff18723e */ /* 0x000fe400020004ff */
[----:B------:R-:W-:Y:S01]  /*52f0*/  SHF.R.U32.HI R35, RZ, 0x8, R36 ;  /* 0x00000008ff237819 */ /* 0x000fe20000011624 */
[----:B------:R-:W-:-:S03]  /*5300*/  HADD2.F32 R36, -RZ, R14.H0_H0 ;  /* 0x2000000eff247230 */ /* 0x000fc60000004100 */
        /* <DEDUP_REMOVED lines=10> */
[----:B------:R-:W-:Y:S01]  /*53b0*/  F2FP.BF16.F32.PACK_AB.RZ R13, RZ, R13 ;  /* 0x0000000dff0d723e */ /* 0x000fe200000190ff */
[C---:B------:R-:W-:Y:S01]  /*53c0*/  HFMA2.BF16_V2 R21, R2.reuse.H0_H0, R32, R21 ;  /* 0x0000002002157231 */ /* 0x040fe20000200815 */
[----:B------:R-:W-:Y:S01]  /*53d0*/  PRMT R37, R37, 0x5410, R14 ;  /* 0x0000541025257816 */ /* 0x000fe2000000000e */
[----:B------:R-:W-:Y:S01]  /*53e0*/  IMAD.WIDE R32, R49, 0x10, R42 ;  /* 0x0000001031207825 */ /* 0x000fe200078e022a */
[----:B------:R-:W-:Y:S02]  /*53f0*/  PRMT R13, R13, 0x5410, R36 ;  /* 0x000054100d0d7816 */ /* 0x000fe40000000024 */
[C---:B--2---:R-:W-:Y:S01]  /*5400*/  LOP3.LUT R36, R28.reuse, 0xffff, RZ, 0xc0, !PT ;  /* 0x0000ffff1c247812 */ /* 0x044fe200078ec0ff */
[----:B------:R-:W-:Y:S01]  /*5410*/  HFMA2.BF16_V2 R14, R2.H0_H0, R37, R16 ;  /* 0x00000025020e7231 */ /* 0x000fe20000200810 */
[----:B------:R-:W-:Y:S01]  /*5420*/  LOP3.LUT R16, R28, 0xff, RZ, 0xc0, !PT ;  /* 0x000000ff1c107812 */ /* 0x000fe200078ec0ff */
[----:B------:R-:W2:Y:S01]  /*5430*/  LD.E.128 R32, desc[UR36][R32.64] ;  /* 0x0000002420207980 */ /* 0x000ea2000c101d00 */
[----:B------:R-:W-:-:S02]  /*5440*/  SHF.R.U32.HI R36, RZ, 0x8, R36 ;  /* 0x00000008ff247819 */ /* 0x000fc40000011624 */
        /* <DEDUP_REMOVED lines=13> */
[----:B------:R-:W3:Y:S01]  /*5520*/  LD.E.128 R36, desc[UR36][R36.64] ;  /* 0x0000002424247980 */ /* 0x000ee2000c101d00 */
        /* <DEDUP_REMOVED lines=37> */
[----:B------:R-:W-:-:S02]  /*5780*/  HADD2.F32 R53, -RZ, R53.H0_H0 ;  /* 0x20000035ff357230 */ /* 0x000fc40000004100 */
[----:B------:R-:W-:Y:S02]  /*5790*/  HFMA2.BF16_V2 R13, R2.H0_H0, R25, R17 ;  /* 0x00000019020d7231 */ /* 0x000fe40000200811 */
[----:B------:R-:W-:Y:S01]  /*57a0*/  HADD2.F32 R15, -RZ, R15.H0_H0 ;  /* 0x2000000fff0f7230 */ /* 0x000fe20000004100 */
[----:B------:R-:W-:Y:S01]  /*57b0*/  SHF.R.U32.HI R17, RZ, 0x18, R28 ;  /* 0x00000018ff117819 */ /* 0x000fe2000001161c */
[----:B------:R-:W-:Y:S02]  /*57c0*/  HADD2.F32 R54, -RZ, R54.H0_H0 ;  /* 0x20000036ff367230 */ /* 0x000fe40000004100 */
[----:B------:R-:W-:Y:S01]  /*57d0*/  HADD2.F32 R19, -RZ, R19.H0_H0 ;  /* 0x20000013ff137230 */ /* 0x000fe20000004100 */
[----:B------:R-:W-:Y:S02]  /*57e0*/  F2FP.F16.E5M2.UNPACK_B R17, R17 ;  /* 0x00000011ff11723e */ /* 0x000fe400020004ff */
[----:B------:R-:W-:Y:S02]  /*57f0*/  F2FP.BF16.F32.PACK_AB.RZ R53, RZ, R53 ;  /* 0x00000035ff35723e */ /* 0x000fe400000190ff */
[----:B------:R-:W-:-:S02]  /*5800*/  F2FP.BF16.F32.PACK_AB.RZ R15, RZ, R15 ;  /* 0x0000000fff0f723e */ /* 0x000fc400000190ff */
[----:B------:R-:W-:Y:S02]  /*5810*/  F2FP.BF16.F32.PACK_AB.RZ R54, RZ, R54 ;  /* 0x00000036ff36723e */ /* 0x000fe400000190ff */
[----:B------:R-:W-:Y:S02]  /*5820*/  F2FP.BF16.F32.PACK_AB.RZ R19, RZ, R19 ;  /* 0x00000013ff13723e */ /* 0x000fe400000190ff */
        /* <DEDUP_REMOVED lines=17> */
[C---:B------:R-:W-:Y:S02]  /*5940*/  LOP3.LUT R25, R29.reuse, 0xffff, RZ, 0xc0, !PT ;  /* 0x0000ffff1d197812 */ /* 0x040fe400078ec0ff */
[----:B------:R-:W-:-:S02]  /*5950*/  LOP3.LUT R52, R29, 0xff, RZ, 0xc0, !PT ;  /* 0x000000ff1d347812 */ /* 0x000fc400078ec0ff */
[----:B------:R-:W-:Y:S02]  /*5960*/  PRMT R53, R53, 0x5410, R19 ;  /* 0x0000541035357816 */ /* 0x000fe40000000013 */
[----:B------:R-:W-:Y:S02]  /*5970*/  SHF.R.U32.HI R29, RZ, 0x10, R29 ;  /* 0x00000010ff1d7819 */ /* 0x000fe4000001161d */
[----:B------:R-:W-:Y:S02]  /*5980*/  SHF.R.U32.HI R19, RZ, 0x10, R22 ;  /* 0x00000010ff137819 */ /* 0x000fe40000011616 */
[----:B------:R-:W-:Y:S02]  /*5990*/  F2FP.F16.E5M2.UNPACK_B R28, R28 ;  /* 0x0000001cff1c723e */ /* 0x000fe400020004ff */
[----:B------:R-:W-:Y:S02]  /*59a0*/  LOP3.LUT R29, R29, 0xff, RZ, 0xc0, !PT ;  /* 0x000000ff1d1d7812 */ /* 0x000fe400078ec0ff */
[----:B------:R-:W-:-:S02]  /*59b0*/  LOP3.LUT R19, R19, 0xff, RZ, 0xc0, !PT ;  /* 0x000000ff13137812 */ /* 0x000fc400078ec0ff */
[----:B------:R-:W-:Y:S01]  /*59c0*/  SHF.R.U32.HI R22, RZ, 0x18, R22 ;  /* 0x00000018ff167819 */ /* 0x000fe20000011616 */
[----:B------:R-:W-:Y:S01]  /*59d0*/  HFMA2.BF16_V2 R18, R2.H0_H0, R53, R18 ;  /* 0x0000003502127231 */ /* 0x000fe20000200812 */
[----:B------:R-:W-:Y:S01]  /*59e0*/  F2FP.F16.E5M2.UNPACK_B R24, R24 ;  /* 0x00000018ff18723e */ /* 0x000fe200020004ff */
[----:B------:R-:W-:Y:S01]  /*59f0*/  HADD2.F32 R53, -RZ, R28.H0_H0 ;  /* 0x2000001cff357230 */ /* 0x000fe20000004100 */
        /* <DEDUP_REMOVED lines=8> */
[----:B------:R-:W-:Y:S02]  /*5a80*/  F2FP.BF16.F32.PACK_AB.RZ R15, RZ, R15 ;  /* 0x0000000fff0f723e */ /* 0x000fe400000190ff */
[----:B------:R-:W-:Y:S02]  /*5a90*/  F2FP.BF16.F32.PACK_AB.RZ R24, RZ, R24 ;  /* 0x00000018ff18723e */ /* 0x000fe400000190ff */
[----:B------:R-:W-:Y:S02]  /*5aa0*/  F2FP.F16.E5M2.UNPACK_B R25, R25 ;  /* 0x00000019ff19723e */ /* 0x000fe400020004ff */
[----:B------:R-:W-:Y:S02]  /*5ab0*/  F2FP.F16.E5M2.UNPACK_B R52, R52 ;  /* 0x00000034ff34723e */ /* 0x000fe400020004ff */
[----:B------:R-:W-:-:S02]  /*5ac0*/  F2FP.BF16.F32.PACK_AB.RZ R22, RZ, R53 ;  /* 0x00000035ff16723e */ /* 0x000fc400000190ff */
[----:B------:R-:W-:Y:S02]  /*5ad0*/  F2FP.BF16.F32.PACK_AB.RZ R19, RZ, R19 ;  /* 0x00000013ff13723e */ /* 0x000fe400000190ff */
[----:B------:R-:W-:Y:S02]  /*5ae0*/  F2FP.BF16.F32.PACK_AB.RZ R28, RZ, R28 ;  /* 0x0000001cff1c723e */ /* 0x000fe400000190ff */
[----:B------:R-:W-:Y:S02]  /*5af0*/  F2FP.BF16.F32.PACK_AB.RZ R29, RZ, R29 ;  /* 0x0000001dff1d723e */ /* 0x000fe400000190ff */
[----:B------:R-:W-:Y:S01]  /*5b00*/  PRMT R24, R24, 0x5410, R15 ;  /* 0x0000541018187816 */ /* 0x000fe2000000000f */
[----:B------:R-:W-:Y:S01]  /*5b10*/  HADD2.F32 R52, -RZ, R52.H0_H0 ;  /* 0x20000034ff347230 */ /* 0x000fe20000004100 */
[----:B------:R-:W-:Y:S01]  /*5b20*/  PRMT R19, R19, 0x5410, R28 ;  /* 0x0000541013137816 */ /* 0x000fe2000000001c */
[----:B------:R-:W-:Y:S01]  /*5b30*/  HADD2.F32 R25, -RZ, R25.H0_H0 ;  /* 0x20000019ff197230 */ /* 0x000fe20000004100 */
[----:B------:R-:W-:Y:S01]  /*5b40*/  PRMT R29, R29, 0x5410, R22 ;  /* 0x000054101d1d7816 */ /* 0x000fe20000000016 */
[C---:B------:R-:W-:Y:S01]  /*5b50*/  HFMA2.BF16_V2 R20, R2.reuse.H0_H0, R24, R20 ;  /* 0x0000001802147231 */ /* 0x040fe20000200814 */
[----:B------:R-:W-:Y:S01]  /*5b60*/  F2FP.BF16.F32.PACK_AB.RZ R52, RZ, R52 ;  /* 0x00000034ff34723e */ /* 0x000fe200000190ff */
[C---:B------:R-:W-:Y:S01]  /*5b70*/  HFMA2.BF16_V2 R19, R2.reuse.H0_H0, R19, R12 ;  /* 0x0000001302137231 */ /* 0x040fe2000020080c */
[----:B------:R-:W-:Y:S01]  /*5b80*/  F2FP.BF16.F32.PACK_AB.RZ R25, RZ, R25 ;  /* 0x00000019ff19723e */ /* 0x000fe200000190ff */
[----:B------:R-:W-:-:S03]  /*5b90*/  HFMA2.BF16_V2 R24, R2.H0_H0, R29, R13 ;  /* 0x0000001d02187231 */ /* 0x000fc6000020080d */
[----:B------:R-:W-:-:S05]  /*5ba0*/  PRMT R52, R52, 0x5410, R25 ;  /* 0x0000541034347816 */ /* 0x000fca0000000019 */
[----:B------:R-:W-:Y:S01]  /*5bb0*/  HFMA2.BF16_V2 R14, R2.H0_H0, R52, R14 ;  /* 0x00000034020e7231 */ /* 0x000fe2000020080e */
[C---:B--2---:R-:W-:Y:S02]  /*5bc0*/  LOP3.LUT R12, R32.reuse, 0xff, RZ, 0xc0, !PT ;  /* 0x000000ff200c7812 */ /* 0x044fe400078ec0ff */
[----:B------:R-:W-:Y:S02]  /*5bd0*/  LOP3.LUT R13, R32, 0xffff, RZ, 0xc0, !PT ;  /* 0x0000ffff200d7812 */ /* 0x000fe400078ec0ff */
[--C-:B------:R-:W-:Y:S02]  /*5be0*/  SHF.R.U32.HI R22, RZ, 0x18, R32.reuse ;  /* 0x00000018ff167819 */ /* 0x100fe40000011620 */
[----:B------:R-:W-:Y:S02]  /*5bf0*/  SHF.R.U32.HI R32, RZ, 0x10, R32 ;  /* 0x00000010ff207819 */ /* 0x000fe40000011620 */
[----:B------:R-:W-:Y:S02]  /*5c00*/  LOP3.LUT R15, R33, 0xff, RZ, 0xc0, !PT ;  /* 0x000000ff210f7812 */ /* 0x000fe400078ec0ff */
[----:B------:R-:W-:-:S02]  /*5c10*/  LOP3.LUT R32, R32, 0xff, RZ, 0xc0, !PT ;  /* 0x000000ff20207812 */ /* 0x000fc400078ec0ff */
[----:B------:R-:W-:Y:S02]  /*5c20*/  SHF.R.U32.HI R25, RZ, 0x18, R33 ;  /* 0x00000018ff197819 */ /* 0x000fe40000011621 */
[----:B------:R-:W-:Y:S02]  /*5c30*/  LOP3.LUT R29, R33, 0xffff, RZ, 0xc0, !PT ;  /* 0x0000ffff211d7812 */ /* 0x000fe400078ec0ff */
[----:B------:R-:W-:Y:S02]  /*5c40*/  SHF.R.U32.HI R13, RZ, 0x8, R13 ;  /* 0x00000008ff0d7819 */ /* 0x000fe4000001160d */
[----:B------:R-:W-:Y:S02]  /*5c50*/  SHF.R.U32.HI R33, RZ, 0x10, R33 ;  /* 0x00000010ff217819 */ /* 0x000fe40000011621 */
[----:B------:R-:W-:Y:S02]  /*5c60*/  F2FP.F16.E5M2.UNPACK_B R22, R22 ;  /* 0x00000016ff16723e */ /* 0x000fe400020004ff */
        /* <DEDUP_REMOVED lines=21> */
[----:B------:R-:W-:Y:S02]  /*5dc0*/  LOP3.LUT R12, R23, 0xffff, RZ, 0xc0, !PT ;  /* 0x0000ffff170c7812 */ /* 0x000fe400078ec0ff */
[----:B------:R-:W-:Y:S02]  /*5dd0*/  PRMT R32, R32, 0x5410, R22 ;  /* 0x0000541020207816 */ /* 0x000fe40000000016 */
[----:B------:R-:W-:Y:S02]  /*5de0*/  PRMT R28, R28, 0x5410, R13 ;  /* 0x000054101c1c7816 */ /* 0x000fe4000000000d */
[----:B------:R-:W-:Y:S02]  /*5df0*/  F2FP.BF16.F32.PACK_AB.RZ R15, RZ, R15 ;  /* 0x0000000fff0f723e */ /* 0x000fe400000190ff */
[----:B------:R-:W-:Y:S02]  /*5e00*/  F2FP.BF16.F32.PACK_AB.RZ R29, RZ, R29 ;  /* 0x0000001dff1d723e */ /* 0x000fe400000190ff */
[----:B------:R-:W-:-:S02]  /*5e10*/  F2FP.BF16.F32.PACK_AB.RZ R25, RZ, R25 ;  /* 0x00000019ff19723e */ /* 0x000fc400000190ff */
[----:B------:R-:W-:Y:S02]  /*5e20*/  F2FP.BF16.F32.PACK_AB.RZ R33, RZ, R33 ;  /* 0x00000021ff21723e */ /* 0x000fe400000190ff */
[----:B------:R-:W-:Y:S02]  /*5e30*/  LOP3.LUT R13, R23, 0xff, RZ, 0xc0, !PT ;  /* 0x000000ff170d7812 */ /* 0x000fe400078ec0ff */
[----:B------:R-:W-:Y:S01]  /*5e40*/  SHF.R.U32.HI R12, RZ, 0x8, R12 ;  /* 0x00000008ff0c7819 */ /* 0x000fe2000001160c */
[----:B------:R-:W-:Y:S01]  /*5e50*/  HFMA2.BF16_V2 R20, R2.H0_H0, R32, R20 ;  /* 0x0000002002147231 */ /* 0x000fe20000200814 */
[----:B------:R-:W-:Y:S02]  /*5e60*/  PRMT R15, R15, 0x5410, R29 ;  /* 0x000054100f0f7816 */ /* 0x000fe4000000001d */
[----:B------:R-:W-:Y:S02]  /*5e70*/  PRMT R33, R33, 0x5410, R25 ;  /* 0x0000541021217816 */ /* 0x000fe40000000019 */
[----:B------:R-:W-:-:S02]  /*5e80*/  F2FP.F16.E5M2.UNPACK_B R13, R13 ;  /* 0x0000000dff0d723e */ /* 0x000fc400020004ff */
[C---:B---3--:R-:W-:Y:S02]  /*5e90*/  LOP3.LUT R25, R36.reuse, 0xff, RZ, 0xc0, !PT ;  /* 0x000000ff24197812 */ /* 0x048fe400078ec0ff */
[----:B------:R-:W-:Y:S02]  /*5ea0*/  LOP3.LUT R32, R36, 0xffff, RZ, 0xc0, !PT ;  /* 0x0000ffff24207812 */ /* 0x000fe400078ec0ff */
[--C-:B------:R-:W-:Y:S01]  /*5eb0*/  SHF.R.U32.HI R29, RZ, 0x18, R36.reuse ;  /* 0x00000018ff1d7819 */ /* 0x100fe20000011624 */
[----:B------:R-:W-:Y:S01]  /*5ec0*/  HFMA2.BF16_V2 R21, R2.H0_H0, R28, R21 ;  /* 0x0000001c02157231 */ /* 0x000fe20000200815 */
[----:B------:R-:W-:Y:S02]  /*5ed0*/  F2FP.F16.E5M2.UNPACK_B R12, R12 ;  /* 0x0000000cff0c723e */ /* 0x000fe400020004ff */
[----:B------:R-:W-:Y:S02]  /*5ee0*/  SHF.R.U32.HI R36, RZ, 0x10, R36 ;  /* 0x00000010ff247819 */ /* 0x000fe40000011624 */
[----:B------:R-:W-:-:S02]  /*5ef0*/  SHF.R.U32.HI R22, RZ, 0x18, R23 ;  /* 0x00000018ff167819 */ /* 0x000fc40000011617 */
[----:B------:R-:W-:Y:S01]  /*5f00*/  SHF.R.U32.HI R28, RZ, 0x10, R23 ;  /* 0x00000010ff1c7819 */ /* 0x000fe20000011617 */
[----:B------:R-:W-:Y:S01]  /*5f10*/  HFMA2.BF16_V2 R23, R2.H0_H0, R15, R14 ;  /* 0x0000000f02177231 */ /* 0x000fe2000020080e */
[----:B------:R-:W-:Y:S01]  /*5f20*/  LOP3.LUT R52, R36, 0xff, RZ, 0xc0, !PT ;  /* 0x000000ff24347812 */ /* 0x000fe200078ec0ff */
[----:B------:R-:W-:Y:S02]  /*5f30*/  HADD2.F32 R14, -RZ, R13.H0_H0 ;  /* 0x2000000dff0e7230 */ /* 0x000fe40000004100 */
[----:B------:R-:W-:Y:S01]  /*5f40*/  HADD2.F32 R36, -RZ, R12.H0_H0 ;  /* 0x2000000cff247230 */ /* 0x000fe20000004100 */
[----:B------:R-:W-:Y:S01]  /*5f50*/  LOP3.LUT R15, R37, 0xffff, RZ, 0xc0, !PT ;  /* 0x0000ffff250f7812 */ /* 0x000fe200078ec0ff */
[----:B------:R-:W-:Y:S01]  /*5f60*/  IMAD.WIDE R12, R49, 0x10, R46 ;  /* 0x00000010310c7825 */ /* 0x000fe200078e022e */
[----:B------:R-:W-:Y:S02]  /*5f70*/  F2FP.BF16.F32.PACK_AB.RZ R14, RZ, R14 ;  /* 0x0000000eff0e723e */ /* 0x000fe400000190ff */
[----:B------:R-:W-:-:S02]  /*5f80*/  F2FP.BF16.F32.PACK_AB.RZ R36, RZ, R36 ;  /* 0x00000024ff24723e */ /* 0x000fc400000190ff */
        /* <DEDUP_REMOVED lines=33> */
[----:B------:R-:W-:Y:S02]  /*61a0*/  SHF.R.U32.HI R36, RZ, 0x8, R36 ;  /* 0x00000008ff247819 */ /* 0x000fe40000011624 */
        /* <DEDUP_REMOVED lines=20> */
[C---:B------:R-:W-:Y:S01]  /*62f0*/  LOP3.LUT R27, R30.reuse, 0xffff, RZ, 0xc0, !PT ;  /* 0x0000ffff1e1b7812 */ /* 0x040fe200078ec0ff */
[C---:B------:R-:W-:Y:S01]  /*6300*/  HFMA2.BF16_V2 R19, R2.reuse.H0_H0, R26, R19 ;  /* 0x0000001a02137231 */ /* 0x040fe20000200813 */
[----:B------:R-:W-:Y:S01]  /*6310*/  LOP3.LUT R26, R30, 0xff, RZ, 0xc0, !PT ;  /* 0x000000ff1e1a7812 */ /* 0x000fe200078ec0ff */
[C---:B------:R-:W-:Y:S01]  /*6320*/  HFMA2.BF16_V2 R17, R2.reuse.H0_H0, R49, R17 ;  /* 0x0000003102117231 */ /* 0x040fe20000200811 */
[--C-:B------:R-:W-:Y:S01]  /*6330*/  SHF.R.U32.HI R22, RZ, 0x18, R30.reuse ;  /* 0x00000018ff167819 */ /* 0x100fe2000001161e */
[----:B------:R-:W-:Y:S01]  /*6340*/  HFMA2.BF16_V2 R16, R2.H0_H0, R28, R16 ;  /* 0x0000001c02107231 */ /* 0x000fe20000200810 */
[----:B------:R-:W-:Y:S02]  /*6350*/  SHF.R.U32.HI R30, RZ, 0x10, R30 ;  /* 0x00000010ff1e7819 */ /* 0x000fe4000001161e */
[----:B------:R-:W-:-:S02]  /*6360*/  SHF.R.U32.HI R49, RZ, 0x8, R27 ;  /* 0x00000008ff317819 */ /* 0x000fc4000001161b */
[C---:B------:R-:W-:Y:S02]  /*6370*/  LOP3.LUT R27, R31.reuse, 0xff, RZ, 0xc0, !PT ;  /* 0x000000ff1f1b7812 */ /* 0x040fe400078ec0ff */
[--C-:B------:R-:W-:Y:S02]  /*6380*/  SHF.R.U32.HI R36, RZ, 0x18, R31.reuse ;  /* 0x00000018ff247819 */ /* 0x100fe4000001161f */
[----:B------:R-:W-:Y:S02]  /*6390*/  LOP3.LUT R28, R31, 0xffff, RZ, 0xc0, !PT ;  /* 0x0000ffff1f1c7812 */ /* 0x000fe400078ec0ff */
[----:B------:R-:W-:Y:S02]  /*63a0*/  SHF.R.U32.HI R31, RZ, 0x10, R31 ;  /* 0x00000010ff1f7819 */ /* 0x000fe4000001161f */
[----:B------:R-:W-:Y:S02]  /*63b0*/  LOP3.LUT R30, R30, 0xff, RZ, 0xc0, !PT ;  /* 0x000000ff1e1e7812 */ /* 0x000fe400078ec0ff */
[----:B------:R-:W-:-:S02]  /*63c0*/  LOP3.LUT R31, R31, 0xff, RZ, 0xc0, !PT ;  /* 0x000000ff1f1f7812 */ /* 0x000fc400078ec0ff */
[----:B------:R-:W-:Y:S02]  /*63d0*/  F2FP.F16.E5M2.UNPACK_B R26, R26 ;  /* 0x0000001aff1a723e */ /* 0x000fe400020004ff */
[----:B------:R-:W-:Y:S02]  /*63e0*/  F2FP.F16.E5M2.UNPACK_B R22, R22 ;  /* 0x00000016ff16723e */ /* 0x000fe400020004ff */
[----:B------:R-:W-:Y:S02]  /*63f0*/  F2FP.F16.E5M2.UNPACK_B R49, R49 ;  /* 0x00000031ff31723e */ /* 0x000fe400020004ff */
[----:B------:R-:W-:Y:S02]  /*6400*/  F2FP.F16.E5M2.UNPACK_B R30, R30 ;  /* 0x0000001eff1e723e */ /* 0x000fe400020004ff */
[----:B------:R-:W-:Y:S02]  /*6410*/  F2FP.F16.E5M2.UNPACK_B R36, R36 ;  /* 0x00000024ff24723e */ /* 0x000fe400020004ff */
[----:B------:R-:W-:-:S02]  /*6420*/  F2FP.F16.E5M2.UNPACK_B R31, R31 ;  /* 0x0000001fff1f723e */ /* 0x000fc400020004ff */
[----:B------:R-:W-:Y:S01]  /*6430*/  SHF.R.U32.HI R28, RZ, 0x8, R28 ;  /* 0x00000008ff1c7819 */ /* 0x000fe2000001161c */
        /* <DEDUP_REMOVED lines=17> */
[----:B------:R-:W-:Y:S02]  /*6550*/  PRMT R30, R30, 0x5410, R22 ;  /* 0x000054101e1e7816 */ /* 0x000fe40000000016 */
[----:B------:R-:W-:Y:S02]  /*6560*/  PRMT R31, R31, 0x5410, R36 ;  /* 0x000054101f1f7816 */ /* 0x000fe40000000024 */
[----:B------:R-:W-:Y:S02]  /*6570*/  F2FP.BF16.F32.PACK_AB.RZ R27, RZ, R27 ;  /* 0x0000001bff1b723e */ /* 0x000fe400000190ff */
[----:B------:R-:W-:Y:S01]  /*6580*/  F2FP.BF16.F32.PACK_AB.RZ R28, RZ, R28 ;  /* 0x0000001cff1c723e */ /* 0x000fe200000190ff */
[C---:B------:R-:W-:Y:S01]  /*6590*/  HFMA2.BF16_V2 R18, R2.reuse.H0_H0, R26, R18 ;  /* 0x0000001a02127231 */ /* 0x040fe20000200812 */
[----:B------:R-:W-:Y:S01]  /*65a0*/  SHF.R.U32.HI R26, RZ, 0x10, R34 ;  /* 0x00000010ff1a7819 */ /* 0x000fe20000011622 */
[C---:B------:R-:W-:Y:S01]  /*65b0*/  HFMA2.BF16_V2 R19, R2.reuse.H0_H0, R30, R19 ;  /* 0x0000001e02137231 */ /* 0x040fe20000200813 */
[----:B------:R-:W-:Y:S01]  /*65c0*/  LOP3.LUT R30, R34, 0xffff, RZ, 0xc0, !PT ;  /* 0x0000ffff221e7812 */ /* 0x000fe200078ec0ff */
[----:B------:R-:W-:Y:S01]  /*65d0*/  HFMA2.BF16_V2 R17, R2.H0_H0, R31, R17 ;  /* 0x0000001f02117231 */ /* 0x000fe20000200811 */
[----:B------:R-:W-:-:S02]  /*65e0*/  PRMT R27, R27, 0x5410, R28 ;  /* 0x000054101b1b7816 */ /* 0x000fc4000000001c */
[----:B------:R-:W-:Y:S02]  /*65f0*/  LOP3.LUT R22, R34, 0xff, RZ, 0xc0, !PT ;  /* 0x000000ff22167812 */ /* 0x000fe400078ec0ff */
[----:B------:R-:W-:Y:S02]  /*6600*/  SHF.R.U32.HI R31, RZ, 0x18, R34 ;  /* 0x00000018ff1f7819 */ /* 0x000fe40000011622 */
[C---:B------:R-:W-:Y:S02]  /*6610*/  LOP3.LUT R34, R35.reuse, 0xffff, RZ, 0xc0, !PT ;  /* 0x0000ffff23227812 */ /* 0x040fe400078ec0ff */
[----:B------:R-:W-:Y:S02]  /*6620*/  SHF.R.U32.HI R30, RZ, 0x8, R30 ;  /* 0x00000008ff1e7819 */ /* 0x000fe4000001161e */
[----:B------:R-:W-:Y:S01]  /*6630*/  LOP3.LUT R26, R26, 0xff, RZ, 0xc0, !PT ;  /* 0x000000ff1a1a7812 */ /* 0x000fe200078ec0ff */
[----:B------:R-:W-:Y:S01]  /*6640*/  HFMA2.BF16_V2 R16, R2.H0_H0, R27, R16 ;  /* 0x0000001b02107231 */ /* 0x000fe20000200810 */
[----:B------:R-:W-:-:S02]  /*6650*/  LOP3.LUT R27, R35, 0xff, RZ, 0xc0, !PT ;  /* 0x000000ff231b7812 */ /* 0x000fc400078ec0ff */
[----:B------:R-:W-:Y:S02]  /*6660*/  SHF.R.U32.HI R28, RZ, 0x18, R35 ;  /* 0x00000018ff1c7819 */ /* 0x000fe40000011623 */
[----:B------:R-:W-:Y:S02]  /*6670*/  SHF.R.U32.HI R34, RZ, 0x8, R34 ;  /* 0x00000008ff227819 */ /* 0x000fe40000011622 */
[----:B------:R-:W-:Y:S02]  /*6680*/  F2FP.F16.E5M2.UNPACK_B R22, R22 ;  /* 0x00000016ff16723e */ /* 0x000fe400020004ff */
[----:B------:R-:W-:Y:S02]  /*6690*/  F2FP.F16.E5M2.UNPACK_B R31, R31 ;  /* 0x0000001fff1f723e */ /* 0x000fe400020004ff */
[----:B------:R-:W-:Y:S02]  /*66a0*/  F2FP.F16.E5M2.UNPACK_B R30, R30 ;  /* 0x0000001eff1e723e */ /* 0x000fe400020004ff */
[----:B------:R-:W-:-:S02]  /*66b0*/  F2FP.F16.E5M2.UNPACK_B R26, R26 ;  /* 0x0000001aff1a723e */ /* 0x000fc400020004ff */
[----:B------:R-:W-:Y:S02]  /*66c0*/  SHF.R.U32.HI R35, RZ, 0x10, R35 ;  /* 0x00000010ff237819 */ /* 0x000fe40000011623 */
[----:B------:R-:W-:Y:S02]  /*66d0*/  F2FP.F16.E5M2.UNPACK_B R27, R27 ;  /* 0x0000001bff1b723e */ /* 0x000fe400020004ff */
[----:B------:R-:W-:Y:S01]  /*66e0*/  F2FP.F16.E5M2.UNPACK_B R34, R34 ;  /* 0x00000022ff22723e */ /* 0x000fe200020004ff */
[----:B------:R-:W-:Y:S01]  /*66f0*/  HADD2.F32 R22, -RZ, R22.H0_H0 ;  /* 0x20000016ff167230 */ /* 0x000fe20000004100 */
[----:B------:R-:W-:Y:S01]  /*6700*/  LOP3.LUT R35, R35, 0xff, RZ, 0xc0, !PT ;  /* 0x000000ff23237812 */ /* 0x000fe200078ec0ff */
        /* <DEDUP_REMOVED lines=17> */
[----:B------:R-:W-:Y:S01]  /*6820*/  PRMT R27, R27, 0x5410, R34 ;  /* 0x000054101b1b7816 */ /* 0x000fe20000000022 */
[C---:B------:R-:W-:Y:S01]  /*6830*/  HFMA2.BF16_V2 R19, R2.reuse.H0_H0, R26, R19 ;  /* 0x0000001a02137231 */ /* 0x040fe20000200813 */
[----:B------:R-:W-:Y:S01]  /*6840*/  F2FP.BF16.F32.PACK_AB.RZ R28, RZ, R28 ;  /* 0x0000001cff1c723e */ /* 0x000fe200000190ff */
[----:B------:R-:W-:Y:S01]  /*6850*/  HFMA2.BF16_V2 R18, R2.H0_H0, R22, R18 ;  /* 0x0000001602127231 */ /* 0x000fe20000200812 */
[----:B------:R-:W-:Y:S02]  /*6860*/  F2FP.BF16.F32.PACK_AB.RZ R35, RZ, R35 ;  /* 0x00000023ff23723e */ /* 0x000fe400000190ff */
[----:B------:R-:W-:Y:S02]  /*6870*/  LOP3.LUT R30, R38, 0xffff, RZ, 0xc0, !PT ;  /* 0x0000ffff261e7812 */ /* 0x000fe400078ec0ff */
[----:B------:R-:W-:-:S02]  /*6880*/  LOP3.LUT R22, R39, 0xff, RZ, 0xc0, !PT ;  /* 0x000000ff27167812 */ /* 0x000fc400078ec0ff */
[--C-:B------:R-:W-:Y:S02]  /*6890*/  SHF.R.U32.HI R26, RZ, 0x18, R39.reuse ;  /* 0x00000018ff1a7819 */ /* 0x100fe40000011627 */
[----:B------:R-:W-:Y:S01]  /*68a0*/  LOP3.LUT R31, R39, 0xffff, RZ, 0xc0, !PT ;  /* 0x0000ffff271f7812 */ /* 0x000fe200078ec0ff */
[----:B------:R-:W-:Y:S01]  /*68b0*/  HFMA2.BF16_V2 R16, R2.H0_H0, R27, R16 ;  /* 0x0000001b02107231 */ /* 0x000fe20000200810 */
[----:B------:R-:W-:Y:S02]  /*68c0*/  SHF.R.U32.HI R39, RZ, 0x10, R39 ;  /* 0x00000010ff277819 */ /* 0x000fe40000011627 */
[----:B------:R-:W-:Y:S02]  /*68d0*/  PRMT R35, R35, 0x5410, R28 ;  /* 0x0000541023237816 */ /* 0x000fe4000000001c */
[----:B------:R-:W-:Y:S02]  /*68e0*/  LOP3.LUT R28, R38, 0xff, RZ, 0xc0, !PT ;  /* 0x000000ff261c7812 */ /* 0x000fe400078ec0ff */
[----:B------:R-:W-:-:S02]  /*68f0*/  SHF.R.U32.HI R27, RZ, 0x18, R38 ;  /* 0x00000018ff1b7819 */ /* 0x000fc40000011626 */
[----:B------:R-:W-:Y:S02]  /*6900*/  SHF.R.U32.HI R30, RZ, 0x8, R30 ;  /* 0x00000008ff1e7819 */ /* 0x000fe4000001161e */
[----:B------:R-:W-:Y:S02]  /*6910*/  SHF.R.U32.HI R32, RZ, 0x8, R32 ;  /* 0x00000008ff207819 */ /* 0x000fe40000011620 */
[----:B------:R-:W-:Y:S02]  /*6920*/  SHF.R.U32.HI R38, RZ, 0x10, R38 ;  /* 0x00000010ff267819 */ /* 0x000fe40000011626 */
[----:B------:R-:W-:Y:S02]  /*6930*/  SHF.R.U32.HI R31, RZ, 0x8, R31 ;  /* 0x00000008ff1f7819 */ /* 0x000fe4000001161f */
[----:B------:R-:W-:Y:S01]  /*6940*/  LOP3.LUT R39, R39, 0xff, RZ, 0xc0, !PT ;  /* 0x000000ff27277812 */ /* 0x000fe200078ec0ff */
[----:B------:R-:W-:Y:S01]  /*6950*/  HFMA2.BF16_V2 R24, R2.H0_H0, R33, R24 ;  /* 0x0000002102187231 */ /* 0x000fe20000200818 */
[----:B------:R-:W-:-:S02]  /*6960*/  F2FP.F16.E5M2.UNPACK_B R28, R28 ;  /* 0x0000001cff1c723e */ /* 0x000fc400020004ff */
[----:B------:R-:W-:Y:S02]  /*6970*/  F2FP.F16.E5M2.UNPACK_B R30, R30 ;  /* 0x0000001eff1e723e */ /* 0x000fe400020004ff */
[----:B------:R-:W-:Y:S02]  /*6980*/  F2FP.F16.E5M2.UNPACK_B R25, R25 ;  /* 0x00000019ff19723e */ /* 0x000fe400020004ff */
[----:B------:R-:W-:Y:S02]  /*6990*/  F2FP.F16.E5M2.UNPACK_B R32, R32 ;  /* 0x00000020ff20723e */ /* 0x000fe400020004ff */
[----:B------:R-:W-:Y:S02]  /*69a0*/  LOP3.LUT R33, R37, 0xff, RZ, 0xc0, !PT ;  /* 0x000000ff25217812 */ /* 0x000fe400078ec0ff */
[----:B------:R-:W-:Y:S02]  /*69b0*/  F2FP.F16.E5M2.UNPACK_B R22, R22 ;  /* 0x00000016ff16723e */ /* 0x000fe400020004ff */
[----:B------:R-:W-:-:S02]  /*69c0*/  LOP3.LUT R38, R38, 0xff, RZ, 0xc0, !PT ;  /* 0x000000ff26267812 */ /* 0x000fc400078ec0ff */
        /* <DEDUP_REMOVED lines=16> */
[--C-:B------:R-:W-:Y:S01]  /*6ad0*/  SHF.R.U32.HI R54, RZ, 0x18, R37.reuse ;  /* 0x00000018ff367819 */ /* 0x100fe20000011625 */
[----:B------:R-:W-:Y:S01]  /*6ae0*/  HADD2.F32 R39, -RZ, R39.H0_H0 ;  /* 0x20000027ff277230 */ /* 0x000fe20000004100 */
[----:B------:R-:W-:Y:S01]  /*6af0*/  SHF.R.U32.HI R37, RZ, 0x10, R37 ;  /* 0x00000010ff257819 */ /* 0x000fe20000011625 */
        /* <DEDUP_REMOVED lines=13> */
[----:B------:R-:W-:Y:S02]  /*6bd0*/  F2FP.BF16.F32.PACK_AB.RZ R26, RZ, R26 ;  /* 0x0000001aff1a723e */ /* 0x000fe400000190ff */
[----:B------:R-:W-:Y:S02]  /*6be0*/  F2FP.BF16.F32.PACK_AB.RZ R39, RZ, R39 ;  /* 0x00000027ff27723e */ /* 0x000fe400000190ff */
[----:B------:R-:W-:Y:S02]  /*6bf0*/  PRMT R28, R28, 0x5410, R30 ;  /* 0x000054101c1c7816 */ /* 0x000fe4000000001e */
        /* <DEDUP_REMOVED lines=9> */
[----:B------:R-:W-:-:S02]  /*6c90*/  F2FP.F16.E5M2.UNPACK_B R54, R54 ;  /* 0x00000036ff36723e */ /* 0x000fc400020004ff */
[----:B------:R-:W-:Y:S02]  /*6ca0*/  F2FP.F16.E5M2.UNPACK_B R37, R37 ;  /* 0x00000025ff25723e */ /* 0x000fe400020004ff */
[----:B------:R-:W-:Y:S02]  /*6cb0*/  PRMT R39, R39, 0x5410, R26 ;  /* 0x0000541027277816 */ /* 0x000fe4000000001a */
[----:B--2---:R-:W-:Y:S01]  /*6cc0*/  LOP3.LUT R32, R13, 0xff, RZ, 0xc0, !PT ;  /* 0x000000ff0d207812 */ /* 0x004fe200078ec0ff */
[C---:B------:R-:W-:Y:S01]  /*6cd0*/  HFMA2.BF16_V2 R18, R2.reuse.H0_H0, R28, R18 ;  /* 0x0000001c02127231 */ /* 0x040fe20000200812 */
[----:B------:R-:W-:Y:S01]  /*6ce0*/  PRMT R52, R52, 0x5410, R29 ;  /* 0x0000541034347816 */ /* 0x000fe2000000001d */
[C---:B------:R-:W-:Y:S01]  /*6cf0*/  HFMA2.BF16_V2 R21, R2.reuse.H0_H0, R25, R21 ;  /* 0x0000001902157231 */ /* 0x040fe20000200815 */
[----:B------:R-:W-:Y:S01]  /*6d00*/  PRMT R33, R33, 0x5410, R53 ;  /* 0x0000541021217816 */ /* 0x000fe20000000035 */
[----:B------:R-:W-:Y:S01]  /*6d10*/  HFMA2.BF16_V2 R26, R2.H0_H0, R22, R16 ;  /* 0x00000016021a7231 */ /* 0x000fe20000200810 */
[----:B------:R-:W-:-:S02]  /*6d20*/  PRMT R38, R38, 0x5410, R27 ;  /* 0x0000541026267816 */ /* 0x000fc4000000001b */
[----:B------:R-:W-:Y:S01]  /*6d30*/  SHF.R.U32.HI R36, RZ, 0x18, R13 ;  /* 0x00000018ff247819 */ /* 0x000fe2000001160d */
[----:B------:R-:W-:Y:S01]  /*6d40*/  HADD2.F32 R54, -RZ, R54.H0_H0 ;  /* 0x20000036ff367230 */ /* 0x000fe20000004100 */
[C---:B------:R-:W-:Y:S01]  /*6d50*/  LOP3.LUT R28, R12.reuse, 0xff, RZ, 0xc0, !PT ;  /* 0x000000ff0c1c7812 */ /* 0x040fe200078ec0ff */
[----:B------:R-:W-:Y:S01]  /*6d60*/  HADD2.F32 R37, -RZ, R37.H0_H0 ;  /* 0x20000025ff257230 */ /* 0x000fe20000004100 */
[--C-:B------:R-:W-:Y:S01]  /*6d70*/  SHF.R.U32.HI R27, RZ, 0x18, R12.reuse ;  /* 0x00000018ff1b7819 */ /* 0x100fe2000001160c */
[----:B------:R-:W-:Y:S01]  /*6d80*/  HFMA2.BF16_V2 R25, R2.H0_H0, R39, R17 ;  /* 0x0000002702197231 */ /* 0x000fe20000200811 */
[----:B------:R-:W-:Y:S02]  /*6d90*/  LOP3.LUT R29, R12, 0xffff, RZ, 0xc0, !PT ;  /* 0x0000ffff0c1d7812 */ /* 0x000fe400078ec0ff */
[----:B------:R-:W-:Y:S02]  /*6da0*/  SHF.R.U32.HI R30, RZ, 0x10, R12 ;  /* 0x00000010ff1e7819 */ /* 0x000fe4000001160c */
[----:B------:R-:W-:-:S02]  /*6db0*/  F2FP.F16.E5M2.UNPACK_B R32, R32 ;  /* 0x00000020ff20723e */ /* 0x000fc400020004ff */
[----:B------:R-:W-:Y:S02]  /*6dc0*/  LOP3.LUT R16, R13, 0xffff, RZ, 0xc0, !PT ;  /* 0x0000ffff0d107812 */ /* 0x000fe400078ec0ff */
[----:B------:R-:W-:Y:S02]  /*6dd0*/  SHF.R.U32.HI R12, RZ, 0x10, R13 ;  /* 0x00000010ff0c7819 */ /* 0x000fe4000001160d */
[C---:B------:R-:W-:Y:S02]  /*6de0*/  LOP3.LUT R13, R14.reuse, 0xffff, RZ, 0xc0, !PT ;  /* 0x0000ffff0e0d7812 */ /* 0x040fe400078ec0ff */
[----:B------:R-:W-:Y:S02]  /*6df0*/  LOP3.LUT R34, R14, 0xff, RZ, 0xc0, !PT ;  /* 0x000000ff0e227812 */ /* 0x000fe400078ec0ff */
[--C-:B------:R-:W-:Y:S02]  /*6e00*/  SHF.R.U32.HI R17, RZ, 0x10, R14.reuse ;  /* 0x00000010ff117819 */ /* 0x100fe4000001160e */
[----:B------:R-:W-:Y:S01]  /*6e10*/  SHF.R.U32.HI R31, RZ, 0x18, R14 ;  /* 0x00000018ff1f7819 */ /* 0x000fe2000001160e */
[----:B------:R-:W-:Y:S01]  /*6e20*/  HFMA2.BF16_V2 R33, R2.H0_H0, R33, R23 ;  /* 0x0000002102217231 */ /* 0x000fe20000200817 */
[----:B------:R-:W-:-:S02]  /*6e30*/  LOP3.LUT R14, R15, 0xff, RZ, 0xc0, !PT ;  /* 0x000000ff0f0e7812 */ /* 0x000fc400078ec0ff */
[----:B------:R-:W-:Y:S02]  /*6e40*/  F2FP.F16.E5M2.UNPACK_B R36, R36 ;  /* 0x00000024ff24723e */ /* 0x000fe400020004ff */
[----:B------:R-:W-:Y:S02]  /*6e50*/  LOP3.LUT R23, R15, 0xffff, RZ, 0xc0, !PT ;  /* 0x0000ffff0f177812 */ /* 0x000fe400078ec0ff */
[--C-:B------:R-:W-:Y:S02]  /*6e60*/  SHF.R.U32.HI R22, RZ, 0x10, R15.reuse ;  /* 0x00000010ff167819 */ /* 0x100fe4000001160f */
[----:B------:R-:W-:Y:S01]  /*6e70*/  SHF.R.U32.HI R35, RZ, 0x18, R15 ;  /* 0x00000018ff237819 */ /* 0x000fe2000001160f */
[----:B------:R-:W-:Y:S01]  /*6e80*/  HADD2.F32 R15, -RZ, R32.H0_H0 ;  /* 0x20000020ff0f7230 */ /* 0x000fe20000004100 */
[----:B------:R-:W-:Y:S02]  /*6e90*/  F2FP.BF16.F32.PACK_AB.RZ R54, RZ, R54 ;  /* 0x00000036ff36723e */ /* 0x000fe400000190ff */
[----:B------:R-:W-:-:S02]  /*6ea0*/  F2FP.BF16.F32.PACK_AB.RZ R37, RZ, R37 ;  /* 0x00000025ff25723e */ /* 0x000fc400000190ff */
[----:B------:R-:W-:Y:S02]  /*6eb0*/  F2FP.F16.E5M2.UNPACK_B R34, R34 ;  /* 0x00000022ff22723e */ /* 0x000fe400020004ff */
[----:B------:R-:W-:Y:S01]  /*6ec0*/  F2FP.F16.E5M2.UNPACK_B R32, R14 ;  /* 0x0000000eff20723e */ /* 0x000fe200020004ff */
[----:B------:R-:W-:Y:S01]  /*6ed0*/  HADD2.F32 R14, -RZ, R36.H0_H0 ;  /* 0x20000024ff0e7230 */ /* 0x000fe20000004100 */
[----:B------:R-:W-:Y:S01]  /*6ee0*/  SHF.R.U32.HI R36, RZ, 0x8, R29 ;  /* 0x00000008ff247819 */ /* 0x000fe2000001161d */
[----:B------:R-:W-:Y:S01]  /*6ef0*/  HADD2.F32 R29, -RZ, R34.H0_H0 ;  /* 0x20000022ff1d7230 */ /* 0x000fe20000004100 */
[----:B------:R-:W-:Y:S02]  /*6f00*/  PRMT R37, R37, 0x5410, R54 ;  /* 0x0000541025257816 */ /* 0x000fe40000000036 */
[----:B------:R-:W-:Y:S02]  /*6f10*/  F2FP.F16.E5M2.UNPACK_B R35, R35 ;  /* 0x00000023ff23723e */ /* 0x000fe400020004ff */
[----:B------:R-:W-:-:S02]  /*6f20*/  LOP3.LUT R34, R30, 0xff, RZ, 0xc0, !PT ;  /* 0x000000ff1e227812 */ /* 0x000fc400078ec0ff */
[----:B------:R-:W-:Y:S02]  /*6f30*/  F2FP.F16.E5M2.UNPACK_B R28, R28 ;  /* 0x0000001cff1c723e */ /* 0x000fe400020004ff */
[----:B------:R-:W-:Y:S01]  /*6f40*/  F2FP.F16.E5M2.UNPACK_B R30, R36 ;  /* 0x00000024ff1e723e */ /* 0x000fe200020004ff */
[----:B------:R-:W-:Y:S01]  /*6f50*/  HFMA2.BF16_V2 R24, R2.H0_H0, R37, R24 ;  /* 0x0000002502187231 */ /* 0x000fe20000200818 */
[----:B------:R-:W-:Y:S02]  /*6f60*/  SHF.R.U32.HI R36, RZ, 0x8, R16 ;  /* 0x00000008ff247819 */ /* 0x000fe40000011610 */
[----:B------:R-:W-:Y:S01]  /*6f70*/  LOP3.LUT R37, R12, 0xff, RZ, 0xc0, !PT ;  /* 0x000000ff0c257812 */ /* 0x000fe200078ec0ff */
[----:B------:R-:W-:Y:S01]  /*6f80*/  HADD2.F32 R12, -RZ, R35.H0_H0 ;  /* 0x20000023ff0c7230 */ /* 0x000fe20000004100 */
[----:B------:R-:W-:Y:S01]  /*6f90*/  F2FP.F16.E5M2.UNPACK_B R16, R34 ;  /* 0x00000022ff10723e */ /* 0x000fe200020004ff */
[----:B------:R-:W-:Y:S01]  /*6fa0*/  HADD2.F32 R28, -RZ, R28.H0_H0 ;  /* 0x2000001cff1c7230 */ /* 0x000fe20000004100 */
[----:B------:R-:W-:Y:S01]  /*6fb0*/  F2FP.F16.E5M2.UNPACK_B R34, R36 ;  /* 0x00000024ff22723e */ /* 0x000fe200020004ff */
[----:B------:R-:W-:-:S04]  /*6fc0*/  HADD2.F32 R35, -RZ, R30.H0_H0 ;  /* 0x2000001eff237230 */ /* 0x000fc80000004100 */
[----:B------:R-:W-:Y:S01]  /*6fd0*/  HADD2.F32 R30, -RZ, R34.H0_H0 ;  /* 0x20000022ff1e7230 */ /* 0x000fe20000004100 */
[----:B------:R-:W-:Y:S02]  /*6fe0*/  F2FP.BF16.F32.PACK_AB.RZ R28, R35, R28 ;  /* 0x0000001c231c723e */ /* 0x000fe400000190ff */
[----:B------:R-:W-:Y:S02]  /*6ff0*/  SHF.R.U32.HI R35, RZ, 0x8, R23 ;  /* 0x00000008ff237819 */ /* 0x000fe40000011617 */
[----:B------:R-:W-:Y:S02]  /*7000*/  LOP3.LUT R34, R22, 0xff, RZ, 0xc0, !PT ;  /* 0x000000ff16227812 */ /* 0x000fe400078ec0ff */
[----:B------:R-:W0:Y:S01]  /*7010*/  LDC.64 R22, c[0x0][0x248] ;  /* 0x00009200ff167b82 */ /* 0x000e220000000a00 */
[----:B------:R-:W-:Y:S02]  /*7020*/  SHF.R.U32.HI R36, RZ, 0x8, R13 ;  /* 0x00000008ff247819 */ /* 0x000fe4000001160d */
[----:B------:R-:W-:-:S02]  /*7030*/  F2FP.F16.E5M2.UNPACK_B R27, R27 ;  /* 0x0000001bff1b723e */ /* 0x000fc400020004ff */
[----:B------:R-:W-:Y:S02]  /*7040*/  F2FP.F16.E5M2.UNPACK_B R13, R37 ;  /* 0x00000025ff0d723e */ /* 0x000fe400020004ff */
[----:B------:R-:W-:Y:S02]  /*7050*/  LOP3.LUT R37, R17, 0xff, RZ, 0xc0, !PT ;  /* 0x000000ff11257812 */ /* 0x000fe400078ec0ff */
[----:B------:R-:W-:Y:S02]  /*7060*/  F2FP.BF16.F32.PACK_AB.RZ R15, R30, R15 ;  /* 0x0000000f1e0f723e */ /* 0x000fe400000190ff */
[----:B------:R-:W-:Y:S01]  /*7070*/  F2FP.F16.E5M2.UNPACK_B R17, R36 ;  /* 0x00000024ff11723e */ /* 0x000fe200020004ff */
[----:B------:R-:W1:Y:S01]  /*7080*/  LDC R30, c[0x0][0xc] ;  /* 0x00000300ff1e7b82 */ /* 0x000e620000000800 */
[----:B------:R-:W-:Y:S01]  /*7090*/  HADD2.F32 R36, -RZ, R16.H0_H0 ;  /* 0x20000010ff247230 */ /* 0x000fe20000004100 */
[----:B------:R-:W-:Y:S01]  /*70a0*/  F2FP.F16.E5M2.UNPACK_B R16, R37 ;  /* 0x00000025ff10723e */ /* 0x000fe200020004ff */
[----:B------:R-:W-:Y:S01]  /*70b0*/  HADD2.F32 R27, -RZ, R27.H0_H0 ;  /* 0x2000001bff1b7230 */ /* 0x000fe20000004100 */
[----:B------:R-:W-:Y:S01]  /*70c0*/  F2FP.F16.E5M2.UNPACK_B R31, R31 ;  /* 0x0000001fff1f723e */ /* 0x000fe200020004ff */
[----:B------:R-:W-:Y:S01]  /*70d0*/  HADD2.F32 R37, -RZ, R13.H0_H0 ;  /* 0x2000000dff257230 */ /* 0x000fe20000004100 */
[----:B------:R-:W-:-:S02]  /*70e0*/  F2FP.F16.E5M2.UNPACK_B R35, R35 ;  /* 0x00000023ff23723e */ /* 0x000fc400020004ff */
[----:B------:R-:W-:Y:S01]  /*70f0*/  F2FP.F16.E5M2.UNPACK_B R13, R34 ;  /* 0x00000022ff0d723e */ /* 0x000fe200020004ff */
[----:B------:R-:W-:Y:S01]  /*7100*/  HADD2.F32 R31, -RZ, R31.H0_H0 ;  /* 0x2000001fff1f7230 */ /* 0x000fe20000004100 */
[----:B------:R-:W-:Y:S01]  /*7110*/  F2FP.BF16.F32.PACK_AB.RZ R27, R27, R36 ;  /* 0x000000241b1b723e */ /* 0x000fe200000190ff */
[----:B------:R-:W-:Y:S02]  /*7120*/  HADD2.F32 R34, -RZ, R17.H0_H0 ;  /* 0x20000011ff227230 */ /* 0x000fe40000004100 */
[----:B------:R-:W-:Y:S02]  /*7130*/  HADD2.F32 R36, -RZ, R16.H0_H0 ;  /* 0x20000010ff247230 */ /* 0x000fe40000004100 */
[----:B------:R-:W-:Y:S02]  /*7140*/  HADD2.F32 R32, -RZ, R32.H0_H0 ;  /* 0x20000020ff207230 */ /* 0x000fe40000004100 */
[----:B------:R-:W-:Y:S02]  /*7150*/  HADD2.F32 R35, -RZ, R35.H0_H0 ;  /* 0x20000023ff237230 */ /* 0x000fe40000004100 */
[----:B------:R-:W-:Y:S01]  /*7160*/  HADD2.F32 R13, -RZ, R13.H0_H0 ;  /* 0x2000000dff0d7230 */ /* 0x000fe20000004100 */
[----:B------:R-:W-:Y:S01]  /*7170*/  F2FP.BF16.F32.PACK_AB.RZ R16, R14, R37 ;  /* 0x000000250e10723e */ /* 0x000fe200000190ff */
[C---:B------:R-:W-:Y:S01]  /*7180*/  HFMA2.BF16_V2 R20, R2.reuse.H0_H0, R52, R20 ;  /* 0x0000003402147231 */ /* 0x040fe20000200814 */
[----:B------:R-:W-:Y:S01]  /*7190*/  F2FP.BF16.F32.PACK_AB.RZ R29, R34, R29 ;  /* 0x0000001d221d723e */ /* 0x000fe200000190ff */
[----:B------:R-:W-:Y:S01]  /*71a0*/  HFMA2.BF16_V2 R19, R2.H0_H0, R38, R19 ;  /* 0x0000002602137231 */ /* 0x000fe20000200813 */
[----:B------:R-:W-:-:S02]  /*71b0*/  F2FP.BF16.F32.PACK_AB.RZ R17, R31, R36 ;  /* 0x000000241f11723e */ /* 0x000fc400000190ff */
[----:B------:R-:W-:Y:S02]  /*71c0*/  F2FP.BF16.F32.PACK_AB.RZ R32, R35, R32 ;  /* 0x000000202320723e */ /* 0x000fe400000190ff */
[----:B------:R-:W-:Y:S01]  /*71d0*/  F2FP.BF16.F32.PACK_AB.RZ R31, R12, R13 ;  /* 0x0000000d0c1f723e */ /* 0x000fe200000190ff */
[C---:B------:R-:W-:Y:S02]  /*71e0*/  HFMA2.BF16_V2 R14, R2.reuse.H0_H0, R15, R33 ;  /* 0x0000000f020e7231 */ /* 0x040fe40000200821 */
[C---:B------:R-:W-:Y:S02]  /*71f0*/  HFMA2.BF16_V2 R12, R2.reuse.H0_H0, R28, R21 ;  /* 0x0000001c020c7231 */ /* 0x040fe40000200815 */
        /* <DEDUP_REMOVED lines=13> */
.L_x_53:
[----:B-1----:R-:W-:Y:S05]  /*72d0*/  BSYNC B0 ;  /* 0x0000000000007941 */ /* 0x002fea0003800000 */
.L_x_52:
[----:B------:R-:W-:Y:S01]  /*72e0*/  UIADD3 UR38, UR38, 0x1, URZ ;  /* 0x0000000126267890 */ /* 0x000fe2000fffe03f */
[----:B------:R-:W-:-:S03]  /*72f0*/  ULDC UR4, c[0x0][0x260] ;  /* 0x0000980000047ab9 */ /* 0x000fc60000000800 */
[----:B------:R-:W-:-:S06]  /*7300*/  UISETP.GE.AND UP0, UPT, UR38, UR4, UPT ;  /* 0x000000042600728c */ /* 0x000fcc000bf06270 */
[----:B------:R-:W-:-:S13]  /*7310*/  PLOP3.LUT P0, PT, PT, PT, UP0, 0x80, 0x0 ;  /* 0x000000000000781c */ /* 0x000fda0003f0f008 */
[----:B------:R-:W-:Y:S05]  /*7320*/  @!P0 BRA `(.L_x_58) ;  /* 0xffffff8c00f88947 */ /* 0x000fea000383ffff */
.L_x_42:
[----:B------:R-:W3:Y:S01]  /*7330*/  LDL.LU R3, [R1+0x34] ;  /* 0x0000340001037983 */ /* 0x000ee20000300800 */
[----:B0-----:R-:W0:Y:S01]  /*7340*/  S2R R0, SR_TID.X ;  /* 0x0000000000007919 */ /* 0x001e220000002100 */
[----:B---3--:R-:W-:-:S04]  /*7350*/  ISETP.NE.AND P0, PT, R3, RZ, PT ;  /* 0x000000ff0300720c */ /* 0x008fc80003f05270 */
[----:B0-----:R-:W-:-:S13]  /*7360*/  ISETP.NE.OR P0, PT, R0, RZ, !P0 ;  /* 0x000000ff0000720c */ /* 0x001fda0004705670 */
[----:B------:R-:W-:Y:S05]  /*7370*/  @P0 EXIT ;  /* 0x000000000000094d */ /* 0x000fea0003800000 */
[----:B------:R-:W3:Y:S04]  /*7380*/  LDL.LU.64 R4, [R1+0x28] ;  /* 0x0000280001047983 */ /* 0x000ee80000300a00 */
[----:B---3-5:R-:W-:Y:S01]  /*7390*/  ST.E desc[UR36][R4.64+-0x80], R61 ;  /* 0xffff803d04007985 */ /* 0x028fe2000c101924 */
[----:B------:R-:W-:Y:S05]  /*73a0*/  EXIT ;  /* 0x000000000000794d */ /* 0x000fea0003800000 */
.L_x_59:
        /* <DEDUP_REMOVED lines=13> */
.L_x_931:


//--------------------- .text._Z53userbuffers_fp16_sum_inplace_gpu_rr_rs_oop_atomic_fp8ILi4E13__nv_fp8_e5m2EviiiiiiiiiiPPviS1_PfS1_iim --------------------------
	.section	.text._Z53userbuffers_fp16_sum_inplace_gpu_rr_rs_oop_atomic_fp8ILi4E13__nv_fp8_e5m2EviiiiiiiiiiPPviS1_PfS1_iim,"ax",@progbits
	.align	128
        .global         _Z53userbuffers_fp16_sum_inplace_gpu_rr_rs_oop_atomic_fp8ILi4E13__nv_fp8_e5m2EviiiiiiiiiiPPviS1_PfS1_iim
        .type           _Z53userbuffers_fp16_sum_inplace_gpu_rr_rs_oop_atomic_fp8ILi4E13__nv_fp8_e5m2EviiiiiiiiiiPPviS1_PfS1_iim,@function
        .size           _Z53userbuffers_fp16_sum_inplace_gpu_rr_rs_oop_atomic_fp8ILi4E13__nv_fp8_e5m2EviiiiiiiiiiPPviS1_PfS1_iim,(.L_x_932 - _Z53userbuffers_fp16_sum_inplace_gpu_rr_rs_oop_atomic_fp8ILi4E13__nv_fp8_e5m2EviiiiiiiiiiPPviS1_PfS1_iim)
        .other          _Z53userbuffers_fp16_sum_inplace_gpu_rr_rs_oop_atomic_fp8ILi4E13__nv_fp8_e5m2EviiiiiiiiiiPPviS1_PfS1_iim,@"STO_CUDA_ENTRY STV_DEFAULT"
_Z53userbuffers_fp16_sum_inplace_gpu_rr_rs_oop_atomic_fp8ILi4E13__nv_fp8_e5m2EviiiiiiiiiiPPviS1_PfS1_iim:
.text._Z53userbuffers_fp16_sum_inplace_gpu_rr_rs_oop_atomic_fp8ILi4E13__nv_fp8_e5m2EviiiiiiiiiiPPviS1_PfS1_iim:
        /* <DEDUP_REMOVED lines=31> */
[----:B------:R-:W0:Y:S01]  /*01f0*/  LDC.64 R2, c[0x0][0x250] ;  /* 0x00009400ff027b82 */ /* 0x000e220000000a00 */
[----:B------:R-:W-:Y:S01]  /*0200*/  ULDC UR4, c[0x0][0x240] ;  /* 0x0000900000047ab9 */ /* 0x000fe20000000800 */
[----:B------:R-:W-:-:S06]  /*0210*/  ULDC UR41, c[0x0][0x22c] ;  /* 0x00008b0000297ab9 */ /* 0x000fcc0000000800 */
[----:B------:R-:W1:Y:S01]  /*0220*/  LDC.64 R18, c[0x0][0x238] ;  /* 0x00008e00ff127b82 */ /* 0x000e620000000a00 */
[----:B0-----:R-:W2:Y:S01]  /*0230*/  LDG.E R28, desc[UR36][R2.64] ;  /* 0x00000024021c7981 */ /* 0x001ea2000c1e1900 */
[C---:B------:R-:W-:Y:S01]  /*0240*/  LEA R22, P0, R4.reuse, R8, 0x2 ;  /* 0x0000000804167211 */ /* 0x040fe200078010ff */
[C---:B------:R-:W-:Y:S01]  /*0250*/  VIADD R7, R27.reuse, UR4 ;  /* 0x000000041b077c36 */ /* 0x040fe20008000000 */
[----:B------:R-:W-:Y:S01]  /*0260*/  ULEA.HI UR41, UR41, UR41, URZ, 0x1 ;  /* 0x0000002929297291 */ /* 0x000fe2000f8f083f */
[----:B------:R-:W-:Y:S01]  /*0270*/  IMAD.WIDE R26, R27, 0x4, R24 ;  /* 0x000000041b1a7825 */ /* 0x000fe200078e0218 */
[----:B------:R-:W-:Y:S01]  /*0280*/  LEA.HI.X R23, R4, R9, R5, 0x2, P0 ;  /* 0x0000000904177211 */ /* 0x000fe200000f1405 */
[----:B------:R-:W-:Y:S01]  /*0290*/  UMOV UR38, URZ ;  /* 0x0000003f00267c82 */ /* 0x000fe20008000000 */
[----:B------:R-:W-:Y:S01]  /*02a0*/  USHF.R.S32.HI UR41, URZ, 0x1, UR41 ;  /* 0x000000013f297899 */ /* 0x000fe20008011429 */
[----:B-1----:R-:W-:Y:S01]  /*02b0*/  IMAD.WIDE R18, R7, 0x8, R18 ;  /* 0x0000000807127825 */ /* 0x002fe200078e0212 */
[----:B--2---:R-:W-:-:S10]  /*02c0*/  F2FP.BF16.F32.PACK_AB R28, RZ, R28 ;  /* 0x0000001cff1c723e */ /* 0x004fd400000010ff */
.L_x_76:
[----:B------:R-:W-:Y:S01]  /*02d0*/  ULDC.64 UR4, c[0x0][0x258] ;  /* 0x0000960000047ab9 */ /* 0x000fe20000000a00 */
[----:B------:R-:W0:Y:S01]  /*02e0*/  S2R R17, SR_TID.X ;  /* 0x0000000000117919 */ /* 0x000e220000002100 */
[----:B------:R-:W-:Y:S01]  /*02f0*/  ISETP.NE.U32.AND P0, PT, RZ, UR4, PT ;  /* 0x00000004ff007c0c */ /* 0x000fe2000bf05070 */
[----:B------:R-:W-:Y:S01]  /*0300*/  ULDC.64 UR44, c[0x0][0x268] ;  /* 0x00009a00002c7ab9 */ /* 0x000fe20000000a00 */
[----:B-----5:R-:W-:Y:S02]  /*0310*/  IMAD.MOV.U32 R0, RZ, RZ, R29 ;  /* 0x000000ffff007224 */ /* 0x020fe400078e001d */
        /* <DEDUP_REMOVED lines=10> */
.L_x_65:
[----:B------:R-:W-:Y:S01]  /*03c0*/  CS2R R4, SRZ ;  /* 0x0000000000047805 */ /* 0x000fe2000001ff00 */
[----:B------:R-:W-:Y:S05]  /*03d0*/  YIELD ;  /* 0x0000000000007946 */ /* 0x000fea0003800000 */
[----:B------:R-:W2:Y:S02]  /*03e0*/  ATOMG.E.CAS.STRONG.GPU PT, R4, [R2], R4, R5 ;  /* 0x00000004020473a9 */ /* 0x000ea400001ee105 */
[----:B--2---:R-:W-:-:S13]  /*03f0*/  ISETP.NE.AND P0, PT, R4, RZ, PT ;  /* 0x000000ff0400720c */ /* 0x004fda0003f05270 */
[----:B------:R-:W-:Y:S05]  /*0400*/  @P0 BRA `(.L_x_65) ;  /* 0xfffffffc00ec0947 */ /* 0x000fea000383ffff */
[----:B------:R-:W-:Y:S05]  /*0410*/  BSYNC B1 ;  /* 0x0000000000017941 */ /* 0x000fea0003800000 */
.L_x_64:
        /* <DEDUP_REMOVED lines=11> */
.L_x_63:
[----:B------:R-:W-:Y:S05]  /*04d0*/  BSYNC B0 ;  /* 0x0000000000007941 */ /* 0x000fea0003800000 */
.L_x_62:
[----:B------:R-:W-:-:S13]  /*04e0*/  ISETP.NE.AND P0, PT, RZ, UR43, PT ;  /* 0x0000002bff007c0c */ /* 0x000fda000bf05270 */
[----:B------:R-:W-:Y:S05]  /*04f0*/  @!P0 WARPSYNC.ALL ;  /* 0x0000000000008948 */ /* 0x000fea0003800000 */
[----:B------:R-:W-:Y:S06]  /*0500*/  @!P0 BAR.SYNC.DEFER_BLOCKING 0x0 ;  /* 0x0000000000008b1d */ /* 0x000fec0000010000 */
.L_x_61:
[----:B------:R-:W-:-:S13]  /*0510*/  ISETP.GT.U32.AND P0, PT, R31, 0x3, PT ;  /* 0x000000031f00780c */ /* 0x000fda0003f04070 */
[----:B------:R-:W-:Y:S05]  /*0520*/  @P0 BRA `(.L_x_66) ;  /* 0x0000000000b80947 */ /* 0x000fea0003800000 */
[----:B------:R-:W1:Y:S01]  /*0530*/  S2R R16, SR_CTAID.X ;  /* 0x0000000000107919 */ /* 0x000e620000002500 */
[----:B------:R-:W-:Y:S01]  /*0540*/  VIADD R29, R29, 0x1 ;  /* 0x000000011d1d7836 */ /* 0x000fe20000000000 */
[----:B-1----:R-:W-:-:S13]  /*0550*/  ISETP.NE.AND P0, PT, R16, RZ, PT ;  /* 0x000000ff1000720c */ /* 0x002fda0003f05270 */
[----:B------:R-:W-:Y:S04]  /*0560*/  @!P0 ST.E.STRONG.SYS desc[UR36][R22.64], R29 ;  /* 0x0000001d16008985 */ /* 0x000fe8000c115924 */
[----:B------:R-:W2:Y:S01]  /*0570*/  LDG.E.64 R2, desc[UR36][R18.64] ;  /* 0x0000002412027981 */ /* 0x000ea2000c1e1b00 */
[----:B------:R-:W1:Y:S01]  /*0580*/  S2UR UR5, SR_CgaCtaId ;  /* 0x00000000000579c3 */ /* 0x000e620000008800 */
[----:B------:R-:W-:Y:S02]  /*0590*/  UMOV UR4, 0x400 ;  /* 0x0000040000047882 */ /* 0x000fe40000000000 */
[----:B-1----:R-:W-:-:S06]  /*05a0*/  ULEA UR4, UR5, UR4, 0x18 ;  /* 0x0000000405047291 */ /* 0x002fcc000f8ec03f */
[----:B0-----:R-:W-:-:S05]  /*05b0*/  LEA R5, R17, UR4, 0x3 ;  /* 0x0000000411057c11 */ /* 0x001fca000f8e18ff */
[----:B--2---:R0:W-:Y:S02]  /*05c0*/  STS.64 [R5], R2 ;  /* 0x0000000205007388 */ /* 0x0041e40000000a00 */
[----:B0-----:R-:W-:-:S07]  /*05d0*/  CS2R R2, SR_CLOCKLO ;  /* 0x0000000000027805 */ /* 0x001fce0000015000 */
.L_x_67:
        /* <DEDUP_REMOVED lines=11> */
[----:B------:R-:W2:Y:S01]  /*0690*/  LD.E.STRONG.SYS R7, desc[UR36][R26.64] ;  /* 0x000000241a077980 */ /* 0x000ea2000c115900 */
[----:B------:R-:W0:Y:S01]  /*06a0*/  LDC R13, c[0x0][0x21c] ;  /* 0x00008700ff0d7b82 */ /* 0x000e220000000800 */
[----:B------:R-:W-:Y:S01]  /*06b0*/  ULDC.64 UR4, c[0x4][0x260] ;  /* 0x0100980000047ab9 */ /* 0x000fe20000000a00 */
[----:B------:R-:W-:Y:S01]  /*06c0*/  VIADD R6, R0, 0x1 ;  /* 0x0000000100067836 */ /* 0x000fe20000000000 */
[----:B------:R-:W-:Y:S01]  /*06d0*/  UIADD3 UR4, UP0, UR4, 0x4c, URZ ;  /* 0x0000004c04047890 */ /* 0x000fe2000ff1e03f */
[----:B------:R-:W-:Y:S01]  /*06e0*/  IMAD.MOV.U32 R12, RZ, RZ, 0x372 ;  /* 0x00000372ff0c7424 */ /* 0x000fe200078e00ff */
[----:B------:R-:W-:Y:S01]  /*06f0*/  MOV R0, 0x2a8 ;  /* 0x000002a800007802 */ /* 0x000fe20000000f00 */
[----:B------:R-:W-:Y:S01]  /*0700*/  STL.64 [R1+0x18], R16 ;  /* 0x0000181001007387 */ /* 0x000fe20000100a00 */
[----:B------:R-:W-:Y:S01]  /*0710*/  UIADD3.X UR5, URZ, UR5, URZ, UP0, !UPT ;  /* 0x000000053f057290 */ /* 0x000fe200087fe43f */
[----:B------:R-:W1:Y:S01]  /*0720*/  LDC.64 R10, c[0x4][0x238] ;  /* 0x01008e00ff0a7b82 */ /* 0x000e620000000a00 */
[----:B------:R-:W-:-:S04]  /*0730*/  IMAD.U32 R8, RZ, RZ, UR4 ;  /* 0x00000004ff087e24 */ /* 0x000fc8000f8e00ff */
[----:B------:R-:W-:Y:S01]  /*0740*/  IMAD.U32 R9, RZ, RZ, UR5 ;  /* 0x00000005ff097e24 */ /* 0x000fe2000f8e00ff */
[----:B------:R-:W-:Y:S02]  /*0750*/  ULDC.64 UR4, c[0x4][0x258] ;  /* 0x0100960000047ab9 */ /* 0x000fe40000000a00 */
[----:B------:R3:W4:Y:S01]  /*0760*/  LDC.64 R2, c[0x4][R0] ;  /* 0x0100000000027b82 */ /* 0x0007220000000a00 */
[----:B------:R-:W-:Y:S01]  /*0770*/  IMAD.U32 R4, RZ, RZ, UR4 ;  /* 0x00000004ff047e24 */ /* 0x000fe2000f8e00ff */
[----:B------:R-:W-:Y:S01]  /*0780*/  STL.64 [R1], R8 ;  /* 0x0000000801007387 */ /* 0x000fe20000100a00 */
[----:B------:R-:W-:-:S03]  /*0790*/  IMAD.U32 R5, RZ, RZ, UR5 ;  /* 0x00000005ff057e24 */ /* 0x000fc6000f8e00ff */
[----:B0-----:R-:W-:Y:S04]  /*07a0*/  STL.64 [R1+0x10], R12 ;  /* 0x0000100c01007387 */ /* 0x001fe80000100a00 */
[----:B-1----:R-:W-:Y:S04]  /*07b0*/  STL.64 [R1+0x8], R10 ;  /* 0x0000080a01007387 */ /* 0x002fe80000100a00 */
[----:B--2---:R0:W-:Y:S02]  /*07c0*/  STL.64 [R1+0x20], R6 ;  /* 0x0000200601007387 */ /* 0x0041e40000100a00 */
[----:B0-----:R-:W-:-:S02]  /*07d0*/  IMAD.U32 R6, RZ, RZ, UR39 ;  /* 0x00000027ff067e24 */ /* 0x001fc4000f8e00ff */
[----:B---34-:R-:W-:-:S07]  /*07e0*/  IMAD.U32 R7, RZ, RZ, UR40 ;  /* 0x00000028ff077e24 */ /* 0x018fce000f8e00ff */
[----:B------:R-:W-:-:S07]  /*07f0*/  LEPC R20, `(.L_x_66) ;  /* 0x000000001014794e */ /* 0x000fce0000000000 */
[----:B------:R-:W-:Y:S05]  /*0800*/  CALL.ABS.NOINC R2 ;  /* 0x0000000002007343 */ /* 0x000fea0003c00000 */
.L_x_66:
[----:B------:R-:W1:Y:S01]  /*0810*/  S2R R40, SR_CTAID.X ;  /* 0x0000000000287919 */ /* 0x000e620000002500 */
[----:B0-----:R-:W-:Y:S01]  /*0820*/  ISETP.NE.AND P0, PT, R17, RZ, PT ;  /* 0x000000ff1100720c */ /* 0x001fe20003f05270 */
[----:B------:R-:W-:Y:S05]  /*0830*/  WARPSYNC.ALL ;  /* 0x0000000000007948 */ /* 0x000fea0003800000 */
[----:B------:R-:W-:Y:S01]  /*0840*/  BAR.SYNC.DEFER_BLOCKING 0x0 ;  /* 0x0000000000007b1d */ /* 0x000fe20000010000 */
[----:B------:R-:W-:-:S05]  /*0850*/  IMAD.MOV.U32 R0, RZ, RZ, RZ ;  /* 0x000000ffff007224 */ /* 0x000fca00078e00ff */
[----:B------:R-:W-:Y:S04]  /*0860*/  BSSY B0, `(.L_x_68) ;  /* 0x000000c000007945 */ /* 0x000fe80003800000 */
[----:B------:R-:W-:Y:S05]  /*0870*/  @P0 BRA `(.L_x_69) ;  /* 0x0000000000280947 */ /* 0x000fea0003800000 */
[----:B------:R-:W0:Y:S08]  /*0880*/  S2UR UR4, SR_CTAID.X ;  /* 0x00000000000479c3 */ /* 0x000e300000002500 */
[----:B------:R-:W2:Y:S01]  /*0890*/  LDC R0, c[0x0][0xc] ;  /* 0x00000300ff007b82 */ /* 0x000ea20000000800 */
[----:B0-----:R-:W-:Y:S02]  /*08a0*/  ISETP.NE.AND P0, PT, RZ, UR4, PT ;  /* 0x00000004ff007c0c */ /* 0x001fe4000bf05270 */
[----:B--2---:R-:W-:-:S04]  /*08b0*/  IADD3 R0, -R0, 0x21, RZ ;  /* 0x0000002100007810 */ /* 0x004fc80007ffe1ff */
[----:B------:R-:W-:-:S05]  /*08c0*/  SEL R3, R0, 0x1, !P0 ;  /* 0x0000000100037807 */ /* 0x000fca0004000000 */
[----:B------:R-:W2:Y:S01]  /*08d0*/  ATOM.E.ADD.STRONG.GPU PT, R0, desc[UR36][R24.64+0x100], R3 ;  /* 0x000100031800798a */ /* 0x000ea200081ee1e4 */
[----:B------:R-:W-:Y:S02]  /*08e0*/  IMAD.SHL.U32 R5, R29, 0x20, RZ ;  /* 0x000000201d057824 */ /* 0x000fe400078e00ff */
[----:B--2---:R-:W-:-:S05]  /*08f0*/  IMAD.IADD R0, R3, 0x1, R0 ;  /* 0x0000000103007824 */ /* 0x004fca00078e0200 */
[----:B------:R-:W-:-:S04]  /*0900*/  ISETP.NE.AND P0, PT, R0, R5, PT ;  /* 0x000000050000720c */ /* 0x000fc80003f05270 */
[----:B------:R-:W-:-:S09]  /*0910*/  SEL R0, RZ, 0x1, P0 ;  /* 0x00000001ff007807 */ /* 0x000fd20000000000 */
.L_x_69:
[----:B------:R-:W-:Y:S05]  /*0920*/  BSYNC B0 ;  /* 0x0000000000007941 */ /* 0x000fea0003800000 */
.L_x_68:
[----:B------:R-:W-:Y:S01]  /*0930*/  ULDC UR6, c[0x0][0x0] ;  /* 0x0000000000067ab9 */ /* 0x000fe20000000800 */
[----:B------:R-:W-:Y:S01]  /*0940*/  ULDC UR7, c[0x0][0x228] ;  /* 0x00008a0000077ab9 */ /* 0x000fe20000000800 */
[----:B-1----:R-:W-:Y:S01]  /*0950*/  IMAD R40, R40, UR6, R17 ;  /* 0x0000000628287c24 */ /* 0x002fe2000f8e0211 */
[----:B------:R-:W0:Y:S01]  /*0960*/  S2UR UR9, SR_CTAID.X ;  /* 0x00000000000979c3 */ /* 0x000e220000002500 */
        /* <DEDUP_REMOVED lines=11> */
[----:B------:R-:W1:Y:S01]  /*0a20*/  LDC R5, c[0x0][0x234] ;  /* 0x00008d00ff057b82 */ /* 0x000e620000000800 */
[----:B------:R-:W-:Y:S01]  /*0a30*/  IMAD.MOV.U32 R30, RZ, RZ, R40 ;  /* 0x000000ffff1e7224 */ /* 0x000fe200078e0028 */
[----:B-1----:R-:W-:-:S13]  /*0a40*/  ISETP.NE.AND P0, PT, R5, RZ, PT ;  /* 0x000000ff0500720c */ /* 0x002fda0003f05270 */
[----:B------:R-:W-:Y:S05]  /*0a50*/  @!P0 BRA `(.L_x_72) ;  /* 0x0000001c00748947 */ /* 0x000fea0003800000 */
[----:B------:R-:W-:Y:S01]  /*0a60*/  IABS R30, UR41 ;  /* 0x00000029001e7c13 */ /* 0x000fe20008000000 */
[----:B------:R-:W-:Y:S01]  /*0a70*/  IMAD R5, R5, UR7, RZ ;  /* 0x0000000705057c24 */ /* 0x000fe2000f8e02ff */
[----:B------:R-:W-:Y:S01]  /*0a80*/  IABS R4, UR41 ;  /* 0x0000002900047c13 */ /* 0x000fe20008000000 */
[----:B------:R-:W-:Y:S01]  /*0a90*/  IMAD.MOV.U32 R38, RZ, RZ, RZ ;  /* 0x000000ffff267224 */ /* 0x000fe200078e00ff */
[----:B------:R-:W1:Y:S01]  /*0aa0*/  I2F.RP R2, R30 ;  /* 0x0000001e00027306 */ /* 0x000e620000209400 */
[----:B------:R-:W2:Y:S01]  /*0ab0*/  S2UR UR5, SR_CgaCtaId ;  /* 0x00000000000579c3 */ /* 0x000ea20000008800 */
[----:B------:R-:W-:Y:S01]  /*0ac0*/  IABS R7, R5 ;  /* 0x0000000500077213 */ /* 0x000fe20000000000 */
[----:B------:R-:W-:Y:S01]  /*0ad0*/  ULDC UR10, c[0x0][0x21c] ;  /* 0x00008700000a7ab9 */ /* 0x000fe20000000800 */
[----:B0-----:R-:W-:Y:S01]  /*0ae0*/  LEA.HI R17, R17, UR9, RZ, 0x1b ;  /* 0x0000000911117c11 */ /* 0x001fe2000f8fd8ff */
[----:B------:R-:W-:Y:S01]  /*0af0*/  UMOV UR4, 0x400 ;  /* 0x0000040000047882 */ /* 0x000fe20000000000 */
[----:B------:R-:W-:Y:S01]  /*0b00*/  LOP3.LUT R5, R5, UR41, RZ, 0x3c, !PT ;  /* 0x0000002905057c12 */ /* 0x000fe2000f8e3cff */
[----:B------:R-:W-:Y:S02]  /*0b10*/  BSSY B1, `(.L_x_73) ;  /* 0x00001d0000017945 */ /* 0x000fe40003800000 */
[----:B------:R-:W-:Y:S01]  /*0b20*/  VIADD R17, R17, UR10 ;  /* 0x0000000a11117c36 */ /* 0x000fe20008000000 */
[----:B------:R-:W-:-:S03]  /*0b30*/  ISETP.GE.AND P2, PT, R5, RZ, PT ;  /* 0x000000ff0500720c */ /* 0x000fc60003f46270 */
[----:B------:R-:W-:Y:S01]  /*0b40*/  IMAD.SHL.U32 R17, R17, 0x8, RZ ;  /* 0x0000000811117824 */ /* 0x000fe200078e00ff */
[----:B-1----:R-:W0:Y:S01]  /*0b50*/  MUFU.RCP R2, R2 ;  /* 0x0000000200027308 */ /* 0x002e220000001000 */
[----:B--2---:R-:W-:-:S03]  /*0b60*/  ULEA UR4, UR5, UR4, 0x18 ;  /* 0x0000000405047291 */ /* 0x004fc6000f8ec03f */
[----:B------:R-:W-:Y:S01]  /*0b70*/  ULDC UR5, c[0x0][0x224] ;  /* 0x0000890000057ab9 */ /* 0x000fe20000000800 */
[----:B0-----:R-:W-:Y:S02]  /*0b80*/  VIADD R39, R2, 0xffffffe ;  /* 0x0ffffffe02277836 */ /* 0x001fe40000000000 */
[----:B------:R-:W-:Y:S02]  /*0b90*/  IMAD.MOV R2, RZ, RZ, -R4 ;  /* 0x000000ffff027224 */ /* 0x000fe400078e0a04 */
[----:B------:R-:W-:Y:S02]  /*0ba0*/  VIADD R4, R17, 0x10 ;  /* 0x0000001011047836 */ /* 0x000fe40000000000 */
[----:B------:R-:W0:Y:S03]  /*0bb0*/  F2I.FTZ.U32.TRUNC.NTZ R39, R39 ;  /* 0x0000002700277305 */ /* 0x000e26000021f000 */
[----:B------:R-:W-:-:S05]  /*0bc0*/  LOP3.LUT R4, R4, 0x18, RZ, 0xc0, !PT ;  /* 0x0000001804047812 */ /* 0x000fca00078ec0ff */
[----:B------:R1:W2:Y:S01]  /*0bd0*/  LDS.64 R20, [R4+UR4] ;  /* 0x0000000404147984 */ /* 0x0002a20008000a00 */
[----:B0-----:R-:W-:-:S04]  /*0be0*/  IMAD.MOV R3, RZ, RZ, -R39 ;  /* 0x000000ffff037224 */ /* 0x001fc800078e0a27 */
[----:B------:R-:W-:-:S04]  /*0bf0*/  IMAD R3, R3, R30, RZ ;  /* 0x0000001e03037224 */ /* 0x000fc800078e02ff */
[----:B------:R-:W-:-:S04]  /*0c00*/  IMAD.HI.U32 R38, R39, R3, R38 ;  /* 0x0000000327267227 */ /* 0x000fc800078e0026 */
[----:B------:R-:W-:Y:S02]  /*0c10*/  VIADD R3, R17, 0x8 ;  /* 0x0000000811037836 */ /* 0x000fe40000000000 */
[----:B------:R-:W-:-:S03]  /*0c20*/  IMAD.HI.U32 R6, R38, R7, RZ ;  /* 0x0000000726067227 */ /* 0x000fc600078e00ff */
[----:B------:R-:W-:Y:S01]  /*0c30*/  LOP3.LUT R16, R3, 0x18, RZ, 0xc0, !PT ;  /* 0x0000001803107812 */ /* 0x000fe200078ec0ff */
[----:B------:R-:W-:Y:S01]  /*0c40*/  IMAD R7, R6, R2, R7 ;  /* 0x0000000206077224 */ /* 0x000fe200078e0207 */
[C---:B------:R-:W-:Y:S01]  /*0c50*/  LOP3.LUT R2, R17.reuse, 0x18, RZ, 0xc0, !PT ;  /* 0x0000001811027812 */ /* 0x040fe200078ec0ff */
[----:B------:R-:W-:-:S03]  /*0c60*/  VIADD R17, R17, 0xfffffff8 ;  /* 0xfffffff811117836 */ /* 0x000fc60000000000 */
[----:B------:R-:W-:Y:S02]  /*0c70*/  ISETP.GT.U32.AND P1, PT, R30, R7, PT ;  /* 0x000000071e00720c */ /* 0x000fe40003f24070 */
[----:B------:R-:W-:Y:S01]  /*0c80*/  LOP3.LUT R36, R17, 0x18, RZ, 0xc0, !PT ;  /* 0x0000001811247812 */ /* 0x000fe200078ec0ff */
[----:B------:R-:W0:Y:S04]  /*0c90*/  LDS.64 R2, [R2+UR4] ;  /* 0x0000000402027984 */ /* 0x000e280008000a00 */
[----:B------:R-:W3:Y:S04]  /*0ca0*/  LDS.64 R16, [R16+UR4] ;  /* 0x0000000410107984 */ /* 0x000ee80008000a00 */
[----:B------:R-:W4:Y:S01]  /*0cb0*/  LDS.64 R36, [R36+UR4] ;  /* 0x0000000424247984 */ /* 0x000f220008000a00 */
[----:B------:R-:W-:Y:S01]  /*0cc0*/  ULDC UR4, c[0x0][0x260] ;  /* 0x0000980000047ab9 */ /* 0x000fe20000000800 */
[----:B------:R-:W-:Y:S01]  /*0cd0*/  @!P1 IMAD.IADD R7, R7, 0x1, -R30 ;  /* 0x0000000107079824 */ /* 0x000fe200078e0a1e */
[----:B------:R-:W-:Y:S01]  /*0ce0*/  UISETP.NE.AND UP0, UPT, UR4, 0x1, UPT ;  /* 0x000000010400788c */ /* 0x000fe2000bf05270 */
[----:B------:R-:W-:Y:S01]  /*0cf0*/  @!P1 VIADD R6, R6, 0x1 ;  /* 0x0000000106069836 */ /* 0x000fe20000000000 */
[----:B------:R-:W-:-:S02]  /*0d00*/  ISETP.NE.AND P1, PT, RZ, UR41, PT ;  /* 0x00000029ff007c0c */ /* 0x000fc4000bf25270 */
[----:B------:R-:W-:Y:S01]  /*0d10*/  ISETP.GE.U32.AND P0, PT, R7, R30, PT ;  /* 0x0000001e0700720c */ /* 0x000fe20003f06070 */
[----:B------:R-:W-:-:S04]  /*0d20*/  USEL UR4, UR38, 0x1, UP0 ;  /* 0x0000000126047887 */ /* 0x000fc80008000000 */
[----:B------:R-:W-:-:S06]  /*0d30*/  UIMAD UR4, UR4, UR5, URZ ;  /* 0x00000005040472a4 */ /* 0x000fcc000f8e023f */
[----:B------:R-:W-:Y:S02]  /*0d40*/  IMAD.U32 R39, RZ, RZ, UR4 ;  /* 0x00000004ff277e24 */ /* 0x000fe4000f8e00ff */
[----:B------:R-:W-:-:S04]  /*0d50*/  @P0 VIADD R6, R6, 0x1 ;  /* 0x0000000106060836 */ /* 0x000fc80000000000 */
[----:B------:R-:W-:Y:S01]  /*0d60*/  @!P2 IMAD.MOV R6, RZ, RZ, -R6 ;  /* 0x000000ffff06a224 */ /* 0x000fe200078e0a06 */
[----:B------:R-:W-:-:S05]  /*0d70*/  @!P1 LOP3.LUT R6, RZ, UR41, RZ, 0x33, !PT ;  /* 0x00000029ff069c12 */ /* 0x000fca000f8e33ff */
[----:B-12---:R-:W-:-:S07]  /*0d80*/  IMAD R39, R6, UR10, R39 ;  /* 0x0000000a06277c24 */ /* 0x006fce000f8e0227 */
.L_x_74:
[----:B--2---:R-:W-:Y:S02]  /*0d90*/  IABS R4, UR41 ;  /* 0x0000002900047c13 */ /* 0x004fe40008000000 */
[----:B------:R-:W-:-:S03]  /*0da0*/  IABS R5, R40 ;  /* 0x0000002800057213 */ /* 0x000fc60000000000 */
[----:B------:R-:W-:Y:S02]  /*0db0*/  IMAD.MOV R6, RZ, RZ, -R4 ;  /* 0x000000ffff067224 */ /* 0x000fe400078e0a04 */
        /* <DEDUP_REMOVED lines=16> */
[----:B------:R-:W-:Y:S02]  /*0ec0*/  IMAD.IADD R5, R5, 0x1, R4 ;  /* 0x0000000105057824 */ /* 0x000fe400078e0204 */
[----:B------:R-:W1:Y:S02]  /*0ed0*/  LDC R4, c[0x0][0x22c] ;  /* 0x00008b00ff047b82 */ /* 0x000e640000000800 */
[----:B0-----:R-:W-:-:S04]  /*0ee0*/  IMAD.WIDE R8, R5, 0x10, R2 ;  /* 0x0000001005087825 */ /* 0x001fc800078e0202 */
[----:B---3--:R-:W-:Y:S02]  /*0ef0*/  IMAD.WIDE R12, R5, 0x10, R16 ;  /* 0x00000010050c7825 */ /* 0x008fe400078e0210 */
[----:B------:R-:W2:Y:S04]  /*0f00*/  LD.E.128 R8, desc[UR36][R8.64] ;  /* 0x0000002408087980 */ /* 0x000ea8000c101d00 */
[----:B------:R-:W3:Y:S01]  /*0f10*/  LD.E.128 R12, desc[UR36][R12.64] ;  /* 0x000000240c0c7980 */ /* 0x000ee2000c101d00 */
[----:B------:R-:W-:-:S05]  /*0f20*/  IMAD.SHL.U32 R41, R40, 0x2, RZ ;  /* 0x0000000228297824 */ /* 0x000fca00078e00ff */
[----:B------:R-:W-:Y:S02]  /*0f30*/  LOP3.LUT R7, R41, 0x1, RZ, 0xfc, !PT ;  /* 0x0000000129077812 */ /* 0x000fe400078efcff */
[----:B------:R-:W-:Y:S02]  /*0f40*/  IABS R43, R41 ;  /* 0x00000029002b7213 */ /* 0x000fe40000000000 */
[----:B------:R-:W-:Y:S02]  /*0f50*/  IABS R45, R7 ;  /* 0x00000007002d7213 */ /* 0x000fe40000000000 */
[----:B-1----:R-:W-:-:S04]  /*0f60*/  IABS R6, R4 ;  /* 0x0000000400067213 */ /* 0x002fc80000000000 */
[----:B------:R-:W0:Y:S08]  /*0f70*/  I2F.RP R34, R6 ;  /* 0x0000000600227306 */ /* 0x000e300000209400 */
[----:B0-----:R-:W0:Y:S02]  /*0f80*/  MUFU.RCP R34, R34 ;  /* 0x0000002200227308 */ /* 0x001e240000001000 */
[----:B0-----:R-:W-:-:S06]  /*0f90*/  VIADD R32, R34, 0xffffffe ;  /* 0x0ffffffe22207836 */ /* 0x001fcc0000000000 */
[----:B------:R0:W1:Y:S02]  /*0fa0*/  F2I.FTZ.U32.TRUNC.NTZ R33, R32 ;  /* 0x0000002000217305 */ /* 0x000064000021f000 */
[----:B0-----:R-:W-:Y:S02]  /*0fb0*/  IMAD.MOV.U32 R32, RZ, RZ, RZ ;  /* 0x000000ffff207224 */ /* 0x001fe400078e00ff */
[----:B-1----:R-:W-:-:S04]  /*0fc0*/  IMAD.MOV R35, RZ, RZ, -R33 ;  /* 0x000000ffff237224 */ /* 0x002fc800078e0a21 */
[----:B------:R-:W-:-:S04]  /*0fd0*/  IMAD R35, R35, R6, RZ ;  /* 0x0000000623237224 */ /* 0x000fc800078e02ff */
[----:B------:R-:W-:-:S06]  /*0fe0*/  IMAD.HI.U32 R33, R33, R35, R32 ;  /* 0x0000002321217227 */ /* 0x000fcc00078e0020 */
[----:B------:R-:W-:-:S04]  /*0ff0*/  IMAD.HI.U32 R42, R33, R43, RZ ;  /* 0x0000002b212a7227 */ /* 0x000fc800078e00ff */
[----:B------:R-:W-:-:S04]  /*1000*/  IMAD.HI.U32 R44, R33, R45, RZ ;  /* 0x0000002d212c7227 */ /* 0x000fc800078e00ff */
[----:B------:R-:W-:Y:S02]  /*1010*/  IMAD.MOV R32, RZ, RZ, -R42 ;  /* 0x000000ffff207224 */ /* 0x000fe400078e0a2a */
[----:B------:R-:W-:Y:S02]  /*1020*/  IMAD.MOV R33, RZ, RZ, -R44 ;  /* 0x000000ffff217224 */ /* 0x000fe400078e0a2c */
[C---:B------:R-:W-:Y:S02]  /*1030*/  IMAD R43, R6.reuse, R32, R43 ;  /* 0x00000020062b7224 */ /* 0x040fe400078e022b */
[----:B------:R-:W-:Y:S02]  /*1040*/  IMAD R45, R6, R33, R45 ;  /* 0x00000021062d7224 */ /* 0x000fe400078e022d */
[----:B------:R-:W-:-:S06]  /*1050*/  IMAD.WIDE R32, R5, 0x10, R20 ;  /* 0x0000001005207825 */ /* 0x000fcc00078e0214 */
[----:B------:R-:W5:Y:S01]  /*1060*/  LD.E.128 R32, desc[UR36][R32.64] ;  /* 0x0000002420207980 */ /* 0x000f62000c101d00 */
[C---:B------:R-:W-:Y:S01]  /*1070*/  ISETP.GT.U32.AND P0, PT, R6.reuse, R43, PT ;  /* 0x0000002b0600720c */ /* 0x040fe20003f04070 */
[----:B------:R-:W-:Y:S01]  /*1080*/  UIMAD UR4, UR38, UR12, URZ ;  /* 0x0000000c260472a4 */ /* 0x000fe2000f8e023f */
[----:B------:R-:W-:-:S03]  /*1090*/  ISETP.GT.U32.AND P3, PT, R6, R45, PT ;  /* 0x0000002d0600720c */ /* 0x000fc60003f64070 */
[----:B------:R-:W-:-:S08]  /*10a0*/  USHF.L.U32 UR4, UR4, 0x1, URZ ;  /* 0x0000000104047899 */ /* 0x000fd0000800063f */
[--C-:B------:R-:W-:Y:S02]  /*10b0*/  @!P0 IMAD.IADD R43, R43, 0x1, -R6.reuse ;  /* 0x000000012b2b8824 */ /* 0x100fe400078e0a06 */
[----:B------:R-:W-:Y:S02]  /*10c0*/  @!P3 IMAD.IADD R45, R45, 0x1, -R6 ;  /* 0x000000012d2db824 */ /* 0x000fe400078e0a06 */
[----:B------:R-:W-:Y:S01]  /*10d0*/  @!P0 VIADD R42, R42, 0x1 ;  /* 0x000000012a2a8836 */ /* 0x000fe20000000000 */
[-C--:B------:R-:W-:Y:S01]  /*10e0*/  ISETP.GE.U32.AND P2, PT, R43, R6.reuse, PT ;  /* 0x000000062b00720c */ /* 0x080fe20003f46070 */
[----:B------:R-:W-:Y:S01]  /*10f0*/  @!P3 VIADD R44, R44, 0x1 ;  /* 0x000000012c2cb836 */ /* 0x000fe20000000000 */
[----:B------:R-:W-:Y:S02]  /*1100*/  ISETP.GE.U32.AND P4, PT, R45, R6, PT ;  /* 0x000000062d00720c */ /* 0x000fe40003f86070 */
[-C--:B------:R-:W-:Y:S02]  /*1110*/  LOP3.LUT R6, R41, R4.reuse, RZ, 0x3c, !PT ;  /* 0x0000000429067212 */ /* 0x080fe400078e3cff */
[----:B------:R-:W-:-:S02]  /*1120*/  LOP3.LUT R43, RZ, R4, RZ, 0x33, !PT ;  /* 0x00000004ff2b7212 */ /* 0x000fc400078e33ff */
[----:B------:R-:W-:Y:S02]  /*1130*/  ISETP.GE.AND P1, PT, R6, RZ, PT ;  /* 0x000000ff0600720c */ /* 0x000fe40003f26270 */
[----:B------:R-:W-:-:S03]  /*1140*/  LOP3.LUT R6, R7, R4, RZ, 0x3c, !PT ;  /* 0x0000000407067212 */ /* 0x000fc600078e3cff */
[----:B------:R-:W-:Y:S01]  /*1150*/  @P2 VIADD R42, R42, 0x1 ;  /* 0x000000012a2a2836 */ /* 0x000fe20000000000 */
[----:B------:R-:W-:Y:S01]  /*1160*/  ISETP.GE.AND P0, PT, R6, RZ, PT ;  /* 0x000000ff0600720c */ /* 0x000fe20003f06270 */
[----:B------:R-:W-:Y:S01]  /*1170*/  @P4 VIADD R44, R44, 0x1 ;  /* 0x000000012c2c4836 */ /* 0x000fe20000000000 */
[----:B------:R-:W-:-:S05]  /*1180*/  ISETP.NE.AND P2, PT, R4, RZ, PT ;  /* 0x000000ff0400720c */ /* 0x000fca0003f45270 */
[----:B------:R-:W-:-:S05]  /*1190*/  @!P1 IMAD.MOV R42, RZ, RZ, -R42 ;  /* 0x000000ffff2a9224 */ /* 0x000fca00078e0a2a */
[----:B------:R-:W-:Y:S01]  /*11a0*/  SEL R42, R43, R42, !P2 ;  /* 0x0000002a2b2a7207 */ /* 0x000fe20005000000 */
[----:B------:R-:W-:-:S04]  /*11b0*/  @!P0 IMAD.MOV R44, RZ, RZ, -R44 ;  /* 0x000000ffff2c8224 */ /* 0x000fc800078e0a2c */
[----:B------:R-:W-:Y:S01]  /*11c0*/  IMAD.MOV R6, RZ, RZ, -R42 ;  /* 0x000000ffff067224 */ /* 0x000fe200078e0a2a */
[----:B------:R-:W-:-:S03]  /*11d0*/  SEL R43, R43, R44, !P2 ;  /* 0x0000002c2b2b7207 */ /* 0x000fc60005000000 */
[----:B------:R-:W-:Y:S02]  /*11e0*/  IMAD R44, R4, R6, R41 ;  /* 0x00000006042c7224 */ /* 0x000fe400078e0229 */
[----:B------:R-:W-:-:S04]  /*11f0*/  IMAD.MOV R6, RZ, RZ, -R43 ;  /* 0x000000ffff067224 */ /* 0x000fc800078e0a2b */
[----:B------:R-:W-:Y:S02]  /*1200*/  IMAD R7, R4, R6, R7 ;  /* 0x0000000604077224 */ /* 0x000fe400078e0207 */
[----:B------:R-:W-:-:S04]  /*1210*/  IMAD.U32 R4, RZ, RZ, UR4 ;  /* 0x00000004ff047e24 */ /* 0x000fc8000f8e00ff */
[--C-:B------:R-:W-:Y:S02]  /*1220*/  IMAD R41, R42, UR8, R4.reuse ;  /* 0x000000082a297c24 */ /* 0x100fe4000f8e0204 */
[----:B------:R-:W-:Y:S02]  /*1230*/  IMAD R42, R43, UR8, R4 ;  /* 0x000000082b2a7c24 */ /* 0x000fe4000f8e0204 */
[----:B------:R-:W-:Y:S02]  /*1240*/  IMAD.IADD R41, R41, 0x1, R44 ;  /* 0x0000000129297824 */ /* 0x000fe400078e022c */
[----:B------:R-:W-:Y:S01]  /*1250*/  IMAD.IADD R42, R42, 0x1, R7 ;  /* 0x000000012a2a7824 */ /* 0x000fe200078e0207 */
[C---:B--2---:R-:W-:Y:S02]  /*1260*/  LOP3.LUT R44, R8.reuse, 0xffff, RZ, 0xc0, !PT ;  /* 0x0000ffff082c7812 */ /* 0x044fe400078ec0ff */
[----:B------:R-:W-:Y:S02]  /*1270*/  LOP3.LUT R46, R8, 0xff, RZ, 0xc0, !PT ;  /* 0x000000ff082e7812 */ /* 0x000fe400078ec0ff */
[----:B------:R-:W-:-:S02]  /*1280*/  SHF.R.U32.HI R44, RZ, 0x8, R44 ;  /* 0x00000008ff2c7819 */ /* 0x000fc4000001162c */
[C---:B---3--:R-:W-:Y:S02]  /*1290*/  LOP3.LUT R48, R12.reuse, 0xffff, RZ, 0xc0, !PT ;  /* 0x0000ffff0c307812 */ /* 0x048fe400078ec0ff */
[--C-:B------:R-:W-:Y:S02]  /*12a0*/  SHF.R.U32.HI R43, RZ, 0x18, R8.reuse ;  /* 0x00000018ff2b7819 */ /* 0x100fe40000011608 */
[----:B------:R-:W-:Y:S02]  /*12b0*/  SHF.R.U32.HI R8, RZ, 0x10, R8 ;  /* 0x00000010ff087819 */ /* 0x000fe40000011608 */
[----:B------:R-:W-:Y:S02]  /*12c0*/  F2FP.F16.E5M2.UNPACK_B R44, R44 ;  /* 0x0000002cff2c723e */ /* 0x000fe400020004ff */
[----:B------:R-:W-:Y:S02]  /*12d0*/  F2FP.F16.E5M2.UNPACK_B R46, R46 ;  /* 0x0000002eff2e723e */ /* 0x000fe400020004ff */
[----:B------:R-:W-:Y:S01]  /*12e0*/  SHF.R.U32.HI R48, RZ, 0x8, R48 ;  /* 0x00000008ff307819 */ /* 0x000fe20000011630 */
[----:B------:R-:W-:Y:S01]  /*12f0*/  HADD2.F32 R44, -RZ, R44.H0_H0 ;  /* 0x2000002cff2c7230 */ /* 0x000fe20000004100 */
[----:B------:R-:W-:Y:S01]  /*1300*/  LOP3.LUT R49, R12, 0xff, RZ, 0xc0, !PT ;  /* 0x000000ff0c317812 */ /* 0x000fe200078ec0ff */
[----:B------:R-:W-:Y:S01]  /*1310*/  HADD2.F32 R46, -RZ, R46.H0_H0 ;  /* 0x2000002eff2e7230 */ /* 0x000fe20000004100 */
[----:B------:R-:W-:-:S02]  /*1320*/  LOP3.LUT R7, R9, 0xffff, RZ, 0xc0, !PT ;  /* 0x0000ffff09077812 */ /* 0x000fc400078ec0ff */
[----:B------:R-:W-:Y:S02]  /*1330*/  LOP3.LUT R45, R8, 0xff, RZ, 0xc0, !PT ;  /* 0x000000ff082d7812 */ /* 0x000fe400078ec0ff */
[----:B------:R-:W-:Y:S02]  /*1340*/  LOP3.LUT R47, R9, 0xff, RZ, 0xc0, !PT ;  /* 0x000000ff092f7812 */ /* 0x000fe400078ec0ff */
[--C-:B------:R-:W-:Y:S02]  /*1350*/  SHF.R.U32.HI R4, RZ, 0x18, R9.reuse ;  /* 0x00000018ff047819 */ /* 0x100fe40000011609 */
[----:B------:R-:W-:Y:S02]  /*1360*/  SHF.R.U32.HI R9, RZ, 0x10, R9 ;  /* 0x00000010ff097819 */ /* 0x000fe40000011609 */
[----:B------:R-:W-:Y:S02]  /*1370*/  SHF.R.U32.HI R8, RZ, 0x18, R12 ;  /* 0x00000018ff087819 */ /* 0x000fe4000001160c */
[----:B------:R-:W-:-:S02]  /*1380*/  F2FP.F16.E5M2.UNPACK_B R48, R48 ;  /* 0x00000030ff30723e */ /* 0x000fc400020004ff */
[----:B------:R-:W-:Y:S02]  /*1390*/  F2FP.F16.E5M2.UNPACK_B R49, R49 ;  /* 0x00000031ff31723e */ /* 0x000fe400020004ff */
[----:B------:R-:W-:Y:S01]  /*13a0*/  SHF.R.U32.HI R12, RZ, 0x10, R12 ;  /* 0x00000010ff0c7819 */ /* 0x000fe2000001160c */
[----:B------:R-:W-:Y:S01]  /*13b0*/  HADD2.F32 R48, -RZ, R48.H0_H0 ;  /* 0x20000030ff307230 */ /* 0x000fe20000004100 */
[----:B------:R-:W-:Y:S01]  /*13c0*/  LOP3.LUT R50, R13, 0xffff, RZ, 0xc0, !PT ;  /* 0x0000ffff0d327812 */ /* 0x000fe200078ec0ff */
[----:B------:R-:W-:Y:S01]  /*13d0*/  HADD2.F32 R49, -RZ, R49.H0_H0 ;  /* 0x20000031ff317230 */ /* 0x000fe20000004100 */
[----:B------:R-:W-:Y:S02]  /*13e0*/  LOP3.LUT R6, R9, 0xff, RZ, 0xc0, !PT ;  /* 0x000000ff09067812 */ /* 0x000fe400078ec0ff */
[----:B------:R-:W-:Y:S02]  /*13f0*/  LOP3.LUT R9, R12, 0xff, RZ, 0xc0, !PT ;  /* 0x000000ff0c097812 */ /* 0x000fe400078ec0ff */
[----:B------:R-:W-:-:S02]  /*1400*/  SHF.R.U32.HI R12, RZ, 0x8, R50 ;  /* 0x00000008ff0c7819 */ /* 0x000fc40000011632 */
[----:B------:R-:W-:Y:S02]  /*1410*/  F2FP.BF16.F32.PACK_AB.RZ R50, RZ, R46 ;  /* 0x0000002eff32723e */ /* 0x000fe400000190ff */
[----:B------:R-:W-:Y:S02]  /*1420*/  F2FP.BF16.F32.PACK_AB.RZ R51, RZ, R44 ;  /* 0x0000002cff33723e */ /* 0x000fe400000190ff */
[----:B------:R-:W-:Y:S02]  /*1430*/  F2FP.BF16.F32.PACK_AB.RZ R49, RZ, R49 ;  /* 0x00000031ff31723e */ /* 0x000fe400000190ff */
[----:B------:R-:W-:Y:S02]  /*1440*/  F2FP.BF16.F32.PACK_AB.RZ R48, RZ, R48 ;  /* 0x00000030ff30723e */ /* 0x000fe400000190ff */
[----:B------:R-:W-:Y:S02]  /*1450*/  PRMT R52, R50, 0x5410, R51 ;  /* 0x0000541032347816 */ /* 0x000fe40000000033 */
[----:B------:R-:W-:-:S02]  /*1460*/  SHF.R.U32.HI R7, RZ, 0x8, R7 ;  /* 0x00000008ff077819 */ /* 0x000fc40000011607 */
[----:B------:R-:W-:Y:S02]  /*1470*/  F2FP.F16.E5M2.UNPACK_B R4, R4 ;  /* 0x00000004ff04723e */ /* 0x000fe400020004ff */
[----:B------:R-:W-:Y:S02]  /*1480*/  F2FP.F16.E5M2.UNPACK_B R6, R6 ;  /* 0x00000006ff06723e */ /* 0x000fe400020004ff */
[----:B------:R-:W-:Y:S01]  /*1490*/  LOP3.LUT R46, R13, 0xff, RZ, 0xc0, !PT ;  /* 0x000000ff0d2e7812 */ /* 0x000fe200078ec0ff */
[----:B------:R-:W-:Y:S01]  /*14a0*/  HADD2.F32 R4, -RZ, R4.H0_H0 ;  /* 0x20000004ff047230 */ /* 0x000fe20000004100 */
[--C-:B------:R-:W-:Y:S01]  /*14b0*/  SHF.R.U32.HI R44, RZ, 0x18, R13.reuse ;  /* 0x00000018ff2c7819 */ /* 0x100fe2000001160d */
[----:B------:R-:W-:Y:S01]  /*14c0*/  HADD2.F32 R6, -RZ, R6.H0_H0 ;  /* 0x20000006ff067230 */ /* 0x000fe20000004100 */
[----:B------:R-:W-:Y:S01]  /*14d0*/  SHF.R.U32.HI R50, RZ, 0x10, R13 ;  /* 0x00000010ff327819 */ /* 0x000fe2000001160d */
[----:B------:R-:W-:Y:S01]  /*14e0*/  HFMA2.BF16_V2 R13, R28.H0_H0, R52, RZ.H0_H0 ;  /* 0x000000341c0d7231 */ /* 0x000fe200002408ff */
[----:B------:R-:W-:-:S02]  /*14f0*/  PRMT R49, R49, 0x5410, R48 ;  /* 0x0000541031317816 */ /* 0x000fc40000000030 */
[----:B------:R-:W-:Y:S02]  /*1500*/  F2FP.F16.E5M2.UNPACK_B R47, R47 ;  /* 0x0000002fff2f723e */ /* 0x000fe400020004ff */
[----:B------:R-:W-:Y:S01]  /*1510*/  F2FP.F16.E5M2.UNPACK_B R7, R7 ;  /* 0x00000007ff07723e */ /* 0x000fe200020004ff */
[----:B------:R-:W-:Y:S01]  /*1520*/  HFMA2.BF16_V2 R13, R28.H0_H0, R49, R13 ;  /* 0x000000311c0d7231 */ /* 0x000fe2000020080d */
[----:B------:R-:W-:Y:S01]  /*1530*/  F2FP.F16.E5M2.UNPACK_B R45, R45 ;  /* 0x0000002dff2d723e */ /* 0x000fe200020004ff */
[----:B------:R-:W-:Y:S01]  /*1540*/  HADD2.F32 R49, -RZ, R47.H0_H0 ;  /* 0x2000002fff317230 */ /* 0x000fe20000004100 */
[----:B------:R-:W-:Y:S01]  /*1550*/  F2FP.F16.E5M2.UNPACK_B R8, R8 ;  /* 0x00000008ff08723e */ /* 0x000fe200020004ff */
        /* <DEDUP_REMOVED lines=8> */
[----:B------:R-:W-:Y:S02]  /*15e0*/  F2FP.F16.E5M2.UNPACK_B R12, R12 ;  /* 0x0000000cff0c723e */ /* 0x000fe400020004ff */
[----:B------:R-:W-:Y:S02]  /*15f0*/  F2FP.F16.E5M2.UNPACK_B R46, R46 ;  /* 0x0000002eff2e723e */ /* 0x000fe400020004ff */
[----:B------:R-:W-:Y:S01]  /*1600*/  F2FP.BF16.F32.PACK_AB.RZ R8, RZ, R7 ;  /* 0x00000007ff08723e */ /* 0x000fe200000190ff */
[----:B------:R-:W-:Y:S01]  /*1610*/  HADD2.F32 R12, -RZ, R12.H0_H0 ;  /* 0x2000000cff0c7230 */ /* 0x000fe20000004100 */
[----:B------:R-:W-:Y:S01]  /*1620*/  F2FP.F16.E5M2.UNPACK_B R9, R9 ;  /* 0x00000009ff09723e */ /* 0x000fe200020004ff */
[----:B------:R-:W-:Y:S01]  /*1630*/  HADD2.F32 R46, -RZ, R46.H0_H0 ;  /* 0x2000002eff2e7230 */ /* 0x000fe20000004100 */
[----:B------:R-:W-:-:S02]  /*1640*/  PRMT R6, R6, 0x5410, R4 ;  /* 0x0000541006067816 */ /* 0x000fc40000000004 */
[----:B------:R-:W-:Y:S01]  /*1650*/  LOP3.LUT R4, R14, 0xffff, RZ, 0xc0, !PT ;  /* 0x0000ffff0e047812 */ /* 0x000fe200078ec0ff */
[----:B------:R-:W-:Y:S01]  /*1660*/  HADD2.F32 R9, -RZ, R9.H0_H0 ;  /* 0x20000009ff097230 */ /* 0x000fe20000004100 */
[----:B------:R-:W-:Y:S02]  /*1670*/  PRMT R45, R45, 0x5410, R8 ;  /* 0x000054102d2d7816 */ /* 0x000fe40000000008 */
[----:B------:R-:W-:Y:S02]  /*1680*/  SHF.R.U32.HI R4, RZ, 0x8, R4 ;  /* 0x00000008ff047819 */ /* 0x000fe40000011604 */
[----:B------:R-:W-:Y:S01]  /*1690*/  F2FP.BF16.F32.PACK_AB.RZ R43, RZ, R43 ;  /* 0x0000002bff2b723e */ /* 0x000fe200000190ff */
[----:B------:R-:W-:Y:S01]  /*16a0*/  HFMA2.BF16_V2 R8, R28.H0_H0, R45, RZ.H0_H0 ;  /* 0x0000002d1c087231 */ /* 0x000fe200002408ff */
[----:B------:R-:W-:Y:S02]  /*16b0*/  F2FP.BF16.F32.PACK_AB.RZ R47, RZ, R47 ;  /* 0x0000002fff2f723e */ /* 0x000fe400000190ff */
[----:B------:R-:W-:-:S02]  /*16c0*/  LOP3.LUT R7, R10, 0xffff, RZ, 0xc0, !PT ;  /* 0x0000ffff0a077812 */ /* 0x000fc400078ec0ff */
[----:B------:R-:W-:Y:S02]  /*16d0*/  F2FP.BF16.F32.PACK_AB.RZ R46, RZ, R46 ;  /* 0x0000002eff2e723e */ /* 0x000fe400000190ff */
[----:B------:R-:W-:Y:S02]  /*16e0*/  F2FP.BF16.F32.PACK_AB.RZ R12, RZ, R12 ;  /* 0x0000000cff0c723e */ /* 0x000fe400000190ff */
[----:B------:R-:W-:Y:S02]  /*16f0*/  LOP3.LUT R48, R50, 0xff, RZ, 0xc0, !PT ;  /* 0x000000ff32307812 */ /* 0x000fe400078ec0ff */
[----:B------:R-:W-:Y:S02]  /*1700*/  F2FP.F16.E5M2.UNPACK_B R45, R4 ;  /* 0x00000004ff2d723e */ /* 0x000fe400020004ff */
[----:B------:R-:W-:Y:S02]  /*1710*/  F2FP.BF16.F32.PACK_AB.RZ R49, RZ, R49 ;  /* 0x00000031ff31723e */ /* 0x000fe400000190ff */
[----:B------:R-:W-:Y:S01]  /*1720*/  SHF.R.U32.HI R7, RZ, 0x8, R7 ;  /* 0x00000008ff077819 */ /* 0x000fe20000011607 */
[----:B------:R-:W-:Y:S01]  /*1730*/  HADD2.F32 R45, -RZ, R45.H0_H0 ;  /* 0x2000002dff2d7230 */ /* 0x000fe20000004100 */
[----:B------:R-:W-:-:S02]  /*1740*/  F2FP.BF16.F32.PACK_AB.RZ R9, RZ, R9 ;  /* 0x00000009ff09723e */ /* 0x000fc400000190ff */
[----:B------:R-:W-:Y:S02]  /*1750*/  PRMT R47, R47, 0x5410, R43 ;  /* 0x000054102f2f7816 */ /* 0x000fe4000000002b */
[----:B------:R-:W-:Y:S02]  /*1760*/  LOP3.LUT R4, R10, 0xff, RZ, 0xc0, !PT ;  /* 0x000000ff0a047812 */ /* 0x000fe400078ec0ff */
[----:B------:R-:W-:Y:S01]  /*1770*/  PRMT R46, R46, 0x5410, R12 ;  /* 0x000054102e2e7816 */ /* 0x000fe2000000000c */
[C---:B------:R-:W-:Y:S01]  /*1780*/  HFMA2.BF16_V2 R12, R28.reuse.H0_H0, R6, RZ.H0_H0 ;  /* 0x000000061c0c7231 */ /* 0x040fe200002408ff */
[----:B------:R-:W-:Y:S02]  /*1790*/  F2FP.F16.E5M2.UNPACK_B R44, R44 ;  /* 0x0000002cff2c723e */ /* 0x000fe400020004ff */
[----:B------:R-:W-:Y:S01]  /*17a0*/  F2FP.F16.E5M2.UNPACK_B R48, R48 ;  /* 0x00000030ff30723e */ /* 0x000fe200020004ff */
[C---:B------:R-:W-:Y:S01]  /*17b0*/  HFMA2.BF16_V2 R8, R28.reuse.H0_H0, R46, R8 ;  /* 0x0000002e1c087231 */ /* 0x040fe20000200808 */
[----:B------:R-:W-:Y:S01]  /*17c0*/  F2FP.F16.E5M2.UNPACK_B R7, R7 ;  /* 0x00000007ff07723e */ /* 0x000fe200020004ff */
[----:B------:R-:W-:Y:S01]  /*17d0*/  HADD2.F32 R44, -RZ, R44.H0_H0 ;  /* 0x2000002cff2c7230 */ /* 0x000fe20000004100 */
[----:B------:R-:W-:Y:S01]  /*17e0*/  PRMT R43, R9, 0x5410, R49 ;  /* 0x00005410092b7816 */ /* 0x000fe20000000031 */
[C---:B------:R-:W-:Y:S01]  /*17f0*/  HFMA2.BF16_V2 R9, R28.reuse.H0_H0, R47, RZ.H0_H0 ;  /* 0x0000002f1c097231 */ /* 0x040fe200002408ff */
[----:B------:R-:W-:Y:S01]  /*1800*/  F2FP.F16.E5M2.UNPACK_B R6, R4 ;  /* 0x00000004ff06723e */ /* 0x000fe200020004ff */
[----:B------:R-:W-:Y:S01]  /*1810*/  HADD2.F32 R48, -RZ, R48.H0_H0 ;  /* 0x20000030ff307230 */ /* 0x000fe20000004100 */
[----:B------:R-:W-:Y:S01]  /*1820*/  F2FP.BF16.F32.PACK_AB.RZ R44, RZ, R44 ;  /* 0x0000002cff2c723e */ /* 0x000fe200000190ff */
[----:B------:R-:W-:-:S02]  /*1830*/  HFMA2.BF16_V2 R9, R28.H0_H0, R43, R9 ;  /* 0x0000002b1c097231 */ /* 0x000fc40000200809 */
[----:B------:R-:W-:Y:S01]  /*1840*/  HADD2.F32 R7, -RZ, R7.H0_H0 ;  /* 0x20000007ff077230 */ /* 0x000fe20000004100 */
[C---:B-----5:R-:W-:Y:S01]  /*1850*/  LOP3.LUT R43, R32.reuse, 0xffff, RZ, 0xc0, !PT ;  /* 0x0000ffff202b7812 */ /* 0x060fe200078ec0ff */
[----:B------:R-:W-:Y:S01]  /*1860*/  HADD2.F32 R6, -RZ, R6.H0_H0 ;  /* 0x20000006ff067230 */ /* 0x000fe20000004100 */
[----:B------:R-:W-:Y:S02]  /*1870*/  F2FP.BF16.F32.PACK_AB.RZ R48, RZ, R48 ;  /* 0x00000030ff30723e */ /* 0x000fe400000190ff */
[----:B------:R-:W-:Y:S02]  /*1880*/  SHF.R.U32.HI R4, RZ, 0x8, R43 ;  /* 0x00000008ff047819 */ /* 0x000fe4000001162b */
[----:B------:R-:W-:Y:S02]  /*1890*/  F2FP.BF16.F32.PACK_AB.RZ R6, RZ, R6 ;  /* 0x00000006ff06723e */ /* 0x000fe400000190ff */
[----:B------:R-:W-:Y:S02]  /*18a0*/  F2FP.BF16.F32.PACK_AB.RZ R7, RZ, R7 ;  /* 0x00000007ff07723e */ /* 0x000fe400000190ff */
[----:B------:R-:W-:-:S02]  /*18b0*/  LOP3.LUT R46, R32, 0xff, RZ, 0xc0, !PT ;  /* 0x000000ff202e7812 */ /* 0x000fc400078ec0ff */
[----:B------:R-:W-:Y:S02]  /*18c0*/  PRMT R48, R48, 0x5410, R44 ;  /* 0x0000541030307816 */ /* 0x000fe4000000002c */
[----:B------:R-:W-:Y:S02]  /*18d0*/  F2FP.F16.E5M2.UNPACK_B R4, R4 ;  /* 0x00000004ff04723e */ /* 0x000fe400020004ff */
[----:B------:R-:W-:Y:S01]  /*18e0*/  F2FP.F16.E5M2.UNPACK_B R46, R46 ;  /* 0x0000002eff2e723e */ /* 0x000fe200020004ff */
[----:B------:R-:W-:Y:S01]  /*18f0*/  HFMA2.BF16_V2 R12, R28.H0_H0, R48, R12 ;  /* 0x000000301c0c7231 */ /* 0x000fe2000020080c */
[----:B------:R-:W-:Y:S01]  /*1900*/  PRMT R47, R6, 0x5410, R7 ;  /* 0x00005410062f7816 */ /* 0x000fe20000000007 */
[----:B------:R-:W-:Y:S01]  /*1910*/  HADD2.F32 R4, -RZ, R4.H0_H0 ;  /* 0x20000004ff047230 */ /* 0x000fe20000004100 */
[----:B------:R-:W-:Y:S01]  /*1920*/  SHF.R.U32.HI R6, RZ, 0x10, R10 ;  /* 0x00000010ff067819 */ /* 0x000fe2000001160a */
[----:B------:R-:W-:Y:S01]  /*1930*/  HADD2.F32 R46, -RZ, R46.H0_H0 ;  /* 0x2000002eff2e7230 */ /* 0x000fe20000004100 */
[----:B------:R-:W-:-:S02]  /*1940*/  LOP3.LUT R43, R14, 0xff, RZ, 0xc0, !PT ;  /* 0x000000ff0e2b7812 */ /* 0x000fc400078ec0ff */
[----:B------:R-:W-:Y:S02]  /*1950*/  LOP3.LUT R48, R6, 0xff, RZ, 0xc0, !PT ;  /* 0x000000ff06307812 */ /* 0x000fe400078ec0ff */
[--C-:B------:R-:W-:Y:S02]  /*1960*/  SHF.R.U32.HI R6, RZ, 0x18, R32.reuse ;  /* 0x00000018ff067819 */ /* 0x100fe40000011620 */
[----:B------:R-:W-:Y:S02]  /*1970*/  SHF.R.U32.HI R32, RZ, 0x10, R32 ;  /* 0x00000010ff207819 */ /* 0x000fe40000011620 */
[----:B------:R-:W-:Y:S02]  /*1980*/  F2FP.BF16.F32.PACK_AB.RZ R46, RZ, R46 ;  /* 0x0000002eff2e723e */ /* 0x000fe400000190ff */
[----:B------:R-:W-:Y:S02]  /*1990*/  F2FP.BF16.F32.PACK_AB.RZ R4, RZ, R4 ;  /* 0x00000004ff04723e */ /* 0x000fe400000190ff */
[----:B------:R-:W-:-:S02]  /*19a0*/  LOP3.LUT R32, R32, 0xff, RZ, 0xc0, !PT ;  /* 0x000000ff20207812 */ /* 0x000fc400078ec0ff */
[----:B------:R-:W-:Y:S02]  /*19b0*/  PRMT R46, R46, 0x5410, R4 ;  /* 0x000054102e2e7816 */ /* 0x000fe40000000004 */
[----:B------:R-:W-:Y:S02]  /*19c0*/  F2FP.F16.E5M2.UNPACK_B R4, R32 ;  /* 0x00000020ff04723e */ /* 0x000fe400020004ff */
[----:B------:R-:W-:Y:S01]  /*19d0*/  F2FP.F16.E5M2.UNPACK_B R44, R43 ;  /* 0x0000002bff2c723e */ /* 0x000fe200020004ff */
[C---:B------:R-:W-:Y:S01]  /*19e0*/  HFMA2.BF16_V2 R13, R28.reuse.H0_H0, R46, R13 ;  /* 0x0000002e1c0d7231 */ /* 0x040fe2000020080d */
[----:B------:R-:W-:Y:S02]  /*19f0*/  LOP3.LUT R7, R33, 0xffff, RZ, 0xc0, !PT ;  /* 0x0000ffff21077812 */ /* 0x000fe400078ec0ff */
[----:B------:R-:W-:Y:S01]  /*1a00*/  SHF.R.U32.HI R43, RZ, 0x18, R10 ;  /* 0x00000018ff2b7819 */ /* 0x000fe2000001160a */
[----:B------:R-:W-:Y:S02]  /*1a10*/  HFMA2.BF16_V2 R10, R28.H0_H0, R47, RZ.H0_H0 ;  /* 0x0000002f1c0a7231 */ /* 0x000fe400002408ff */
[----:B------:R-:W-:Y:S01]  /*1a20*/  HADD2.F32 R47, -RZ, R4.H0_H0 ;  /* 0x20000004ff2f7230 */ /* 0x000fe20000004100 */
[----:B------:R-:W-:Y:S01]  /*1a30*/  F2FP.F16.E5M2.UNPACK_B R6, R6 ;  /* 0x00000006ff06723e */ /* 0x000fe200020004ff */
[----:B----4-:R-:W-:Y:S01]  /*1a40*/  IMAD.WIDE R4, R5, 0x10, R36 ;  /* 0x0000001005047825 */ /* 0x010fe200078e0224 */
[----:B------:R-:W-:-:S02]  /*1a50*/  SHF.R.U32.HI R7, RZ, 0x8, R7 ;  /* 0x00000008ff077819 */ /* 0x000fc40000011607 */
[--C-:B------:R-:W-:Y:S01]  /*1a60*/  SHF.R.U32.HI R49, RZ, 0x10, R14.reuse ;  /* 0x00000010ff317819 */ /* 0x100fe2000001160e */
[----:B------:R-:W-:Y:S01]  /*1a70*/  HADD2.F32 R46, -RZ, R6.H0_H0 ;  /* 0x20000006ff2e7230 */ /* 0x000fe20000004100 */
[----:B------:R-:W-:Y:S01]  /*1a80*/  F2FP.F16.E5M2.UNPACK_B R32, R7 ;  /* 0x00000007ff20723e */ /* 0x000fe200020004ff */
[----:B------:R-:W-:Y:S01]  /*1a90*/  HADD2.F32 R44, -RZ, R44.H0_H0 ;  /* 0x2000002cff2c7230 */ /* 0x000fe20000004100 */
[----:B------:R-:W2:Y:S01]  /*1aa0*/  LD.E.128 R4, desc[UR36][R4.64] ;  /* 0x0000002404047980 */ /* 0x000ea2000c101d00 */
[----:B------:R-:W-:Y:S02]  /*1ab0*/  F2FP.F16.E5M2.UNPACK_B R43, R43 ;  /* 0x0000002bff2b723e */ /* 0x000fe400020004ff */
[----:B------:R-:W-:Y:S02]  /*1ac0*/  F2FP.F16.E5M2.UNPACK_B R48, R48 ;  /* 0x00000030ff30723e */ /* 0x000fe400020004ff */
[----:B------:R-:W-:Y:S02]  /*1ad0*/  LOP3.LUT R49, R49, 0xff, RZ, 0xc0, !PT ;  /* 0x000000ff31317812 */ /* 0x000fe400078ec0ff */
[----:B------:R-:W-:Y:S01]  /*1ae0*/  SHF.R.U32.HI R14, RZ, 0x18, R14 ;  /* 0x00000018ff0e7819 */ /* 0x000fe2000001160e */
        /* <DEDUP_REMOVED lines=12> */
[----:B------:R-:W-:Y:S02]  /*1bb0*/  PRMT R49, R49, 0x5410, R14 ;  /* 0x0000541031317816 */ /* 0x000fe4000000000e */
[----:B------:R-:W-:Y:S01]  /*1bc0*/  F2FP.BF16.F32.PACK_AB.RZ R44, RZ, R44 ;  /* 0x0000002cff2c723e */ /* 0x000fe200000190ff */
[C---:B------:R-:W-:Y:S01]  /*1bd0*/  HFMA2.BF16_V2 R14, R28.reuse.H0_H0, R48, RZ.H0_H0 ;  /* 0x000000301c0e7231 */ /* 0x040fe200002408ff */
[----:B------:R-:W-:Y:S02]  /*1be0*/  LOP3.LUT R48, R15, 0xff, RZ, 0xc0, !PT ;  /* 0x000000ff0f307812 */ /* 0x000fe400078ec0ff */
[----:B------:R-:W-:Y:S02]  /*1bf0*/  F2FP.BF16.F32.PACK_AB.RZ R45, RZ, R45 ;  /* 0x0000002dff2d723e */ /* 0x000fe400000190ff */
[----:B------:R-:W-:Y:S01]  /*1c00*/  F2FP.F16.E5M2.UNPACK_B R48, R48 ;  /* 0x00000030ff30723e */ /* 0x000fe200020004ff */
[----:B------:R-:W-:Y:S01]  /*1c10*/  HFMA2.BF16_V2 R14, R28.H0_H0, R49, R14 ;  /* 0x000000311c0e7231 */ /* 0x000fe2000020080e */
[----:B------:R-:W-:-:S02]  /*1c20*/  LOP3.LUT R43, R11, 0xff, RZ, 0xc0, !PT ;  /* 0x000000ff0b2b7812 */ /* 0x000fc400078ec0ff */
[----:B------:R-:W-:Y:S01]  /*1c30*/  SHF.R.U32.HI R50, RZ, 0x8, R50 ;  /* 0x00000008ff327819 */ /* 0x000fe20000011632 */
[----:B------:R-:W-:Y:S01]  /*1c40*/  HADD2.F32 R48, -RZ, R48.H0_H0 ;  /* 0x20000030ff307230 */ /* 0x000fe20000004100 */
[----:B------:R-:W-:Y:S02]  /*1c50*/  PRMT R44, R44, 0x5410, R45 ;  /* 0x000054102c2c7816 */ /* 0x000fe4000000002d */
[----:B------:R-:W-:Y:S02]  /*1c60*/  F2FP.F16.E5M2.UNPACK_B R43, R43 ;  /* 0x0000002bff2b723e */ /* 0x000fe400020004ff */
[----:B------:R-:W-:Y:S01]  /*1c70*/  F2FP.BF16.F32.PACK_AB.RZ R49, RZ, R48 ;  /* 0x00000030ff31723e */ /* 0x000fe200000190ff */
[----:B------:R-:W-:Y:S01]  /*1c80*/  HFMA2.BF16_V2 R10, R28.H0_H0, R44, R10 ;  /* 0x0000002c1c0a7231 */ /* 0x000fe2000020080a */
[----:B------:R-:W-:Y:S01]  /*1c90*/  LOP3.LUT R48, R11, 0xffff, RZ, 0xc0, !PT ;  /* 0x0000ffff0b307812 */ /* 0x000fe200078ec0ff */
[----:B------:R-:W-:Y:S01]  /*1ca0*/  HADD2.F32 R43, -RZ, R43.H0_H0 ;  /* 0x2000002bff2b7230 */ /* 0x000fe20000004100 */
[----:B------:R-:W-:-:S02]  /*1cb0*/  F2FP.F16.E5M2.UNPACK_B R50, R50 ;  /* 0x00000032ff32723e */ /* 0x000fc400020004ff */
[----:B------:R-:W-:Y:S02]  /*1cc0*/  SHF.R.U32.HI R48, RZ, 0x8, R48 ;  /* 0x00000008ff307819 */ /* 0x000fe40000011630 */
[----:B------:R-:W-:Y:S02]  /*1cd0*/  F2FP.BF16.F32.PACK_AB.RZ R46, RZ, R46 ;  /* 0x0000002eff2e723e */ /* 0x000fe400000190ff */
[----:B------:R-:W-:Y:S01]  /*1ce0*/  F2FP.F16.E5M2.UNPACK_B R48, R48 ;  /* 0x00000030ff30723e */ /* 0x000fe200020004ff */
[----:B------:R-:W-:Y:S01]  /*1cf0*/  HADD2.F32 R50, -RZ, R50.H0_H0 ;  /* 0x20000032ff327230 */ /* 0x000fe20000004100 */
[----:B------:R-:W-:Y:S02]  /*1d00*/  F2FP.BF16.F32.PACK_AB.RZ R47, RZ, R47 ;  /* 0x0000002fff2f723e */ /* 0x000fe400000190ff */
[----:B------:R-:W-:Y:S01]  /*1d10*/  LOP3.LUT R45, R33, 0xff, RZ, 0xc0, !PT ;  /* 0x000000ff212d7812 */ /* 0x000fe200078ec0ff */
[----:B------:R-:W-:Y:S01]  /*1d20*/  HADD2.F32 R48, -RZ, R48.H0_H0 ;  /* 0x20000030ff307230 */ /* 0x000fe20000004100 */
[----:B------:R-:W-:-:S02]  /*1d30*/  F2FP.BF16.F32.PACK_AB.RZ R43, RZ, R43 ;  /* 0x0000002bff2b723e */ /* 0x000fc400000190ff */
[----:B------:R-:W-:Y:S02]  /*1d40*/  F2FP.BF16.F32.PACK_AB.RZ R50, RZ, R50 ;  /* 0x00000032ff32723e */ /* 0x000fe400000190ff */
[----:B------:R-:W-:Y:S02]  /*1d50*/  F2FP.BF16.F32.PACK_AB.RZ R48, RZ, R48 ;  /* 0x00000030ff30723e */ /* 0x000fe400000190ff */
[----:B------:R-:W-:Y:S02]  /*1d60*/  SHF.R.U32.HI R44, RZ, 0x18, R33 ;  /* 0x00000018ff2c7819 */ /* 0x000fe40000011621 */
[----:B------:R-:W-:Y:S02]  /*1d70*/  PRMT R43, R43, 0x5410, R48 ;  /* 0x000054102b2b7816 */ /* 0x000fe40000000030 */
[----:B------:R-:W-:Y:S02]  /*1d80*/  PRMT R49, R49, 0x5410, R50 ;  /* 0x0000541031317816 */ /* 0x000fe40000000032 */
[--C-:B------:R-:W-:Y:S01]  /*1d90*/  SHF.R.U32.HI R48, RZ, 0x10, R11.reuse ;  /* 0x00000010ff307819 */ /* 0x100fe2000001160b */
[----:B------:R-:W-:Y:S01]  /*1da0*/  HFMA2.BF16_V2 R43, R28.H0_H0, R43, RZ.H0_H0 ;  /* 0x0000002b1c2b7231 */ /* 0x000fe200002408ff */
[----:B------:R-:W-:-:S02]  /*1db0*/  SHF.R.U32.HI R11, RZ, 0x18, R11 ;  /* 0x00000018ff0b7819 */ /* 0x000fc4000001160b */
[----:B------:R-:W-:Y:S01]  /*1dc0*/  LOP3.LUT R48, R48, 0xff, RZ, 0xc0, !PT ;  /* 0x000000ff30307812 */ /* 0x000fe200078ec0ff */
[----:B------:R-:W-:Y:S01]  /*1dd0*/  HFMA2.BF16_V2 R43, R28.H0_H0, R49, R43 ;  /* 0x000000311c2b7231 */ /* 0x000fe2000020082b */
[--C-:B------:R-:W-:Y:S02]  /*1de0*/  SHF.R.U32.HI R49, RZ, 0x10, R15.reuse ;  /* 0x00000010ff317819 */ /* 0x100fe4000001160f */
        /* <DEDUP_REMOVED lines=8> */
[----:B------:R-:W-:Y:S02]  /*1e70*/  SHF.R.U32.HI R33, RZ, 0x10, R33 ;  /* 0x00000010ff217819 */ /* 0x000fe40000011621 */
[----:B------:R-:W-:Y:S01]  /*1e80*/  PRMT R47, R47, 0x5410, R46 ;  /* 0x000054102f2f7816 */ /* 0x000fe2000000002e */
[----:B------:R-:W-:Y:S01]  /*1e90*/  HADD2.F32 R49, -RZ, R49.H0_H0 ;  /* 0x20000031ff317230 */ /* 0x000fe20000004100 */
[----:B------:R-:W-:Y:S01]  /*1ea0*/  LOP3.LUT R33, R33, 0xff, RZ, 0xc0, !PT ;  /* 0x000000ff21217812 */ /* 0x000fe200078ec0ff */
[----:B------:R-:W-:Y:S01]  /*1eb0*/  HADD2.F32 R15, -RZ, R15.H0_H0 ;  /* 0x2000000fff0f7230 */ /* 0x000fe20000004100 */
[----:B------:R-:W-:Y:S01]  /*1ec0*/  F2FP.F16.E5M2.UNPACK_B R45, R45 ;  /* 0x0000002dff2d723e */ /* 0x000fe200020004ff */
[----:B------:R-:W-:Y:S01]  /*1ed0*/  HFMA2.BF16_V2 R9, R28.H0_H0, R47, R9 ;  /* 0x0000002f1c097231 */ /* 0x000fe20000200809 */
[----:B------:R-:W-:Y:S02]  /*1ee0*/  F2FP.BF16.F32.PACK_AB.RZ R48, RZ, R48 ;  /* 0x00000030ff30723e */ /* 0x000fe400000190ff */
[----:B------:R-:W-:-:S02]  /*1ef0*/  F2FP.BF16.F32.PACK_AB.RZ R11, RZ, R11 ;  /* 0x0000000bff0b723e */ /* 0x000fc400000190ff */
[----:B------:R-:W-:Y:S02]  /*1f00*/  F2FP.F16.E5M2.UNPACK_B R44, R44 ;  /* 0x0000002cff2c723e */ /* 0x000fe400020004ff */
[----:B------:R-:W-:Y:S02]  /*1f10*/  F2FP.F16.E5M2.UNPACK_B R47, R33 ;  /* 0x00000021ff2f723e */ /* 0x000fe400020004ff */
[----:B------:R-:W-:Y:S01]  /*1f20*/  LOP3.LUT R33, R34, 0xffff, RZ, 0xc0, !PT ;  /* 0x0000ffff22217812 */ /* 0x000fe200078ec0ff */
[----:B------:R-:W-:Y:S01]  /*1f30*/  HADD2.F32 R45, -RZ, R45.H0_H0 ;  /* 0x2000002dff2d7230 */ /* 0x000fe20000004100 */
[----:B------:R-:W-:Y:S01]  /*1f40*/  F2FP.BF16.F32.PACK_AB.RZ R49, RZ, R49 ;  /* 0x00000031ff31723e */ /* 0x000fe200000190ff */
[----:B------:R-:W-:Y:S01]  /*1f50*/  HADD2.F32 R32, -RZ, R32.H0_H0 ;  /* 0x20000020ff207230 */ /* 0x000fe20000004100 */
[----:B------:R-:W-:Y:S02]  /*1f60*/  F2FP.BF16.F32.PACK_AB.RZ R15, RZ, R15 ;  /* 0x0000000fff0f723e */ /* 0x000fe400000190ff */
[----:B------:R-:W-:Y:S01]  /*1f70*/  PRMT R48, R48, 0x5410, R11 ;  /* 0x0000541030307816 */ /* 0x000fe2000000000b */
[----:B------:R-:W-:Y:S01]  /*1f80*/  HADD2.F32 R46, -RZ, R44.H0_H0 ;  /* 0x2000002cff2e7230 */ /* 0x000fe20000004100 */
[----:B------:R-:W-:Y:S01]  /*1f90*/  SHF.R.U32.HI R33, RZ, 0x8, R33 ;  /* 0x00000008ff217819 */ /* 0x000fe20000011621 */
[----:B------:R-:W-:Y:S01]  /*1fa0*/  HADD2.F32 R47, -RZ, R47.H0_H0 ;  /* 0x2000002fff2f7230 */ /* 0x000fe20000004100 */
[----:B------:R-:W-:Y:S01]  /*1fb0*/  PRMT R49, R49, 0x5410, R15 ;  /* 0x0000541031317816 */ /* 0x000fe2000000000f */
[----:B------:R-:W-:Y:S01]  /*1fc0*/  HFMA2.BF16_V2 R11, R28.H0_H0, R48, RZ.H0_H0 ;  /* 0x000000301c0b7231 */ /* 0x000fe200002408ff */
[----:B------:R-:W-:-:S02]  /*1fd0*/  F2FP.BF16.F32.PACK_AB.RZ R44, RZ, R45 ;  /* 0x0000002dff2c723e */ /* 0x000fc400000190ff */
[----:B------:R-:W-:Y:S02]  /*1fe0*/  F2FP.BF16.F32.PACK_AB.RZ R32, RZ, R32 ;  /* 0x00000020ff20723e */ /* 0x000fe400000190ff */
[----:B------:R-:W-:Y:S02]  /*1ff0*/  LOP3.LUT R15, R34, 0xff, RZ, 0xc0, !PT ;  /* 0x000000ff220f7812 */ /* 0x000fe400078ec0ff */
[----:B------:R-:W-:Y:S01]  /*2000*/  F2FP.F16.E5M2.UNPACK_B R48, R33 ;  /* 0x00000021ff30723e */ /* 0x000fe200020004ff */
[----:B------:R-:W-:Y:S01]  /*2010*/  HFMA2.BF16_V2 R11, R28.H0_H0, R49, R11 ;  /* 0x000000311c0b7231 */ /* 0x000fe2000020080b */
[----:B------:R-:W-:Y:S02]  /*2020*/  F2FP.BF16.F32.PACK_AB.RZ R46, RZ, R46 ;  /* 0x0000002eff2e723e */ /* 0x000fe400000190ff */
[--C-:B------:R-:W-:Y:S02]  /*2030*/  SHF.R.U32.HI R33, RZ, 0x10, R34.reuse ;  /* 0x00000010ff217819 */ /* 0x100fe40000011622 */
[----:B------:R-:W-:-:S02]  /*2040*/  SHF.R.U32.HI R45, RZ, 0x18, R34 ;  /* 0x00000018ff2d7819 */ /* 0x000fc40000011622 */
[----:B------:R-:W-:Y:S02]  /*2050*/  F2FP.BF16.F32.PACK_AB.RZ R47, RZ, R47 ;  /* 0x0000002fff2f723e */ /* 0x000fe400000190ff */
[----:B------:R-:W-:Y:S02]  /*2060*/  LOP3.LUT R34, R35, 0xffff, RZ, 0xc0, !PT ;  /* 0x0000ffff23227812 */ /* 0x000fe400078ec0ff */
[----:B------:R-:W-:Y:S02]  /*2070*/  PRMT R49, R44, 0x5410, R32 ;  /* 0x000054102c317816 */ /* 0x000fe40000000020 */
[----:B------:R-:W-:Y:S02]  /*2080*/  F2FP.F16.E5M2.UNPACK_B R15, R15 ;  /* 0x0000000fff0f723e */ /* 0x000fe400020004ff */
[----:B------:R-:W-:Y:S02]  /*2090*/  PRMT R47, R47, 0x5410, R46 ;  /* 0x000054102f2f7816 */ /* 0x000fe4000000002e */
[----:B------:R-:W-:Y:S01]  /*20a0*/  SHF.R.U32.HI R34, RZ, 0x8, R34 ;  /* 0x00000008ff227819 */ /* 0x000fe20000011622 */
[----:B------:R-:W-:-:S02]  /*20b0*/  HFMA2.BF16_V2 R32, R28.H0_H0, R49, R8 ;  /* 0x000000311c207231 */ /* 0x000fc40000200808 */
[----:B------:R-:W-:Y:S02]  /*20c0*/  HADD2.F32 R8, -RZ, R15.H0_H0 ;  /* 0x2000000fff087230 */ /* 0x000fe40000004100 */
[----:B------:R-:W-:Y:S01]  /*20d0*/  HFMA2.BF16_V2 R15, R28.H0_H0, R47, R12 ;  /* 0x0000002f1c0f7231 */ /* 0x000fe2000020080c */
[----:B------:R-:W-:Y:S02]  /*20e0*/  F2FP.F16.E5M2.UNPACK_B R44, R34 ;  /* 0x00000022ff2c723e */ /* 0x000fe400020004ff */
        /* <DEDUP_REMOVED lines=13> */
[----:B------:R-:W-:Y:S01]  /*21c0*/  HADD2.F32 R35, -RZ, R35.H0_H0 ;  /* 0x20000023ff237230 */ /* 0x000fe20000004100 */
[----:B------:R-:W-:Y:S02]  /*21d0*/  F2FP.BF16.F32.PACK_AB.RZ R8, RZ, R8 ;  /* 0x00000008ff08723e */ /* 0x000fe400000190ff */
[----:B------:R-:W-:Y:S02]  /*21e0*/  F2FP.BF16.F32.PACK_AB.RZ R48, RZ, R48 ;  /* 0x00000030ff30723e */ /* 0x000fe400000190ff */
        /* <DEDUP_REMOVED lines=19> */
[----:B------:R-:W-:Y:S02]  /*2320*/  SHF.R.U32.HI R11, RZ, 0x18, R4 ;  /* 0x00000018ff0b7819 */ /* 0x000fe40000011604 */
[----:B------:R-:W-:Y:S02]  /*2330*/  LOP3.LUT R35, R5, 0xffff, RZ, 0xc0, !PT ;  /* 0x0000ffff05237812 */ /* 0x000fe400078ec0ff */
[----:B------:R-:W-:Y:S02]  /*2340*/  SHF.R.U32.HI R10, RZ, 0x8, R10 ;  /* 0x00000008ff0a7819 */ /* 0x000fe4000001160a */
[----:B------:R-:W-:-:S02]  /*2350*/  SHF.R.U32.HI R4, RZ, 0x10, R4 ;  /* 0x00000010ff047819 */ /* 0x000fc40000011604 */
[----:B------:R-:W-:Y:S02]  /*2360*/  F2FP.F16.E5M2.UNPACK_B R11, R11 ;  /* 0x0000000bff0b723e */ /* 0x000fe400020004ff */
[----:B------:R-:W-:Y:S02]  /*2370*/  SHF.R.U32.HI R35, RZ, 0x8, R35 ;  /* 0x00000008ff237819 */ /* 0x000fe40000011623 */
[----:B------:R-:W-:Y:S02]  /*2380*/  F2FP.F16.E5M2.UNPACK_B R8, R8 ;  /* 0x00000008ff08723e */ /* 0x000fe400020004ff */
[----:B------:R-:W-:Y:S02]  /*2390*/  F2FP.F16.E5M2.UNPACK_B R10, R10 ;  /* 0x0000000aff0a723e */ /* 0x000fe400020004ff */
[----:B------:R-:W-:Y:S02]  /*23a0*/  LOP3.LUT R4, R4, 0xff, RZ, 0xc0, !PT ;  /* 0x000000ff04047812 */ /* 0x000fe400078ec0ff */
[----:B------:R-:W-:-:S02]  /*23b0*/  LOP3.LUT R12, R5, 0xff, RZ, 0xc0, !PT ;  /* 0x000000ff050c7812 */ /* 0x000fc400078ec0ff */
[----:B------:R-:W-:Y:S01]  /*23c0*/  F2FP.F16.E5M2.UNPACK_B R44, R35 ;  /* 0x00000023ff2c723e */ /* 0x000fe200020004ff */
[----:B------:R-:W-:Y:S01]  /*23d0*/  HADD2.F32 R35, -RZ, R11.H0_H0 ;  /* 0x2000000bff237230 */ /* 0x000fe20000004100 */
[----:B------:R-:W-:Y:S01]  /*23e0*/  F2FP.F16.E5M2.UNPACK_B R4, R4 ;  /* 0x00000004ff04723e */ /* 0x000fe200020004ff */
[----:B------:R-:W-:Y:S02]  /*23f0*/  HADD2.F32 R8, -RZ, R8.H0_H0 ;  /* 0x20000008ff087230 */ /* 0x000fe40000004100 */
[----:B------:R-:W-:Y:S01]  /*2400*/  HADD2.F32 R11, -RZ, R10.H0_H0 ;  /* 0x2000000aff0b7230 */ /* 0x000fe20000004100 */
[----:B------:R-:W-:Y:S01]  /*2410*/  F2FP.F16.E5M2.UNPACK_B R12, R12 ;  /* 0x0000000cff0c723e */ /* 0x000fe200020004ff */
[----:B------:R-:W-:Y:S01]  /*2420*/  HADD2.F32 R10, -RZ, R4.H0_H0 ;  /* 0x20000004ff0a7230 */ /* 0x000fe20000004100 */
[--C-:B------:R-:W-:Y:S02]  /*2430*/  SHF.R.U32.HI R45, RZ, 0x18, R5.reuse ;  /* 0x00000018ff2d7819 */ /* 0x100fe40000011605 */
[----:B------:R-:W-:Y:S01]  /*2440*/  F2FP.BF16.F32.PACK_AB.RZ R8, R11, R8 ;  /* 0x000000080b08723e */ /* 0x000fe200000190ff */
[----:B------:R-:W-:Y:S01]  /*2450*/  HADD2.F32 R12, -RZ, R12.H0_H0 ;  /* 0x2000000cff0c7230 */ /* 0x000fe20000004100 */
[----:B------:R-:W-:Y:S01]  /*2460*/  SHF.R.U32.HI R11, RZ, 0x10, R5 ;  /* 0x00000010ff0b7819 */ /* 0x000fe20000011605 */
[----:B------:R-:W-:Y:S01]  /*2470*/  HADD2.F32 R5, -RZ, R44.H0_H0 ;  /* 0x2000002cff057230 */ /* 0x000fe20000004100 */
[----:B------:R-:W-:-:S02]  /*2480*/  F2FP.BF16.F32.PACK_AB.RZ R10, R35, R10 ;  /* 0x0000000a230a723e */ /* 0x000fc400000190ff */
[----:B------:R-:W-:Y:S02]  /*2490*/  LOP3.LUT R11, R11, 0xff, RZ, 0xc0, !PT ;  /* 0x000000ff0b0b7812 */ /* 0x000fe400078ec0ff */
[----:B------:R-:W-:Y:S01]  /*24a0*/  F2FP.BF16.F32.PACK_AB.RZ R12, R5, R12 ;  /* 0x0000000c050c723e */ /* 0x000fe200000190ff */
[C---:B------:R-:W-:Y:S01]  /*24b0*/  HFMA2.BF16_V2 R9, R28.reuse.H0_H0, R10, R9 ;  /* 0x0000000a1c097231 */ /* 0x040fe20000200809 */
[----:B------:R-:W-:Y:S02]  /*24c0*/  SHF.R.U32.HI R5, RZ, 0x18, R6 ;  /* 0x00000018ff057819 */ /* 0x000fe40000011606 */
[----:B------:R-:W-:Y:S01]  /*24d0*/  LOP3.LUT R44, R6, 0xffff, RZ, 0xc0, !PT ;  /* 0x0000ffff062c7812 */ /* 0x000fe200078ec0ff */
[----:B------:R-:W-:Y:S01]  /*24e0*/  HFMA2.BF16_V2 R8, R28.H0_H0, R8, R13 ;  /* 0x000000081c087231 */ /* 0x000fe2000020080d */
[----:B------:R-:W-:Y:S02]  /*24f0*/  LOP3.LUT R10, R7, 0xff, RZ, 0xc0, !PT ;  /* 0x000000ff070a7812 */ /* 0x000fe400078ec0ff */
[----:B------:R-:W-:-:S02]  /*2500*/  F2FP.F16.E5M2.UNPACK_B R4, R45 ;  /* 0x0000002dff04723e */ /* 0x000fc400020004ff */
[----:B------:R-:W-:Y:S02]  /*2510*/  F2FP.F16.E5M2.UNPACK_B R11, R11 ;  /* 0x0000000bff0b723e */ /* 0x000fe400020004ff */
[----:B------:R-:W-:Y:S02]  /*2520*/  F2FP.F16.E5M2.UNPACK_B R13, R5 ;  /* 0x00000005ff0d723e */ /* 0x000fe400020004ff */
[----:B------:R-:W-:Y:S02]  /*2530*/  SHF.R.U32.HI R5, RZ, 0x8, R44 ;  /* 0x00000008ff057819 */ /* 0x000fe4000001162c */
[----:B------:R-:W-:Y:S01]  /*2540*/  F2FP.F16.E5M2.UNPACK_B R44, R10 ;  /* 0x0000000aff2c723e */ /* 0x000fe200020004ff */
[----:B------:R-:W-:Y:S01]  /*2550*/  HFMA2.BF16_V2 R10, R28.H0_H0, R12, R32 ;  /* 0x0000000c1c0a7231 */ /* 0x000fe20000200820 */
[----:B------:R-:W-:Y:S01]  /*2560*/  LOP3.LUT R35, R6, 0xff, RZ, 0xc0, !PT ;  /* 0x000000ff06237812 */ /* 0x000fe200078ec0ff */
[----:B------:R-:W-:Y:S02]  /*2570*/  HADD2.F32 R12, -RZ, R4.H0_H0 ;  /* 0x20000004ff0c7230 */ /* 0x000fe40000004100 */
[----:B------:R-:W-:Y:S01]  /*2580*/  HADD2.F32 R11, -RZ, R11.H0_H0 ;  /* 0x2000000bff0b7230 */ /* 0x000fe20000004100 */
[----:B------:R-:W-:-:S02]  /*2590*/  F2FP.F16.E5M2.UNPACK_B R35, R35 ;  /* 0x00000023ff23723e */ /* 0x000fc400020004ff */
[----:B------:R-:W-:Y:S02]  /*25a0*/  SHF.R.U32.HI R32, RZ, 0x18, R7 ;  /* 0x00000018ff207819 */ /* 0x000fe40000011607 */
[----:B------:R-:W-:Y:S02]  /*25b0*/  F2FP.F16.E5M2.UNPACK_B R5, R5 ;  /* 0x00000005ff05723e */ /* 0x000fe400020004ff */
[----:B------:R-:W-:Y:S02]  /*25c0*/  F2FP.BF16.F32.PACK_AB.RZ R11, R12, R11 ;  /* 0x0000000b0c0b723e */ /* 0x000fe400000190ff */
[----:B------:R-:W-:Y:S01]  /*25d0*/  LOP3.LUT R12, R7, 0xffff, RZ, 0xc0, !PT ;  /* 0x0000ffff070c7812 */ /* 0x000fe200078ec0ff */
[----:B------:R-:W-:Y:S01]  /*25e0*/  HADD2.F32 R35, -RZ, R35.H0_H0 ;  /* 0x20000023ff237230 */ /* 0x000fe20000004100 */
[----:B------:R-:W-:Y:S01]  /*25f0*/  F2FP.F16.E5M2.UNPACK_B R4, R32 ;  /* 0x00000020ff04723e */ /* 0x000fe200020004ff */
[----:B------:R-:W-:Y:S01]  /*2600*/  HADD2.F32 R32, -RZ, R5.H0_H0 ;  /* 0x20000005ff207230 */ /* 0x000fe20000004100 */
[----:B------:R-:W-:-:S02]  /*2610*/  SHF.R.U32.HI R6, RZ, 0x10, R6 ;  /* 0x00000010ff067819 */ /* 0x000fc40000011606 */
[----:B------:R-:W-:Y:S02]  /*2620*/  SHF.R.U32.HI R12, RZ, 0x8, R12 ;  /* 0x00000008ff0c7819 */ /* 0x000fe4000001160c */
[----:B------:R-:W-:Y:S02]  /*2630*/  LOP3.LUT R6, R6, 0xff, RZ, 0xc0, !PT ;  /* 0x000000ff06067812 */ /* 0x000fe400078ec0ff */
[----:B------:R-:W-:Y:S01]  /*2640*/  F2FP.BF16.F32.PACK_AB.RZ R35, R32, R35 ;  /* 0x000000232023723e */ /* 0x000fe200000190ff */
[----:B------:R-:W-:Y:S01]  /*2650*/  HADD2.F32 R5, -RZ, R13.H0_H0 ;  /* 0x2000000dff057230 */ /* 0x000fe20000004100 */
[----:B------:R-:W-:Y:S02]  /*2660*/  SHF.R.U32.HI R32, RZ, 0x10, R7 ;  /* 0x00000010ff207819 */ /* 0x000fe40000011607 */
[----:B------:R-:W-:Y:S02]  /*2670*/  F2FP.F16.E5M2.UNPACK_B R7, R12 ;  /* 0x0000000cff07723e */ /* 0x000fe400020004ff */
[----:B------:R-:W0:Y:S01]  /*2680*/  LDC.64 R12, c[0x0][0x248] ;  /* 0x00009200ff0c7b82 */ /* 0x000e220000000a00 */
[----:B------:R-:W-:-:S02]  /*2690*/  F2FP.F16.E5M2.UNPACK_B R6, R6 ;  /* 0x00000006ff06723e */ /* 0x000fc400020004ff */
[----:B------:R-:W-:Y:S01]  /*26a0*/  LOP3.LUT R32, R32, 0xff, RZ, 0xc0, !PT ;  /* 0x000000ff20207812 */ /* 0x000fe200078ec0ff */
[----:B------:R-:W-:Y:S02]  /*26b0*/  HADD2.F32 R44, -RZ, R44.H0_H0 ;  /* 0x2000002cff2c7230 */ /* 0x000fe40000004100 */
[----:B------:R-:W-:Y:S02]  /*26c0*/  HADD2.F32 R6, -RZ, R6.H0_H0 ;  /* 0x20000006ff067230 */ /* 0x000fe40000004100 */
[----:B------:R-:W1:Y:S01]  /*26d0*/  LDC R45, c[0x0][0xc] ;  /* 0x00000300ff2d7b82 */ /* 0x000e620000000800 */
[----:B------:R-:W-:Y:S01]  /*26e0*/  HADD2.F32 R7, -RZ, R7.H0_H0 ;  /* 0x20000007ff077230 */ /* 0x000fe20000004100 */
[----:B------:R-:W-:Y:S02]  /*26f0*/  F2FP.F16.E5M2.UNPACK_B R32, R32 ;  /* 0x00000020ff20723e */ /* 0x000fe400020004ff */
[----:B------:R-:W-:Y:S02]  /*2700*/  F2FP.BF16.F32.PACK_AB.RZ R5, R5, R6 ;  /* 0x000000060505723e */ /* 0x000fe400000190ff */
[----:B------:R-:W-:Y:S01]  /*2710*/  F2FP.BF16.F32.PACK_AB.RZ R6, R7, R44 ;  /* 0x0000002c0706723e */ /* 0x000fe200000190ff */
[----:B------:R-:W-:-:S02]  /*2720*/  HADD2.F32 R7, -RZ, R4.H0_H0 ;  /* 0x20000004ff077230 */ /* 0x000fc40000004100 */
[----:B------:R-:W-:-:S05]  /*2730*/  HADD2.F32 R32, -RZ, R32.H0_H0 ;  /* 0x20000020ff207230 */ /* 0x000fca0000004100 */
[----:B------:R-:W-:Y:S01]  /*2740*/  F2FP.BF16.F32.PACK_AB.RZ R7, R7, R32 ;  /* 0x000000200707723e */ /* 0x000fe200000190ff */
[C---:B------:R-:W-:Y:S02]  /*2750*/  HFMA2.BF16_V2 R11, R28.reuse.H0_H0, R11, R15 ;  /* 0x0000000b1c0b7231 */ /* 0x040fe4000020080f */
[C---:B------:R-:W-:Y:S02]  /*2760*/  HFMA2.BF16_V2 R6, R28.reuse.H0_H0, R6, R43 ;  /* 0x000000061c067231 */ /* 0x040fe4000020082b */
        /* <DEDUP_REMOVED lines=10> */
[----:B------:R-:W-:Y:S05]  /*2810*/  BSYNC B1 ;  /* 0x0000000000017941 */ /* 0x000fea0003800000 */
.L_x_73:
[----:B------:R-:W-:Y:S05]  /*2820*/  BRA `(.L_x_71) ;  /* 0x0000001800d47947 */ /* 0x000fea0003800000 */
.L_x_72:
[----:B------:R-:W0:Y:S01]  /*2830*/  S2R R3, SR_TID.X ;  /* 0x0000000000037919 */ /* 0x000e220000002100 */
[----:B------:R-:W1:Y:S01]  /*2840*/  LDC R2, c[0x0][0x22c] ;  /* 0x00008b00ff027b82 */ /* 0x000e620000000800 */
[----:B------:R-:W-:Y:S01]  /*2850*/  UMOV UR4, 0x400 ;  /* 0x0000040000047882 */ /* 0x000fe20000000000 */
[----:B------:R-:W-:-:S06]  /*2860*/  IMAD.MOV.U32 R40, RZ, RZ, RZ ;  /* 0x000000ffff287224 */ /* 0x000fcc00078e00ff */
[----:B------:R-:W2:Y:S08]  /*2870*/  LDC R39, c[0x0][0x21c] ;  /* 0x00008700ff277b82 */ /* 0x000eb00000000800 */
[----:B------:R-:W3:Y:S01]  /*2880*/  S2UR UR5, SR_CgaCtaId ;  /* 0x00000000000579c3 */ /* 0x000ee20000008800 */
[----:B-1----:R-:W-:-:S04]  /*2890*/  IABS R38, R2 ;  /* 0x0000000200267213 */ /* 0x002fc80000000000 */
[----:B------:R-:W1:Y:S01]  /*28a0*/  I2F.RP R6, R38 ;  /* 0x0000002600067306 */ /* 0x000e620000209400 */
[----:B0-----:R-:W-:-:S05]  /*28b0*/  LEA.HI R2, R3, UR9, RZ, 0x1b ;  /* 0x0000000903027c11 */ /* 0x001fca000f8fd8ff */
[----:B--2---:R-:W-:-:S04]  /*28c0*/  IMAD.IADD R2, R2, 0x1, R39 ;  /* 0x0000000102027824 */ /* 0x004fc800078e0227 */
[----:B------:R-:W-:Y:S01]  /*28d0*/  IMAD.SHL.U32 R2, R2, 0x8, RZ ;  /* 0x0000000802027824 */ /* 0x000fe200078e00ff */
[----:B---3--:R-:W-:Y:S01]  /*28e0*/  ULEA UR4, UR5, UR4, 0x18 ;  /* 0x0000000405047291 */ /* 0x008fe2000f8ec03f */
[----:B-1----:R-:W0:Y:S02]  /*28f0*/  MUFU.RCP R6, R6 ;  /* 0x0000000600067308 */ /* 0x002e240000001000 */
[C---:B------:R-:W-:Y:S02]  /*2900*/  VIADD R3, R2.reuse, 0x8 ;  /* 0x0000000802037836 */ /* 0x040fe40000000000 */
[C---:B------:R-:W-:Y:S02]  /*2910*/  VIADD R4, R2.reuse, 0x10 ;  /* 0x0000001002047836 */ /* 0x040fe40000000000 */
[C---:B------:R-:W-:Y:S01]  /*2920*/  VIADD R5, R2.reuse, 0xfffffff8 ;  /* 0xfffffff802057836 */ /* 0x040fe20000000000 */
[----:B------:R-:W-:Y:S02]  /*2930*/  LOP3.LUT R2, R2, 0x18, RZ, 0xc0, !PT ;  /* 0x0000001802027812 */ /* 0x000fe400078ec0ff */
[----:B------:R-:W-:-:S02]  /*2940*/  LOP3.LUT R16, R3, 0x18, RZ, 0xc0, !PT ;  /* 0x0000001803107812 */ /* 0x000fc400078ec0ff */
[----:B------:R-:W-:Y:S02]  /*2950*/  LOP3.LUT R4, R4, 0x18, RZ, 0xc0, !PT ;  /* 0x0000001804047812 */ /* 0x000fe400078ec0ff */
[----:B------:R-:W-:Y:S01]  /*2960*/  LOP3.LUT R5, R5, 0x18, RZ, 0xc0, !PT ;  /* 0x0000001805057812 */ /* 0x000fe200078ec0ff */
[----:B------:R-:W1:Y:S04]  /*2970*/  LDS.64 R2, [R2+UR4] ;  /* 0x0000000402027984 */ /* 0x000e680008000a00 */
[----:B------:R-:W2:Y:S01]  /*2980*/  LDS.64 R16, [R16+UR4] ;  /* 0x0000000410107984 */ /* 0x000ea20008000a00 */
[----:B0-----:R-:W-:Y:S02]  /*2990*/  VIADD R41, R6, 0xffffffe ;  /* 0x0ffffffe06297836 */ /* 0x001fe40000000000 */
[----:B------:R-:W0:Y:S01]  /*29a0*/  LDC R6, c[0x0][0x224] ;  /* 0x00008900ff067b82 */ /* 0x000e220000000800 */
[----:B------:R3:W4:Y:S03]  /*29b0*/  LDS.64 R20, [R4+UR4] ;  /* 0x0000000404147984 */ /* 0x0007260008000a00 */
[----:B------:R-:W5:Y:S01]  /*29c0*/  F2I.FTZ.U32.TRUNC.NTZ R41, R41 ;  /* 0x0000002900297305 */ /* 0x000f62000021f000 */
[----:B------:R3:W0:Y:S01]  /*29d0*/  LDS.64 R36, [R5+UR4] ;  /* 0x0000000405247984 */ /* 0x0006220008000a00 */
[----:B-----5:R-:W-:-:S04]  /*29e0*/  IMAD.MOV R7, RZ, RZ, -R41 ;  /* 0x000000ffff077224 */ /* 0x020fc800078e0a29 */
[----:B------:R-:W-:Y:S02]  /*29f0*/  IMAD R7, R7, R38, RZ ;  /* 0x0000002607077224 */ /* 0x000fe400078e02ff */
[----:B0-----:R-:W-:Y:S02]  /*2a00*/  IMAD R39, R39, UR7, R6 ;  /* 0x0000000727277c24 */ /* 0x001fe4000f8e0206 */
[----:B-1234-:R-:W-:-:S07]  /*2a10*/  IMAD.HI.U32 R40, R41, R7, R40 ;  /* 0x0000000729287227 */ /* 0x01efce00078e0028 */
.L_x_75:
[----:B------:R-:W0:Y:S01]  /*2a20*/  LDC R32, c[0x0][0x22c] ;  /* 0x00008b00ff207b82 */ /* 0x000e220000000800 */
[----:B------:R-:W-:-:S04]  /*2a30*/  IMAD.IADD R33, R39, 0x1, R30 ;  /* 0x0000000127217824 */ /* 0x000fc800078e021e */
[----:B--2---:R-:W-:-:S04]  /*2a40*/  IMAD.WIDE R4, R33, 0x10, R2 ;  /* 0x0000001021047825 */ /* 0x004fc800078e0202 */
[----:B------:R-:W-:Y:S02]  /*2a50*/  IMAD.SHL.U32 R35, R30, 0x2, RZ ;  /* 0x000000021e237824 */ /* 0x000fe400078e00ff */
[----:B------:R-:W2:Y:S01]  /*2a60*/  LD.E.128 R4, desc[UR36][R4.64] ;  /* 0x0000002404047980 */ /* 0x000ea2000c101d00 */
[----:B------:R-:W-:Y:S01]  /*2a70*/  IMAD.WIDE R8, R33, 0x10, R16 ;  /* 0x0000001021087825 */ /* 0x000fe200078e0210 */
[----:B0-----:R-:W-:-:S05]  /*2a80*/  IABS R14, R32 ;  /* 0x00000020000e7213 */ /* 0x001fca0000000000 */
[----:B------:R-:W3:Y:S01]  /*2a90*/  LD.E.128 R8, desc[UR36][R8.64] ;  /* 0x0000002408087980 */ /* 0x000ee2000c101d00 */
[----:B------:R-:W-:Y:S01]  /*2aa0*/  IABS R13, R35 ;  /* 0x00000023000d7213 */ /* 0x000fe20000000000 */
[----:B------:R-:W0:Y:S04]  /*2ab0*/  I2F.RP R15, R14 ;  /* 0x0000000e000f7306 */ /* 0x000e280000209400 */
[----:B------:R-:W-:-:S04]  /*2ac0*/  IMAD.HI.U32 R34, R40, R13, RZ ;  /* 0x0000000d28227227 */ /* 0x000fc800078e00ff */
[----:B------:R-:W-:Y:S02]  /*2ad0*/  IMAD.MOV R12, RZ, RZ, -R34 ;  /* 0x000000ffff0c7224 */ /* 0x000fe400078e0a22 */
[----:B------:R-:W-:Y:S02]  /*2ae0*/  IMAD.MOV.U32 R40, RZ, RZ, RZ ;  /* 0x000000ffff287224 */ /* 0x000fe400078e00ff */
[----:B------:R-:W-:Y:S01]  /*2af0*/  IMAD R13, R14, R12, R13 ;  /* 0x0000000c0e0d7224 */ /* 0x000fe200078e020d */
[----:B0-----:R-:W0:Y:S04]  /*2b00*/  MUFU.RCP R15, R15 ;  /* 0x0000000f000f7308 */ /* 0x001e280000001000 */
[----:B------:R-:W-:-:S13]  /*2b10*/  ISETP.GT.U32.AND P4, PT, R38, R13, PT ;  /* 0x0000000d2600720c */ /* 0x000fda0003f84070 */
[----:B------:R-:W-:Y:S02]  /*2b20*/  @!P4 IMAD.IADD R13, R13, 0x1, -R14 ;  /* 0x000000010d0dc824 */ /* 0x000fe400078e0a0e */
[----:B0-----:R-:W-:-:S03]  /*2b30*/  VIADD R41, R15, 0xffffffe ;  /* 0x0ffffffe0f297836 */ /* 0x001fc60000000000 */
[----:B------:R-:W-:Y:S01]  /*2b40*/  ISETP.GE.U32.AND P0, PT, R13, R38, PT ;  /* 0x000000260d00720c */ /* 0x000fe20003f06070 */
[----:B------:R-:W-:Y:S02]  /*2b50*/  IMAD.MOV.U32 R38, RZ, RZ, R14 ;  /* 0x000000ffff267224 */ /* 0x000fe400078e000e */
[----:B------:R-:W0:Y:S02]  /*2b60*/  F2I.FTZ.U32.TRUNC.NTZ R41, R41 ;  /* 0x0000002900297305 */ /* 0x000e24000021f000 */
[----:B0-----:R-:W-:-:S04]  /*2b70*/  IMAD.MOV R43, RZ, RZ, -R41 ;  /* 0x000000ffff2b7224 */ /* 0x001fc800078e0a29 */
[----:B------:R-:W-:-:S04]  /*2b80*/  IMAD R43, R43, R14, RZ ;  /* 0x0000000e2b2b7224 */ /* 0x000fc800078e02ff */
[----:B------:R-:W-:Y:S01]  /*2b90*/  IMAD.HI.U32 R40, R41, R43, R40 ;  /* 0x0000002b29287227 */ /* 0x000fe200078e0028 */
[----:B------:R-:W-:-:S04]  /*2ba0*/  LOP3.LUT R43, R35, 0x1, RZ, 0xfc, !PT ;  /* 0x00000001232b7812 */ /* 0x000fc800078efcff */
[----:B------:R-:W-:-:S05]  /*2bb0*/  IABS R41, R43 ;  /* 0x0000002b00297213 */ /* 0x000fca0000000000 */
[----:B------:R-:W-:-:S04]  /*2bc0*/  IMAD.HI.U32 R42, R40, R41, RZ ;  /* 0x00000029282a7227 */ /* 0x000fc800078e00ff */
[----:B------:R-:W-:-:S04]  /*2bd0*/  IMAD.MOV R12, RZ, RZ, -R42 ;  /* 0x000000ffff0c7224 */ /* 0x000fc800078e0a2a */
[----:B------:R-:W-:Y:S02]  /*2be0*/  IMAD R41, R14, R12, R41 ;  /* 0x0000000c0e297224 */ /* 0x000fe400078e0229 */
[----:B------:R-:W-:-:S03]  /*2bf0*/  IMAD.WIDE R12, R33, 0x10, R20 ;  /* 0x00000010210c7825 */ /* 0x000fc600078e0214 */
[----:B------:R-:W-:-:S13]  /*2c00*/  ISETP.GT.U32.AND P1, PT, R38, R41, PT ;  /* 0x000000292600720c */ /* 0x000fda0003f24070 */
[----:B------:R-:W-:Y:S02]  /*2c10*/  @!P1 IMAD.IADD R41, R41, 0x1, -R14 ;  /* 0x0000000129299824 */ /* 0x000fe400078e0a0e */
[----:B------:R-:W4:Y:S01]  /*2c20*/  LD.E.128 R12, desc[UR36][R12.64] ;  /* 0x000000240c0c7980 */ /* 0x000f22000c101d00 */
[----:B------:R-:W-:Y:S01]  /*2c30*/  @!P4 VIADD R34, R34, 0x1 ;  /* 0x000000012222c836 */ /* 0x000fe20000000000 */
[----:B------:R-:W-:Y:S01]  /*2c40*/  UIMAD UR4, UR38, UR14, URZ ;  /* 0x0000000e260472a4 */ /* 0x000fe2000f8e023f */
[----:B------:R-:W-:Y:S01]  /*2c50*/  ISETP.GE.U32.AND P2, PT, R41, R38, PT ;  /* 0x000000262900720c */ /* 0x000fe20003f46070 */
[----:B------:R-:W-:Y:S01]  /*2c60*/  @!P1 VIADD R42, R42, 0x1 ;  /* 0x000000012a2a9836 */ /* 0x000fe20000000000 */
[----:B------:R-:W-:Y:S01]  /*2c70*/  LOP3.LUT R41, R35, R32, RZ, 0x3c, !PT ;  /* 0x0000002023297212 */ /* 0x000fe200078e3cff */
[----:B------:R-:W-:Y:S01]  /*2c80*/  @P0 VIADD R34, R34, 0x1 ;  /* 0x0000000122220836 */ /* 0x000fe20000000000 */
[----:B------:R-:W-:Y:S01]  /*2c90*/  ISETP.NE.AND P0, PT, R32, RZ, PT ;  /* 0x000000ff2000720c */ /* 0x000fe20003f05270 */
[----:B------:R-:W-:Y:S01]  /*2ca0*/  USHF.L.U32 UR4, UR4, 0x1, URZ ;  /* 0x0000000104047899 */ /* 0x000fe2000800063f */
[----:B------:R-:W-:-:S02]  /*2cb0*/  ISETP.GE.AND P3, PT, R41, RZ, PT ;  /* 0x000000ff2900720c */ /* 0x000fc40003f66270 */
[----:B------:R-:W-:-:S04]  /*2cc0*/  LOP3.LUT R41, R43, R32, RZ, 0x3c, !PT ;  /* 0x000000202b297212 */ /* 0x000fc800078e3cff */
[----:B------:R-:W-:Y:S01]  /*2cd0*/  ISETP.GE.AND P4, PT, R41, RZ, PT ;  /* 0x000000ff2900720c */ /* 0x000fe20003f86270 */
[----:B------:R-:W-:Y:S01]  /*2ce0*/  @P2 VIADD R42, R42, 0x1 ;  /* 0x000000012a2a2836 */ /* 0x000fe20000000000 */
[----:B------:R-:W-:-:S05]  /*2cf0*/  LOP3.LUT R41, RZ, R32, RZ, 0x33, !PT ;  /* 0x00000020ff297212 */ /* 0x000fca00078e33ff */
[----:B------:R-:W-:-:S05]  /*2d00*/  @!P3 IMAD.MOV R34, RZ, RZ, -R34 ;  /* 0x000000ffff22b224 */ /* 0x000fca00078e0a22 */
[----:B------:R-:W-:Y:S01]  /*2d10*/  SEL R34, R41, R34, !P0 ;  /* 0x0000002229227207 */ /* 0x000fe20004000000 */
[----:B------:R-:W-:-:S05]  /*2d20*/  @!P4 IMAD.MOV R42, RZ, RZ, -R42 ;  /* 0x000000ffff2ac224 */ /* 0x000fca00078e0a2a */
[----:B------:R-:W-:Y:S01]  /*2d30*/  SEL R42, R41, R42, !P0 ;  /* 0x0000002a292a7207 */ /* 0x000fe20004000000 */
[----:B------:R-:W-:-:S04]  /*2d40*/  IMAD.MOV R41, RZ, RZ, -R34 ;  /* 0x000000ffff297224 */ /* 0x000fc800078e0a22 */
        /* <DEDUP_REMOVED lines=11> */
[----:B------:R-:W-:Y:S02]  /*2e00*/  F2FP.F16.E5M2.UNPACK_B R47, R47 ;  /* 0x0000002fff2f723e */ /* 0x000fe400020004ff */
[----:B------:R-:W-:Y:S02]  /*2e10*/  F2FP.F16.E5M2.UNPACK_B R45, R45 ;  /* 0x0000002dff2d723e */ /* 0x000fe400020004ff */
[C---:B------:R-:W-:Y:S01]  /*2e20*/  LOP3.LUT R35, R5.reuse, 0xffff, RZ, 0xc0, !PT ;  /* 0x0000ffff05237812 */ /* 0x040fe200078ec0ff */
[----:B------:R-:W-:Y:S01]  /*2e30*/  HADD2.F32 R47, -RZ, R47.H0_H0 ;  /* 0x2000002fff2f7230 */ /* 0x000fe20000004100 */
[----:B------:R-:W-:Y:S01]  /*2e40*/  LOP3.LUT R43, R5, 0xff, RZ, 0xc0, !PT ;  /* 0x000000ff052b7812 */ /* 0x000fe200078ec0ff */
[----:B------:R-:W-:Y:S01]  /*2e50*/  HADD2.F32 R45, -RZ, R45.H0_H0 ;  /* 0x2000002dff2d7230 */ /* 0x000fe20000004100 */
[C---:B---3--:R-:W-:Y:S02]  /*2e60*/  LOP3.LUT R48, R8.reuse, 0xffff, RZ, 0xc0, !PT ;  /* 0x0000ffff08307812 */ /* 0x048fe400078ec0ff */
[----:B------:R-:W-:-:S02]  /*2e70*/  LOP3.LUT R51, R8, 0xff, RZ, 0xc0, !PT ;  /* 0x000000ff08337812 */ /* 0x000fc400078ec0ff */
[--C-:B------:R-:W-:Y:S02]  /*2e80*/  SHF.R.U32.HI R49, RZ, 0x18, R8.reuse ;  /* 0x00000018ff317819 */ /* 0x100fe40000011608 */
[----:B------:R-:W-:Y:S02]  /*2e90*/  SHF.R.U32.HI R8, RZ, 0x10, R8 ;  /* 0x00000010ff087819 */ /* 0x000fe40000011608 */
[--C-:B------:R-:W-:Y:S02]  /*2ea0*/  SHF.R.U32.HI R34, RZ, 0x18, R5.reuse ;  /* 0x00000018ff227819 */ /* 0x100fe40000011605 */
[----:B------:R-:W-:Y:S02]  /*2eb0*/  SHF.R.U32.HI R5, RZ, 0x10, R5 ;  /* 0x00000010ff057819 */ /* 0x000fe40000011605 */
[----:B------:R-:W-:Y:S02]  /*2ec0*/  LOP3.LUT R50, R8, 0xff, RZ, 0xc0, !PT ;  /* 0x000000ff08327812 */ /* 0x000fe400078ec0ff */
[----:B------:R-:W-:-:S02]  /*2ed0*/  SHF.R.U32.HI R35, RZ, 0x8, R35 ;  /* 0x00000008ff237819 */ /* 0x000fc40000011623 */
[----:B------:R-:W-:Y:S02]  /*2ee0*/  LOP3.LUT R44, R9, 0xffff, RZ, 0xc0, !PT ;  /* 0x0000ffff092c7812 */ /* 0x000fe400078ec0ff */
[----:B------:R-:W-:Y:S02]  /*2ef0*/  LOP3.LUT R32, R5, 0xff, RZ, 0xc0, !PT ;  /* 0x000000ff05207812 */ /* 0x000fe400078ec0ff */
[----:B------:R-:W-:Y:S02]  /*2f00*/  F2FP.F16.E5M2.UNPACK_B R49, R49 ;  /* 0x00000031ff31723e */ /* 0x000fe400020004ff */
[----:B------:R-:W-:Y:S02]  /*2f10*/  F2FP.F16.E5M2.UNPACK_B R50, R50 ;  /* 0x00000032ff32723e */ /* 0x000fe400020004ff */
[----:B------:R-:W-:Y:S01]  /*2f20*/  LOP3.LUT R5, R9, 0xff, RZ, 0xc0, !PT ;  /* 0x000000ff09057812 */ /* 0x000fe200078ec0ff */
[----:B------:R-:W-:Y:S01]  /*2f30*/  HADD2.F32 R49, -RZ, R49.H0_H0 ;  /* 0x20000031ff317230 */ /* 0x000fe20000004100 */
[----:B------:R-:W-:Y:S01]  /*2f40*/  F2FP.BF16.F32.PACK_AB.RZ R47, RZ, R47 ;  /* 0x0000002fff2f723e */ /* 0x000fe200000190ff */
[----:B------:R-:W-:Y:S01]  /*2f50*/  HADD2.F32 R50, -RZ, R50.H0_H0 ;  /* 0x20000032ff327230 */ /* 0x000fe20000004100 */
[----:B------:R-:W-:-:S02]  /*2f60*/  F2FP.BF16.F32.PACK_AB.RZ R45, RZ, R45 ;  /* 0x0000002dff2d723e */ /* 0x000fc400000190ff */
[----:B------:R-:W-:Y:S02]  /*2f70*/  F2FP.F16.E5M2.UNPACK_B R35, R35 ;  /* 0x00000023ff23723e */ /* 0x000fe400020004ff */
[----:B------:R-:W-:Y:S02]  /*2f80*/  F2FP.F16.E5M2.UNPACK_B R43, R43 ;  /* 0x0000002bff2b723e */ /* 0x000fe400020004ff */
[----:B------:R-:W-:Y:S01]  /*2f90*/  SHF.R.U32.HI R44, RZ, 0x8, R44 ;  /* 0x00000008ff2c7819 */ /* 0x000fe2000001162c */
[----:B------:R-:W-:Y:S01]  /*2fa0*/  HADD2.F32 R35, -RZ, R35.H0_H0 ;  /* 0x20000023ff237230 */ /* 0x000fe20000004100 */
[----:B------:R-:W-:Y:S01]  /*2fb0*/  SHF.R.U32.HI R48, RZ, 0x8, R48 ;  /* 0x00000008ff307819 */ /* 0x000fe20000011630 */
[----:B------:R-:W-:Y:S01]  /*2fc0*/  HADD2.F32 R43, -RZ, R43.H0_H0 ;  /* 0x2000002bff2b7230 */ /* 0x000fe20000004100 */
[----:B------:R-:W-:Y:S02]  /*2fd0*/  F2FP.F16.E5M2.UNPACK_B R5, R5 ;  /* 0x00000005ff05723e */ /* 0x000fe400020004ff */
[----:B------:R-:W-:-:S02]  /*2fe0*/  PRMT R47, R47, 0x5410, R45 ;  /* 0x000054102f2f7816 */ /* 0x000fc4000000002d */
[----:B------:R-:W-:Y:S01]  /*2ff0*/  F2FP.F16.E5M2.UNPACK_B R44, R44 ;  /* 0x0000002cff2c723e */ /* 0x000fe200020004ff */
[----:B------:R-:W-:Y:S01]  /*3000*/  HADD2.F32 R5, -RZ, R5.H0_H0 ;  /* 0x20000005ff057230 */ /* 0x000fe20000004100 */
[----:B------:R-:W-:Y:S01]  /*3010*/  F2FP.F16.E5M2.UNPACK_B R48, R48 ;  /* 0x00000030ff30723e */ /* 0x000fe200020004ff */
[----:B------:R-:W-:Y:S01]  /*3020*/  HFMA2.BF16_V2 R45, R28.H0_H0, R47, RZ.H0_H0 ;  /* 0x0000002f1c2d7231 */ /* 0x000fe200002408ff */
[----:B------:R-:W-:Y:S01]  /*3030*/  F2FP.F16.E5M2.UNPACK_B R51, R51 ;  /* 0x00000033ff33723e */ /* 0x000fe200020004ff */
[----:B------:R-:W-:Y:S01]  /*3040*/  HADD2.F32 R47, -RZ, R44.H0_H0 ;  /* 0x2000002cff2f7230 */ /* 0x000fe20000004100 */
[----:B------:R-:W-:Y:S01]  /*3050*/  SHF.R.U32.HI R46, RZ, 0x18, R4 ;  /* 0x00000018ff2e7819 */ /* 0x000fe20000011604 */
[----:B------:R-:W-:Y:S01]  /*3060*/  HADD2.F32 R48, -RZ, R48.H0_H0 ;  /* 0x20000030ff307230 */ /* 0x000fe20000004100 */
[----:B------:R-:W-:Y:S01]  /*3070*/  F2FP.BF16.F32.PACK_AB.RZ R49, RZ, R49 ;  /* 0x00000031ff31723e */ /* 0x000fe200000190ff */
[----:B------:R-:W-:Y:S01]  /*3080*/  HADD2.F32 R51, -RZ, R51.H0_H0 ;  /* 0x20000033ff337230 */ /* 0x000fe20000004100 */
[----:B------:R-:W-:-:S02]  /*3090*/  F2FP.BF16.F32.PACK_AB.RZ R50, RZ, R50 ;  /* 0x00000032ff32723e */ /* 0x000fc400000190ff */
[----:B------:R-:W-:Y:S02]  /*30a0*/  F2FP.BF16.F32.PACK_AB.RZ R43, RZ, R43 ;  /* 0x0000002bff2b723e */ /* 0x000fe400000190ff */
[----:B------:R-:W-:Y:S02]  /*30b0*/  F2FP.BF16.F32.PACK_AB.RZ R35, RZ, R35 ;  /* 0x00000023ff23723e */ /* 0x000fe400000190ff */
[----:B------:R-:W-:Y:S02]  /*30c0*/  F2FP.F16.E5M2.UNPACK_B R46, R46 ;  /* 0x0000002eff2e723e */ /* 0x000fe400020004ff */
[----:B------:R-:W-:Y:S02]  /*30d0*/  PRMT R50, R50, 0x5410, R49 ;  /* 0x0000541032327816 */ /* 0x000fe40000000031 */
[----:B------:R-:W-:Y:S01]  /*30e0*/  F2FP.BF16.F32.PACK_AB.RZ R44, RZ, R5 ;  /* 0x00000005ff2c723e */ /* 0x000fe200000190ff */
[----:B------:R-:W-:Y:S01]  /*30f0*/  HADD2.F32 R52, -RZ, R46.H0_H0 ;  /* 0x2000002eff347230 */ /* 0x000fe20000004100 */
[----:B------:R-:W-:-:S02]  /*3100*/  F2FP.BF16.F32.PACK_AB.RZ R47, RZ, R47 ;  /* 0x0000002fff2f723e */ /* 0x000fc400000190ff */
[----:B------:R-:W-:Y:S02]  /*3110*/  PRMT R49, R43, 0x5410, R35 ;  /* 0x000054102b317816 */ /* 0x000fe40000000023 */
[----:B------:R-:W-:Y:S02]  /*3120*/  LOP3.LUT R5, R6, 0xff, RZ, 0xc0, !PT ;  /* 0x000000ff06057812 */ /* 0x000fe400078ec0ff */
[----:B------:R-:W-:Y:S02]  /*3130*/  F2FP.BF16.F32.PACK_AB.RZ R51, RZ, R51 ;  /* 0x00000033ff33723e */ /* 0x000fe400000190ff */
[----:B------:R-:W-:Y:S02]  /*3140*/  F2FP.BF16.F32.PACK_AB.RZ R48, RZ, R48 ;  /* 0x00000030ff30723e */ /* 0x000fe400000190ff */
[--C-:B------:R-:W-:Y:S02]  /*3150*/  SHF.R.U32.HI R8, RZ, 0x18, R9.reuse ;  /* 0x00000018ff087819 */ /* 0x100fe40000011609 */
[----:B------:R-:W-:-:S02]  /*3160*/  SHF.R.U32.HI R9, RZ, 0x10, R9 ;  /* 0x00000010ff097819 */ /* 0x000fc40000011609 */
[----:B------:R-:W-:Y:S02]  /*3170*/  LOP3.LUT R46, R6, 0xffff, RZ, 0xc0, !PT ;  /* 0x0000ffff062e7812 */ /* 0x000fe400078ec0ff */
[----:B------:R-:W-:Y:S01]  /*3180*/  F2FP.F16.E5M2.UNPACK_B R43, R5 ;  /* 0x00000005ff2b723e */ /* 0x000fe200020004ff */
[C---:B------:R-:W-:Y:S01]  /*3190*/  HFMA2.BF16_V2 R5, R28.reuse.H0_H0, R49, RZ.H0_H0 ;  /* 0x000000311c057231 */ /* 0x040fe200002408ff */
[----:B------:R-:W-:Y:S02]  /*31a0*/  PRMT R44, R44, 0x5410, R47 ;  /* 0x000054102c2c7816 */ /* 0x000fe4000000002f */
[----:B------:R-:W-:Y:S01]  /*31b0*/  PRMT R51, R51, 0x5410, R48 ;  /* 0x0000541033337816 */ /* 0x000fe20000000030 */
[----:B------:R-:W-:Y:S01]  /*31c0*/  HADD2.F32 R43, -RZ, R43.H0_H0 ;  /* 0x2000002bff2b7230 */ /* 0x000fe20000004100 */
[----:B------:R-:W-:Y:S01]  /*31d0*/  LOP3.LUT R48, R10, 0xffff, RZ, 0xc0, !PT ;  /* 0x0000ffff0a307812 */ /* 0x000fe200078ec0ff */
[C---:B------:R-:W-:Y:S01]  /*31e0*/  HFMA2.BF16_V2 R5, R28.reuse.H0_H0, R44, R5 ;  /* 0x0000002c1c057231 */ /* 0x040fe20000200805 */
[----:B------:R-:W-:Y:S01]  /*31f0*/  F2FP.F16.E5M2.UNPACK_B R34, R34 ;  /* 0x00000022ff22723e */ /* 0x000fe200020004ff */
[----:B------:R-:W-:Y:S01]  /*3200*/  HFMA2.BF16_V2 R45, R28.H0_H0, R51, R45 ;  /* 0x000000331c2d7231 */ /* 0x000fe2000020082d */
[----:B------:R-:W-:-:S02]  /*3210*/  F2FP.F16.E5M2.UNPACK_B R32, R32 ;  /* 0x00000020ff20723e */ /* 0x000fc400020004ff */
[----:B------:R-:W-:Y:S01]  /*3220*/  LOP3.LUT R9, R9, 0xff, RZ, 0xc0, !PT ;  /* 0x000000ff09097812 */ /* 0x000fe200078ec0ff */
[----:B------:R-:W-:Y:S01]  /*3230*/  HADD2.F32 R34, -RZ, R34.H0_H0 ;  /* 0x20000022ff227230 */ /* 0x000fe20000004100 */
[----:B------:R-:W-:Y:S01]  /*3240*/  SHF.R.U32.HI R46, RZ, 0x8, R46 ;  /* 0x00000008ff2e7819 */ /* 0x000fe2000001162e */
[----:B------:R-:W-:Y:S01]  /*3250*/  HADD2.F32 R32, -RZ, R32.H0_H0 ;  /* 0x20000020ff207230 */ /* 0x000fe20000004100 */
[----:B------:R-:W-:Y:S02]  /*3260*/  SHF.R.U32.HI R48, RZ, 0x8, R48 ;  /* 0x00000008ff307819 */ /* 0x000fe40000011630 */
[----:B------:R-:W-:Y:S02]  /*3270*/  LOP3.LUT R44, R10, 0xff, RZ, 0xc0, !PT ;  /* 0x000000ff0a2c7812 */ /* 0x000fe400078ec0ff */
        /* <DEDUP_REMOVED lines=19> */
[----:B------:R-:W-:Y:S01]  /*33b0*/  PRMT R34, R43, 0x5410, R46 ;  /* 0x000054102b227816 */ /* 0x000fe2000000002e */
[C---:B------:R-:W-:Y:S01]  /*33c0*/  HFMA2.BF16_V2 R43, R28.reuse.H0_H0, R32, RZ.H0_H0 ;  /* 0x000000201c2b7231 */ /* 0x040fe200002408ff */
[----:B------:R-:W-:Y:S02]  /*33d0*/  PRMT R8, R9, 0x5410, R8 ;  /* 0x0000541009087816 */ /* 0x000fe40000000008 */
[----:B------:R-:W-:Y:S01]  /*33e0*/  PRMT R44, R44, 0x5410, R35 ;  /* 0x000054102c2c7816 */ /* 0x000fe20000000023 */
[C---:B------:R-:W-:Y:S01]  /*33f0*/  HFMA2.BF16_V2 R9, R28.reuse.H0_H0, R34, RZ.H0_H0 ;  /* 0x000000221c097231 */ /* 0x040fe200002408ff */
[C---:B----4-:R-:W-:Y:S01]  /*3400*/  LOP3.LUT R35, R12.reuse, 0xffff, RZ, 0xc0, !PT ;  /* 0x0000ffff0c237812 */ /* 0x050fe200078ec0ff */
[C---:B------:R-:W-:Y:S01]  /*3410*/  HFMA2.BF16_V2 R43, R28.reuse.H0_H0, R8, R43 ;  /* 0x000000081c2b7231 */ /* 0x040fe2000020082b */
[----:B------:R-:W-:Y:S01]  /*3420*/  LOP3.LUT R8, R12, 0xff, RZ, 0xc0, !PT ;  /* 0x000000ff0c087812 */ /* 0x000fe200078ec0ff */
[----:B------:R-:W-:Y:S01]  /*3430*/  HFMA2.BF16_V2 R9, R28.H0_H0, R44, R9 ;  /* 0x0000002c1c097231 */ /* 0x000fe20000200809 */
[----:B------:R-:W-:-:S02]  /*3440*/  SHF.R.U32.HI R32, RZ, 0x10, R12 ;  /* 0x00000010ff207819 */ /* 0x000fc4000001160c */
[----:B------:R-:W-:Y:S02]  /*3450*/  SHF.R.U32.HI R34, RZ, 0x18, R12 ;  /* 0x00000018ff227819 */ /* 0x000fe4000001160c */
[----:B------:R-:W-:Y:S02]  /*3460*/  SHF.R.U32.HI R12, RZ, 0x8, R35 ;  /* 0x00000008ff0c7819 */ /* 0x000fe40000011623 */
[----:B------:R-:W-:Y:S02]  /*3470*/  F2FP.F16.E5M2.UNPACK_B R8, R8 ;  /* 0x00000008ff08723e */ /* 0x000fe400020004ff */
[----:B------:R-:W-:Y:S02]  /*3480*/  F2FP.F16.E5M2.UNPACK_B R12, R12 ;  /* 0x0000000cff0c723e */ /* 0x000fe400020004ff */
[----:B------:R-:W-:Y:S01]  /*3490*/  LOP3.LUT R47, R32, 0xff, RZ, 0xc0, !PT ;  /* 0x000000ff202f7812 */ /* 0x000fe200078ec0ff */
[----:B------:R-:W-:Y:S01]  /*34a0*/  HADD2.F32 R8, -RZ, R8.H0_H0 ;  /* 0x20000008ff087230 */ /* 0x000fe20000004100 */
[----:B------:R-:W-:Y:S01]  /*34b0*/  LOP3.LUT R32, R13, 0xff, RZ, 0xc0, !PT ;  /* 0x000000ff0d207812 */ /* 0x000fe200078ec0ff */
[----:B------:R-:W-:Y:S01]  /*34c0*/  HADD2.F32 R12, -RZ, R12.H0_H0 ;  /* 0x2000000cff0c7230 */ /* 0x000fe20000004100 */
[----:B------:R-:W-:-:S02]  /*34d0*/  SHF.R.U32.HI R46, RZ, 0x10, R13 ;  /* 0x00000010ff2e7819 */ /* 0x000fc4000001160d */
[----:B------:R-:W-:Y:S02]  /*34e0*/  F2FP.BF16.F32.PACK_AB.RZ R8, RZ, R8 ;  /* 0x00000008ff08723e */ /* 0x000fe400000190ff */
[----:B------:R-:W-:Y:S02]  /*34f0*/  F2FP.BF16.F32.PACK_AB.RZ R12, RZ, R12 ;  /* 0x0000000cff0c723e */ /* 0x000fe400000190ff */
[----:B------:R-:W-:Y:S02]  /*3500*/  F2FP.F16.E5M2.UNPACK_B R32, R32 ;  /* 0x00000020ff20723e */ /* 0x000fe400020004ff */
[----:B------:R-:W-:Y:S02]  /*3510*/  LOP3.LUT R46, R46, 0xff, RZ, 0xc0, !PT ;  /* 0x000000ff2e2e7812 */ /* 0x000fe400078ec0ff */
[----:B------:R-:W-:Y:S02]  /*3520*/  F2FP.F16.E5M2.UNPACK_B R34, R34 ;  /* 0x00000022ff22723e */ /* 0x000fe400020004ff */
[----:B------:R-:W-:-:S02]  /*3530*/  LOP3.LUT R35, R13, 0xffff, RZ, 0xc0, !PT ;  /* 0x0000ffff0d237812 */ /* 0x000fc400078ec0ff */
[----:B------:R-:W-:Y:S01]  /*3540*/  PRMT R8, R8, 0x5410, R12 ;  /* 0x0000541008087816 */ /* 0x000fe2000000000c */
[----:B------:R-:W-:Y:S01]  /*3550*/  HADD2.F32 R34, -RZ, R34.H0_H0 ;  /* 0x20000022ff227230 */ /* 0x000fe20000004100 */
[----:B------:R-:W-:Y:S01]  /*3560*/  F2FP.F16.E5M2.UNPACK_B R12, R46 ;  /* 0x0000002eff0c723e */ /* 0x000fe200020004ff */
[----:B------:R-:W-:Y:S01]  /*3570*/  HADD2.F32 R46, -RZ, R32.H0_H0 ;  /* 0x20000020ff2e7230 */ /* 0x000fe20000004100 */
[----:B------:R-:W-:Y:S01]  /*3580*/  SHF.R.U32.HI R35, RZ, 0x8, R35 ;  /* 0x00000008ff237819 */ /* 0x000fe20000011623 */
[----:B------:R-:W-:Y:S01]  /*3590*/  IMAD.WIDE R32, R33, 0x10, R36 ;  /* 0x0000001021207825 */ /* 0x000fe200078e0224 */
[----:B------:R-:W-:-:S03]  /*35a0*/  SHF.R.U32.HI R44, RZ, 0x18, R13 ;  /* 0x00000018ff2c7819 */ /* 0x000fc6000001160d */
[----:B------:R-:W-:Y:S01]  /*35b0*/  HFMA2.BF16_V2 R8, R28.H0_H0, R8, R45 ;  /* 0x000000081c087231 */ /* 0x000fe2000020082d */
[----:B------:R-:W-:Y:S02]  /*35c0*/  F2FP.F16.E5M2.UNPACK_B R13, R35 ;  /* 0x00000023ff0d723e */ /* 0x000fe400020004ff */
[----:B------:R-:W-:Y:S02]  /*35d0*/  F2FP.BF16.F32.PACK_AB.RZ R45, RZ, R34 ;  /* 0x00000022ff2d723e */ /* 0x000fe400000190ff */
[----:B------:R-:W2:Y:S01]  /*35e0*/  LD.E.128 R32, desc[UR36][R32.64] ;  /* 0x0000002420207980 */ /* 0x000ea2000c101d00 */
[--C-:B------:R-:W-:Y:S02]  /*35f0*/  SHF.R.U32.HI R48, RZ, 0x10, R6.reuse ;  /* 0x00000010ff307819 */ /* 0x100fe40000011606 */
[----:B------:R-:W-:Y:S02]  /*3600*/  SHF.R.U32.HI R6, RZ, 0x18, R6 ;  /* 0x00000018ff067819 */ /* 0x000fe40000011606 */
[----:B------:R-:W-:-:S02]  /*3610*/  LOP3.LUT R48, R48, 0xff, RZ, 0xc0, !PT ;  /* 0x000000ff30307812 */ /* 0x000fc400078ec0ff */
[----:B------:R-:W-:Y:S02]  /*3620*/  F2FP.F16.E5M2.UNPACK_B R6, R6 ;  /* 0x00000006ff06723e */ /* 0x000fe400020004ff */
[----:B------:R-:W-:Y:S02]  /*3630*/  F2FP.F16.E5M2.UNPACK_B R48, R48 ;  /* 0x00000030ff30723e */ /* 0x000fe400020004ff */
[----:B------:R-:W-:Y:S01]  /*3640*/  SHF.R.U32.HI R49, RZ, 0x10, R10 ;  /* 0x00000010ff317819 */ /* 0x000fe2000001160a */
[----:B------:R-:W-:Y:S01]  /*3650*/  HADD2.F32 R6, -RZ, R6.H0_H0 ;  /* 0x20000006ff067230 */ /* 0x000fe20000004100 */
[----:B------:R-:W-:Y:S01]  /*3660*/  F2FP.F16.E5M2.UNPACK_B R47, R47 ;  /* 0x0000002fff2f723e */ /* 0x000fe200020004ff */
[----:B------:R-:W-:Y:S01]  /*3670*/  HADD2.F32 R48, -RZ, R48.H0_H0 ;  /* 0x20000030ff307230 */ /* 0x000fe20000004100 */
[----:B------:R-:W-:Y:S02]  /*3680*/  LOP3.LUT R49, R49, 0xff, RZ, 0xc0, !PT ;  /* 0x000000ff31317812 */ /* 0x000fe400078ec0ff */
[----:B------:R-:W-:-:S02]  /*3690*/  F2FP.BF16.F32.PACK_AB.RZ R6, RZ, R6 ;  /* 0x00000006ff06723e */ /* 0x000fc400000190ff */
[----:B------:R-:W-:Y:S02]  /*36a0*/  F2FP.BF16.F32.PACK_AB.RZ R48, RZ, R48 ;  /* 0x00000030ff30723e */ /* 0x000fe400000190ff */
[----:B------:R-:W-:Y:S02]  /*36b0*/  SHF.R.U32.HI R10, RZ, 0x18, R10 ;  /* 0x00000018ff0a7819 */ /* 0x000fe4000001160a */
[----:B------:R-:W-:Y:S02]  /*36c0*/  F2FP.F16.E5M2.UNPACK_B R49, R49 ;  /* 0x00000031ff31723e */ /* 0x000fe400020004ff */
[----:B------:R-:W-:Y:S02]  /*36d0*/  F2FP.F16.E5M2.UNPACK_B R10, R10 ;  /* 0x0000000aff0a723e */ /* 0x000fe400020004ff */
[----:B------:R-:W-:Y:S01]  /*36e0*/  PRMT R48, R48, 0x5410, R6 ;  /* 0x0000541030307816 */ /* 0x000fe20000000006 */
[----:B------:R-:W-:Y:S01]  /*36f0*/  HADD2.F32 R49, -RZ, R49.H0_H0 ;  /* 0x20000031ff317230 */ /* 0x000fe20000004100 */
[----:B------:R-:W-:Y:S01]  /*3700*/  SHF.R.U32.HI R4, RZ, 0x10, R4 ;  /* 0x00000010ff047819 */ /* 0x000fe20000011604 */
[----:B------:R-:W-:Y:S01]  /*3710*/  HADD2.F32 R10, -RZ, R10.H0_H0 ;  /* 0x2000000aff0a7230 */ /* 0x000fe20000004100 */
[----:B------:R-:W-:Y:S01]  /*3720*/  F2FP.BF16.F32.PACK_AB.RZ R52, RZ, R52 ;  /* 0x00000034ff34723e */ /* 0x000fe200000190ff */
[----:B------:R-:W-:Y:S01]  /*3730*/  HFMA2.BF16_V2 R6, R28.H0_H0, R48, RZ.H0_H0 ;  /* 0x000000301c067231 */ /* 0x000fe200002408ff */
[----:B------:R-:W-:-:S02]  /*3740*/  LOP3.LUT R48, R11, 0xff, RZ, 0xc0, !PT ;  /* 0x000000ff0b307812 */ /* 0x000fc400078ec0ff */
[----:B------:R-:W-:Y:S02]  /*3750*/  F2FP.BF16.F32.PACK_AB.RZ R49, RZ, R49 ;  /* 0x00000031ff31723e */ /* 0x000fe400000190ff */
[----:B------:R-:W-:Y:S02]  /*3760*/  F2FP.BF16.F32.PACK_AB.RZ R10, RZ, R10 ;  /* 0x0000000aff0a723e */ /* 0x000fe400000190ff */
[----:B------:R-:W-:Y:S02]  /*3770*/  F2FP.F16.E5M2.UNPACK_B R48, R48 ;  /* 0x00000030ff30723e */ /* 0x000fe400020004ff */
[----:B------:R-:W-:Y:S01]  /*3780*/  PRMT R49, R49, 0x5410, R10 ;  /* 0x0000541031317816 */ /* 0x000fe2000000000a */
[----:B------:R-:W-:Y:S01]  /*3790*/  HADD2.F32 R47, -RZ, R47.H0_H0 ;  /* 0x2000002fff2f7230 */ /* 0x000fe20000004100 */
[----:B------:R-:W-:Y:S01]  /*37a0*/  LOP3.LUT R4, R4, 0xff, RZ, 0xc0, !PT ;  /* 0x000000ff04047812 */ /* 0x000fe200078ec0ff */
[----:B------:R-:W-:Y:S01]  /*37b0*/  HADD2.F32 R48, -RZ, R48.H0_H0 ;  /* 0x20000030ff307230 */ /* 0x000fe20000004100 */
[----:B------:R-:W-:Y:S01]  /*37c0*/  F2FP.BF16.F32.PACK_AB.RZ R46, RZ, R46 ;  /* 0x0000002eff2e723e */ /* 0x000fe200000190ff */
[----:B------:R-:W-:Y:S01]  /*37d0*/  HFMA2.BF16_V2 R6, R28.H0_H0, R49, R6 ;  /* 0x000000311c067231 */ /* 0x000fe20000200806 */
[----:B------:R-:W-:-:S02]  /*37e0*/  F2FP.BF16.F32.PACK_AB.RZ R10, RZ, R47 ;  /* 0x0000002fff0a723e */ /* 0x000fc400000190ff */
[----:B------:R-:W-:Y:S02]  /*37f0*/  F2FP.BF16.F32.PACK_AB.RZ R49, RZ, R48 ;  /* 0x00000030ff31723e */ /* 0x000fe400000190ff */
[C---:B------:R-:W-:Y:S02]  /*3800*/  LOP3.LUT R48, R7.reuse, 0xffff, RZ, 0xc0, !PT ;  /* 0x0000ffff07307812 */ /* 0x040fe400078ec0ff */
[----:B------:R-:W-:Y:S02]  /*3810*/  LOP3.LUT R47, R7, 0xff, RZ, 0xc0, !PT ;  /* 0x000000ff072f7812 */ /* 0x000fe400078ec0ff */
[----:B------:R-:W-:Y:S02]  /*3820*/  SHF.R.U32.HI R48, RZ, 0x8, R48 ;  /* 0x00000008ff307819 */ /* 0x000fe40000011630 */
[----:B------:R-:W-:Y:S02]  /*3830*/  F2FP.F16.E5M2.UNPACK_B R47, R47 ;  /* 0x0000002fff2f723e */ /* 0x000fe400020004ff */
[----:B------:R-:W-:-:S02]  /*3840*/  F2FP.F16.E5M2.UNPACK_B R48, R48 ;  /* 0x00000030ff30723e */ /* 0x000fc400020004ff */
[----:B------:R-:W-:Y:S01]  /*3850*/  F2FP.F16.E5M2.UNPACK_B R4, R4 ;  /* 0x00000004ff04723e */ /* 0x000fe200020004ff */
[----:B------:R-:W-:Y:S01]  /*3860*/  HADD2.F32 R47, -RZ, R47.H0_H0 ;  /* 0x2000002fff2f7230 */ /* 0x000fe20000004100 */
[----:B------:R-:W-:Y:S01]  /*3870*/  F2FP.F16.E5M2.UNPACK_B R44, R44 ;  /* 0x0000002cff2c723e */ /* 0x000fe200020004ff */
[----:B------:R-:W-:Y:S02]  /*3880*/  HADD2.F32 R48, -RZ, R48.H0_H0 ;  /* 0x20000030ff307230 */ /* 0x000fe40000004100 */
[----:B------:R-:W-:Y:S01]  /*3890*/  HADD2.F32 R4, -RZ, R4.H0_H0 ;  /* 0x20000004ff047230 */ /* 0x000fe20000004100 */
[----:B------:R-:W-:Y:S02]  /*38a0*/  F2FP.BF16.F32.PACK_AB.RZ R47, RZ, R47 ;  /* 0x0000002fff2f723e */ /* 0x000fe400000190ff */
[----:B------:R-:W-:Y:S01]  /*38b0*/  F2FP.BF16.F32.PACK_AB.RZ R48, RZ, R48 ;  /* 0x00000030ff30723e */ /* 0x000fe200000190ff */
[----:B------:R-:W-:Y:S01]  /*38c0*/  HADD2.F32 R13, -RZ, R13.H0_H0 ;  /* 0x2000000dff0d7230 */ /* 0x000fe20000004100 */
[----:B------:R-:W-:-:S02]  /*38d0*/  F2FP.BF16.F32.PACK_AB.RZ R4, RZ, R4 ;  /* 0x00000004ff04723e */ /* 0x000fc400000190ff */
[----:B------:R-:W-:Y:S02]  /*38e0*/  PRMT R47, R47, 0x5410, R48 ;  /* 0x000054102f2f7816 */ /* 0x000fe40000000030 */
[--C-:B------:R-:W-:Y:S02]  /*38f0*/  SHF.R.U32.HI R48, RZ, 0x10, R7.reuse ;  /* 0x00000010ff307819 */ /* 0x100fe40000011607 */
[----:B------:R-:W-:Y:S02]  /*3900*/  SHF.R.U32.HI R7, RZ, 0x18, R7 ;  /* 0x00000018ff077819 */ /* 0x000fe40000011607 */
[----:B------:R-:W-:Y:S02]  /*3910*/  LOP3.LUT R48, R48, 0xff, RZ, 0xc0, !PT ;  /* 0x000000ff30307812 */ /* 0x000fe400078ec0ff */
[----:B------:R-:W-:Y:S02]  /*3920*/  F2FP.F16.E5M2.UNPACK_B R7, R7 ;  /* 0x00000007ff07723e */ /* 0x000fe400020004ff */
[----:B------:R-:W-:-:S02]  /*3930*/  F2FP.F16.E5M2.UNPACK_B R48, R48 ;  /* 0x00000030ff30723e */ /* 0x000fc400020004ff */
[----:B------:R-:W-:Y:S01]  /*3940*/  PRMT R4, R4, 0x5410, R52 ;  /* 0x0000541004047816 */ /* 0x000fe20000000034 */
[----:B------:R-:W-:Y:S01]  /*3950*/  HADD2.F32 R7, -RZ, R7.H0_H0 ;  /* 0x20000007ff077230 */ /* 0x000fe20000004100 */
[----:B------:R-:W-:Y:S01]  /*3960*/  F2FP.BF16.F32.PACK_AB.RZ R13, RZ, R13 ;  /* 0x0000000dff0d723e */ /* 0x000fe200000190ff */
[----:B------:R-:W-:Y:S02]  /*3970*/  HADD2.F32 R48, -RZ, R48.H0_H0 ;  /* 0x20000030ff307230 */ /* 0x000fe40000004100 */
[C---:B------:R-:W-:Y:S01]  /*3980*/  HFMA2.BF16_V2 R4, R28.reuse.H0_H0, R4, RZ.H0_H0 ;  /* 0x000000041c047231 */ /* 0x040fe200002408ff */
[----:B------:R-:W-:Y:S02]  /*3990*/  F2FP.BF16.F32.PACK_AB.RZ R7, RZ, R7 ;  /* 0x00000007ff07723e */ /* 0x000fe400000190ff */
[----:B------:R-:W-:Y:S01]  /*39a0*/  F2FP.BF16.F32.PACK_AB.RZ R48, RZ, R48 ;  /* 0x00000030ff30723e */ /* 0x000fe200000190ff */
[----:B------:R-:W-:Y:S01]  /*39b0*/  HFMA2.BF16_V2 R4, R28.H0_H0, R50, R4 ;  /* 0x000000321c047231 */ /* 0x000fe20000200804 */
[----:B------:R-:W-:-:S02]  /*39c0*/  PRMT R46, R46, 0x5410, R13 ;  /* 0x000054102e2e7816 */ /* 0x000fc4000000000d */
[----:B------:R-:W-:Y:S02]  /*39d0*/  PRMT R48, R48, 0x5410, R7 ;  /* 0x0000541030307816 */ /* 0x000fe40000000007 */
[----:B------:R-:W-:Y:S01]  /*39e0*/  PRMT R10, R10, 0x5410, R45 ;  /* 0x000054100a0a7816 */ /* 0x000fe2000000002d */
[----:B------:R-:W-:Y:S01]  /*39f0*/  HFMA2.BF16_V2 R7, R28.H0_H0, R46, R5 ;  /* 0x0000002e1c077231 */ /* 0x000fe20000200805 */
[----:B------:R-:W-:-:S03]  /*3a00*/  LOP3.LUT R5, R14, 0xffff, RZ, 0xc0, !PT ;  /* 0x0000ffff0e057812 */ /* 0x000fc600078ec0ff */
[----:B------:R-:W-:Y:S01]  /*3a10*/  HFMA2.BF16_V2 R10, R28.H0_H0, R10, R4 ;  /* 0x0000000a1c0a7231 */ /* 0x000fe20000200804 */
[----:B------:R-:W-:Y:S02]  /*3a20*/  LOP3.LUT R4, R14, 0xff, RZ, 0xc0, !PT ;  /* 0x000000ff0e047812 */ /* 0x000fe400078ec0ff */
[----:B------:R-:W-:Y:S02]  /*3a30*/  SHF.R.U32.HI R5, RZ, 0x8, R5 ;  /* 0x00000008ff057819 */ /* 0x000fe40000011605 */
[----:B------:R-:W-:Y:S02]  /*3a40*/  LOP3.LUT R50, R11, 0xffff, RZ, 0xc0, !PT ;  /* 0x0000ffff0b327812 */ /* 0x000fe400078ec0ff */
[----:B------:R-:W-:Y:S02]  /*3a50*/  F2FP.F16.E5M2.UNPACK_B R4, R4 ;  /* 0x00000004ff04723e */ /* 0x000fe400020004ff */
[----:B------:R-:W-:Y:S01]  /*3a60*/  F2FP.F16.E5M2.UNPACK_B R5, R5 ;  /* 0x00000005ff05723e */ /* 0x000fe200020004ff */
[----:B------:R-:W-:Y:S01]  /*3a70*/  HADD2.F32 R44, -RZ, R44.H0_H0 ;  /* 0x2000002cff2c7230 */ /* 0x000fe20000004100 */
[----:B------:R-:W-:Y:S01]  /*3a80*/  SHF.R.U32.HI R50, RZ, 0x8, R50 ;  /* 0x00000008ff327819 */ /* 0x000fe20000011632 */
[----:B------:R-:W-:-:S02]  /*3a90*/  HADD2.F32 R12, -RZ, R12.H0_H0 ;  /* 0x2000000cff0c7230 */ /* 0x000fc40000004100 */
[----:B------:R-:W-:Y:S01]  /*3aa0*/  HADD2.F32 R4, -RZ, R4.H0_H0 ;  /* 0x20000004ff047230 */ /* 0x000fe20000004100 */
[----:B------:R-:W-:Y:S01]  /*3ab0*/  F2FP.F16.E5M2.UNPACK_B R50, R50 ;  /* 0x00000032ff32723e */ /* 0x000fe200020004ff */
[----:B------:R-:W-:Y:S01]  /*3ac0*/  HADD2.F32 R5, -RZ, R5.H0_H0 ;  /* 0x20000005ff057230 */ /* 0x000fe20000004100 */
[----:B------:R-:W-:Y:S02]  /*3ad0*/  F2FP.BF16.F32.PACK_AB.RZ R44, RZ, R44 ;  /* 0x0000002cff2c723e */ /* 0x000fe400000190ff */
[----:B------:R-:W-:Y:S01]  /*3ae0*/  F2FP.BF16.F32.PACK_AB.RZ R12, RZ, R12 ;  /* 0x0000000cff0c723e */ /* 0x000fe200000190ff */
[----:B------:R-:W-:Y:S01]  /*3af0*/  HADD2.F32 R50, -RZ, R50.H0_H0 ;  /* 0x20000032ff327230 */ /* 0x000fe20000004100 */
[----:B------:R-:W-:Y:S02]  /*3b00*/  F2FP.BF16.F32.PACK_AB.RZ R4, RZ, R4 ;  /* 0x00000004ff04723e */ /* 0x000fe400000190ff */
[----:B------:R-:W-:Y:S02]  /*3b10*/  F2FP.BF16.F32.PACK_AB.RZ R5, RZ, R5 ;  /* 0x00000005ff05723e */ /* 0x000fe400000190ff */
[----:B------:R-:W-:-:S02]  /*3b20*/  PRMT R12, R12, 0x5410, R44 ;  /* 0x000054100c0c7816 */ /* 0x000fc4000000002c */
[----:B------:R-:W-:Y:S02]  /*3b30*/  PRMT R13, R4, 0x5410, R5 ;  /* 0x00005410040d7816 */ /* 0x000fe40000000005 */
[----:B------:R-:W-:Y:S01]  /*3b40*/  F2FP.BF16.F32.PACK_AB.RZ R50, RZ, R50 ;  /* 0x00000032ff32723e */ /* 0x000fe200000190ff */
[C---:B------:R-:W-:Y:S01]  /*3b50*/  HFMA2.BF16_V2 R43, R28.reuse.H0_H0, R12, R43 ;  /* 0x0000000c1c2b7231 */ /* 0x040fe2000020082b */
[--C-:B------:R-:W-:Y:S02]  /*3b60*/  SHF.R.U32.HI R12, RZ, 0x18, R14.reuse ;  /* 0x00000018ff0c7819 */ /* 0x100fe4000001160e */
[----:B------:R-:W-:Y:S01]  /*3b70*/  SHF.R.U32.HI R4, RZ, 0x10, R14 ;  /* 0x00000010ff047819 */ /* 0x000fe2000001160e */
[C---:B------:R-:W-:Y:S01]  /*3b80*/  HFMA2.BF16_V2 R14, R28.reuse.H0_H0, R13, R9 ;  /* 0x0000000d1c0e7231 */ /* 0x040fe20000200809 */
[----:B------:R-:W-:Y:S01]  /*3b90*/  PRMT R49, R49, 0x5410, R50 ;  /* 0x0000541031317816 */ /* 0x000fe20000000032 */
[----:B------:R-:W-:Y:S01]  /*3ba0*/  HFMA2.BF16_V2 R47, R28.H0_H0, R47, RZ.H0_H0 ;  /* 0x0000002f1c2f7231 */ /* 0x000fe200002408ff */
[----:B------:R-:W-:-:S03]  /*3bb0*/  LOP3.LUT R9, R15, 0xffff, RZ, 0xc0, !PT ;  /* 0x0000ffff0f097812 */ /* 0x000fc600078ec0ff */
[----:B------:R-:W-:Y:S01]  /*3bc0*/  HFMA2.BF16_V2 R47, R28.H0_H0, R49, R47 ;  /* 0x000000311c2f7231 */ /* 0x000fe2000020082f */
[----:B------:R-:W-:Y:S02]  /*3bd0*/  SHF.R.U32.HI R9, RZ, 0x8, R9 ;  /* 0x00000008ff097819 */ /* 0x000fe40000011609 */
[----:B------:R-:W-:Y:S02]  /*3be0*/  SHF.R.U32.HI R49, RZ, 0x10, R11 ;  /* 0x00000010ff317819 */ /* 0x000fe4000001160b */
[----:B------:R-:W-:Y:S02]  /*3bf0*/  LOP3.LUT R5, R15, 0xff, RZ, 0xc0, !PT ;  /* 0x000000ff0f057812 */ /* 0x000fe400078ec0ff */
[----:B------:R-:W-:Y:S02]  /*3c00*/  F2FP.F16.E5M2.UNPACK_B R13, R9 ;  /* 0x00000009ff0d723e */ /* 0x000fe400020004ff */
[----:B------:R-:W-:Y:S02]  /*3c10*/  LOP3.LUT R4, R4, 0xff, RZ, 0xc0, !PT ;  /* 0x000000ff04047812 */ /* 0x000fe400078ec0ff */
[----:B------:R-:W-:-:S02]  /*3c20*/  SHF.R.U32.HI R9, RZ, 0x18, R15 ;  /* 0x00000018ff097819 */ /* 0x000fc4000001160f */
[----:B------:R-:W-:Y:S02]  /*3c30*/  LOP3.LUT R49, R49, 0xff, RZ, 0xc0, !PT ;  /* 0x000000ff31317812 */ /* 0x000fe400078ec0ff */
[----:B------:R-:W-:Y:S02]  /*3c40*/  SHF.R.U32.HI R11, RZ, 0x18, R11 ;  /* 0x00000018ff0b7819 */ /* 0x000fe4000001160b */
[----:B------:R-:W-:Y:S02]  /*3c50*/  SHF.R.U32.HI R15, RZ, 0x10, R15 ;  /* 0x00000010ff0f7819 */ /* 0x000fe4000001160f */
[----:B------:R-:W-:Y:S02]  /*3c60*/  F2FP.F16.E5M2.UNPACK_B R5, R5 ;  /* 0x00000005ff05723e */ /* 0x000fe400020004ff */
[----:B------:R-:W-:Y:S02]  /*3c70*/  F2FP.F16.E5M2.UNPACK_B R12, R12 ;  /* 0x0000000cff0c723e */ /* 0x000fe400020004ff */
[----:B------:R-:W-:-:S02]  /*3c80*/  F2FP.F16.E5M2.UNPACK_B R4, R4 ;  /* 0x00000004ff04723e */ /* 0x000fc400020004ff */
[----:B------:R-:W-:Y:S02]  /*3c90*/  F2FP.F16.E5M2.UNPACK_B R49, R49 ;  /* 0x00000031ff31723e */ /* 0x000fe400020004ff */
[----:B------:R-:W-:Y:S02]  /*3ca0*/  F2FP.F16.E5M2.UNPACK_B R11, R11 ;  /* 0x0000000bff0b723e */ /* 0x000fe400020004ff */
[----:B------:R-:W-:Y:S01]  /*3cb0*/  LOP3.LUT R15, R15, 0xff, RZ, 0xc0, !PT ;  /* 0x000000ff0f0f7812 */ /* 0x000fe200078ec0ff */
[----:B------:R-:W-:Y:S01]  /*3cc0*/  HADD2.F32 R5, -RZ, R5.H0_H0 ;  /* 0x20000005ff057230 */ /* 0x000fe20000004100 */
[----:B------:R-:W-:Y:S01]  /*3cd0*/  F2FP.F16.E5M2.UNPACK_B R44, R9 ;  /* 0x00000009ff2c723e */ /* 0x000fe200020004ff */
[----:B------:R-:W-:Y:S01]  /*3ce0*/  HADD2.F32 R13, -RZ, R13.H0_H0 ;  /* 0x2000000dff0d7230 */ /* 0x000fe20000004100 */
[----:B------:R-:W-:Y:S01]  /*3cf0*/  F2FP.F16.E5M2.UNPACK_B R15, R15 ;  /* 0x0000000fff0f723e */ /* 0x000fe200020004ff */
        /* <DEDUP_REMOVED lines=14> */
[----:B------:R-:W-:Y:S01]  /*3de0*/  PRMT R49, R49, 0x5410, R11 ;  /* 0x0000541031317816 */ /* 0x000fe2000000000b */
[C---:B------:R-:W-:Y:S01]  /*3df0*/  HFMA2.BF16_V2 R11, R28.reuse.H0_H0, R48, RZ.H0_H0 ;  /* 0x000000301c0b7231 */ /* 0x040fe200002408ff */
[----:B------:R-:W-:Y:S02]  /*3e00*/  F2FP.BF16.F32.PACK_AB.RZ R44, RZ, R44 ;  /* 0x0000002cff2c723e */ /* 0x000fe400000190ff */
[----:B------:R-:W-:Y:S01]  /*3e10*/  F2FP.BF16.F32.PACK_AB.RZ R15, RZ, R15 ;  /* 0x0000000fff0f723e */ /* 0x000fe200000190ff */
[----:B------:R-:W-:-:S02]  /*3e20*/  HFMA2.BF16_V2 R47, R28.H0_H0, R5, R47 ;  /* 0x000000051c2f7231 */ /* 0x000fc4000020082f */
[C---:B------:R-:W-:Y:S01]  /*3e30*/  HFMA2.BF16_V2 R9, R28.reuse.H0_H0, R4, R6 ;  /* 0x000000041c097231 */ /* 0x040fe20000200806 */
[----:B------:R-:W-:Y:S01]  /*3e40*/  PRMT R15, R15, 0x5410, R44 ;  /* 0x000054100f0f7816 */ /* 0x000fe2000000002c */
[----:B------:R-:W-:-:S04]  /*3e50*/  HFMA2.BF16_V2 R11, R28.H0_H0, R49, R11 ;  /* 0x000000311c0b7231 */ /* 0x000fc8000020080b */
[----:B------:R-:W-:Y:S01]  /*3e60*/  HFMA2.BF16_V2 R11, R28.H0_H0, R15, R11 ;  /* 0x0000000f1c0b7231 */ /* 0x000fe2000020080b */
[C---:B--2---:R-:W-:Y:S02]  /*3e70*/  LOP3.LUT R5, R32.reuse, 0xffff, RZ, 0xc0, !PT ;  /* 0x0000ffff20057812 */ /* 0x044fe400078ec0ff */
[--C-:B------:R-:W-:Y:S02]  /*3e80*/  SHF.R.U32.HI R6, RZ, 0x10, R32.reuse ;  /* 0x00000010ff067819 */ /* 0x100fe40000011620 */
[----:B------:R-:W-:Y:S02]  /*3e90*/  LOP3.LUT R12, R33, 0xffff, RZ, 0xc0, !PT ;  /* 0x0000ffff210c7812 */ /* 0x000fe400078ec0ff */
[----:B------:R-:W-:Y:S02]  /*3ea0*/  LOP3.LUT R4, R32, 0xff, RZ, 0xc0, !PT ;  /* 0x000000ff20047812 */ /* 0x000fe400078ec0ff */
[----:B------:R-:W-:Y:S02]  /*3eb0*/  SHF.R.U32.HI R32, RZ, 0x18, R32 ;  /* 0x00000018ff207819 */ /* 0x000fe40000011620 */
[----:B------:R-:W-:-:S02]  /*3ec0*/  SHF.R.U32.HI R5, RZ, 0x8, R5 ;  /* 0x00000008ff057819 */ /* 0x000fc40000011605 */
[----:B------:R-:W-:Y:S02]  /*3ed0*/  LOP3.LUT R6, R6, 0xff, RZ, 0xc0, !PT ;  /* 0x000000ff06067812 */ /* 0x000fe400078ec0ff */
[----:B------:R-:W-:Y:S02]  /*3ee0*/  SHF.R.U32.HI R12, RZ, 0x8, R12 ;  /* 0x00000008ff0c7819 */ /* 0x000fe4000001160c */
[----:B------:R-:W-:Y:S02]  /*3ef0*/  LOP3.LUT R15, R33, 0xff, RZ, 0xc0, !PT ;  /* 0x000000ff210f7812 */ /* 0x000fe400078ec0ff */
[----:B------:R-:W-:Y:S02]  /*3f00*/  F2FP.F16.E5M2.UNPACK_B R4, R4 ;  /* 0x00000004ff04723e */ /* 0x000fe400020004ff */
[----:B------:R-:W-:Y:S02]  /*3f10*/  F2FP.F16.E5M2.UNPACK_B R45, R32 ;  /* 0x00000020ff2d723e */ /* 0x000fe400020004ff */
[----:B------:R-:W-:-:S02]  /*3f20*/  F2FP.F16.E5M2.UNPACK_B R5, R5 ;  /* 0x00000005ff05723e */ /* 0x000fc400020004ff */
[C---:B------:R-:W-:Y:S02]  /*3f30*/  LOP3.LUT R13, R34.reuse, 0xffff, RZ, 0xc0, !PT ;  /* 0x0000ffff220d7812 */ /* 0x040fe400078ec0ff */
[----:B------:R-:W-:Y:S02]  /*3f40*/  F2FP.F16.E5M2.UNPACK_B R32, R6 ;  /* 0x00000006ff20723e */ /* 0x000fe400020004ff */
[----:B------:R-:W-:Y:S02]  /*3f50*/  F2FP.F16.E5M2.UNPACK_B R6, R12 ;  /* 0x0000000cff06723e */ /* 0x000fe400020004ff */
[----:B------:R-:W-:Y:S02]  /*3f60*/  F2FP.F16.E5M2.UNPACK_B R15, R15 ;  /* 0x0000000fff0f723e */ /* 0x000fe400020004ff */
[----:B------:R-:W-:Y:S01]  /*3f70*/  SHF.R.U32.HI R12, RZ, 0x18, R33 ;  /* 0x00000018ff0c7819 */ /* 0x000fe20000011621 */
[----:B------:R-:W-:Y:S01]  /*3f80*/  HADD2.F32 R4, -RZ, R4.H0_H0 ;  /* 0x20000004ff047230 */ /* 0x000fe20000004100 */
[----:B------:R-:W-:Y:S01]  /*3f90*/  SHF.R.U32.HI R13, RZ, 0x8, R13 ;  /* 0x00000008ff0d7819 */ /* 0x000fe2000001160d */
[----:B------:R-:W-:Y:S01]  /*3fa0*/  HADD2.F32 R46, -RZ, R45.H0_H0 ;  /* 0x2000002dff2e7230 */ /* 0x000fe20000004100 */
        /* <DEDUP_REMOVED lines=8> */
[----:B------:R-:W-:-:S02]  /*4030*/  F2FP.BF16.F32.PACK_AB.RZ R4, R5, R4 ;  /* 0x000000040504723e */ /* 0x000fc400000190ff */
[----:B------:R-:W-:Y:S01]  /*4040*/  F2FP.BF16.F32.PACK_AB.RZ R5, R46, R45 ;  /* 0x0000002d2e05723e */ /* 0x000fe200000190ff */
[----:B------:R-:W-:Y:S01]  /*4050*/  HADD2.F32 R45, -RZ, R12.H0_H0 ;  /* 0x2000000cff2d7230 */ /* 0x000fe20000004100 */
[----:B------:R-:W-:Y:S01]  /*4060*/  F2FP.BF16.F32.PACK_AB.RZ R6, R6, R15 ;  /* 0x0000000f0606723e */ /* 0x000fe200000190ff */
[----:B------:R-:W-:Y:S01]  /*4070*/  HADD2.F32 R15, -RZ, R44.H0_H0 ;  /* 0x2000002cff0f7230 */ /* 0x000fe20000004100 */
[----:B------:R-:W-:Y:S01]  /*4080*/  SHF.R.U32.HI R33, RZ, 0x10, R33 ;  /* 0x00000010ff217819 */ /* 0x000fe20000011621 */
[----:B------:R-:W-:Y:S01]  /*4090*/  HADD2.F32 R12, -RZ, R13.H0_H0 ;  /* 0x2000000dff0c7230 */ /* 0x000fe20000004100 */
[----:B------:R-:W-:Y:S01]  /*40a0*/  LOP3.LUT R13, R35, 0xffff, RZ, 0xc0, !PT ;  /* 0x0000ffff230d7812 */ /* 0x000fe200078ec0ff */
[----:B------:R-:W-:Y:S01]  /*40b0*/  HFMA2.BF16_V2 R5, R28.H0_H0, R5, R10 ;  /* 0x000000051c057231 */ /* 0x000fe2000020080a */
[----:B------:R-:W-:Y:S02]  /*40c0*/  LOP3.LUT R33, R33, 0xff, RZ, 0xc0, !PT ;  /* 0x000000ff21217812 */ /* 0x000fe400078ec0ff */
[----:B------:R-:W-:-:S02]  /*40d0*/  SHF.R.U32.HI R48, RZ, 0x18, R34 ;  /* 0x00000018ff307819 */ /* 0x000fc40000011622 */
[----:B------:R-:W-:Y:S02]  /*40e0*/  F2FP.BF16.F32.PACK_AB.RZ R15, R12, R15 ;  /* 0x0000000f0c0f723e */ /* 0x000fe400000190ff */
[----:B------:R-:W-:Y:S02]  /*40f0*/  SHF.R.U32.HI R34, RZ, 0x10, R34 ;  /* 0x00000010ff227819 */ /* 0x000fe40000011622 */
[----:B------:R-:W-:Y:S02]  /*4100*/  SHF.R.U32.HI R12, RZ, 0x8, R13 ;  /* 0x00000008ff0c7819 */ /* 0x000fe4000001160d */
[----:B------:R-:W-:Y:S01]  /*4110*/  LOP3.LUT R10, R35, 0xff, RZ, 0xc0, !PT ;  /* 0x000000ff230a7812 */ /* 0x000fe200078ec0ff */
[----:B------:R-:W-:Y:S01]  /*4120*/  HFMA2.BF16_V2 R4, R28.H0_H0, R4, R8 ;  /* 0x000000041c047231 */ /* 0x000fe20000200808 */
[----:B------:R-:W-:Y:S02]  /*4130*/  F2FP.F16.E5M2.UNPACK_B R33, R33 ;  /* 0x00000021ff21723e */ /* 0x000fe400020004ff */
[----:B------:R-:W-:-:S02]  /*4140*/  LOP3.LUT R8, R34, 0xff, RZ, 0xc0, !PT ;  /* 0x000000ff22087812 */ /* 0x000fc400078ec0ff */
[--C-:B------:R-:W-:Y:S02]  /*4150*/  SHF.R.U32.HI R13, RZ, 0x18, R35.reuse ;  /* 0x00000018ff0d7819 */ /* 0x100fe40000011623 */
[----:B------:R-:W-:Y:S02]  /*4160*/  F2FP.F16.E5M2.UNPACK_B R12, R12 ;  /* 0x0000000cff0c723e */ /* 0x000fe400020004ff */
[----:B------:R-:W-:Y:S01]  /*4170*/  F2FP.F16.E5M2.UNPACK_B R34, R10 ;  /* 0x0000000aff22723e */ /* 0x000fe200020004ff */
[----:B------:R-:W-:Y:S01]  /*4180*/  HADD2.F32 R10, -RZ, R33.H0_H0 ;  /* 0x20000021ff0a7230 */ /* 0x000fe20000004100 */
[----:B------:R-:W-:Y:S01]  /*4190*/  F2FP.F16.E5M2.UNPACK_B R44, R13 ;  /* 0x0000000dff2c723e */ /* 0x000fe200020004ff */
[----:B------:R-:W-:Y:S02]  /*41a0*/  HADD2.F32 R33, -RZ, R12.H0_H0 ;  /* 0x2000000cff217230 */ /* 0x000fe40000004100 */
[----:B------:R-:W-:Y:S01]  /*41b0*/  HADD2.F32 R34, -RZ, R34.H0_H0 ;  /* 0x20000022ff227230 */ /* 0x000fe20000004100 */
[----:B------:R-:W0:Y:S01]  /*41c0*/  LDC.64 R12, c[0x0][0x248] ;  /* 0x00009200ff0c7b82 */ /* 0x000e220000000a00 */
[----:B------:R-:W-:-:S03]  /*41d0*/  SHF.R.U32.HI R35, RZ, 0x10, R35 ;  /* 0x00000010ff237819 */ /* 0x000fc60000011623 */
[----:B------:R-:W-:Y:S02]  /*41e0*/  F2FP.BF16.F32.PACK_AB.RZ R34, R33, R34 ;  /* 0x000000222122723e */ /* 0x000fe400000190ff */
[----:B------:R-:W-:Y:S02]  /*41f0*/  LOP3.LUT R35, R35, 0xff, RZ, 0xc0, !PT ;  /* 0x000000ff23237812 */ /* 0x000fe400078ec0ff */
[----:B------:R-:W1:Y:S01]  /*4200*/  LDC R33, c[0x0][0xc] ;  /* 0x00000300ff217b82 */ /* 0x000e620000000800 */
[----:B------:R-:W-:Y:S02]  /*4210*/  F2FP.F16.E5M2.UNPACK_B R32, R48 ;  /* 0x00000030ff20723e */ /* 0x000fe400020004ff */
[----:B------:R-:W-:Y:S02]  /*4220*/  F2FP.F16.E5M2.UNPACK_B R8, R8 ;  /* 0x00000008ff08723e */ /* 0x000fe400020004ff */
[----:B------:R-:W-:Y:S01]  /*4230*/  F2FP.F16.E5M2.UNPACK_B R35, R35 ;  /* 0x00000023ff23723e */ /* 0x000fe200020004ff */
[----:B------:R-:W-:-:S02]  /*4240*/  HFMA2.BF16_V2 R6, R28.H0_H0, R6, R7 ;  /* 0x000000061c067231 */ /* 0x000fc40000200807 */
[----:B------:R-:W-:Y:S02]  /*4250*/  HADD2.F32 R7, -RZ, R32.H0_H0 ;  /* 0x20000020ff077230 */ /* 0x000fe40000004100 */
[----:B------:R-:W-:Y:S02]  /*4260*/  HADD2.F32 R8, -RZ, R8.H0_H0 ;  /* 0x20000008ff087230 */ /* 0x000fe40000004100 */
[----:B------:R-:W-:Y:S02]  /*4270*/  HADD2.F32 R44, -RZ, R44.H0_H0 ;  /* 0x2000002cff2c7230 */ /* 0x000fe40000004100 */
[----:B------:R-:W-:Y:S01]  /*4280*/  HADD2.F32 R35, -RZ, R35.H0_H0 ;  /* 0x20000023ff237230 */ /* 0x000fe20000004100 */
[----:B------:R-:W-:Y:S02]  /*4290*/  F2FP.BF16.F32.PACK_AB.RZ R10, R45, R10 ;  /* 0x0000000a2d0a723e */ /* 0x000fe400000190ff */
[----:B------:R-:W-:Y:S02]  /*42a0*/  F2FP.BF16.F32.PACK_AB.RZ R32, R7, R8 ;  /* 0x000000080720723e */ /* 0x000fe400000190ff */
[----:B------:R-:W-:Y:S01]  /*42b0*/  F2FP.BF16.F32.PACK_AB.RZ R35, R44, R35 ;  /* 0x000000232c23723e */ /* 0x000fe200000190ff */
[----:B------:R-:W-:-:S02]  /*42c0*/  HFMA2.BF16_V2 R8, R28.H0_H0, R15, R14 ;  /* 0x0000000f1c087231 */ /* 0x000fc4000020080e */
        /* <DEDUP_REMOVED lines=11> */
.L_x_71:
[----:B0-----:R-:W-:Y:S05]  /*4380*/  BSYNC B0 ;  /* 0x0000000000007941 */ /* 0x001fea0003800000 */
.L_x_70:
[----:B------:R-:W-:Y:S01]  /*4390*/  UIADD3 UR38, UR38, 0x1, URZ ;  /* 0x0000000126267890 */ /* 0x000fe2000fffe03f */
[----:B------:R-:W-:-:S03]  /*43a0*/  ULDC UR4, c[0x0][0x260] ;  /* 0x0000980000047ab9 */ /* 0x000fc60000000800 */
[----:B------:R-:W-:-:S06]  /*43b0*/  UISETP.GE.AND UP0, UPT, UR38, UR4, UPT ;  /* 0x000000042600728c */ /* 0x000fcc000bf06270 */
[----:B------:R-:W-:-:S13]  /*43c0*/  PLOP3.LUT P0, PT, PT, PT, UP0, 0x80, 0x0 ;  /* 0x000000000000781c */ /* 0x000fda0003f0f008 */
[----:B------:R-:W-:Y:S05]  /*43d0*/  @!P0 BRA `(.L_x_76) ;  /* 0xffffffbc00bc8947 */ /* 0x000fea000383ffff */
.L_x_60:
[----:B------:R-:W0:Y:S01]  /*43e0*/  S2R R2, SR_TID.X ;  /* 0x0000000000027919 */ /* 0x000e220000002100 */
[----:B------:R-:W-:-:S04]  /*43f0*/  ISETP.NE.AND P0, PT, R0, RZ, PT ;  /* 0x000000ff0000720c */ /* 0x000fc80003f05270 */
[----:B0-----:R-:W-:-:S13]  /*4400*/  ISETP.NE.OR P0, PT, R2, RZ, !P0 ;  /* 0x000000ff0200720c */ /* 0x001fda0004705670 */
[----:B------:R-:W-:Y:S05]  /*4410*/  @P0 EXIT ;  /* 0x000000000000094d */ /* 0x000fea0003800000 */
[----:B-----5:R-:W-:Y:S01]  /*4420*/  ST.E desc[UR36][R24.64+-0x80], R29 ;  /* 0xffff801d18007985 */ /* 0x020fe2000c101924 */
[----:B------:R-:W-:Y:S05]  /*4430*/  EXIT ;  /* 0x000000000000794d */ /* 0x000fea0003800000 */
.L_x_77:
        /* <DEDUP_REMOVED lines=12> */
.L_x_932:


//--------------------- .text._Z53userbuffers_fp16_sum_inplace_gpu_rr_rs_oop_atomic_fp8ILi2E13__nv_fp8_e5m2EviiiiiiiiiiPPviS1_PfS1_iim --------------------------
	.section	.text._Z53userbuffers_fp16_sum_inplace_gpu_rr_rs_oop_atomic_fp8ILi2E13__nv_fp8_e5m2EviiiiiiiiiiPPviS1_PfS1_iim,"ax",@progbits
	.align	128
        .global         _Z53userbuffers_fp16_sum_inplace_gpu_rr_rs_oop_atomic_fp8ILi2E13__nv_fp8_e5m2EviiiiiiiiiiPPviS1_PfS1_iim
        .type           _Z53userbuffers_fp16_sum_inplace_gpu_rr_rs_oop_atomic_fp8ILi2E13__nv_fp8_e5m2EviiiiiiiiiiPPviS1_PfS1_iim,@function
        .size           _Z53userbuffers_fp16_sum_inplace_gpu_rr_rs_oop_atomic_fp8ILi2E13__nv_fp8_e5m2EviiiiiiiiiiPPviS1_PfS1_iim,(.L_x_933 - _Z53userbuffers_fp16_sum_inplace_gpu_rr_rs_oop_atomic_fp8ILi2E13__nv_fp8_e5m2EviiiiiiiiiiPPviS1_PfS1_iim)
        .other          _Z53userbuffers_fp16_sum_inplace_gpu_rr_rs_oop_atomic_fp8ILi2E13__nv_fp8_e5m2EviiiiiiiiiiPPviS1_PfS1_iim,@"STO_CUDA_ENTRY STV_DEFAULT"
_Z53userbuffers_fp16_sum_inplace_gpu_rr_rs_oop_atomic_fp8ILi2E13__nv_fp8_e5m2EviiiiiiiiiiPPviS1_PfS1_iim:
.text._Z53userbuffers_fp16_sum_inplace_gpu_rr_rs_oop_atomic_fp8ILi2E13__nv_fp8_e5m2EviiiiiiiiiiPPviS1_PfS1_iim:
        /* <DEDUP_REMOVED lines=17> */
[----:B--2---:R-:W-:-:S05]  /*0110*/  @!P2 IMAD.WIDE R22, R7, 0x4, R4 ;  /* 0x000000040716a825 */ /* 0x004fca00078e0204 */
[----:B------:R1:W5:Y:S01]  /*0120*/  @!P2 LD.E R19, desc[UR36][R22.64+-0x80] ;  /* 0xffff80241613a980 */ /* 0x000362000c101900 */
[----:B0-----:R-:W-:Y:S01]  /*0130*/  ISETP.GE.AND P0, PT, R0, 0x1, PT ;  /* 0x000000010000780c */ /* 0x001fe20003f06270 */
[----:B------:R-:W-:Y:S01]  /*0140*/  ULDC UR4, c[0x0][0x20] ;  /* 0x0000080000047ab9 */ /* 0x000fe20000000800 */
[----:B------:R-:W-:Y:S01]  /*0150*/  IMAD.MOV.U32 R0, RZ, RZ, RZ ;  /* 0x000000ffff007224 */ /* 0x000fe200078e00ff */
[----:B------:R-:W-:Y:S01]  /*0160*/  IADD3 R2, P1, R1, UR4, RZ ;  /* 0x0000000401027c10 */ /* 0x000fe2000ff3e0ff */
[----:B------:R-:W-:Y:S01]  /*0170*/  ULDC UR4, c[0x0][0x24] ;  /* 0x0000090000047ab9 */ /* 0x000fe20000000800 */
[----:B---3--:R-:W-:Y:S01]  /*0180*/  @!P2 IMAD.WIDE R10, R7, 0x4, R8 ;  /* 0x00000004070aa825 */ /* 0x008fe200078e0208 */
[----:B------:R-:W-:Y:S02]  /*0190*/  CS2R R6, SRZ ;  /* 0x0000000000067805 */ /* 0x000fe4000001ff00 */
[----:B------:R-:W-:Y:S01]  /*01a0*/  @!P2 SHF.R.S32.HI R7, RZ, 0x1f, R3 ;  /* 0x0000001fff07a819 */ /* 0x000fe20000011403 */
[----:B------:R-:W-:-:S02]  /*01b0*/  IMAD.X R18, RZ, RZ, UR4, P1 ;  /* 0x00000004ff127e24 */ /* 0x000fc400088e06ff */
[----:B------:R-:W-:Y:S02]  /*01c0*/  @!P2 IMAD.MOV.U32 R6, RZ, RZ, R3 ;  /* 0x000000ffff06a224 */ /* 0x000fe400078e0003 */
[----:B-1----:R-:W-:Y:S05]  /*01d0*/  @!P0 BRA `(.L_x_78) ;  /* 0x0000002800888947 */ /* 0x002fea0003800000 */
[----:B------:R-:W0:Y:S01]  /*01e0*/  LDC.64 R4, c[0x0][0x250] ;  /* 0x00009400ff047b82 */ /* 0x000e220000000a00 */
[----:B------:R-:W-:-:S07]  /*01f0*/  ULDC UR4, c[0x0][0x240] ;  /* 0x0000900000047ab9 */ /* 0x000fce0000000800 */
[----:B------:R-:W1:Y:S08]  /*0200*/  LDC R31, c[0x0][0x22c] ;  /* 0x00008b00ff1f7b82 */ /* 0x000e700000000800 */
[----:B------:R-:W2:Y:S01]  /*0210*/  LDC.64 R26, c[0x0][0x238] ;  /* 0x00008e00ff1a7b82 */ /* 0x000ea20000000a00 */
[----:B0-----:R-:W3:Y:S01]  /*0220*/  LDG.E R32, desc[UR36][R4.64] ;  /* 0x0000002404207981 */ /* 0x001ee2000c1e1900 */
[----:B------:R-:W-:Y:S01]  /*0230*/  LEA R24, P0, R6, R10, 0x2 ;  /* 0x0000000a06187211 */ /* 0x000fe200078010ff */
[----:B------:R-:W-:-:S02]  /*0240*/  VIADD R3, R29, UR4 ;  /* 0x000000041d037c36 */ /* 0x000fc40008000000 */
[----:B------:R-:W-:Y:S01]  /*0250*/  IMAD.WIDE R28, R29, 0x4, R22 ;  /* 0x000000041d1c7825 */ /* 0x000fe200078e0216 */
[----:B------:R-:W-:Y:S02]  /*0260*/  LEA.HI.X R25, R6, R11, R7, 0x2, P0 ;  /* 0x0000000b06197211 */ /* 0x000fe400000f1407 */
[----:B-1----:R-:W-:Y:S01]  /*0270*/  LEA.HI R31, R31, R31, RZ, 0x1 ;  /* 0x0000001f1f1f7211 */ /* 0x002fe200078f08ff */
[----:B------:R-:W-:-:S03]  /*0280*/  IMAD.MOV.U32 R30, RZ, RZ, RZ ;  /* 0x000000ffff1e7224 */ /* 0x000fc600078e00ff */
[----:B------:R-:W-:Y:S01]  /*0290*/  SHF.R.S32.HI R31, RZ, 0x1, R31 ;  /* 0x00000001ff1f7819 */ /* 0x000fe2000001141f */
[----:B--2---:R-:W-:Y:S01]  /*02a0*/  IMAD.WIDE R26, R3, 0x8, R26 ;  /* 0x00000008031a7825 */ /* 0x004fe200078e021a */
[----:B---3--:R-:W-:-:S07]  /*02b0*/  F2FP.BF16.F32.PACK_AB R32, RZ, R32 ;  /* 0x00000020ff20723e */ /* 0x008fce00000010ff */
.L_x_94:
[----:B------:R-:W-:Y:S01]  /*02c0*/  ULDC.64 UR4, c[0x0][0x258] ;  /* 0x0000960000047ab9 */ /* 0x000fe20000000a00 */
[----:B------:R-:W-:Y:S01]  /*02d0*/  ULDC.64 UR40, c[0x0][0x268] ;  /* 0x00009a0000287ab9 */ /* 0x000fe20000000a00 */
[----:B------:R-:W-:Y:S01]  /*02e0*/  ISETP.NE.U32.AND P0, PT, RZ, UR4, PT ;  /* 0x00000004ff007c0c */ /* 0x000fe2000bf05070 */
[----:B-----5:R-:W-:-:S03]  /*02f0*/  IMAD.MOV.U32 R0, RZ, RZ, R19 ;  /* 0x000000ffff007224 */ /* 0x020fc600078e0013 */
[----:B------:R-:W-:-:S13]  /*0300*/  ISETP.NE.AND.EX P0, PT, RZ, UR5, PT, P0 ;  /* 0x00000005ff007c0c */ /* 0x000fda000bf05300 */
[----:B0-----:R-:W-:Y:S05]  /*0310*/  @!P0 BRA `(.L_x_79) ;  /* 0x0000000000708947 */ /* 0x001fea0003800000 */
[----:B------:R-:W0:Y:S01]  /*0320*/  S2UR UR38, SR_CTAID.X ;  /* 0x00000000002679c3 */ /* 0x000e220000002500 */
[----:B------:R-:W-:Y:S01]  /*0330*/  BSSY B0, `(.L_x_80) ;  /* 0x0000017000007945 */ /* 0x000fe20003800000 */
[----:B0-----:R-:W-:-:S13]  /*0340*/  LOP3.LUT P0, RZ, R17, UR38, RZ, 0xfc, !PT ;  /* 0x0000002611ff7c12 */ /* 0x001fda000f80fcff */
[----:B------:R-:W-:Y:S05]  /*0350*/  @P0 BRA `(.L_x_81) ;  /* 0x0000000000500947 */ /* 0x000fea0003800000 */
[----:B------:R-:W0:Y:S01]  /*0360*/  LDC.64 R4, c[0x0][0x258] ;  /* 0x00009600ff047b82 */ /* 0x000e220000000a00 */
[----:B------:R-:W-:Y:S01]  /*0370*/  BSSY B1, `(.L_x_82) ;  /* 0x0000007000017945 */ /* 0x000fe20003800000 */
[----:B0-----:R-:W-:-:S07]  /*0380*/  IMAD.WIDE R4, R30, 0x4, R4 ;  /* 0x000000041e047825 */ /* 0x001fce00078e0204 */
.L_x_83:
[----:B------:R-:W-:Y:S01]  /*0390*/  CS2R R6, SRZ ;  /* 0x0000000000067805 */ /* 0x000fe2000001ff00 */
[----:B------:R-:W-:Y:S05]  /*03a0*/  YIELD ;  /* 0x0000000000007946 */ /* 0x000fea0003800000 */
[----:B------:R-:W2:Y:S02]  /*03b0*/  ATOMG.E.CAS.STRONG.GPU PT, R3, [R4], R6, R7 ;  /* 0x00000006040373a9 */ /* 0x000ea400001ee107 */
[----:B--2---:R-:W-:-:S13]  /*03c0*/  ISETP.NE.AND P0, PT, R3, RZ, PT ;  /* 0x000000ff0300720c */ /* 0x004fda0003f05270 */
[----:B------:R-:W-:Y:S05]  /*03d0*/  @P0 BRA `(.L_x_83) ;  /* 0xfffffffc00ec0947 */ /* 0x000fea000383ffff */
[----:B------:R-:W-:Y:S05]  /*03e0*/  BSYNC B1 ;  /* 0x0000000000017941 */ /* 0x000fea0003800000 */
.L_x_82:
        /* <DEDUP_REMOVED lines=11> */
.L_x_81:
[----:B------:R-:W-:Y:S05]  /*04a0*/  BSYNC B0 ;  /* 0x0000000000007941 */ /* 0x000fea0003800000 */
.L_x_80:
[----:B------:R-:W-:-:S13]  /*04b0*/  ISETP.NE.AND P0, PT, RZ, UR38, PT ;  /* 0x00000026ff007c0c */ /* 0x000fda000bf05270 */
[----:B------:R-:W-:Y:S05]  /*04c0*/  @!P0 WARPSYNC.ALL ;  /* 0x0000000000008948 */ /* 0x000fea0003800000 */
[----:B------:R-:W-:Y:S06]  /*04d0*/  @!P0 BAR.SYNC.DEFER_BLOCKING 0x0 ;  /* 0x0000000000008b1d */ /* 0x000fec0000010000 */
.L_x_79:
[----:B------:R-:W-:-:S13]  /*04e0*/  ISETP.GT.U32.AND P0, PT, R17, 0x1, PT ;  /* 0x000000011100780c */ /* 0x000fda0003f04070 */
[----:B------:R-:W-:Y:S05]  /*04f0*/  @P0 BRA `(.L_x_84) ;  /* 0x0000000000b80947 */ /* 0x000fea0003800000 */
[----:B------:R-:W0:Y:S01]  /*0500*/  S2R R16, SR_CTAID.X ;  /* 0x0000000000107919 */ /* 0x000e220000002500 */
[----:B------:R-:W-:Y:S01]  /*0510*/  VIADD R19, R19, 0x1 ;  /* 0x0000000113137836 */ /* 0x000fe20000000000 */
        /* <DEDUP_REMOVED lines=9> */
.L_x_85:
        /* <DEDUP_REMOVED lines=31> */
[----:B0-----:R-:W-:-:S02]  /*07a0*/  IMAD.MOV.U32 R6, RZ, RZ, R2 ;  /* 0x000000ffff067224 */ /* 0x001fc400078e0002 */
[----:B---34-:R-:W-:-:S07]  /*07b0*/  IMAD.MOV.U32 R7, RZ, RZ, R18 ;  /* 0x000000ffff077224 */ /* 0x018fce00078e0012 */
[----:B------:R-:W-:-:S07]  /*07c0*/  LEPC R20, `(.L_x_84) ;  /* 0x000000001014794e */ /* 0x000fce0000000000 */
[----:B------:R-:W-:Y:S05]  /*07d0*/  CALL.ABS.NOINC R8 ;  /* 0x0000000008007343 */ /* 0x000fea0003c00000 */
.L_x_84:
[----:B------:R-:W-:Y:S01]  /*07e0*/  ISETP.NE.AND P0, PT, R17, RZ, PT ;  /* 0x000000ff1100720c */ /* 0x000fe20003f05270 */
[----:B------:R-:W-:Y:S05]  /*07f0*/  WARPSYNC.ALL ;  /* 0x0000000000007948 */ /* 0x000fea0003800000 */
[----:B------:R-:W-:Y:S01]  /*0800*/  BAR.SYNC.DEFER_BLOCKING 0x0 ;  /* 0x0000000000007b1d */ /* 0x000fe20000010000 */
[----:B------:R-:W-:-:S05]  /*0810*/  IMAD.MOV.U32 R0, RZ, RZ, RZ ;  /* 0x000000ffff007224 */ /* 0x000fca00078e00ff */
[----:B------:R-:W-:Y:S04]  /*0820*/  BSSY B0, `(.L_x_86) ;  /* 0x000000c000007945 */ /* 0x000fe80003800000 */
[----:B------:R-:W-:Y:S05]  /*0830*/  @P0 BRA `(.L_x_87) ;  /* 0x0000000000280947 */ /* 0x000fea0003800000 */
[----:B------:R-:W0:Y:S08]  /*0840*/  S2UR UR4, SR_CTAID.X ;  /* 0x00000000000479c3 */ /* 0x000e300000002500 */
[----:B------:R-:W1:Y:S01]  /*0850*/  LDC R0, c[0x0][0xc] ;  /* 0x00000300ff007b82 */ /* 0x000e620000000800 */
[----:B0-----:R-:W-:Y:S02]  /*0860*/  ISETP.NE.AND P0, PT, RZ, UR4, PT ;  /* 0x00000004ff007c0c */ /* 0x001fe4000bf05270 */
[----:B-1----:R-:W-:-:S04]  /*0870*/  IADD3 R0, -R0, 0x21, RZ ;  /* 0x0000002100007810 */ /* 0x002fc80007ffe1ff */
[----:B------:R-:W-:-:S05]  /*0880*/  SEL R3, R0, 0x1, !P0 ;  /* 0x0000000100037807 */ /* 0x000fca0004000000 */
[----:B------:R-:W2:Y:S01]  /*0890*/  ATOM.E.ADD.STRONG.GPU PT, R0, desc[UR36][R22.64+0x100], R3 ;  /* 0x000100031600798a */ /* 0x000ea200081ee1e4 */
[----:B------:R-:W-:Y:S02]  /*08a0*/  IMAD.SHL.U32 R5, R19, 0x20, RZ ;  /* 0x0000002013057824 */ /* 0x000fe400078e00ff */
[----:B--2---:R-:W-:-:S05]  /*08b0*/  IMAD.IADD R0, R3, 0x1, R0 ;  /* 0x0000000103007824 */ /* 0x004fca00078e0200 */
[----:B------:R-:W-:-:S04]  /*08c0*/  ISETP.NE.AND P0, PT, R0, R5, PT ;  /* 0x000000050000720c */ /* 0x000fc80003f05270 */
[----:B------:R-:W-:-:S09]  /*08d0*/  SEL R0, RZ, 0x1, P0 ;  /* 0x00000001ff007807 */ /* 0x000fd20000000000 */
.L_x_87:
[----:B------:R-:W-:Y:S05]  /*08e0*/  BSYNC B0 ;  /* 0x0000000000007941 */ /* 0x000fea0003800000 */
.L_x_86:
[----:B------:R-:W0:Y:S01]  /*08f0*/  S2UR UR8, SR_CTAID.X ;  /* 0x00000000000879c3 */ /* 0x000e220000002500 */
[----:B------:R-:W-:Y:S01]  /*0900*/  ULDC UR6, c[0x0][0x228] ;  /* 0x00008a0000067ab9 */ /* 0x000fe20000000800 */
[----:B------:R-:W-:Y:S01]  /*0910*/  ULDC UR13, c[0x0][0x224] ;  /* 0x00008900000d7ab9 */ /* 0x000fe20000000800 */
[----:B------:R-:W-:Y:S01]  /*0920*/  ULDC UR11, c[0x0][0x224] ;  /* 0x00008900000b7ab9 */ /* 0x000fe20000000800 */
[----:B------:R-:W-:Y:S01]  /*0930*/  ULDC UR15, c[0x0][0x228] ;  /* 0x00008a00000f7ab9 */ /* 0x000fe20000000800 */
[----:B------:R-:W-:Y:S01]  /*0940*/  ULDC UR12, c[0x0][0x228] ;  /* 0x00008a00000c7ab9 */ /* 0x000fe20000000800 */
[----:B------:R-:W-:Y:S01]  /*0950*/  ULDC UR10, c[0x0][0x234] ;  /* 0x00008d00000a7ab9 */ /* 0x000fe20000000800 */
[----:B------:R-:W-:Y:S01]  /*0960*/  ULDC UR7, c[0x0][0x230] ;  /* 0x00008c0000077ab9 */ /* 0x000fe20000000800 */
[----:B------:R-:W0:Y:S01]  /*0970*/  LDC R16, c[0x0][RZ] ;  /* 0x00000000ff107b82 */ /* 0x000e220000000800 */
[----:B------:R-:W-:Y:S01]  /*0980*/  ULDC UR14, c[0x0][0x230] ;  /* 0x00008c00000e7ab9 */ /* 0x000fe20000000800 */
[----:B------:R-:W-:Y:S01]  /*0990*/  BSSY B0, `(.L_x_88) ;  /* 0x0000222000007945 */ /* 0x000fe20003800000 */
[----:B0-----:R-:W-:-:S05]  /*09a0*/  IMAD R38, R16, UR8, R17 ;  /* 0x0000000810267c24 */ /* 0x001fca000f8e0211 */
[----:B------:R-:W-:Y:S01]  /*09b0*/  BAR.SYNC.DEFER_BLOCKING 0x0 ;  /* 0x0000000000007b1d */ /* 0x000fe20000010000 */
[----:B------:R-:W-:-:S13]  /*09c0*/  ISETP.GE.AND P0, PT, R38, UR6, PT ;  /* 0x0000000626007c0c */ /* 0x000fda000bf06270 */
[----:B------:R-:W-:Y:S05]  /*09d0*/  @P0 BRA `(.L_x_89) ;  /* 0x0000002000740947 */ /* 0x000fea0003800000 */
[----:B------:R-:W0:Y:S01]  /*09e0*/  LDC R6, c[0x0][0x234] ;  /* 0x00008d00ff067b82 */ /* 0x000e220000000800 */
[----:B------:R-:W-:Y:S01]  /*09f0*/  IMAD.MOV.U32 R37, RZ, RZ, R38 ;  /* 0x000000ffff257224 */ /* 0x000fe200078e0026 */
[----:B0-----:R-:W-:-:S13]  /*0a00*/  ISETP.NE.AND P0, PT, R6, RZ, PT ;  /* 0x000000ff0600720c */ /* 0x001fda0003f05270 */
[----:B------:R-:W-:Y:S05]  /*0a10*/  @!P0 BRA `(.L_x_90) ;  /* 0x0000001000848947 */ /* 0x000fea0003800000 */
[-C--:B------:R-:W-:Y:S01]  /*0a20*/  IABS R3, R31.reuse ;  /* 0x0000001f00037213 */ /* 0x080fe20000000000 */
[----:B------:R-:W-:Y:S01]  /*0a30*/  IMAD R6, R6, UR6, RZ ;  /* 0x0000000606067c24 */ /* 0x000fe2000f8e02ff */
[----:B------:R-:W-:Y:S01]  /*0a40*/  IABS R9, R31 ;  /* 0x0000001f00097213 */ /* 0x000fe20000000000 */
[----:B------:R-:W0:Y:S01]  /*0a50*/  S2UR UR5, SR_CgaCtaId ;  /* 0x00000000000579c3 */ /* 0x000e220000008800 */
[----:B------:R-:W1:Y:S01]  /*0a60*/  I2F.RP R7, R3 ;  /* 0x0000000300077306 */ /* 0x000e620000209400 */
[----:B------:R-:W-:Y:S01]  /*0a70*/  ULDC UR9, c[0x0][0x21c] ;  /* 0x0000870000097ab9 */ /* 0x000fe20000000800 */
[----:B------:R-:W-:Y:S01]  /*0a80*/  UMOV UR4, 0x400 ;  /* 0x0000040000047882 */ /* 0x000fe20000000000 */
[----:B------:R-:W-:Y:S05]  /*0a90*/  BSSY B1, `(.L_x_91) ;  /* 0x0000118000017945 */ /* 0x000fea0003800000 */
[----:B-1----:R-:W1:Y:S01]  /*0aa0*/  MUFU.RCP R7, R7 ;  /* 0x0000000700077308 */ /* 0x002e620000001000 */
[----:B0-----:R-:W-:Y:S01]  /*0ab0*/  ULEA UR4, UR5, UR4, 0x18 ;  /* 0x0000000405047291 */ /* 0x001fe2000f8ec03f */
[----:B-1----:R-:W-:-:S02]  /*0ac0*/  VIADD R4, R7, 0xffffffe ;  /* 0x0ffffffe07047836 */ /* 0x002fc40000000000 */
[----:B------:R-:W-:-:S04]  /*0ad0*/  IMAD.MOV R7, RZ, RZ, -R9 ;  /* 0x000000ffff077224 */ /* 0x000fc800078e0a09 */
[----:B------:R0:W1:Y:S02]  /*0ae0*/  F2I.FTZ.U32.TRUNC.NTZ R5, R4 ;  /* 0x0000000400057305 */ /* 0x000064000021f000 */
[----:B0-----:R-:W-:Y:S02]  /*0af0*/  IMAD.MOV.U32 R4, RZ, RZ, RZ ;  /* 0x000000ffff047224 */ /* 0x001fe400078e00ff */
[----:B-1----:R-:W-:-:S04]  /*0b00*/  IMAD.MOV R8, RZ, RZ, -R5 ;  /* 0x000000ffff087224 */ /* 0x002fc800078e0a05 */
[----:B------:R-:W-:Y:S01]  /*0b10*/  IMAD R33, R8, R3, RZ ;  /* 0x0000000308217224 */ /* 0x000fe200078e02ff */
[----:B------:R-:W-:Y:S02]  /*0b20*/  IABS R8, R6 ;  /* 0x0000000600087213 */ /* 0x000fe40000000000 */
[----:B------:R-:W-:Y:S01]  /*0b30*/  LOP3.LUT R6, R6, R31, RZ, 0x3c, !PT ;  /* 0x0000001f06067212 */ /* 0x000fe200078e3cff */
[----:B------:R-:W-:Y:S01]  /*0b40*/  IMAD.HI.U32 R33, R5, R33, R4 ;  /* 0x0000002105217227 */ /* 0x000fe200078e0004 */
[----:B------:R-:W-:Y:S02]  /*0b50*/  LEA.HI R4, R17, UR8, RZ, 0x1b ;  /* 0x0000000811047c11 */ /* 0x000fe4000f8fd8ff */
[----:B------:R-:W-:-:S03]  /*0b60*/  ISETP.GE.AND P2, PT, R6, RZ, PT ;  /* 0x000000ff0600720c */ /* 0x000fc60003f46270 */
[----:B------:R-:W-:-:S04]  /*0b70*/  IMAD.HI.U32 R5, R33, R8, RZ ;  /* 0x0000000821057227 */ /* 0x000fc800078e00ff */
[----:B------:R-:W-:Y:S02]  /*0b80*/  IMAD R8, R5, R7, R8 ;  /* 0x0000000705087224 */ /* 0x000fe400078e0208 */
[----:B------:R-:W0:Y:S01]  /*0b90*/  LDC R7, c[0x0][0x260] ;  /* 0x00009800ff077b82 */ /* 0x000e220000000800 */
[----:B------:R-:W-:Y:S02]  /*0ba0*/  VIADD R4, R4, UR9 ;  /* 0x0000000904047c36 */ /* 0x000fe40008000000 */
[----:B------:R-:W-:Y:S02]  /*0bb0*/  ISETP.GT.U32.AND P1, PT, R3, R8, PT ;  /* 0x000000080300720c */ /* 0x000fe40003f24070 */
[----:B------:R-:W-:-:S05]  /*0bc0*/  IMAD.SHL.U32 R4, R4, 0x8, RZ ;  /* 0x0000000804047824 */ /* 0x000fca00078e00ff */
[----:B------:R-:W-:-:S04]  /*0bd0*/  LOP3.LUT R4, R4, 0x8, RZ, 0xc0, !PT ;  /* 0x0000000804047812 */ /* 0x000fc800078ec0ff */
[----:B------:R-:W-:Y:S01]  /*0be0*/  LOP3.LUT R34, R4, 0x8, RZ, 0x3c, !PT ;  /* 0x0000000804227812 */ /* 0x000fe200078e3cff */
[----:B------:R1:W2:Y:S01]  /*0bf0*/  LDS.64 R20, [R4+UR4] ;  /* 0x0000000404147984 */ /* 0x0002a20008000a00 */
[----:B------:R-:W-:Y:S02]  /*0c00*/  @!P1 IMAD.IADD R8, R8, 0x1, -R3 ;  /* 0x0000000108089824 */ /* 0x000fe400078e0a03 */
[----:B------:R-:W-:Y:S01]  /*0c10*/  @!P1 VIADD R5, R5, 0x1 ;  /* 0x0000000105059836 */ /* 0x000fe20000000000 */
[----:B------:R-:W-:Y:S01]  /*0c20*/  ISETP.NE.AND P1, PT, R31, RZ, PT ;  /* 0x000000ff1f00720c */ /* 0x000fe20003f25270 */
[----:B------:R-:W3:Y:S01]  /*0c30*/  LDS.64 R34, [R34+UR4] ;  /* 0x0000000422227984 */ /* 0x000ee20008000a00 */
[----:B------:R-:W-:Y:S01]  /*0c40*/  ISETP.GE.U32.AND P0, PT, R8, R3, PT ;  /* 0x000000030800720c */ /* 0x000fe20003f06070 */
[----:B------:R-:W-:-:S12]  /*0c50*/  ULDC UR4, c[0x0][0x224] ;  /* 0x0000890000047ab9 */ /* 0x000fd80000000800 */
[----:B------:R-:W-:Y:S01]  /*0c60*/  @P0 VIADD R5, R5, 0x1 ;  /* 0x0000000105050836 */ /* 0x000fe20000000000 */
[----:B0-----:R-:W-:-:S03]  /*0c70*/  ISETP.NE.AND P0, PT, R7, 0x1, PT ;  /* 0x000000010700780c */ /* 0x001fc60003f05270 */
[----:B------:R-:W-:Y:S01]  /*0c80*/  @!P2 IMAD.MOV R5, RZ, RZ, -R5 ;  /* 0x000000ffff05a224 */ /* 0x000fe200078e0a05 */
[----:B------:R-:W-:Y:S02]  /*0c90*/  SEL R6, R30, 0x1, P0 ;  /* 0x000000011e067807 */ /* 0x000fe40000000000 */
[----:B------:R-:W-:-:S03]  /*0ca0*/  @!P1 LOP3.LUT R5, RZ, R31, RZ, 0x33, !PT ;  /* 0x0000001fff059212 */ /* 0x000fc600078e33ff */
[----:B------:R-:W-:-:S04]  /*0cb0*/  IMAD R6, R6, UR4, RZ ;  /* 0x0000000406067c24 */ /* 0x000fc8000f8e02ff */
[----:B-123--:R-:W-:-:S07]  /*0cc0*/  IMAD R36, R5, UR9, R6 ;  /* 0x0000000905247c24 */ /* 0x00efce000f8e0206 */
.L_x_92:
[----:B0-----:R-:W-:Y:S02]  /*0cd0*/  IABS R4, R31 ;  /* 0x0000001f00047213 */ /* 0x001fe40000000000 */
[----:B------:R-:W-:-:S03]  /*0ce0*/  IABS R6, R38 ;  /* 0x0000002600067213 */ /* 0x000fc60000000000 */
[----:B------:R-:W-:Y:S02]  /*0cf0*/  IMAD.MOV R5, RZ, RZ, -R4 ;  /* 0x000000ffff057224 */ /* 0x000fe400078e0a04 */
[----:B------:R-:W-:-:S04]  /*0d00*/  IMAD.HI.U32 R4, R33, R6, RZ ;  /* 0x0000000621047227 */ /* 0x000fc800078e00ff */
[----:B------:R-:W-:Y:S01]  /*0d10*/  IMAD R6, R4, R5, R6 ;  /* 0x0000000504067224 */ /* 0x000fe200078e0206 */
[----:B------:R-:W-:-:S04]  /*0d20*/  IABS R5, R31 ;  /* 0x0000001f00057213 */ /* 0x000fc80000000000 */
[----:B------:R-:W-:-:S13]  /*0d30*/  ISETP.GT.U32.AND P1, PT, R3, R6, PT ;  /* 0x000000060300720c */ /* 0x000fda0003f24070 */
[----:B------:R-:W-:Y:S01]  /*0d40*/  @!P1 IMAD.IADD R6, R6, 0x1, -R5 ;  /* 0x0000000106069824 */ /* 0x000fe200078e0a05 */
[----:B------:R-:W-:Y:S01]  /*0d50*/  LOP3.LUT R5, R38, R31, RZ, 0x3c, !PT ;  /* 0x0000001f26057212 */ /* 0x000fe200078e3cff */
[----:B------:R-:W-:Y:S01]  /*0d60*/  @!P1 VIADD R4, R4, 0x1 ;  /* 0x0000000104049836 */ /* 0x000fe20000000000 */
[----:B------:R-:W-:Y:S02]  /*0d70*/  ISETP.NE.AND P1, PT, R31, RZ, PT ;  /* 0x000000ff1f00720c */ /* 0x000fe40003f25270 */
[----:B------:R-:W-:Y:S02]  /*0d80*/  ISETP.GE.U32.AND P0, PT, R6, R3, PT ;  /* 0x000000030600720c */ /* 0x000fe40003f06070 */
[----:B------:R-:W-:-:S11]  /*0d90*/  ISETP.GE.AND P2, PT, R5, RZ, PT ;  /* 0x000000ff0500720c */ /* 0x000fd60003f46270 */
[----:B------:R-:W-:-:S04]  /*0da0*/  @P0 VIADD R4, R4, 0x1 ;  /* 0x0000000104040836 */ /* 0x000fc80000000000 */
[----:B------:R-:W-:Y:S01]  /*0db0*/  @!P2 IMAD.MOV R4, RZ, RZ, -R4 ;  /* 0x000000ffff04a224 */ /* 0x000fe200078e0a04 */
[----:B------:R-:W-:-:S05]  /*0dc0*/  @!P1 LOP3.LUT R4, RZ, R31, RZ, 0x33, !PT ;  /* 0x0000001fff049212 */ /* 0x000fca00078e33ff */
[----:B------:R-:W-:Y:S02]  /*0dd0*/  IMAD.MOV R5, RZ, RZ, -R4 ;  /* 0x000000ffff057224 */ /* 0x000fe400078e0a04 */
[----:B------:R-:W-:Y:S02]  /*0de0*/  IMAD R4, R4, UR10, R36 ;  /* 0x0000000a04047c24 */ /* 0x000fe4000f8e0224 */
[----:B------:R-:W-:-:S04]  /*0df0*/  IMAD R5, R31, R5, R38 ;  /* 0x000000051f057224 */ /* 0x000fc800078e0226 */
[----:B------:R-:W-:Y:S02]  /*0e00*/  IMAD.IADD R5, R4, 0x1, R5 ;  /* 0x0000000104057824 */ /* 0x000fe400078e0205 */
[----:B------:R-:W0:Y:S02]  /*0e10*/  LDC R4, c[0x0][0x22c] ;  /* 0x00008b00ff047b82 */ /* 0x000e240000000800 */
[----:B------:R-:W-:-:S06]  /*0e20*/  IMAD.WIDE R8, R5, 0x10, R20 ;  /* 0x0000001005087825 */ /* 0x000fcc00078e0214 */
[----:B------:R-:W2:Y:S01]  /*0e30*/  LD.E.128 R8, desc[UR36][R8.64] ;  /* 0x0000002408087980 */ /* 0x000ea2000c101d00 */
[----:B------:R-:W-:-:S06]  /*0e40*/  IMAD.WIDE R12, R5, 0x10, R34 ;  /* 0x00000010050c7825 */ /* 0x000fcc00078e0222 */
[----:B------:R-:W3:Y:S01]  /*0e50*/  LD.E.128 R12, desc[UR36][R12.64] ;  /* 0x000000240c0c7980 */ /* 0x000ee2000c101d00 */
[----:B------:R-:W-:Y:S01]  /*0e60*/  IMAD.SHL.U32 R5, R38, 0x2, RZ ;  /* 0x0000000226057824 */ /* 0x000fe200078e00ff */
[----:B------:R-:W-:Y:S02]  /*0e70*/  ULDC UR4, c[0x0][0xc] ;  /* 0x0000030000047ab9 */ /* 0x000fe40000000800 */
[----:B------:R-:W-:Y:S01]  /*0e80*/  IMAD R38, R16, UR4, R38 ;  /* 0x0000000410267c24 */ /* 0x000fe2000f8e0226 */
[----:B0-----:R-:W-:-:S04]  /*0e90*/  IABS R41, R4 ;  /* 0x0000000400297213 */ /* 0x001fc80000000000 */
[----:B------:R-:W0:Y:S08]  /*0ea0*/  I2F.RP R37, R41 ;  /* 0x0000002900257306 */ /* 0x000e300000209400 */
[----:B0-----:R-:W0:Y:S02]  /*0eb0*/  MUFU.RCP R37, R37 ;  /* 0x0000002500257308 */ /* 0x001e240000001000 */
[----:B0-----:R-:W-:-:S06]  /*0ec0*/  VIADD R6, R37, 0xffffffe ;  /* 0x0ffffffe25067836 */ /* 0x001fcc0000000000 */
[----:B------:R0:W1:Y:S02]  /*0ed0*/  F2I.FTZ.U32.TRUNC.NTZ R7, R6 ;  /* 0x0000000600077305 */ /* 0x000064000021f000 */
[----:B0-----:R-:W-:Y:S02]  /*0ee0*/  IMAD.MOV.U32 R6, RZ, RZ, RZ ;  /* 0x000000ffff067224 */ /* 0x001fe400078e00ff */
[----:B-1----:R-:W-:-:S04]  /*0ef0*/  IMAD.MOV R40, RZ, RZ, -R7 ;  /* 0x000000ffff287224 */ /* 0x002fc800078e0a07 */
[----:B------:R-:W-:Y:S01]  /*0f00*/  IMAD R39, R40, R41, RZ ;  /* 0x0000002928277224 */ /* 0x000fe200078e02ff */
[----:B------:R-:W-:-:S03]  /*0f10*/  IABS R40, R5 ;  /* 0x0000000500287213 */ /* 0x000fc60000000000 */
[----:B------:R-:W-:Y:S01]  /*0f20*/  IMAD.HI.U32 R39, R7, R39, R6 ;  /* 0x0000002707277227 */ /* 0x000fe200078e0006 */
[----:B------:R-:W-:-:S04]  /*0f30*/  LOP3.LUT R7, R5, 0x1, RZ, 0xfc, !PT ;  /* 0x0000000105077812 */ /* 0x000fc800078efcff */
[----:B------:R-:W-:Y:S01]  /*0f40*/  IABS R42, R7 ;  /* 0x00000007002a7213 */ /* 0x000fe20000000000 */
[----:B------:R-:W-:-:S04]  /*0f50*/  IMAD.HI.U32 R6, R39, R40, RZ ;  /* 0x0000002827067227 */ /* 0x000fc800078e00ff */
[----:B------:R-:W-:Y:S02]  /*0f60*/  IMAD.MOV R37, RZ, RZ, -R6 ;  /* 0x000000ffff257224 */ /* 0x000fe400078e0a06 */
[----:B------:R-:W-:-:S04]  /*0f70*/  IMAD.HI.U32 R39, R39, R42, RZ ;  /* 0x0000002a27277227 */ /* 0x000fc800078e00ff */
[----:B------:R-:W-:Y:S02]  /*0f80*/  IMAD R37, R41, R37, R40 ;  /* 0x0000002529257224 */ /* 0x000fe400078e0228 */
[----:B------:R-:W-:-:S03]  /*0f90*/  IMAD.MOV R40, RZ, RZ, -R39 ;  /* 0x000000ffff287224 */ /* 0x000fc600078e0a27 */
[C---:B------:R-:W-:Y:S01]  /*0fa0*/  ISETP.GT.U32.AND P4, PT, R41.reuse, R37, PT ;  /* 0x000000252900720c */ /* 0x040fe20003f84070 */
[----:B------:R-:W-:-:S05]  /*0fb0*/  IMAD R40, R41, R40, R42 ;  /* 0x0000002829287224 */ /* 0x000fca00078e022a */
[----:B------:R-:W-:-:S07]  /*0fc0*/  ISETP.GT.U32.AND P5, PT, R41, R40, PT ;  /* 0x000000282900720c */ /* 0x000fce0003fa4070 */
[----:B------:R-:W-:Y:S02]  /*0fd0*/  @!P4 IMAD.IADD R37, R37, 0x1, -R41 ;  /* 0x000000012525c824 */ /* 0x000fe400078e0a29 */
[----:B------:R-:W-:-:S03]  /*0fe0*/  @!P4 VIADD R6, R6, 0x1 ;  /* 0x000000010606c836 */ /* 0x000fc60000000000 */
[----:B------:R-:W-:Y:S01]  /*0ff0*/  ISETP.GE.U32.AND P2, PT, R37, R41, PT ;  /* 0x000000292500720c */ /* 0x000fe20003f46070 */
[----:B------:R-:W-:Y:S01]  /*1000*/  @!P5 IMAD.IADD R40, R40, 0x1, -R41 ;  /* 0x000000012828d824 */ /* 0x000fe200078e0a29 */
[----:B------:R-:W-:Y:S01]  /*1010*/  LOP3.LUT R37, R5, R4, RZ, 0x3c, !PT ;  /* 0x0000000405257212 */ /* 0x000fe200078e3cff */
[----:B------:R-:W-:-:S03]  /*1020*/  @!P5 VIADD R39, R39, 0x1 ;  /* 0x000000012727d836 */ /* 0x000fc60000000000 */
[----:B------:R-:W-:Y:S02]  /*1030*/  ISETP.GE.U32.AND P3, PT, R40, R41, PT ;  /* 0x000000292800720c */ /* 0x000fe40003f66070 */
[-C--:B------:R-:W-:Y:S02]  /*1040*/  LOP3.LUT R40, R7, R4.reuse, RZ, 0x3c, !PT ;  /* 0x0000000407287212 */ /* 0x080fe400078e3cff */
[----:B------:R-:W-:Y:S02]  /*1050*/  ISETP.GE.AND P0, PT, R37, RZ, PT ;  /* 0x000000ff2500720c */ /* 0x000fe40003f06270 */
[----:B------:R-:W-:Y:S01]  /*1060*/  ISETP.GE.AND P1, PT, R40, RZ, PT ;  /* 0x000000ff2800720c */ /* 0x000fe20003f26270 */
[----:B------:R-:W-:Y:S01]  /*1070*/  @P2 VIADD R6, R6, 0x1 ;  /* 0x0000000106062836 */ /* 0x000fe20000000000 */
[----:B------:R-:W-:Y:S02]  /*1080*/  ISETP.NE.AND P2, PT, R4, RZ, PT ;  /* 0x000000ff0400720c */ /* 0x000fe40003f45270 */
[----:B------:R-:W-:-:S03]  /*1090*/  LOP3.LUT R37, RZ, R4, RZ, 0x33, !PT ;  /* 0x00000004ff257212 */ /* 0x000fc600078e33ff */
[----:B------:R-:W-:-:S04]  /*10a0*/  @P3 VIADD R39, R39, 0x1 ;  /* 0x0000000127273836 */ /* 0x000fc80000000000 */
[----:B------:R-:W-:Y:S02]  /*10b0*/  IMAD.MOV.U32 R40, RZ, RZ, R39 ;  /* 0x000000ffff287224 */ /* 0x000fe400078e0027 */
[----:B------:R-:W-:Y:S01]  /*10c0*/  @!P0 IMAD.MOV R6, RZ, RZ, -R6 ;  /* 0x000000ffff068224 */ /* 0x000fe200078e0a06 */
[----:B------:R-:W-:Y:S01]  /*10d0*/  ISETP.GE.AND P0, PT, R38, UR12, PT ;  /* 0x0000000c26007c0c */ /* 0x000fe2000bf06270 */
[----:B------:R-:W-:Y:S02]  /*10e0*/  @!P1 IMAD.MOV R40, RZ, RZ, -R40 ;  /* 0x000000ffff289224 */ /* 0x000fe400078e0a28 */
[----:B------:R-:W-:Y:S01]  /*10f0*/  IMAD R39, R30, UR11, RZ ;  /* 0x0000000b1e277c24 */ /* 0x000fe2000f8e02ff */
[C---:B------:R-:W-:Y:S02]  /*1100*/  SEL R6, R37.reuse, R6, !P2 ;  /* 0x0000000625067207 */ /* 0x040fe40005000000 */
[----:B------:R-:W-:Y:S01]  /*1110*/  SEL R40, R37, R40, !P2 ;  /* 0x0000002825287207 */ /* 0x000fe20005000000 */
[----:B------:R-:W-:-:S02]  /*1120*/  IMAD.SHL.U32 R39, R39, 0x2, RZ ;  /* 0x0000000227277824 */ /* 0x000fc400078e00ff */
[----:B------:R-:W-:Y:S02]  /*1130*/  IMAD.MOV R41, RZ, RZ, -R6 ;  /* 0x000000ffff297224 */ /* 0x000fe400078e0a06 */
[----:B------:R-:W-:Y:S02]  /*1140*/  IMAD.MOV R42, RZ, RZ, -R40 ;  /* 0x000000ffff2a7224 */ /* 0x000fe400078e0a28 */
[----:B------:R-:W-:Y:S02]  /*1150*/  IMAD R37, R6, UR7, R39 ;  /* 0x0000000706257c24 */ /* 0x000fe4000f8e0227 */
[----:B------:R-:W-:Y:S02]  /*1160*/  IMAD R6, R4, R41, R5 ;  /* 0x0000002904067224 */ /* 0x000fe400078e0205 */
[----:B------:R-:W-:Y:S02]  /*1170*/  IMAD R39, R40, UR7, R39 ;  /* 0x0000000728277c24 */ /* 0x000fe4000f8e0227 */
[----:B------:R-:W-:-:S02]  /*1180*/  IMAD R4, R4, R42, R7 ;  /* 0x0000002a04047224 */ /* 0x000fc400078e0207 */
[----:B------:R-:W-:Y:S02]  /*1190*/  IMAD.IADD R37, R37, 0x1, R6 ;  /* 0x0000000125257824 */ /* 0x000fe400078e0206 */
[----:B------:R-:W-:Y:S01]  /*11a0*/  IMAD.IADD R39, R39, 0x1, R4 ;  /* 0x0000000127277824 */ /* 0x000fe200078e0204 */
[C---:B--2---:R-:W-:Y:S02]  /*11b0*/  LOP3.LUT R5, R8.reuse, 0xff, RZ, 0xc0, !PT ;  /* 0x000000ff08057812 */ /* 0x044fe400078ec0ff */
[----:B------:R-:W-:Y:S02]  /*11c0*/  LOP3.LUT R46, R8, 0xffff, RZ, 0xc0, !PT ;  /* 0x0000ffff082e7812 */ /* 0x000fe400078ec0ff */
[--C-:B------:R-:W-:Y:S02]  /*11d0*/  SHF.R.U32.HI R7, RZ, 0x18, R8.reuse ;  /* 0x00000018ff077819 */ /* 0x100fe40000011608 */
[----:B------:R-:W-:Y:S02]  /*11e0*/  SHF.R.U32.HI R8, RZ, 0x10, R8 ;  /* 0x00000010ff087819 */ /* 0x000fe40000011608 */
[----:B------:R-:W-:-:S02]  /*11f0*/  F2FP.F16.E5M2.UNPACK_B R4, R5 ;  /* 0x00000005ff04723e */ /* 0x000fc400020004ff */
[C---:B------:R-:W-:Y:S02]  /*1200*/  LOP3.LUT R43, R9.reuse, 0xff, RZ, 0xc0, !PT ;  /* 0x000000ff092b7812 */ /* 0x040fe400078ec0ff */
[--C-:B------:R-:W-:Y:S01]  /*1210*/  SHF.R.U32.HI R42, RZ, 0x18, R9.reuse ;  /* 0x00000018ff2a7819 */ /* 0x100fe20000011609 */
[----:B------:R-:W-:Y:S01]  /*1220*/  HADD2.F32 R4, -RZ, R4.H0_H0 ;  /* 0x20000004ff047230 */ /* 0x000fe20000004100 */
[----:B------:R-:W-:Y:S02]  /*1230*/  LOP3.LUT R6, R9, 0xffff, RZ, 0xc0, !PT ;  /* 0x0000ffff09067812 */ /* 0x000fe400078ec0ff */
[----:B------:R-:W-:Y:S02]  /*1240*/  LOP3.LUT R5, R8, 0xff, RZ, 0xc0, !PT ;  /* 0x000000ff08057812 */ /* 0x000fe400078ec0ff */
[----:B------:R-:W-:Y:S02]  /*1250*/  SHF.R.U32.HI R9, RZ, 0x10, R9 ;  /* 0x00000010ff097819 */ /* 0x000fe40000011609 */
[----:B------:R-:W-:-:S02]  /*1260*/  SHF.R.U32.HI R8, RZ, 0x10, R10 ;  /* 0x00000010ff087819 */ /* 0x000fc4000001160a */
[----:B------:R-:W-:Y:S02]  /*1270*/  LOP3.LUT R47, R11, 0xffff, RZ, 0xc0, !PT ;  /* 0x0000ffff0b2f7812 */ /* 0x000fe400078ec0ff */
[----:B------:R-:W-:Y:S02]  /*1280*/  SHF.R.U32.HI R46, RZ, 0x8, R46 ;  /* 0x00000008ff2e7819 */ /* 0x000fe4000001162e */
[----:B------:R-:W-:Y:S02]  /*1290*/  LOP3.LUT R45, R9, 0xff, RZ, 0xc0, !PT ;  /* 0x000000ff092d7812 */ /* 0x000fe400078ec0ff */
[----:B------:R-:W-:Y:S02]  /*12a0*/  LOP3.LUT R9, R8, 0xff, RZ, 0xc0, !PT ;  /* 0x000000ff08097812 */ /* 0x000fe400078ec0ff */
[----:B------:R-:W-:Y:S02]  /*12b0*/  SHF.R.U32.HI R8, RZ, 0x8, R47 ;  /* 0x00000008ff087819 */ /* 0x000fe4000001162f */
[----:B------:R-:W-:-:S02]  /*12c0*/  F2FP.F16.E5M2.UNPACK_B R46, R46 ;  /* 0x0000002eff2e723e */ /* 0x000fc400020004ff */
[C---:B---3--:R-:W-:Y:S02]  /*12d0*/  LOP3.LUT R47, R12.reuse, 0xffff, RZ, 0xc0, !PT ;  /* 0x0000ffff0c2f7812 */ /* 0x048fe400078ec0ff */
[----:B------:R-:W-:Y:S01]  /*12e0*/  LOP3.LUT R48, R12, 0xff, RZ, 0xc0, !PT ;  /* 0x000000ff0c307812 */ /* 0x000fe200078ec0ff */
[----:B------:R-:W-:Y:S01]  /*12f0*/  HADD2.F32 R46, -RZ, R46.H0_H0 ;  /* 0x2000002eff2e7230 */ /* 0x000fe20000004100 */
[----:B------:R-:W-:Y:S02]  /*1300*/  SHF.R.U32.HI R47, RZ, 0x8, R47 ;  /* 0x00000008ff2f7819 */ /* 0x000fe4000001162f */
[----:B------:R-:W-:Y:S02]  /*1310*/  F2FP.F16.E5M2.UNPACK_B R48, R48 ;  /* 0x00000030ff30723e */ /* 0x000fe400020004ff */
[----:B------:R-:W-:Y:S02]  /*1320*/  F2FP.F16.E5M2.UNPACK_B R50, R47 ;  /* 0x0000002fff32723e */ /* 0x000fe400020004ff */
[----:B------:R-:W-:Y:S01]  /*1330*/  F2FP.BF16.F32.PACK_AB.RZ R4, RZ, R4 ;  /* 0x00000004ff04723e */ /* 0x000fe200000190ff */
[----:B------:R-:W-:Y:S01]  /*1340*/  HADD2.F32 R48, -RZ, R48.H0_H0 ;  /* 0x20000030ff307230 */ /* 0x000fe20000004100 */
[----:B------:R-:W-:Y:S01]  /*1350*/  F2FP.BF16.F32.PACK_AB.RZ R49, RZ, R46 ;  /* 0x0000002eff31723e */ /* 0x000fe200000190ff */
[----:B------:R-:W-:Y:S01]  /*1360*/  HADD2.F32 R51, -RZ, R50.H0_H0 ;  /* 0x20000032ff337230 */ /* 0x000fe20000004100 */
[----:B------:R-:W-:-:S02]  /*1370*/  LOP3.LUT R44, R10, 0xffff, RZ, 0xc0, !PT ;  /* 0x0000ffff0a2c7812 */ /* 0x000fc400078ec0ff */
[----:B------:R-:W-:Y:S02]  /*1380*/  LOP3.LUT R40, R10, 0xff, RZ, 0xc0, !PT ;  /* 0x000000ff0a287812 */ /* 0x000fe400078ec0ff */
[----:B------:R-:W-:Y:S02]  /*1390*/  SHF.R.U32.HI R41, RZ, 0x18, R10 ;  /* 0x00000018ff297819 */ /* 0x000fe4000001160a */
[----:B------:R-:W-:Y:S02]  /*13a0*/  PRMT R4, R4, 0x5410, R49 ;  /* 0x0000541004047816 */ /* 0x000fe40000000031 */
[----:B------:R-:W-:Y:S02]  /*13b0*/  SHF.R.U32.HI R10, RZ, 0x8, R44 ;  /* 0x00000008ff0a7819 */ /* 0x000fe4000001162c */
[----:B------:R-:W-:Y:S01]  /*13c0*/  SHF.R.U32.HI R44, RZ, 0x18, R12 ;  /* 0x00000018ff2c7819 */ /* 0x000fe2000001160c */
[----:B------:R-:W-:Y:S01]  /*13d0*/  HFMA2.BF16_V2 R4, R32.H0_H0, R4, RZ.H0_H0 ;  /* 0x0000000420047231 */ /* 0x000fe200002408ff */
[----:B------:R-:W-:-:S02]  /*13e0*/  F2FP.F16.E5M2.UNPACK_B R7, R7 ;  /* 0x00000007ff07723e */ /* 0x000fc400020004ff */
[----:B------:R-:W-:Y:S02]  /*13f0*/  F2FP.F16.E5M2.UNPACK_B R5, R5 ;  /* 0x00000005ff05723e */ /* 0x000fe400020004ff */
[----:B------:R-:W-:Y:S01]  /*1400*/  SHF.R.U32.HI R12, RZ, 0x10, R12 ;  /* 0x00000010ff0c7819 */ /* 0x000fe2000001160c */
[----:B------:R-:W-:Y:S01]  /*1410*/  HADD2.F32 R7, -RZ, R7.H0_H0 ;  /* 0x20000007ff077230 */ /* 0x000fe20000004100 */
[----:B------:R-:W-:Y:S01]  /*1420*/  F2FP.BF16.F32.PACK_AB.RZ R49, R51, R48 ;  /* 0x000000303331723e */ /* 0x000fe200000190ff */
[----:B------:R-:W-:Y:S01]  /*1430*/  HADD2.F32 R5, -RZ, R5.H0_H0 ;  /* 0x20000005ff057230 */ /* 0x000fe20000004100 */
[----:B------:R-:W-:Y:S02]  /*1440*/  F2FP.F16.E5M2.UNPACK_B R43, R43 ;  /* 0x0000002bff2b723e */ /* 0x000fe400020004ff */
[----:B------:R-:W-:Y:S01]  /*1450*/  LOP3.LUT R52, R13, 0xffff, RZ, 0xc0, !PT ;  /* 0x0000ffff0d347812 */ /* 0x000fe200078ec0ff */
[----:B------:R-:W-:Y:S01]  /*1460*/  HFMA2.BF16_V2 R4, R32.H0_H0, R49, R4 ;  /* 0x0000003120047231 */ /* 0x000fe20000200804 */
[----:B------:R-:W-:Y:S01]  /*1470*/  SHF.R.U32.HI R6, RZ, 0x8, R6 ;  /* 0x00000008ff067819 */ /* 0x000fe20000011606 */
[----:B------:R-:W-:Y:S01]  /*1480*/  HADD2.F32 R49, -RZ, R43.H0_H0 ;  /* 0x2000002bff317230 */ /* 0x000fe20000004100 */
[----:B------:R-:W-:-:S02]  /*1490*/  LOP3.LUT R12, R12, 0xff, RZ, 0xc0, !PT ;  /* 0x000000ff0c0c7812 */ /* 0x000fc400078ec0ff */
[----:B------:R-:W-:Y:S02]  /*14a0*/  F2FP.F16.E5M2.UNPACK_B R42, R42 ;  /* 0x0000002aff2a723e */ /* 0x000fe400020004ff */
[----:B------:R-:W-:Y:S02]  /*14b0*/  LOP3.LUT R46, R13, 0xff, RZ, 0xc0, !PT ;  /* 0x000000ff0d2e7812 */ /* 0x000fe400078ec0ff */
[--C-:B------:R-:W-:Y:S02]  /*14c0*/  SHF.R.U32.HI R47, RZ, 0x18, R13.reuse ;  /* 0x00000018ff2f7819 */ /* 0x100fe4000001160d */
[----:B------:R-:W-:Y:S02]  /*14d0*/  SHF.R.U32.HI R50, RZ, 0x10, R13 ;  /* 0x00000010ff327819 */ /* 0x000fe4000001160d */
[----:B------:R-:W-:Y:S02]  /*14e0*/  SHF.R.U32.HI R13, RZ, 0x8, R52 ;  /* 0x00000008ff0d7819 */ /* 0x000fe40000011634 */
[----:B------:R-:W-:-:S02]  /*14f0*/  F2FP.F16.E5M2.UNPACK_B R6, R6 ;  /* 0x00000006ff06723e */ /* 0x000fc400020004ff */
[----:B------:R-:W-:Y:S02]  /*1500*/  F2FP.F16.E5M2.UNPACK_B R44, R44 ;  /* 0x0000002cff2c723e */ /* 0x000fe400020004ff */
[----:B------:R-:W-:Y:S01]  /*1510*/  F2FP.F16.E5M2.UNPACK_B R12, R12 ;  /* 0x0000000cff0c723e */ /* 0x000fe200020004ff */
[----:B------:R-:W-:Y:S01]  /*1520*/  HADD2.F32 R6, -RZ, R6.H0_H0 ;  /* 0x20000006ff067230 */ /* 0x000fe20000004100 */
[----:B------:R-:W-:Y:S01]  /*1530*/  LOP3.LUT R48, R50, 0xff, RZ, 0xc0, !PT ;  /* 0x000000ff32307812 */ /* 0x000fe200078ec0ff */
[----:B------:R-:W-:Y:S01]  /*1540*/  HADD2.F32 R50, -RZ, R42.H0_H0 ;  /* 0x2000002aff327230 */ /* 0x000fe20000004100 */
[----:B------:R-:W-:Y:S01]  /*1550*/  F2FP.BF16.F32.PACK_AB.RZ R43, RZ, R7 ;  /* 0x00000007ff2b723e */ /* 0x000fe200000190ff */
[----:B------:R-:W-:Y:S01]  /*1560*/  HADD2.F32 R12, -RZ, R12.H0_H0 ;  /* 0x2000000cff0c7230 */ /* 0x000fe20000004100 */
[----:B------:R-:W-:Y:S02]  /*1570*/  F2FP.BF16.F32.PACK_AB.RZ R5, RZ, R5 ;  /* 0x00000005ff05723e */ /* 0x000fe400000190ff */
[----:B------:R-:W-:-:S02]  /*1580*/  F2FP.F16.E5M2.UNPACK_B R46, R46 ;  /* 0x0000002eff2e723e */ /* 0x000fc400020004ff */
[----:B------:R-:W-:Y:S02]  /*1590*/  F2FP.F16.E5M2.UNPACK_B R13, R13 ;  /* 0x0000000dff0d723e */ /* 0x000fe400020004ff */
[----:B------:R-:W-:Y:S01]  /*15a0*/  F2FP.BF16.F32.PACK_AB.RZ R42, RZ, R49 ;  /* 0x00000031ff2a723e */ /* 0x000fe200000190ff */
[----:B------:R-:W-:Y:S01]  /*15b0*/  HADD2.F32 R49, -RZ, R44.H0_H0 ;  /* 0x2000002cff317230 */ /* 0x000fe20000004100 */
[----:B------:R-:W-:Y:S01]  /*15c0*/  PRMT R5, R5, 0x5410, R43 ;  /* 0x0000541005057816 */ /* 0x000fe2000000002b */
[----:B------:R-:W-:Y:S01]  /*15d0*/  HADD2.F32 R46, -RZ, R46.H0_H0 ;  /* 0x2000002eff2e7230 */ /* 0x000fe20000004100 */
[----:B------:R-:W-:Y:S01]  /*15e0*/  F2FP.F16.E5M2.UNPACK_B R45, R45 ;  /* 0x0000002dff2d723e */ /* 0x000fe200020004ff */
[----:B------:R-:W-:Y:S01]  /*15f0*/  HADD2.F32 R13, -RZ, R13.H0_H0 ;  /* 0x2000000dff0d7230 */ /* 0x000fe20000004100 */
[----:B------:R-:W-:Y:S01]  /*1600*/  F2FP.BF16.F32.PACK_AB.RZ R6, RZ, R6 ;  /* 0x00000006ff06723e */ /* 0x000fe200000190ff */
[----:B------:R-:W-:Y:S01]  /*1610*/  HFMA2.BF16_V2 R5, R32.H0_H0, R5, RZ.H0_H0 ;  /* 0x0000000520057231 */ /* 0x000fe200002408ff */
[----:B------:R-:W-:Y:S01]  /*1620*/  F2FP.BF16.F32.PACK_AB.RZ R12, R49, R12 ;  /* 0x0000000c310c723e */ /* 0x000fe200000190ff */
[----:B------:R-:W-:Y:S01]  /*1630*/  HADD2.F32 R45, -RZ, R45.H0_H0 ;  /* 0x2000002dff2d7230 */ /* 0x000fe20000004100 */
[----:B------:R-:W-:-:S02]  /*1640*/  F2FP.BF16.F32.PACK_AB.RZ R46, R13, R46 ;  /* 0x0000002e0d2e723e */ /* 0x000fc400000190ff */
[----:B------:R-:W-:Y:S01]  /*1650*/  PRMT R13, R42, 0x5410, R6 ;  /* 0x000054102a0d7816 */ /* 0x000fe20000000006 */
[C---:B------:R-:W-:Y:S01]  /*1660*/  HFMA2.BF16_V2 R5, R32.reuse.H0_H0, R12, R5 ;  /* 0x0000000c20057231 */ /* 0x040fe20000200805 */
[----:B------:R-:W-:Y:S02]  /*1670*/  LOP3.LUT R12, R11, 0xff, RZ, 0xc0, !PT ;  /* 0x000000ff0b0c7812 */ /* 0x000fe400078ec0ff */
[----:B------:R-:W-:Y:S01]  /*1680*/  SHF.R.U32.HI R42, RZ, 0x18, R11 ;  /* 0x00000018ff2a7819 */ /* 0x000fe2000001160b */
[C---:B------:R-:W-:Y:S01]  /*1690*/  HFMA2.BF16_V2 R6, R32.reuse.H0_H0, R13, RZ.H0_H0 ;  /* 0x0000000d20067231 */ /* 0x040fe200002408ff */
[----:B------:R-:W-:Y:S02]  /*16a0*/  F2FP.BF16.F32.PACK_AB.RZ R7, RZ, R50 ;  /* 0x00000032ff07723e */ /* 0x000fe400000190ff */
[----:B------:R-:W-:Y:S01]  /*16b0*/  F2FP.BF16.F32.PACK_AB.RZ R45, RZ, R45 ;  /* 0x0000002dff2d723e */ /* 0x000fe200000190ff */
[----:B------:R-:W-:Y:S01]  /*16c0*/  HFMA2.BF16_V2 R6, R32.H0_H0, R46, R6 ;  /* 0x0000002e20067231 */ /* 0x000fe20000200806 */
[----:B------:R-:W-:-:S02]  /*16d0*/  F2FP.F16.E5M2.UNPACK_B R13, R12 ;  /* 0x0000000cff0d723e */ /* 0x000fc400020004ff */
[C---:B------:R-:W-:Y:S02]  /*16e0*/  LOP3.LUT R43, R14.reuse, 0xffff, RZ, 0xc0, !PT ;  /* 0x0000ffff0e2b7812 */ /* 0x040fe400078ec0ff */
[----:B------:R-:W-:Y:S02]  /*16f0*/  F2FP.F16.E5M2.UNPACK_B R12, R42 ;  /* 0x0000002aff0c723e */ /* 0x000fe400020004ff */
[----:B------:R-:W-:Y:S02]  /*1700*/  F2FP.F16.E5M2.UNPACK_B R41, R41 ;  /* 0x00000029ff29723e */ /* 0x000fe400020004ff */
[----:B------:R-:W-:Y:S01]  /*1710*/  PRMT R45, R45, 0x5410, R7 ;  /* 0x000054102d2d7816 */ /* 0x000fe20000000007 */
[----:B------:R-:W-:Y:S01]  /*1720*/  HADD2.F32 R12, -RZ, R12.H0_H0 ;  /* 0x2000000cff0c7230 */ /* 0x000fe20000004100 */
[----:B------:R-:W-:Y:S02]  /*1730*/  LOP3.LUT R42, R14, 0xff, RZ, 0xc0, !PT ;  /* 0x000000ff0e2a7812 */ /* 0x000fe400078ec0ff */
[----:B------:R-:W-:Y:S01]  /*1740*/  SHF.R.U32.HI R43, RZ, 0x8, R43 ;  /* 0x00000008ff2b7819 */ /* 0x000fe2000001162b */
[----:B------:R-:W-:Y:S01]  /*1750*/  HFMA2.BF16_V2 R7, R32.H0_H0, R45, RZ.H0_H0 ;  /* 0x0000002d20077231 */ /* 0x000fe200002408ff */
        /* <DEDUP_REMOVED lines=10> */
[----:B------:R-:W-:Y:S01]  /*1800*/  SHF.R.U32.HI R42, RZ, 0x18, R14 ;  /* 0x00000018ff2a7819 */ /* 0x000fe2000001160e */
[----:B------:R-:W-:Y:S01]  /*1810*/  HADD2.F32 R44, -RZ, R44.H0_H0 ;  /* 0x2000002cff2c7230 */ /* 0x000fe20000004100 */
[----:B------:R-:W-:Y:S01]  /*1820*/  F2FP.BF16.F32.PACK_AB.RZ R13, RZ, R40 ;  /* 0x00000028ff0d723e */ /* 0x000fe200000190ff */
[----:B------:R-:W-:Y:S01]  /*1830*/  HADD2.F32 R45, -RZ, R45.H0_H0 ;  /* 0x2000002dff2d7230 */ /* 0x000fe20000004100 */
[----:B------:R-:W-:-:S02]  /*1840*/  F2FP.BF16.F32.PACK_AB.RZ R41, RZ, R41 ;  /* 0x00000029ff29723e */ /* 0x000fc400000190ff */
[----:B------:R-:W-:Y:S02]  /*1850*/  F2FP.BF16.F32.PACK_AB.RZ R40, RZ, R43 ;  /* 0x0000002bff28723e */ /* 0x000fe400000190ff */
[----:B------:R-:W-:Y:S02]  /*1860*/  F2FP.F16.E5M2.UNPACK_B R43, R42 ;  /* 0x0000002aff2b723e */ /* 0x000fe400020004ff */
[----:B------:R-:W-:Y:S02]  /*1870*/  F2FP.BF16.F32.PACK_AB.RZ R44, R45, R44 ;  /* 0x0000002c2d2c723e */ /* 0x000fe400000190ff */
[----:B------:R-:W-:Y:S02]  /*1880*/  SHF.R.U32.HI R42, RZ, 0x10, R14 ;  /* 0x00000010ff2a7819 */ /* 0x000fe4000001160e */
[----:B------:R-:W-:Y:S02]  /*1890*/  PRMT R45, R13, 0x5410, R41 ;  /* 0x000054100d2d7816 */ /* 0x000fe40000000029 */
[----:B------:R-:W-:Y:S01]  /*18a0*/  LOP3.LUT R13, R42, 0xff, RZ, 0xc0, !PT ;  /* 0x000000ff2a0d7812 */ /* 0x000fe200078ec0ff */
[----:B------:R-:W-:Y:S01]  /*18b0*/  HADD2.F32 R42, -RZ, R8.H0_H0 ;  /* 0x20000008ff2a7230 */ /* 0x000fe20000004100 */
[----:B------:R-:W-:Y:S01]  /*18c0*/  F2FP.F16.E5M2.UNPACK_B R9, R9 ;  /* 0x00000009ff09723e */ /* 0x000fe200020004ff */
[----:B------:R-:W-:Y:S01]  /*18d0*/  HFMA2.BF16_V2 R8, R32.H0_H0, R45, RZ.H0_H0 ;  /* 0x0000002d20087231 */ /* 0x000fe200002408ff */
[----:B------:R-:W-:-:S02]  /*18e0*/  F2FP.F16.E5M2.UNPACK_B R13, R13 ;  /* 0x0000000dff0d723e */ /* 0x000fc400020004ff */
[----:B------:R-:W-:Y:S01]  /*18f0*/  SHF.R.U32.HI R11, RZ, 0x10, R11 ;  /* 0x00000010ff0b7819 */ /* 0x000fe2000001160b */
[----:B------:R-:W-:Y:S01]  /*1900*/  HFMA2.BF16_V2 R8, R32.H0_H0, R44, R8 ;  /* 0x0000002c20087231 */ /* 0x000fe20000200808 */
[----:B------:R-:W-:Y:S01]  /*1910*/  LOP3.LUT R44, R15, 0xffff, RZ, 0xc0, !PT ;  /* 0x0000ffff0f2c7812 */ /* 0x000fe200078ec0ff */
[----:B------:R-:W-:Y:S01]  /*1920*/  HADD2.F32 R41, -RZ, R13.H0_H0 ;  /* 0x2000000dff297230 */ /* 0x000fe20000004100 */
[----:B------:R-:W-:Y:S01]  /*1930*/  LOP3.LUT R11, R11, 0xff, RZ, 0xc0, !PT ;  /* 0x000000ff0b0b7812 */ /* 0x000fe200078ec0ff */
[----:B------:R-:W-:Y:S01]  /*1940*/  HADD2.F32 R14, -RZ, R9.H0_H0 ;  /* 0x20000009ff0e7230 */ /* 0x000fe20000004100 */
[----:B------:R-:W-:Y:S02]  /*1950*/  SHF.R.U32.HI R13, RZ, 0x8, R44 ;  /* 0x00000008ff0d7819 */ /* 0x000fe4000001162c */
[----:B------:R-:W-:Y:S01]  /*1960*/  F2FP.BF16.F32.PACK_AB.RZ R9, RZ, R12 ;  /* 0x0000000cff09723e */ /* 0x000fe200000190ff */
[----:B------:R-:W-:Y:S01]  /*1970*/  HADD2.F32 R12, -RZ, R43.H0_H0 ;  /* 0x2000002bff0c7230 */ /* 0x000fe20000004100 */
[----:B------:R-:W-:-:S02]  /*1980*/  SHF.R.U32.HI R44, RZ, 0x10, R15 ;  /* 0x00000010ff2c7819 */ /* 0x000fc4000001160f */
[----:B------:R-:W-:Y:S02]  /*1990*/  LOP3.LUT R43, R15, 0xff, RZ, 0xc0, !PT ;  /* 0x000000ff0f2b7812 */ /* 0x000fe400078ec0ff */
[----:B------:R-:W-:Y:S02]  /*19a0*/  SHF.R.U32.HI R15, RZ, 0x18, R15 ;  /* 0x00000018ff0f7819 */ /* 0x000fe4000001160f */
[----:B------:R-:W-:Y:S02]  /*19b0*/  F2FP.F16.E5M2.UNPACK_B R13, R13 ;  /* 0x0000000dff0d723e */ /* 0x000fe400020004ff */
[----:B------:R-:W-:Y:S02]  /*19c0*/  LOP3.LUT R44, R44, 0xff, RZ, 0xc0, !PT ;  /* 0x000000ff2c2c7812 */ /* 0x000fe400078ec0ff */
[----:B------:R-:W-:Y:S02]  /*19d0*/  F2FP.F16.E5M2.UNPACK_B R45, R15 ;  /* 0x0000000fff2d723e */ /* 0x000fe400020004ff */
[----:B------:R-:W-:Y:S01]  /*19e0*/  F2FP.F16.E5M2.UNPACK_B R15, R44 ;  /* 0x0000002cff0f723e */ /* 0x000fe200020004ff */
[----:B------:R-:W-:Y:S01]  /*19f0*/  HADD2.F32 R44, -RZ, R13.H0_H0 ;  /* 0x2000000dff2c7230 */ /* 0x000fe20000004100 */
[----:B------:R-:W-:-:S02]  /*1a00*/  F2FP.BF16.F32.PACK_AB.RZ R41, R12, R41 ;  /* 0x000000290c29723e */ /* 0x000fc400000190ff */
[----:B------:R-:W-:Y:S01]  /*1a10*/  F2FP.F16.E5M2.UNPACK_B R11, R11 ;  /* 0x0000000bff0b723e */ /* 0x000fe200020004ff */
[----:B------:R-:W0:Y:S01]  /*1a20*/  LDC.64 R12, c[0x0][0x248] ;  /* 0x00009200ff0c7b82 */ /* 0x000e220000000a00 */
        /* <DEDUP_REMOVED lines=11> */
[----:B------:R-:W-:Y:S01]  /*1ae0*/  F2FP.BF16.F32.PACK_AB.RZ R43, R44, R43 ;  /* 0x0000002b2c2b723e */ /* 0x000fe200000190ff */
[----:B------:R-:W-:Y:S01]  /*1af0*/  HADD2.F32 R44, -RZ, R45.H0_H0 ;  /* 0x2000002dff2c7230 */ /* 0x000fe20000004100 */
[----:B------:R-:W-:Y:S02]  /*1b00*/  PRMT R11, R11, 0x5410, R9 ;  /* 0x000054100b0b7816 */ /* 0x000fe40000000009 */
[----:B------:R-:W-:Y:S02]  /*1b10*/  PRMT R14, R14, 0x5410, R10 ;  /* 0x000054100e0e7816 */ /* 0x000fe4000000000a */
[----:B------:R-:W-:Y:S01]  /*1b20*/  PRMT R40, R40, 0x5410, R42 ;  /* 0x0000541028287816 */ /* 0x000fe2000000002a */
[C---:B------:R-:W-:Y:S01]  /*1b30*/  HFMA2.BF16_V2 R11, R32.reuse.H0_H0, R11, RZ.H0_H0 ;  /* 0x0000000b200b7231 */ /* 0x040fe200002408ff */
[----:B------:R-:W-:Y:S01]  /*1b40*/  F2FP.BF16.F32.PACK_AB.RZ R15, R44, R15 ;  /* 0x0000000f2c0f723e */ /* 0x000fe200000190ff */
[C---:B------:R-:W-:Y:S01]  /*1b50*/  HFMA2.BF16_V2 R9, R32.reuse.H0_H0, R14, RZ.H0_H0 ;  /* 0x0000000e20097231 */ /* 0x040fe200002408ff */
[----:B------:R-:W-:Y:S01]  /*1b60*/  F2FP.BF16.F32.PACK_AB.RZ R48, R47, R48 ;  /* 0x000000302f30723e */ /* 0x000fe200000190ff */
[----:B------:R-:W-:-:S02]  /*1b70*/  HFMA2.BF16_V2 R10, R32.H0_H0, R40, RZ.H0_H0 ;  /* 0x00000028200a7231 */ /* 0x000fc400002408ff */
[----:B------:R-:W-:Y:S02]  /*1b80*/  HFMA2.BF16_V2 R11, R32.H0_H0, R15, R11 ;  /* 0x0000000f200b7231 */ /* 0x000fe4000020080b */
[----:B0-----:R-:W-:-:S04]  /*1b90*/  IMAD.WIDE R14, R37, 0x10, R12 ;  /* 0x00000010250e7825 */ /* 0x001fc800078e020c */
[C---:B------:R-:W-:Y:S02]  /*1ba0*/  HFMA2.BF16_V2 R7, R32.reuse.H0_H0, R48, R7 ;  /* 0x0000003020077231 */ /* 0x040fe40000200807 */
[----:B------:R-:W-:Y:S02]  /*1bb0*/  HFMA2.BF16_V2 R9, R32.H0_H0, R41, R9 ;  /* 0x0000002920097231 */ /* 0x000fe40000200809 */
[----:B------:R-:W-:-:S04]  /*1bc0*/  IMAD.WIDE R12, R39, 0x10, R12 ;  /* 0x00000010270c7825 */ /* 0x000fc800078e020c */
[----:B------:R-:W-:Y:S01]  /*1bd0*/  HFMA2.BF16_V2 R10, R32.H0_H0, R43, R10 ;  /* 0x0000002b200a7231 */ /* 0x000fe2000020080a */
[----:B------:R0:W-:Y:S04]  /*1be0*/  STG.E.128 desc[UR36][R14.64], R4 ;  /* 0x000000040e007986 */ /* 0x0001e8000c101d24 */
[----:B------:R0:W-:Y:S01]  /*1bf0*/  STG.E.128 desc[UR36][R12.64], R8 ;  /* 0x000000080c007986 */ /* 0x0001e2000c101d24 */
[----:B------:R-:W-:Y:S05]  /*1c00*/  @!P0 BRA `(.L_x_92) ;  /* 0xfffffff000308947 */ /* 0x000fea000383ffff */
[----:B------:R-:W-:Y:S05]  /*1c10*/  BSYNC B1 ;  /* 0x0000000000017941 */ /* 0x000fea0003800000 */
.L_x_91:
[----:B------:R-:W-:Y:S05]  /*1c20*/  BRA `(.L_x_89) ;  /* 0x0000000c00e07947 */ /* 0x000fea0003800000 */
.L_x_90:
[----:B------:R-:W0:Y:S01]  /*1c30*/  LDC R3, c[0x0][0x22c] ;  /* 0x00008b00ff037b82 */ /* 0x000e220000000800 */
[----:B------:R-:W-:-:S07]  /*1c40*/  UMOV UR4, 0x400 ;  /* 0x0000040000047882 */ /* 0x000fce0000000000 */
[----:B------:R-:W1:Y:S08]  /*1c50*/  LDC R6, c[0x0][0x21c] ;  /* 0x00008700ff067b82 */ /* 0x000e700000000800 */
[----:B------:R-:W2:Y:S01]  /*1c60*/  S2UR UR5, SR_CgaCtaId ;  /* 0x00000000000579c3 */ /* 0x000ea20000008800 */
[----:B0-----:R-:W-:Y:S02]  /*1c70*/  IABS R33, R3 ;  /* 0x0000000300217213 */ /* 0x001fe40000000000 */
[----:B------:R-:W-:-:S02]  /*1c80*/  LEA.HI R3, R17, UR8, RZ, 0x1b ;  /* 0x0000000811037c11 */ /* 0x000fc4000f8fd8ff */
[----:B------:R-:W0:Y:S03]  /*1c90*/  I2F.RP R7, R33 ;  /* 0x0000002100077306 */ /* 0x000e260000209400 */
[----:B-1----:R-:W-:-:S04]  /*1ca0*/  IMAD.IADD R3, R3, 0x1, R6 ;  /* 0x0000000103037824 */ /* 0x002fc800078e0206 */
[----:B------:R-:W-:Y:S01]  /*1cb0*/  IMAD.SHL.U32 R3, R3, 0x8, RZ ;  /* 0x0000000803037824 */ /* 0x000fe200078e00ff */
[----:B--2---:R-:W-:-:S04]  /*1cc0*/  ULEA UR4, UR5, UR4, 0x18 ;  /* 0x0000000405047291 */ /* 0x004fc8000f8ec03f */
[----:B------:R-:W-:Y:S01]  /*1cd0*/  LOP3.LUT R20, R3, 0x8, RZ, 0xc0, !PT ;  /* 0x0000000803147812 */ /* 0x000fe200078ec0ff */
[----:B0-----:R-:W0:Y:S01]  /*1ce0*/  MUFU.RCP R7, R7 ;  /* 0x0000000700077308 */ /* 0x001e220000001000 */
[----:B------:R-:W1:Y:S02]  /*1cf0*/  LDC R3, c[0x0][0x224] ;  /* 0x00008900ff037b82 */ /* 0x000e640000000800 */
[----:B------:R-:W-:Y:S02]  /*1d00*/  LOP3.LUT R34, R20, 0x8, RZ, 0x3c, !PT ;  /* 0x0000000814227812 */ /* 0x000fe400078e3cff */
[----:B------:R-:W2:Y:S04]  /*1d10*/  LDS.64 R20, [R20+UR4] ;  /* 0x0000000414147984 */ /* 0x000ea80008000a00 */
[----:B------:R-:W3:Y:S01]  /*1d20*/  LDS.64 R34, [R34+UR4] ;  /* 0x0000000422227984 */ /* 0x000ee20008000a00 */
[----:B0-----:R-:W-:-:S04]  /*1d30*/  VIADD R4, R7, 0xffffffe ;  /* 0x0ffffffe07047836 */ /* 0x001fc80000000000 */
[----:B------:R0:W4:Y:S01]  /*1d40*/  F2I.FTZ.U32.TRUNC.NTZ R5, R4 ;  /* 0x0000000400057305 */ /* 0x000122000021f000 */
[----:B-1----:R-:W-:Y:S02]  /*1d50*/  IMAD R3, R6, UR6, R3 ;  /* 0x0000000606037c24 */ /* 0x002fe4000f8e0203 */
[----:B0-----:R-:W-:Y:S02]  /*1d60*/  IMAD.MOV.U32 R4, RZ, RZ, RZ ;  /* 0x000000ffff047224 */ /* 0x001fe400078e00ff */
[----:B----4-:R-:W-:-:S04]  /*1d70*/  IMAD.MOV R8, RZ, RZ, -R5 ;  /* 0x000000ffff087224 */ /* 0x010fc800078e0a05 */
[----:B------:R-:W-:-:S04]  /*1d80*/  IMAD R7, R8, R33, RZ ;  /* 0x0000002108077224 */ /* 0x000fc800078e02ff */
[----:B--23--:R-:W-:-:S07]  /*1d90*/  IMAD.HI.U32 R36, R5, R7, R4 ;  /* 0x0000000705247227 */ /* 0x00cfce00078e0004 */
.L_x_93:
[----:B0-----:R-:W-:Y:S01]  /*1da0*/  IMAD.IADD R13, R3, 0x1, R37 ;  /* 0x00000001030d7824 */ /* 0x001fe200078e0225 */
[----:B------:R-:W0:Y:S03]  /*1db0*/  LDC R6, c[0x0][0x22c] ;  /* 0x00008b00ff067b82 */ /* 0x000e260000000800 */
[----:B------:R-:W-:-:S06]  /*1dc0*/  IMAD.WIDE R8, R13, 0x10, R20 ;  /* 0x000000100d087825 */ /* 0x000fcc00078e0214 */
[----:B------:R-:W2:Y:S01]  /*1dd0*/  LD.E.128 R8, desc[UR36][R8.64] ;  /* 0x0000002408087980 */ /* 0x000ea2000c101d00 */
[----:B------:R-:W-:-:S06]  /*1de0*/  IMAD.WIDE R12, R13, 0x10, R34 ;  /* 0x000000100d0c7825 */ /* 0x000fcc00078e0222 */
[----:B------:R-:W3:Y:S01]  /*1df0*/  LD.E.128 R12, desc[UR36][R12.64] ;  /* 0x000000240c0c7980 */ /* 0x000ee2000c101d00 */
[----:B------:R-:W-:Y:S01]  /*1e00*/  IMAD.SHL.U32 R7, R37, 0x2, RZ ;  /* 0x0000000225077824 */ /* 0x000fe200078e00ff */
[----:B------:R-:W-:Y:S02]  /*1e10*/  ULDC UR4, c[0x0][0xc] ;  /* 0x0000030000047ab9 */ /* 0x000fe40000000800 */
[----:B------:R-:W-:Y:S02]  /*1e20*/  IMAD R37, R16, UR4, R37 ;  /* 0x0000000410257c24 */ /* 0x000fe4000f8e0225 */
[----:B------:R-:W-:Y:S02]  /*1e30*/  IABS R39, R7 ;  /* 0x0000000700277213 */ /* 0x000fe40000000000 */
[----:B0-----:R-:W-:-:S03]  /*1e40*/  IABS R43, R6 ;  /* 0x00000006002b7213 */ /* 0x001fc60000000000 */
[----:B------:R-:W-:Y:S01]  /*1e50*/  IMAD.HI.U32 R38, R36, R39, RZ ;  /* 0x0000002724267227 */ /* 0x000fe200078e00ff */
[----:B------:R-:W0:Y:S03]  /*1e60*/  I2F.RP R41, R43 ;  /* 0x0000002b00297306 */ /* 0x000e260000209400 */
[----:B------:R-:W-:-:S04]  /*1e70*/  IMAD.MOV R40, RZ, RZ, -R38 ;  /* 0x000000ffff287224 */ /* 0x000fc800078e0a26 */
[----:B------:R-:W-:-:S05]  /*1e80*/  IMAD R40, R43, R40, R39 ;  /* 0x000000282b287224 */ /* 0x000fca00078e0227 */
[----:B------:R-:W-:Y:S01]  /*1e90*/  ISETP.GT.U32.AND P3, PT, R33, R40, PT ;  /* 0x000000282100720c */ /* 0x000fe20003f64070 */
[----:B0-----:R-:W0:-:S12]  /*1ea0*/  MUFU.RCP R41, R41 ;  /* 0x0000002900297308 */ /* 0x001e180000001000 */
[----:B------:R-:W-:Y:S02]  /*1eb0*/  @!P3 IMAD.IADD R40, R40, 0x1, -R43 ;  /* 0x000000012828b824 */ /* 0x000fe400078e0a2b */
[----:B------:R-:W-:-:S03]  /*1ec0*/  @!P3 VIADD R38, R38, 0x1 ;  /* 0x000000012626b836 */ /* 0x000fc60000000000 */
[----:B------:R-:W-:Y:S01]  /*1ed0*/  ISETP.GE.U32.AND P1, PT, R40, R33, PT ;  /* 0x000000212800720c */ /* 0x000fe20003f26070 */
[----:B------:R-:W-:Y:S02]  /*1ee0*/  IMAD.MOV.U32 R33, RZ, RZ, R43 ;  /* 0x000000ffff217224 */ /* 0x000fe400078e002b */
[----:B0-----:R-:W-:Y:S01]  /*1ef0*/  VIADD R4, R41, 0xffffffe ;  /* 0x0ffffffe29047836 */ /* 0x001fe20000000000 */
[----:B------:R-:W-:-:S03]  /*1f00*/  LOP3.LUT R41, R7, 0x1, RZ, 0xfc, !PT ;  /* 0x0000000107297812 */ /* 0x000fc600078efcff */
[----:B------:R0:W1:Y:S06]  /*1f10*/  F2I.FTZ.U32.TRUNC.NTZ R5, R4 ;  /* 0x0000000400057305 */ /* 0x00006c000021f000 */
[----:B------:R-:W-:Y:S01]  /*1f20*/  @P1 VIADD R38, R38, 0x1 ;  /* 0x0000000126261836 */ /* 0x000fe20000000000 */
[----:B------:R-:W-:Y:S01]  /*1f30*/  ISETP.NE.AND P1, PT, R6, RZ, PT ;  /* 0x000000ff0600720c */ /* 0x000fe20003f25270 */
[----:B0-----:R-:W-:Y:S02]  /*1f40*/  IMAD.MOV.U32 R4, RZ, RZ, RZ ;  /* 0x000000ffff047224 */ /* 0x001fe400078e00ff */
[----:B-1----:R-:W-:-:S04]  /*1f50*/  IMAD.MOV R36, RZ, RZ, -R5 ;  /* 0x000000ffff247224 */ /* 0x002fc800078e0a05 */
[----:B------:R-:W-:-:S04]  /*1f60*/  IMAD R39, R36, R43, RZ ;  /* 0x0000002b24277224 */ /* 0x000fc800078e02ff */
[----:B------:R-:W-:Y:S01]  /*1f70*/  IMAD.HI.U32 R36, R5, R39, R4 ;  /* 0x0000002705247227 */ /* 0x000fe200078e0004 */
[----:B------:R-:W-:Y:S02]  /*1f80*/  IABS R5, R41 ;  /* 0x0000002900057213 */ /* 0x000fe40000000000 */
[----:B------:R-:W-:-:S03]  /*1f90*/  LOP3.LUT R39, R41, R6, RZ, 0x3c, !PT ;  /* 0x0000000629277212 */ /* 0x000fc600078e3cff */
[----:B------:R-:W-:Y:S01]  /*1fa0*/  IMAD.HI.U32 R4, R36, R5, RZ ;  /* 0x0000000524047227 */ /* 0x000fe200078e00ff */
[----:B------:R-:W-:-:S03]  /*1fb0*/  ISETP.GE.AND P3, PT, R39, RZ, PT ;  /* 0x000000ff2700720c */ /* 0x000fc60003f66270 */
[----:B------:R-:W-:Y:S02]  /*1fc0*/  IMAD.MOV R40, RZ, RZ, -R4 ;  /* 0x000000ffff287224 */ /* 0x000fe400078e0a04 */
[----:B------:R-:W-:Y:S02]  /*1fd0*/  IMAD R39, R30, UR13, RZ ;  /* 0x0000000d1e277c24 */ /* 0x000fe4000f8e02ff */
[----:B------:R-:W-:Y:S01]  /*1fe0*/  IMAD R40, R43, R40, R5 ;  /* 0x000000282b287224 */ /* 0x000fe200078e0205 */
[----:B------:R-:W-:Y:S01]  /*1ff0*/  LOP3.LUT R5, R7, R6, RZ, 0x3c, !PT ;  /* 0x0000000607057212 */ /* 0x000fe200078e3cff */
[----:B------:R-:W-:-:S03]  /*2000*/  IMAD.SHL.U32 R39, R39, 0x2, RZ ;  /* 0x0000000227277824 */ /* 0x000fc600078e00ff */
[----:B------:R-:W-:Y:S02]  /*2010*/  ISETP.GT.U32.AND P4, PT, R33, R40, PT ;  /* 0x000000282100720c */ /* 0x000fe40003f84070 */
[----:B------:R-:W-:Y:S02]  /*2020*/  ISETP.GE.AND P0, PT, R5, RZ, PT ;  /* 0x000000ff0500720c */ /* 0x000fe40003f06270 */
[----:B------:R-:W-:-:S09]  /*2030*/  LOP3.LUT R5, RZ, R6, RZ, 0x33, !PT ;  /* 0x00000006ff057212 */ /* 0x000fd200078e33ff */
[----:B------:R-:W-:Y:S02]  /*2040*/  @!P4 IMAD.IADD R40, R40, 0x1, -R43 ;  /* 0x000000012828c824 */ /* 0x000fe400078e0a2b */
[----:B------:R-:W-:Y:S02]  /*2050*/  @!P4 VIADD R4, R4, 0x1 ;  /* 0x000000010404c836 */ /* 0x000fe40000000000 */
[----:B------:R-:W-:Y:S01]  /*2060*/  @!P0 IMAD.MOV R38, RZ, RZ, -R38 ;  /* 0x000000ffff268224 */ /* 0x000fe200078e0a26 */
[----:B------:R-:W-:Y:S02]  /*2070*/  ISETP.GE.U32.AND P2, PT, R40, R33, PT ;  /* 0x000000212800720c */ /* 0x000fe40003f46070 */
[----:B------:R-:W-:Y:S02]  /*2080*/  ISETP.GE.AND P0, PT, R37, UR15, PT ;  /* 0x0000000f25007c0c */ /* 0x000fe4000bf06270 */
[----:B------:R-:W-:-:S09]  /*2090*/  SEL R38, R5, R38, !P1 ;  /* 0x0000002605267207 */ /* 0x000fd20004800000 */
[----:B------:R-:W-:-:S04]  /*20a0*/  @P2 VIADD R4, R4, 0x1 ;  /* 0x0000000104042836 */ /* 0x000fc80000000000 */
[----:B------:R-:W-:-:S05]  /*20b0*/  @!P3 IMAD.MOV R4, RZ, RZ, -R4 ;  /* 0x000000ffff04b224 */ /* 0x000fca00078e0a04 */
[----:B------:R-:W-:Y:S01]  /*20c0*/  SEL R4, R5, R4, !P1 ;  /* 0x0000000405047207 */ /* 0x000fe20004800000 */
[----:B------:R-:W-:Y:S02]  /*20d0*/  IMAD.MOV R5, RZ, RZ, -R38 ;  /* 0x000000ffff057224 */ /* 0x000fe400078e0a26 */
[----:B------:R-:W-:Y:S02]  /*20e0*/  IMAD R38, R38, UR14, R39 ;  /* 0x0000000e26267c24 */ /* 0x000fe4000f8e0227 */
[----:B------:R-:W-:Y:S02]  /*20f0*/  IMAD R7, R6, R5, R7 ;  /* 0x0000000506077224 */ /* 0x000fe400078e0207 */
[----:B------:R-:W-:Y:S02]  /*2100*/  IMAD.MOV R5, RZ, RZ, -R4 ;  /* 0x000000ffff057224 */ /* 0x000fe400078e0a04 */
        /* <DEDUP_REMOVED lines=8> */
[----:B------:R-:W-:-:S02]  /*2190*/  LOP3.LUT R43, R9, 0xff, RZ, 0xc0, !PT ;  /* 0x000000ff092b7812 */ /* 0x000fc400078ec0ff */
[--C-:B------:R-:W-:Y:S02]  /*21a0*/  SHF.R.U32.HI R42, RZ, 0x18, R9.reuse ;  /* 0x00000018ff2a7819 */ /* 0x100fe40000011609 */
[----:B------:R-:W-:Y:S02]  /*21b0*/  LOP3.LUT R6, R9, 0xffff, RZ, 0xc0, !PT ;  /* 0x0000ffff09067812 */ /* 0x000fe400078ec0ff */
[----:B------:R-:W-:Y:S02]  /*21c0*/  LOP3.LUT R5, R8, 0xff, RZ, 0xc0, !PT ;  /* 0x000000ff08057812 */ /* 0x000fe400078ec0ff */
[----:B------:R-:W-:Y:S02]  /*21d0*/  SHF.R.U32.HI R9, RZ, 0x10, R9 ;  /* 0x00000010ff097819 */ /* 0x000fe40000011609 */
[----:B------:R-:W-:Y:S02]  /*21e0*/  SHF.R.U32.HI R8, RZ, 0x10, R10 ;  /* 0x00000010ff087819 */ /* 0x000fe4000001160a */
[----:B------:R-:W-:-:S02]  /*21f0*/  LOP3.LUT R47, R11, 0xffff, RZ, 0xc0, !PT ;  /* 0x0000ffff0b2f7812 */ /* 0x000fc400078ec0ff */
[----:B------:R-:W-:Y:S02]  /*2200*/  SHF.R.U32.HI R46, RZ, 0x8, R46 ;  /* 0x00000008ff2e7819 */ /* 0x000fe4000001162e */
[----:B------:R-:W-:Y:S02]  /*2210*/  LOP3.LUT R45, R9, 0xff, RZ, 0xc0, !PT ;  /* 0x000000ff092d7812 */ /* 0x000fe400078ec0ff */
[----:B------:R-:W-:Y:S02]  /*2220*/  LOP3.LUT R9, R8, 0xff, RZ, 0xc0, !PT ;  /* 0x000000ff08097812 */ /* 0x000fe400078ec0ff */
[----:B------:R-:W-:Y:S02]  /*2230*/  SHF.R.U32.HI R8, RZ, 0x8, R47 ;  /* 0x00000008ff087819 */ /* 0x000fe4000001162f */
[----:B------:R-:W-:Y:S02]  /*2240*/  F2FP.F16.E5M2.UNPACK_B R4, R4 ;  /* 0x00000004ff04723e */ /* 0x000fe400020004ff */
[----:B------:R-:W-:-:S02]  /*2250*/  F2FP.F16.E5M2.UNPACK_B R46, R46 ;  /* 0x0000002eff2e723e */ /* 0x000fc400020004ff */
[C---:B---3--:R-:W-:Y:S01]  /*2260*/  LOP3.LUT R47, R12.reuse, 0xffff, RZ, 0xc0, !PT ;  /* 0x0000ffff0c2f7812 */ /* 0x048fe200078ec0ff */
[----:B------:R-:W-:Y:S01]  /*2270*/  HADD2.F32 R4, -RZ, R4.H0_H0 ;  /* 0x20000004ff047230 */ /* 0x000fe20000004100 */
        /* <DEDUP_REMOVED lines=147> */
.L_x_89:
[----:B------:R-:W-:Y:S05]  /*2bb0*/  BSYNC B0 ;  /* 0x0000000000007941 */ /* 0x000fea0003800000 */
.L_x_88:
[----:B------:R-:W-:Y:S01]  /*2bc0*/  VIADD R30, R30, 0x1 ;  /* 0x000000011e1e7836 */ /* 0x000fe20000000000 */
[----:B------:R-:W-:-:S04]  /*2bd0*/  ULDC UR4, c[0x0][0x260] ;  /* 0x0000980000047ab9 */ /* 0x000fc80000000800 */
[----:B------:R-:W-:-:S13]  /*2be0*/  ISETP.GE.AND P0, PT, R30, UR4, PT ;  /* 0x000000041e007c0c */ /* 0x000fda000bf06270 */
[----:B------:R-:W-:Y:S05]  /*2bf0*/  @!P0 BRA `(.L_x_94) ;  /* 0xffffffd400b08947 */ /* 0x000fea000383ffff */
.L_x_78:
[----:B------:R-:W-:-:S04]  /*2c00*/  ISETP.NE.AND P0, PT, R0, RZ, PT ;  /* 0x000000ff0000720c */ /* 0x000fc80003f05270 */
[----:B------:R-:W-:-:S13]  /*2c10*/  ISETP.NE.OR P0, PT, R17, RZ, !P0 ;  /* 0x000000ff1100720c */ /* 0x000fda0004705670 */
[----:B------:R-:W-:Y:S05]  /*2c20*/  @P0 EXIT ;  /* 0x000000000000094d */ /* 0x000fea0003800000 */
[----:B-----5:R-:W-:Y:S01]  /*2c30*/  ST.E desc[UR36][R22.64+-0x80], R19 ;  /* 0xffff801316007985 */ /* 0x020fe2000c101924 */
[----:B------:R-:W-:Y:S05]  /*2c40*/  EXIT ;  /* 0x000000000000794d */ /* 0x000fea0003800000 */
.L_x_95:
        /* <DEDUP_REMOVED lines=11> */
.L_x_933:


//--------------------- .text._Z53userbuffers_fp16_sum_inplace_gpu_rr_rs_oop_atomic_fp8ILi32E13__nv_fp8_e4m3EviiiiiiiiiiPPviS1_PfS1_iim --------------------------
	.section	.text._Z53userbuffers_fp16_sum_inplace_gpu_rr_rs_oop_atomic_fp8ILi32E13__nv_fp8_e4m3EviiiiiiiiiiPPviS1_PfS1_iim,"ax",@progbits
	.align	128
        .global         _Z53userbuffers_fp16_sum_inplace_gpu_rr_rs_oop_atomic_fp8ILi32E13__nv_fp8_e4m3EviiiiiiiiiiPPviS1_PfS1_iim
        .type           _Z53userbuffers_fp16_sum_inplace_gpu_rr_rs_oop_atomic_fp8ILi32E13__nv_fp8_e4m3EviiiiiiiiiiPPviS1_PfS1_iim,@function
        .size           _Z53userbuffers_fp16_sum_inplace_gpu_rr_rs_oop_atomic_fp8ILi32E13__nv_fp8_e4m3EviiiiiiiiiiPPviS1_PfS1_iim,(.L_x_934 - _Z53userbuffers_fp16_sum_inplace_gpu_rr_rs_oop_atomic_fp8ILi32E13__nv_fp8_e4m3EviiiiiiiiiiPPviS1_PfS1_iim)
        .other          _Z53userbuffers_fp16_sum_inplace_gpu_rr_rs_oop_atomic_fp8ILi32E13__nv_fp8_e4m3EviiiiiiiiiiPPviS1_PfS1_iim,@"STO_CUDA_ENTRY STV_DEFAULT"
_Z53userbuffers_fp16_sum_inplace_gpu_rr_rs_oop_atomic_fp8ILi32E13__nv_fp8_e4m3EviiiiiiiiiiPPviS1_PfS1_iim:
.text._Z53userbuffers_fp16_sum_inplace_gpu_rr_rs_oop_atomic_fp8ILi32E13__nv_fp8_e4m3EviiiiiiiiiiPPviS1_PfS1_iim:
        /* <DEDUP_REMOVED lines=37> */
.L_x_112:
        /* <DEDUP_REMOVED lines=14> */
.L_x_101:
[----:B------:R-:W-:Y:S01]  /*0330*/  CS2R R6, SRZ ;  /* 0x0000000000067805 */ /* 0x000fe2000001ff00 */
[----:B------:R-:W-:Y:S05]  /*0340*/  YIELD ;  /* 0x0000000000007946 */ /* 0x000fea0003800000 */
[----:B------:R-:W2:Y:S02]  /*0350*/  ATOMG.E.CAS.STRONG.GPU PT, R3, [R4], R6, R7 ;  /* 0x00000006040373a9 */ /* 0x000ea400001ee107 */
[----:B--2---:R-:W-:-:S13]  /*0360*/  ISETP.NE.AND P0, PT, R3, RZ, PT ;  /* 0x000000ff0300720c */ /* 0x004fda0003f05270 */
[----:B------:R-:W-:Y:S05]  /*0370*/  @P0 BRA `(.L_x_101) ;  /* 0xfffffffc00ec0947 */ /* 0x000fea000383ffff */
[----:B------:R-:W-:Y:S05]  /*0380*/  BSYNC B1 ;  /* 0x0000000000017941 */ /* 0x000fea0003800000 */
.L_x_100:
        /* <DEDUP_REMOVED lines=11> */
.L_x_99:
[----:B------:R-:W-:Y:S05]  /*0440*/  BSYNC B0 ;  /* 0x0000000000007941 */ /* 0x000fea0003800000 */
.L_x_98:
[----:B------:R-:W-:-:S13]  /*0450*/  ISETP.NE.AND P0, PT, RZ, UR42, PT ;  /* 0x0000002aff007c0c */ /* 0x000fda000bf05270 */
[----:B------:R-:W-:Y:S05]  /*0460*/  @!P0 WARPSYNC.ALL ;  /* 0x0000000000008948 */ /* 0x000fea0003800000 */
[----:B------:R-:W-:Y:S06]  /*0470*/  @!P0 BAR.SYNC.DEFER_BLOCKING 0x0 ;  /* 0x0000000000008b1d */ /* 0x000fec0000010000 */
.L_x_97:
        /* <DEDUP_REMOVED lines=17> */
.L_x_103:
        /* <DEDUP_REMOVED lines=36> */
.L_x_102:
        /* <DEDUP_REMOVED lines=17> */
.L_x_105:
[----:B------:R-:W-:Y:S05]  /*08e0*/  BSYNC B0 ;  /* 0x0000000000007941 */ /* 0x000fea0003800000 */
.L_x_104:
        /* <DEDUP_REMOVED lines=58> */
.L_x_110:
        /* <DEDUP_REMOVED lines=65> */
[----:B------:R-:W-:Y:S02]  /*10a0*/  F2FP.F16.E4M3.UNPACK_B R12, R11 ;  /* 0x0000000bff0c723e */ /* 0x000fe400020006ff */
        /* <DEDUP_REMOVED lines=10> */
[----:B------:R-:W-:Y:S02]  /*1150*/  F2FP.F16.E4M3.UNPACK_B R20, R20 ;  /* 0x00000014ff14723e */ /* 0x000fe400020006ff */
[----:B------:R-:W-:Y:S02]  /*1160*/  LOP3.LUT R47, R15, 0xffff, RZ, 0xc0, !PT ;  /* 0x0000ffff0f2f7812 */ /* 0x000fe400078ec0ff */
[----:B------:R-:W-:Y:S02]  /*1170*/  F2FP.F16.E4M3.UNPACK_B R22, R22 ;  /* 0x00000016ff16723e */ /* 0x000fe400020006ff */
[----:B------:R-:W-:-:S02]  /*1180*/  F2FP.F16.E4M3.UNPACK_B R23, R23 ;  /* 0x00000017ff17723e */ /* 0x000fc400020006ff */
[----:B------:R-:W-:Y:S01]  /*1190*/  F2FP.F16.E4M3.UNPACK_B R48, R48 ;  /* 0x00000030ff30723e */ /* 0x000fe200020006ff */
[----:B------:R-:W-:Y:S01]  /*11a0*/  HADD2.F32 R22, -RZ, R22.H0_H0 ;  /* 0x20000016ff167230 */ /* 0x000fe20000004100 */
[----:B------:R-:W-:Y:S01]  /*11b0*/  LOP3.LUT R39, R14, 0xff, RZ, 0xc0, !PT ;  /* 0x000000ff0e277812 */ /* 0x000fe200078ec0ff */
[----:B------:R-:W-:Y:S01]  /*11c0*/  HADD2.F32 R23, -RZ, R23.H0_H0 ;  /* 0x20000017ff177230 */ /* 0x000fe20000004100 */
[----:B------:R-:W-:Y:S01]  /*11d0*/  SHF.R.U32.HI R14, RZ, 0x8, R47 ;  /* 0x00000008ff0e7819 */ /* 0x000fe2000001162f */
[----:B------:R-:W-:Y:S01]  /*11e0*/  HADD2.F32 R47, -RZ, R20.H0_H0 ;  /* 0x20000014ff2f7230 */ /* 0x000fe20000004100 */
[----:B------:R-:W-:Y:S01]  /*11f0*/  F2FP.F16.E4M3.UNPACK_B R21, R21 ;  /* 0x00000015ff15723e */ /* 0x000fe200020006ff */
[----:B------:R-:W-:Y:S01]  /*1200*/  HADD2.F32 R20, -RZ, R48.H0_H0 ;  /* 0x20000030ff147230 */ /* 0x000fe20000004100 */
[----:B------:R-:W-:Y:S02]  /*1210*/  F2FP.BF16.F32.PACK_AB.RZ R51, RZ, R22 ;  /* 0x00000016ff33723e */ /* 0x000fe400000190ff */
[----:B------:R-:W-:Y:S01]  /*1220*/  F2FP.BF16.F32.PACK_AB.RZ R48, RZ, R23 ;  /* 0x00000017ff30723e */ /* 0x000fe200000190ff */
[----:B------:R-:W-:Y:S01]  /*1230*/  HADD2.F32 R49, -RZ, R21.H0_H0 ;  /* 0x20000015ff317230 */ /* 0x000fe20000004100 */
[----:B------:R-:W-:Y:S01]  /*1240*/  F2FP.BF16.F32.PACK_AB.RZ R50, RZ, R20 ;  /* 0x00000014ff32723e */ /* 0x000fe200000190ff */
[----:B0-----:R-:W-:Y:S01]  /*1250*/  IMAD.WIDE R10, R7, 0x10, R10 ;  /* 0x00000010070a7825 */ /* 0x001fe200078e020a */
[----:B------:R-:W-:-:S02]  /*1260*/  SHF.R.U32.HI R40, RZ, 0x8, R40 ;  /* 0x00000008ff287819 */ /* 0x000fc40000011628 */
[----:B------:R-:W-:Y:S02]  /*1270*/  F2FP.F16.E4M3.UNPACK_B R24, R24 ;  /* 0x00000018ff18723e */ /* 0x000fe400020006ff */
[----:B------:R0:W2:Y:S01]  /*1280*/  LD.E.128 R20, desc[UR36][R10.64] ;  /* 0x000000240a147980 */ /* 0x0000a2000c101d00 */
[----:B------:R-:W-:Y:S02]  /*1290*/  F2FP.F16.E4M3.UNPACK_B R40, R40 ;  /* 0x00000028ff28723e */ /* 0x000fe400020006ff */
[----:B------:R-:W-:Y:S01]  /*12a0*/  HADD2.F32 R24, -RZ, R24.H0_H0 ;  /* 0x20000018ff187230 */ /* 0x000fe20000004100 */
[----:B------:R-:W-:Y:S02]  /*12b0*/  F2FP.F16.E4M3.UNPACK_B R26, R26 ;  /* 0x0000001aff1a723e */ /* 0x000fe400020006ff */
[----:B------:R-:W-:Y:S01]  /*12c0*/  HADD2.F32 R40, -RZ, R40.H0_H0 ;  /* 0x20000028ff287230 */ /* 0x000fe20000004100 */
[----:B------:R-:W-:Y:S02]  /*12d0*/  F2FP.F16.E4M3.UNPACK_B R35, R35 ;  /* 0x00000023ff23723e */ /* 0x000fe400020006ff */
[----:B------:R-:W-:-:S02]  /*12e0*/  F2FP.BF16.F32.PACK_AB.RZ R24, RZ, R24 ;  /* 0x00000018ff18723e */ /* 0x000fc400000190ff */
[----:B------:R-:W-:Y:S02]  /*12f0*/  F2FP.BF16.F32.PACK_AB.RZ R40, RZ, R40 ;  /* 0x00000028ff28723e */ /* 0x000fe400000190ff */
[----:B------:R-:W-:Y:S02]  /*1300*/  F2FP.F16.E4M3.UNPACK_B R25, R25 ;  /* 0x00000019ff19723e */ /* 0x000fe400020006ff */
[----:B------:R-:W-:Y:S02]  /*1310*/  PRMT R24, R24, 0x5410, R40 ;  /* 0x0000541018187816 */ /* 0x000fe40000000028 */
[----:B------:R-:W-:Y:S01]  /*1320*/  F2FP.F16.E4M3.UNPACK_B R9, R9 ;  /* 0x00000009ff09723e */ /* 0x000fe200020006ff */
[----:B------:R-:W-:Y:S01]  /*1330*/  HADD2.F32 R26, -RZ, R26.H0_H0 ;  /* 0x2000001aff1a7230 */ /* 0x000fe20000004100 */
[----:B------:R-:W-:Y:S01]  /*1340*/  F2FP.F16.E4M3.UNPACK_B R41, R41 ;  /* 0x00000029ff29723e */ /* 0x000fe200020006ff */
[----:B------:R-:W-:Y:S02]  /*1350*/  HADD2.F32 R35, -RZ, R35.H0_H0 ;  /* 0x20000023ff237230 */ /* 0x000fe40000004100 */
[----:B------:R-:W-:Y:S01]  /*1360*/  HFMA2.BF16_V2 R40, R19.H0_H0, R24, RZ.H0_H0 ;  /* 0x0000001813287231 */ /* 0x000fe200002408ff */
[----:B------:R-:W-:Y:S01]  /*1370*/  SHF.R.U32.HI R34, RZ, 0x8, R34 ;  /* 0x00000008ff227819 */ /* 0x000fe20000011622 */
[----:B------:R-:W-:Y:S01]  /*1380*/  HADD2.F32 R24, -RZ, R25.H0_H0 ;  /* 0x20000019ff187230 */ /* 0x000fe20000004100 */
[----:B------:R-:W-:Y:S01]  /*1390*/  F2FP.F16.E4M3.UNPACK_B R16, R16 ;  /* 0x00000010ff10723e */ /* 0x000fe200020006ff */
[----:B------:R-:W-:Y:S01]  /*13a0*/  HADD2.F32 R9, -RZ, R9.H0_H0 ;  /* 0x20000009ff097230 */ /* 0x000fe20000004100 */
[----:B------:R-:W-:Y:S01]  /*13b0*/  F2FP.BF16.F32.PACK_AB.RZ R26, RZ, R26 ;  /* 0x0000001aff1a723e */ /* 0x000fe200000190ff */
[----:B------:R-:W-:Y:S01]  /*13c0*/  HADD2.F32 R25, -RZ, R12.H0_H0 ;  /* 0x2000000cff197230 */ /* 0x000fe20000004100 */
[----:B------:R-:W-:Y:S01]  /*13d0*/  F2FP.BF16.F32.PACK_AB.RZ R35, RZ, R35 ;  /* 0x00000023ff23723e */ /* 0x000fe200000190ff */
[----:B------:R-:W-:Y:S01]  /*13e0*/  HADD2.F32 R41, -RZ, R41.H0_H0 ;  /* 0x20000029ff297230 */ /* 0x000fe20000004100 */
[----:B------:R-:W-:-:S02]  /*13f0*/  F2FP.F16.E4M3.UNPACK_B R34, R34 ;  /* 0x00000022ff22723e */ /* 0x000fc400020006ff */
[----:B------:R-:W-:Y:S02]  /*1400*/  SHF.R.U32.HI R37, RZ, 0x8, R37 ;  /* 0x00000008ff257819 */ /* 0x000fe40000011625 */
[----:B------:R-:W-:Y:S02]  /*1410*/  F2FP.F16.E4M3.UNPACK_B R36, R36 ;  /* 0x00000024ff24723e */ /* 0x000fe400020006ff */
[----:B------:R-:W-:Y:S02]  /*1420*/  F2FP.BF16.F32.PACK_AB.RZ R12, RZ, R9 ;  /* 0x00000009ff0c723e */ /* 0x000fe400000190ff */
[----:B------:R-:W-:Y:S01]  /*1430*/  F2FP.BF16.F32.PACK_AB.RZ R9, RZ, R25 ;  /* 0x00000019ff09723e */ /* 0x000fe200000190ff */
[----:B------:R-:W-:Y:S01]  /*1440*/  HADD2.F32 R25, -RZ, R16.H0_H0 ;  /* 0x20000010ff197230 */ /* 0x000fe20000004100 */
[----:B------:R-:W-:Y:S02]  /*1450*/  F2FP.BF16.F32.PACK_AB.RZ R41, RZ, R41 ;  /* 0x00000029ff29723e */ /* 0x000fe400000190ff */
[----:B------:R-:W-:-:S02]  /*1460*/  PRMT R35, R35, 0x5410, R26 ;  /* 0x0000541023237816 */ /* 0x000fc4000000001a */
[----:B------:R-:W-:Y:S01]  /*1470*/  F2FP.F16.E4M3.UNPACK_B R33, R33 ;  /* 0x00000021ff21723e */ /* 0x000fe200020006ff */
[----:B------:R-:W-:Y:S01]  /*1480*/  HADD2.F32 R34, -RZ, R34.H0_H0 ;  /* 0x20000022ff227230 */ /* 0x000fe20000004100 */
[----:B------:R-:W-:Y:S02]  /*1490*/  F2FP.F16.E4M3.UNPACK_B R37, R37 ;  /* 0x00000025ff25723e */ /* 0x000fe400020006ff */
[----:B------:R-:W-:Y:S02]  /*14a0*/  F2FP.F16.E4M3.UNPACK_B R13, R13 ;  /* 0x0000000dff0d723e */ /* 0x000fe400020006ff */
[----:B------:R-:W-:Y:S01]  /*14b0*/  LOP3.LUT R16, R15, 0xff, RZ, 0xc0, !PT ;  /* 0x000000ff0f107812 */ /* 0x000fe200078ec0ff */
[----:B------:R-:W-:Y:S01]  /*14c0*/  HADD2.F32 R26, -RZ, R36.H0_H0 ;  /* 0x20000024ff1a7230 */ /* 0x000fe20000004100 */
[----:B------:R-:W-:Y:S02]  /*14d0*/  SHF.R.U32.HI R32, RZ, 0x8, R32 ;  /* 0x00000008ff207819 */ /* 0x000fe40000011620 */
[----:B------:R-:W-:Y:S01]  /*14e0*/  PRMT R41, R41, 0x5410, R9 ;  /* 0x0000541029297816 */ /* 0x000fe20000000009 */
[----:B------:R-:W-:Y:S01]  /*14f0*/  HFMA2.BF16_V2 R9, R19.H0_H0, R35, RZ.H0_H0 ;  /* 0x0000002313097231 */ /* 0x000fe200002408ff */
[--C-:B------:R-:W-:Y:S01]  /*1500*/  SHF.R.U32.HI R36, RZ, 0x18, R15.reuse ;  /* 0x00000018ff247819 */ /* 0x100fe2000001160f */
[----:B------:R-:W-:Y:S01]  /*1510*/  HADD2.F32 R33, -RZ, R33.H0_H0 ;  /* 0x20000021ff217230 */ /* 0x000fe20000004100 */
[----:B------:R-:W-:Y:S01]  /*1520*/  F2FP.F16.E4M3.UNPACK_B R35, R16 ;  /* 0x00000010ff23723e */ /* 0x000fe200020006ff */
[----:B------:R-:W-:Y:S01]  /*1530*/  HADD2.F32 R16, -RZ, R13.H0_H0 ;  /* 0x2000000dff107230 */ /* 0x000fe20000004100 */
[----:B------:R-:W-:Y:S01]  /*1540*/  SHF.R.U32.HI R15, RZ, 0x10, R15 ;  /* 0x00000010ff0f7819 */ /* 0x000fe2000001160f */
[----:B------:R-:W-:Y:S01]  /*1550*/  HADD2.F32 R37, -RZ, R37.H0_H0 ;  /* 0x20000025ff257230 */ /* 0x000fe20000004100 */
[----:B------:R-:W-:-:S02]  /*1560*/  F2FP.F16.E4M3.UNPACK_B R32, R32 ;  /* 0x00000020ff20723e */ /* 0x000fc400020006ff */
[----:B------:R-:W-:Y:S02]  /*1570*/  F2FP.BF16.F32.PACK_AB.RZ R24, RZ, R24 ;  /* 0x00000018ff18723e */ /* 0x000fe400000190ff */
[----:B------:R-:W-:Y:S02]  /*1580*/  F2FP.BF16.F32.PACK_AB.RZ R34, RZ, R34 ;  /* 0x00000022ff22723e */ /* 0x000fe400000190ff */
[----:B------:R-:W-:Y:S02]  /*1590*/  F2FP.F16.E4M3.UNPACK_B R27, R27 ;  /* 0x0000001bff1b723e */ /* 0x000fe400020006ff */
[----:B------:R-:W-:Y:S01]  /*15a0*/  LOP3.LUT R15, R15, 0xff, RZ, 0xc0, !PT ;  /* 0x000000ff0f0f7812 */ /* 0x000fe200078ec0ff */
[----:B------:R-:W-:Y:S01]  /*15b0*/  HFMA2.BF16_V2 R9, R19.H0_H0, R41, R9 ;  /* 0x0000002913097231 */ /* 0x000fe20000200809 */
[----:B------:R-:W-:Y:S02]  /*15c0*/  F2FP.F16.E4M3.UNPACK_B R14, R14 ;  /* 0x0000000eff0e723e */ /* 0x000fe400020006ff */
[----:B------:R-:W-:Y:S01]  /*15d0*/  F2FP.BF16.F32.PACK_AB.RZ R33, RZ, R33 ;  /* 0x00000021ff21723e */ /* 0x000fe200000190ff */
[----:B------:R-:W-:Y:S01]  /*15e0*/  HADD2.F32 R32, -RZ, R32.H0_H0 ;  /* 0x20000020ff207230 */ /* 0x000fe20000004100 */
[----:B------:R-:W-:-:S02]  /*15f0*/  F2FP.BF16.F32.PACK_AB.RZ R16, RZ, R16 ;  /* 0x00000010ff10723e */ /* 0x000fc400000190ff */
[----:B------:R-:W-:Y:S02]  /*1600*/  F2FP.BF16.F32.PACK_AB.RZ R37, RZ, R37 ;  /* 0x00000025ff25723e */ /* 0x000fe400000190ff */
[----:B------:R-:W-:Y:S02]  /*1610*/  PRMT R24, R24, 0x5410, R34 ;  /* 0x0000541018187816 */ /* 0x000fe40000000022 */
[----:B------:R-:W-:Y:S02]  /*1620*/  F2FP.F16.E4M3.UNPACK_B R41, R36 ;  /* 0x00000024ff29723e */ /* 0x000fe400020006ff */
[----:B------:R-:W-:Y:S01]  /*1630*/  F2FP.F16.E4M3.UNPACK_B R36, R15 ;  /* 0x0000000fff24723e */ /* 0x000fe200020006ff */
        /* <DEDUP_REMOVED lines=17> */
[----:B------:R-:W-:-:S02]  /*1750*/  F2FP.F16.E4M3.UNPACK_B R42, R42 ;  /* 0x0000002aff2a723e */ /* 0x000fc400020006ff */
[----:B------:R-:W-:Y:S02]  /*1760*/  PRMT R15, R15, 0x5410, R26 ;  /* 0x000054100f0f7816 */ /* 0x000fe4000000001a */
[----:B------:R-:W-:Y:S02]  /*1770*/  F2FP.F16.E4M3.UNPACK_B R43, R43 ;  /* 0x0000002bff2b723e */ /* 0x000fe400020006ff */
[----:B------:R-:W-:Y:S01]  /*1780*/  F2FP.F16.E4M3.UNPACK_B R44, R44 ;  /* 0x0000002cff2c723e */ /* 0x000fe200020006ff */
        /* <DEDUP_REMOVED lines=9> */
[----:B------:R-:W-:Y:S02]  /*1820*/  F2FP.F16.E4M3.UNPACK_B R45, R45 ;  /* 0x0000002dff2d723e */ /* 0x000fe400020006ff */
        /* <DEDUP_REMOVED lines=8> */
[----:B------:R-:W-:Y:S02]  /*18b0*/  F2FP.F16.E4M3.UNPACK_B R46, R46 ;  /* 0x0000002eff2e723e */ /* 0x000fe400020006ff */
[----:B------:R-:W-:Y:S02]  /*18c0*/  PRMT R44, R44, 0x5410, R47 ;  /* 0x000054102c2c7816 */ /* 0x000fe4000000002f */
[----:B------:R-:W-:Y:S01]  /*18d0*/  PRMT R49, R49, 0x5410, R45 ;  /* 0x0000541031317816 */ /* 0x000fe2000000002d */
[----:B------:R-:W-:Y:S01]  /*18e0*/  HADD2.F32 R46, -RZ, R46.H0_H0 ;  /* 0x2000002eff2e7230 */ /* 0x000fe20000004100 */
[----:B------:R-:W-:Y:S01]  /*18f0*/  PRMT R50, R50, 0x5410, R51 ;  /* 0x0000541032327816 */ /* 0x000fe20000000033 */
[C---:B0-----:R-:W-:Y:S01]  /*1900*/  HFMA2.BF16_V2 R11, R19.reuse.H0_H0, R44, RZ.H0_H0 ;  /* 0x0000002c130b7231 */ /* 0x041fe200002408ff */
[----:B------:R-:W-:Y:S01]  /*1910*/  F2FP.F16.E4M3.UNPACK_B R38, R38 ;  /* 0x00000026ff26723e */ /* 0x000fe200020006ff */
[----:B------:R-:W-:Y:S01]  /*1920*/  HFMA2.BF16_V2 R44, R19.H0_H0, R49, RZ.H0_H0 ;  /* 0x00000031132c7231 */ /* 0x000fe200002408ff */
[----:B------:R-:W-:-:S02]  /*1930*/  F2FP.BF16.F32.PACK_AB.RZ R46, RZ, R46 ;  /* 0x0000002eff2e723e */ /* 0x000fc400000190ff */
[----:B------:R-:W-:Y:S01]  /*1940*/  F2FP.F16.E4M3.UNPACK_B R39, R39 ;  /* 0x00000027ff27723e */ /* 0x000fe200020006ff */
        /* <DEDUP_REMOVED lines=17> */
[----:B------:R-:W-:Y:S02]  /*1a60*/  F2FP.F16.E4M3.UNPACK_B R25, R13 ;  /* 0x0000000dff19723e */ /* 0x000fe400020006ff */
[----:B------:R-:W0:Y:S01]  /*1a70*/  LDS.64 R12, [R12+UR4] ;  /* 0x000000040c0c7984 */ /* 0x000e220008000a00 */
[----:B------:R-:W-:Y:S02]  /*1a80*/  LOP3.LUT R24, R20, 0xff, RZ, 0xc0, !PT ;  /* 0x000000ff14187812 */ /* 0x000fe400078ec0ff */
[--C-:B------:R-:W-:Y:S02]  /*1a90*/  SHF.R.U32.HI R15, RZ, 0x18, R20.reuse ;  /* 0x00000018ff0f7819 */ /* 0x100fe40000011614 */
[----:B------:R-:W-:-:S04]  /*1aa0*/  SHF.R.U32.HI R20, RZ, 0x10, R20 ;  /* 0x00000010ff147819 */ /* 0x000fc80000011614 */
[----:B------:R-:W-:Y:S02]  /*1ab0*/  LOP3.LUT R20, R20, 0xff, RZ, 0xc0, !PT ;  /* 0x000000ff14147812 */ /* 0x000fe400078ec0ff */
[----:B------:R-:W-:Y:S02]  /*1ac0*/  F2FP.F16.E4M3.UNPACK_B R24, R24 ;  /* 0x00000018ff18723e */ /* 0x000fe400020006ff */
[----:B------:R-:W-:Y:S02]  /*1ad0*/  F2FP.F16.E4M3.UNPACK_B R27, R15 ;  /* 0x0000000fff1b723e */ /* 0x000fe400020006ff */
[----:B------:R-:W-:Y:S01]  /*1ae0*/  F2FP.F16.E4M3.UNPACK_B R26, R20 ;  /* 0x00000014ff1a723e */ /* 0x000fe200020006ff */
        /* <DEDUP_REMOVED lines=26> */
[----:B------:R-:W-:Y:S02]  /*1c90*/  F2FP.F16.E4M3.UNPACK_B R36, R36 ;  /* 0x00000024ff24723e */ /* 0x000fe400020006ff */
[----:B------:R-:W-:Y:S02]  /*1ca0*/  F2FP.F16.E4M3.UNPACK_B R38, R38 ;  /* 0x00000026ff26723e */ /* 0x000fe400020006ff */
[----:B------:R-:W-:-:S02]  /*1cb0*/  F2FP.F16.E4M3.UNPACK_B R39, R39 ;  /* 0x00000027ff27723e */ /* 0x000fc400020006ff */
[----:B------:R-:W-:Y:S02]  /*1cc0*/  F2FP.F16.E4M3.UNPACK_B R37, R37 ;  /* 0x00000025ff25723e */ /* 0x000fe400020006ff */
[----:B------:R-:W-:Y:S02]  /*1cd0*/  F2FP.F16.E4M3.UNPACK_B R15, R15 ;  /* 0x0000000fff0f723e */ /* 0x000fe400020006ff */
[----:B------:R-:W-:Y:S01]  /*1ce0*/  F2FP.F16.E4M3.UNPACK_B R41, R41 ;  /* 0x00000029ff29723e */ /* 0x000fe200020006ff */
        /* <DEDUP_REMOVED lines=20> */
[----:B------:R-:W-:Y:S01]  /*1e30*/  F2FP.F16.E4M3.UNPACK_B R37, R12 ;  /* 0x0000000cff25723e */ /* 0x000fe200020006ff */
[----:B------:R-:W-:Y:S01]  /*1e40*/  HFMA2.BF16_V2 R36, R19.H0_H0, R41, R14 ;  /* 0x0000002913247231 */ /* 0x000fe2000020080e */
[----:B------:R-:W-:Y:S02]  /*1e50*/  F2FP.F16.E4M3.UNPACK_B R38, R13 ;  /* 0x0000000dff26723e */ /* 0x000fe400020006ff */
[----:B------:R0:W3:Y:S01]  /*1e60*/  LD.E.128 R12, desc[UR36][R10.64] ;  /* 0x000000240a0c7980 */ /* 0x0000e2000c101d00 */
[--C-:B------:R-:W-:Y:S02]  /*1e70*/  SHF.R.U32.HI R20, RZ, 0x18, R22.reuse ;  /* 0x00000018ff147819 */ /* 0x100fe40000011616 */
[----:B------:R-:W-:Y:S02]  /*1e80*/  SHF.R.U32.HI R22, RZ, 0x10, R22 ;  /* 0x00000010ff167819 */ /* 0x000fe40000011616 */
[----:B------:R-:W-:-:S02]  /*1e90*/  LOP3.LUT R21, R23, 0xffff, RZ, 0xc0, !PT ;  /* 0x0000ffff17157812 */ /* 0x000fc400078ec0ff */
[----:B------:R-:W-:Y:S02]  /*1ea0*/  LOP3.LUT R22, R22, 0xff, RZ, 0xc0, !PT ;  /* 0x000000ff16167812 */ /* 0x000fe400078ec0ff */
[----:B------:R-:W-:Y:S02]  /*1eb0*/  SHF.R.U32.HI R23, RZ, 0x10, R23 ;  /* 0x00000010ff177819 */ /* 0x000fe40000011617 */
[----:B------:R-:W-:Y:S02]  /*1ec0*/  F2FP.F16.E4M3.UNPACK_B R20, R20 ;  /* 0x00000014ff14723e */ /* 0x000fe400020006ff */
[----:B------:R-:W-:Y:S02]  /*1ed0*/  F2FP.F16.E4M3.UNPACK_B R22, R22 ;  /* 0x00000016ff16723e */ /* 0x000fe400020006ff */
[----:B------:R-:W-:Y:S02]  /*1ee0*/  LOP3.LUT R23, R23, 0xff, RZ, 0xc0, !PT ;  /* 0x000000ff17177812 */ /* 0x000fe400078ec0ff */
[----:B------:R-:W-:Y:S01]  /*1ef0*/  SHF.R.U32.HI R21, RZ, 0x8, R21 ;  /* 0x00000008ff157819 */ /* 0x000fe20000011615 */
[----:B------:R-:W-:Y:S01]  /*1f00*/  HADD2.F32 R20, -RZ, R20.H0_H0 ;  /* 0x20000014ff147230 */ /* 0x000fe20000004100 */
[----:B------:R-:W-:Y:S01]  /*1f10*/  F2FP.F16.E4M3.UNPACK_B R23, R23 ;  /* 0x00000017ff17723e */ /* 0x000fe200020006ff */
[----:B------:R-:W-:Y:S01]  /*1f20*/  HADD2.F32 R22, -RZ, R22.H0_H0 ;  /* 0x20000016ff167230 */ /* 0x000fe20000004100 */
[----:B------:R-:W-:Y:S01]  /*1f30*/  F2FP.F16.E4M3.UNPACK_B R21, R21 ;  /* 0x00000015ff15723e */ /* 0x000fe200020006ff */
        /* <DEDUP_REMOVED lines=19> */
[----:B------:R-:W-:Y:S02]  /*2070*/  F2FP.F16.E4M3.UNPACK_B R22, R11 ;  /* 0x0000000bff16723e */ /* 0x000fe400020006ff */
[----:B------:R-:W-:Y:S02]  /*2080*/  LOP3.LUT R11, R24, 0xff, RZ, 0xc0, !PT ;  /* 0x000000ff180b7812 */ /* 0x000fe400078ec0ff */
[----:B------:R-:W-:Y:S02]  /*2090*/  F2FP.F16.E4M3.UNPACK_B R23, R21 ;  /* 0x00000015ff17723e */ /* 0x000fe400020006ff */
[----:B------:R-:W-:-:S02]  /*20a0*/  F2FP.F16.E4M3.UNPACK_B R20, R11 ;  /* 0x0000000bff14723e */ /* 0x000fc400020006ff */
[C---:B------:R-:W-:Y:S02]  /*20b0*/  LOP3.LUT R11, R25.reuse, 0xff, RZ, 0xc0, !PT ;  /* 0x000000ff190b7812 */ /* 0x040fe400078ec0ff */
[----:B------:R-:W-:Y:S02]  /*20c0*/  SHF.R.U32.HI R21, RZ, 0x18, R25 ;  /* 0x00000018ff157819 */ /* 0x000fe40000011619 */
[----:B------:R-:W-:Y:S02]  /*20d0*/  F2FP.F16.E4M3.UNPACK_B R32, R11 ;  /* 0x0000000bff20723e */ /* 0x000fe400020006ff */
[----:B------:R-:W-:Y:S02]  /*20e0*/  F2FP.F16.E4M3.UNPACK_B R11, R21 ;  /* 0x00000015ff0b723e */ /* 0x000fe400020006ff */
        /* <DEDUP_REMOVED lines=8> */
[----:B------:R-:W-:Y:S02]  /*2170*/  F2FP.F16.E4M3.UNPACK_B R24, R24 ;  /* 0x00000018ff18723e */ /* 0x000fe400020006ff */
        /* <DEDUP_REMOVED lines=10> */
[----:B------:R-:W-:Y:S02]  /*2220*/  F2FP.F16.E4M3.UNPACK_B R21, R37 ;  /* 0x00000025ff15723e */ /* 0x000fe400020006ff */
        /* <DEDUP_REMOVED lines=9> */
[----:B------:R-:W-:Y:S01]  /*22c0*/  F2FP.F16.E4M3.UNPACK_B R23, R20 ;  /* 0x00000014ff17723e */ /* 0x000fe200020006ff */
[----:B------:R-:W-:Y:S01]  /*22d0*/  HFMA2.BF16_V2 R20, R19.H0_H0, R32, R40 ;  /* 0x0000002013147231 */ /* 0x000fe20000200828 */
[----:B------:R-:W-:-:S02]  /*22e0*/  F2FP.F16.E4M3.UNPACK_B R22, R37 ;  /* 0x00000025ff16723e */ /* 0x000fc400020006ff */
        /* <DEDUP_REMOVED lines=8> */
[----:B------:R-:W-:Y:S02]  /*2370*/  F2FP.F16.E4M3.UNPACK_B R24, R24 ;  /* 0x00000018ff18723e */ /* 0x000fe400020006ff */
[----:B------:R-:W-:Y:S02]  /*2380*/  F2FP.F16.E4M3.UNPACK_B R26, R26 ;  /* 0x0000001aff1a723e */ /* 0x000fe400020006ff */
[----:B------:R-:W-:Y:S02]  /*2390*/  SHF.R.U32.HI R32, RZ, 0x8, R32 ;  /* 0x00000008ff207819 */ /* 0x000fe40000011620 */
[----:B------:R-:W-:-:S02]  /*23a0*/  F2FP.F16.E4M3.UNPACK_B R37, R37 ;  /* 0x00000025ff25723e */ /* 0x000fc400020006ff */
[----:B------:R-:W-:Y:S01]  /*23b0*/  F2FP.F16.E4M3.UNPACK_B R27, R27 ;  /* 0x0000001bff1b723e */ /* 0x000fe200020006ff */
[----:B------:R-:W-:Y:S01]  /*23c0*/  HADD2.F32 R24, -RZ, R24.H0_H0 ;  /* 0x20000018ff187230 */ /* 0x000fe20000004100 */
[----:B------:R-:W-:Y:S01]  /*23d0*/  F2FP.F16.E4M3.UNPACK_B R32, R32 ;  /* 0x00000020ff20723e */ /* 0x000fe200020006ff */
[----:B------:R-:W-:Y:S01]  /*23e0*/  HADD2.F32 R26, -RZ, R26.H0_H0 ;  /* 0x2000001aff1a7230 */ /* 0x000fe20000004100 */
[----:B------:R-:W-:Y:S01]  /*23f0*/  F2FP.F16.E4M3.UNPACK_B R25, R25 ;  /* 0x00000019ff19723e */ /* 0x000fe200020006ff */
        /* <DEDUP_REMOVED lines=26> */
[----:B------:R-:W-:Y:S02]  /*25a0*/  F2FP.F16.E4M3.UNPACK_B R25, R10 ;  /* 0x0000000aff19723e */ /* 0x000fe400020006ff */
        /* <DEDUP_REMOVED lines=25> */
[----:B------:R-:W-:Y:S01]  /*2740*/  F2FP.F16.E4M3.UNPACK_B R22, R22 ;  /* 0x00000016ff16723e */ /* 0x000fe200020006ff */
        /* <DEDUP_REMOVED lines=14> */
[----:B------:R-:W-:Y:S02]  /*2830*/  F2FP.F16.E4M3.UNPACK_B R23, R23 ;  /* 0x00000017ff17723e */ /* 0x000fe400020006ff */
[----:B------:R-:W-:Y:S02]  /*2840*/  F2FP.F16.E4M3.UNPACK_B R37, R37 ;  /* 0x00000025ff25723e */ /* 0x000fe400020006ff */
[----:B------:R-:W-:Y:S02]  /*2850*/  F2FP.F16.E4M3.UNPACK_B R38, R38 ;  /* 0x00000026ff26723e */ /* 0x000fe400020006ff */
[----:B------:R-:W-:-:S02]  /*2860*/  F2FP.F16.E4M3.UNPACK_B R33, R33 ;  /* 0x00000021ff21723e */ /* 0x000fc400020006ff */
[----:B------:R-:W-:Y:S01]  /*2870*/  LOP3.LUT R39, R14, 0xff, RZ, 0xc0, !PT ;  /* 0x000000ff0e277812 */ /* 0x000fe200078ec0ff */
[----:B------:R-:W-:Y:S02]  /*2880*/  HADD2.F32 R37, -RZ, R37.H0_H0 ;  /* 0x20000025ff257230 */ /* 0x000fe40000004100 */
[----:B------:R-:W-:Y:S01]  /*2890*/  HADD2.F32 R38, -RZ, R38.H0_H0 ;  /* 0x20000026ff267230 */ /* 0x000fe20000004100 */
[----:B------:R-:W-:Y:S01]  /*28a0*/  F2FP.F16.E4M3.UNPACK_B R39, R39 ;  /* 0x00000027ff27723e */ /* 0x000fe200020006ff */
        /* <DEDUP_REMOVED lines=16> */
[----:B------:R-:W-:Y:S01]  /*29b0*/  F2FP.F16.E4M3.UNPACK_B R38, R20 ;  /* 0x00000014ff26723e */ /* 0x000fe200020006ff */
[----:B------:R-:W-:Y:S01]  /*29c0*/  HFMA2.BF16_V2 R36, R19.H0_H0, R39, R36 ;  /* 0x0000002713247231 */ /* 0x000fe20000200824 */
[----:B------:R-:W-:Y:S02]  /*29d0*/  F2FP.F16.E4M3.UNPACK_B R39, R21 ;  /* 0x00000015ff27723e */ /* 0x000fe400020006ff */
[----:B------:R0:W3:Y:S01]  /*29e0*/  LD.E.128 R20, desc[UR36][R10.64] ;  /* 0x000000240a147980 */ /* 0x0000e2000c101d00 */
[--C-:B------:R-:W-:Y:S02]  /*29f0*/  SHF.R.U32.HI R12, RZ, 0x18, R14.reuse ;  /* 0x00000018ff0c7819 */ /* 0x100fe4000001160e */
[----:B------:R-:W-:Y:S02]  /*2a00*/  SHF.R.U32.HI R14, RZ, 0x10, R14 ;  /* 0x00000010ff0e7819 */ /* 0x000fe4000001160e */
[----:B------:R-:W-:Y:S02]  /*2a10*/  LOP3.LUT R13, R15, 0xffff, RZ, 0xc0, !PT ;  /* 0x0000ffff0f0d7812 */ /* 0x000fe400078ec0ff */
[----:B------:R-:W-:-:S02]  /*2a20*/  LOP3.LUT R14, R14, 0xff, RZ, 0xc0, !PT ;  /* 0x000000ff0e0e7812 */ /* 0x000fc400078ec0ff */
        /* <DEDUP_REMOVED lines=37> */
[----:B------:R-:W-:Y:S02]  /*2c80*/  SHF.R.U32.HI R24, RZ, 0x10, R24 ;  /* 0x00000010ff187819 */ /* 0x000fe40000011618 */
[----:B------:R-:W-:Y:S02]  /*2c90*/  F2FP.F16.E4M3.UNPACK_B R11, R13 ;  /* 0x0000000dff0b723e */ /* 0x000fe400020006ff */
[----:B------:R-:W-:-:S02]  /*2ca0*/  LOP3.LUT R13, R25, 0xffff, RZ, 0xc0, !PT ;  /* 0x0000ffff190d7812 */ /* 0x000fc400078ec0ff */
[----:B------:R-:W-:Y:S02]  /*2cb0*/  LOP3.LUT R24, R24, 0xff, RZ, 0xc0, !PT ;  /* 0x000000ff18187812 */ /* 0x000fe400078ec0ff */
[----:B------:R-:W-:Y:S02]  /*2cc0*/  SHF.R.U32.HI R25, RZ, 0x10, R25 ;  /* 0x00000010ff197819 */ /* 0x000fe40000011619 */
[----:B------:R-:W-:Y:S01]  /*2cd0*/  SHF.R.U32.HI R13, RZ, 0x8, R13 ;  /* 0x00000008ff0d7819 */ /* 0x000fe2000001160d */
[----:B------:R-:W-:Y:S01]  /*2ce0*/  HADD2.F32 R12, -RZ, R12.H0_H0 ;  /* 0x2000000cff0c7230 */ /* 0x000fe20000004100 */
[----:B------:R-:W-:Y:S01]  /*2cf0*/  F2FP.F16.E4M3.UNPACK_B R24, R24 ;  /* 0x00000018ff18723e */ /* 0x000fe200020006ff */
[----:B------:R-:W-:Y:S01]  /*2d00*/  HADD2.F32 R14, -RZ, R14.H0_H0 ;  /* 0x2000000eff0e7230 */ /* 0x000fe20000004100 */
[----:B------:R-:W-:Y:S02]  /*2d10*/  LOP3.LUT R38, R25, 0xff, RZ, 0xc0, !PT ;  /* 0x000000ff19267812 */ /* 0x000fe400078ec0ff */
[----:B------:R-:W-:Y:S01]  /*2d20*/  F2FP.F16.E4M3.UNPACK_B R25, R13 ;  /* 0x0000000dff19723e */ /* 0x000fe200020006ff */
        /* <DEDUP_REMOVED lines=16> */
[----:B------:R-:W-:Y:S02]  /*2e30*/  F2FP.F16.E4M3.UNPACK_B R13, R38 ;  /* 0x00000026ff0d723e */ /* 0x000fe400020006ff */
[----:B------:R-:W-:Y:S02]  /*2e40*/  LOP3.LUT R38, R26, 0xffff, RZ, 0xc0, !PT ;  /* 0x0000ffff1a267812 */ /* 0x000fe400078ec0ff */
[--C-:B------:R-:W-:Y:S02]  /*2e50*/  SHF.R.U32.HI R24, RZ, 0x18, R26.reuse ;  /* 0x00000018ff187819 */ /* 0x100fe4000001161a */
[----:B------:R-:W-:Y:S01]  /*2e60*/  F2FP.F16.E4M3.UNPACK_B R15, R12 ;  /* 0x0000000cff0f723e */ /* 0x000fe200020006ff */
        /* <DEDUP_REMOVED lines=9> */
[----:B------:R-:W-:Y:S02]  /*2f00*/  F2FP.F16.E4M3.UNPACK_B R24, R24 ;  /* 0x00000018ff18723e */ /* 0x000fe400020006ff */
[----:B------:R-:W-:Y:S02]  /*2f10*/  F2FP.F16.E4M3.UNPACK_B R26, R26 ;  /* 0x0000001aff1a723e */ /* 0x000fe400020006ff */
[----:B------:R-:W-:Y:S02]  /*2f20*/  F2FP.F16.E4M3.UNPACK_B R25, R25 ;  /* 0x00000019ff19723e */ /* 0x000fe400020006ff */
[----:B------:R-:W-:Y:S02]  /*2f30*/  F2FP.F16.E4M3.UNPACK_B R16, R16 ;  /* 0x00000010ff10723e */ /* 0x000fe400020006ff */
[----:B------:R-:W-:-:S02]  /*2f40*/  F2FP.F16.E4M3.UNPACK_B R37, R37 ;  /* 0x00000025ff25723e */ /* 0x000fc400020006ff */
[----:B------:R-:W-:Y:S01]  /*2f50*/  F2FP.F16.E4M3.UNPACK_B R27, R27 ;  /* 0x0000001bff1b723e */ /* 0x000fe200020006ff */
        /* <DEDUP_REMOVED lines=27> */
[----:B------:R-:W-:Y:S02]  /*3110*/  F2FP.F16.E4M3.UNPACK_B R25, R10 ;  /* 0x0000000aff19723e */ /* 0x000fe400020006ff */
[----:B------:R-:W0:Y:S01]  /*3120*/  LDS.64 R10, [R11+UR4] ;  /* 0x000000040b0a7984 */ /* 0x000e220008000a00 */
[----:B------:R-:W-:Y:S01]  /*3130*/  HFMA2.BF16_V2 R33, R19.H0_H0, R13, R33 ;  /* 0x0000000d13217231 */ /* 0x000fe20000200821 */
        /* <DEDUP_REMOVED lines=19> */
[----:B------:R-:W-:Y:S01]  /*3270*/  F2FP.F16.E4M3.UNPACK_B R13, R13 ;  /* 0x0000000dff0d723e */ /* 0x000fe200020006ff */
[----:B0-----:R-:W-:Y:S01]  /*3280*/  VIADD R10, R8, 0x40 ;  /* 0x00000040080a7836 */ /* 0x001fe20000000000 */
[----:B------:R-:W-:Y:S02]  /*3290*/  SHF.R.U32.HI R38, RZ, 0x8, R38 ;  /* 0x00000008ff267819 */ /* 0x000fe40000011626 */
[----:B------:R-:W-:Y:S01]  /*32a0*/  PRMT R40, R40, 0x5410, R41 ;  /* 0x0000541028287816 */ /* 0x000fe20000000029 */
[----:B------:R-:W-:Y:S01]  /*32b0*/  HADD2.F32 R11, -RZ, R13.H0_H0 ;  /* 0x2000000dff0b7230 */ /* 0x000fe20000004100 */
[----:B------:R-:W-:Y:S02]  /*32c0*/  LOP3.LUT R13, R10, 0xf8, RZ, 0xc0, !PT ;  /* 0x000000f80a0d7812 */ /* 0x000fe400078ec0ff */
[----:B------:R-:W-:Y:S01]  /*32d0*/  F2FP.F16.E4M3.UNPACK_B R14, R38 ;  /* 0x00000026ff0e723e */ /* 0x000fe200020006ff */
        /* <DEDUP_REMOVED lines=14> */
[----:B------:R-:W-:-:S02]  /*33c0*/  F2FP.F16.E4M3.UNPACK_B R14, R14 ;  /* 0x0000000eff0e723e */ /* 0x000fc400020006ff */
[----:B------:R-:W-:Y:S02]  /*33d0*/  F2FP.F16.E4M3.UNPACK_B R37, R37 ;  /* 0x00000025ff25723e */ /* 0x000fe400020006ff */
[----:B------:R-:W-:Y:S02]  /*33e0*/  LOP3.LUT R39, R22, 0xff, RZ, 0xc0, !PT ;  /* 0x000000ff16277812 */ /* 0x000fe400078ec0ff */
[----:B------:R-:W-:Y:S01]  /*33f0*/  LOP3.LUT R15, R21, 0xff, RZ, 0xc0, !PT ;  /* 0x000000ff150f7812 */ /* 0x000fe200078ec0ff */
[----:B------:R-:W-:Y:S01]  /*3400*/  HADD2.F32 R37, -RZ, R37.H0_H0 ;  /* 0x20000025ff257230 */ /* 0x000fe20000004100 */
[----:B------:R-:W-:Y:S01]  /*3410*/  F2FP.F16.E4M3.UNPACK_B R39, R39 ;  /* 0x00000027ff27723e */ /* 0x000fe200020006ff */
[----:B------:R-:W-:Y:S01]  /*3420*/  HADD2.F32 R14, -RZ, R14.H0_H0 ;  /* 0x2000000eff0e7230 */ /* 0x000fe20000004100 */
[----:B------:R-:W-:Y:S02]  /*3430*/  F2FP.F16.E4M3.UNPACK_B R38, R38 ;  /* 0x00000026ff26723e */ /* 0x000fe400020006ff */
[----:B------:R-:W-:Y:S01]  /*3440*/  F2FP.F16.E4M3.UNPACK_B R15, R15 ;  /* 0x0000000fff0f723e */ /* 0x000fe200020006ff */
        /* <DEDUP_REMOVED lines=16> */
[----:B------:R-:W-:Y:S01]  /*3550*/  F2FP.F16.E4M3.UNPACK_B R38, R12 ;  /* 0x0000000cff26723e */ /* 0x000fe200020006ff */
[----:B------:R-:W-:Y:S01]  /*3560*/  HFMA2.BF16_V2 R33, R19.H0_H0, R15, R33 ;  /* 0x0000000f13217231 */ /* 0x000fe20000200821 */
[----:B------:R-:W-:Y:S02]  /*3570*/  F2FP.F16.E4M3.UNPACK_B R39, R13 ;  /* 0x0000000dff27723e */ /* 0x000fe400020006ff */
[----:B------:R0:W3:Y:S01]  /*3580*/  LD.E.128 R12, desc[UR36][R10.64] ;  /* 0x000000240a0c7980 */ /* 0x0000e2000c101d00 */
[----:B------:R-:W-:Y:S02]  /*3590*/  LOP3.LUT R21, R23, 0xffff, RZ, 0xc0, !PT ;  /* 0x0000ffff17157812 */ /* 0x000fe400078ec0ff */
[----:B------:R-:W-:Y:S02]  /*35a0*/  SHF.R.U32.HI R23, RZ, 0x10, R23 ;  /* 0x00000010ff177819 */ /* 0x000fe40000011617 */
[----:B------:R-:W-:-:S02]  /*35b0*/  SHF.R.U32.HI R20, RZ, 0x18, R22 ;  /* 0x00000018ff147819 */ /* 0x000fc40000011616 */
[----:B------:R-:W-:Y:S02]  /*35c0*/  LOP3.LUT R23, R23, 0xff, RZ, 0xc0, !PT ;  /* 0x000000ff17177812 */ /* 0x000fe400078ec0ff */
[----:B------:R-:W-:Y:S02]  /*35d0*/  SHF.R.U32.HI R22, RZ, 0x10, R22 ;  /* 0x00000010ff167819 */ /* 0x000fe40000011616 */
[----:B------:R-:W-:Y:S02]  /*35e0*/  F2FP.F16.E4M3.UNPACK_B R23, R23 ;  /* 0x00000017ff17723e */ /* 0x000fe400020006ff */
[----:B------:R-:W-:Y:S02]  /*35f0*/  LOP3.LUT R22, R22, 0xff, RZ, 0xc0, !PT ;  /* 0x000000ff16167812 */ /* 0x000fe400078ec0ff */
[----:B------:R-:W-:Y:S01]  /*3600*/  SHF.R.U32.HI R21, RZ, 0x8, R21 ;  /* 0x00000008ff157819 */ /* 0x000fe20000011615 */
[----:B------:R-:W-:Y:S01]  /*3610*/  HADD2.F32 R39, -RZ, R39.H0_H0 ;  /* 0x20000027ff277230 */ /* 0x000fe20000004100 */
[----:B------:R-:W-:Y:S01]  /*3620*/  F2FP.F16.E4M3.UNPACK_B R20, R20 ;  /* 0x00000014ff14723e */ /* 0x000fe200020006ff */
[----:B------:R-:W-:Y:S01]  /*3630*/  HADD2.F32 R23, -RZ, R23.H0_H0 ;  /* 0x20000017ff177230 */ /* 0x000fe20000004100 */
[----:B------:R-:W-:-:S02]  /*3640*/  F2FP.F16.E4M3.UNPACK_B R22, R22 ;  /* 0x00000016ff16723e */ /* 0x000fc400020006ff */
[----:B------:R-:W-:Y:S01]  /*3650*/  F2FP.F16.E4M3.UNPACK_B R21, R21 ;  /* 0x00000015ff15723e */ /* 0x000fe200020006ff */
        /* <DEDUP_REMOVED lines=21> */
[----:B------:R-:W-:Y:S02]  /*37b0*/  F2FP.F16.E4M3.UNPACK_B R21, R11 ;  /* 0x0000000bff15723e */ /* 0x000fe400020006ff */
[----:B------:R-:W-:Y:S02]  /*37c0*/  SHF.R.U32.HI R11, RZ, 0x18, R24 ;  /* 0x00000018ff0b7819 */ /* 0x000fe40000011618 */
        /* <DEDUP_REMOVED lines=32> */
[----:B------:R-:W-:Y:S02]  /*39d0*/  F2FP.F16.E4M3.UNPACK_B R11, R38 ;  /* 0x00000026ff0b723e */ /* 0x000fe400020006ff */
[----:B------:R-:W-:Y:S01]  /*39e0*/  F2FP.F16.E4M3.UNPACK_B R22, R20 ;  /* 0x00000014ff16723e */ /* 0x000fe200020006ff */
        /* <DEDUP_REMOVED lines=10> */
[----:B------:R-:W-:Y:S02]  /*3a90*/  F2FP.F16.E4M3.UNPACK_B R24, R24 ;  /* 0x00000018ff18723e */ /* 0x000fe400020006ff */
[----:B------:R-:W-:Y:S02]  /*3aa0*/  F2FP.F16.E4M3.UNPACK_B R26, R26 ;  /* 0x0000001aff1a723e */ /* 0x000fe400020006ff */
[----:B------:R-:W-:Y:S02]  /*3ab0*/  F2FP.F16.E4M3.UNPACK_B R37, R37 ;  /* 0x00000025ff25723e */ /* 0x000fe400020006ff */
[----:B------:R-:W-:Y:S01]  /*3ac0*/  F2FP.F16.E4M3.UNPACK_B R27, R27 ;  /* 0x0000001bff1b723e */ /* 0x000fe200020006ff */
        /* <DEDUP_REMOVED lines=15> */
[----:B------:R-:W-:Y:S02]  /*3bc0*/  F2FP.F16.E4M3.UNPACK_B R25, R25 ;  /* 0x00000019ff19723e */ /* 0x000fe400020006ff */
[----:B------:R-:W-:Y:S02]  /*3bd0*/  F2FP.F16.E4M3.UNPACK_B R23, R23 ;  /* 0x00000017ff17723e */ /* 0x000fe400020006ff */
        /* <DEDUP_REMOVED lines=13> */
[----:B------:R-:W-:Y:S02]  /*3cb0*/  F2FP.F16.E4M3.UNPACK_B R25, R10 ;  /* 0x0000000aff19723e */ /* 0x000fe400020006ff */
[----:B------:R-:W0:Y:S01]  /*3cc0*/  LDS.64 R10, [R11+UR4] ;  /* 0x000000040b0a7984 */ /* 0x000e220008000a00 */
[----:B------:R-:W-:-:S04]  /*3cd0*/  SHF.R.U32.HI R38, RZ, 0x8, R38 ;  /* 0x00000008ff267819 */ /* 0x000fc80000011626 */
[----:B------:R-:W-:Y:S01]  /*3ce0*/  F2FP.F16.E4M3.UNPACK_B R21, R38 ;  /* 0x00000026ff15723e */ /* 0x000fe200020006ff */
        /* <DEDUP_REMOVED lines=39> */
[----:B------:R-:W-:Y:S02]  /*3f60*/  F2FP.F16.E4M3.UNPACK_B R22, R22 ;  /* 0x00000016ff16723e */ /* 0x000fe400020006ff */
[----:B------:R-:W-:Y:S02]  /*3f70*/  F2FP.F16.E4M3.UNPACK_B R37, R37 ;  /* 0x00000025ff25723e */ /* 0x000fe400020006ff */
[----:B------:R-:W-:Y:S02]  /*3f80*/  LOP3.LUT R39, R14, 0xff, RZ, 0xc0, !PT ;  /* 0x000000ff0e277812 */ /* 0x000fe400078ec0ff */
[----:B------:R-:W-:Y:S01]  /*3f90*/  LOP3.LUT R23, R13, 0xff, RZ, 0xc0, !PT ;  /* 0x000000ff0d177812 */ /* 0x000fe200078ec0ff */
        /* <DEDUP_REMOVED lines=21> */
[----:B------:R-:W-:Y:S01]  /*40f0*/  F2FP.F16.E4M3.UNPACK_B R38, R20 ;  /* 0x00000014ff26723e */ /* 0x000fe200020006ff */
[----:B------:R-:W-:Y:S01]  /*4100*/  HFMA2.BF16_V2 R33, R19.H0_H0, R23, R33 ;  /* 0x0000001713217231 */ /* 0x000fe20000200821 */
[----:B------:R-:W-:-:S02]  /*4110*/  F2FP.F16.E4M3.UNPACK_B R39, R21 ;  /* 0x00000015ff27723e */ /* 0x000fc400020006ff */
[----:B------:R0:W3:Y:S01]  /*4120*/  LD.E.128 R20, desc[UR36][R10.64] ;  /* 0x000000240a147980 */ /* 0x0000e2000c101d00 */
[--C-:B------:R-:W-:Y:S02]  /*4130*/  SHF.R.U32.HI R12, RZ, 0x18, R14.reuse ;  /* 0x00000018ff0c7819 */ /* 0x100fe4000001160e */
[----:B------:R-:W-:Y:S02]  /*4140*/  SHF.R.U32.HI R14, RZ, 0x10, R14 ;  /* 0x00000010ff0e7819 */ /* 0x000fe4000001160e */
[----:B------:R-:W-:Y:S02]  /*4150*/  LOP3.LUT R13, R15, 0xffff, RZ, 0xc0, !PT ;  /* 0x0000ffff0f0d7812 */ /* 0x000fe400078ec0ff */
[----:B------:R-:W-:Y:S02]  /*4160*/  LOP3.LUT R14, R14, 0xff, RZ, 0xc0, !PT ;  /* 0x000000ff0e0e7812 */ /* 0x000fe400078ec0ff */
[----:B------:R-:W-:Y:S02]  /*4170*/  SHF.R.U32.HI R15, RZ, 0x10, R15 ;  /* 0x00000010ff0f7819 */ /* 0x000fe4000001160f */
[----:B------:R-:W-:-:S02]  /*4180*/  F2FP.F16.E4M3.UNPACK_B R12, R12 ;  /* 0x0000000cff0c723e */ /* 0x000fc400020006ff */
[----:B------:R-:W-:Y:S02]  /*4190*/  F2FP.F16.E4M3.UNPACK_B R14, R14 ;  /* 0x0000000eff0e723e */ /* 0x000fe400020006ff */
[----:B------:R-:W-:Y:S02]  /*41a0*/  SHF.R.U32.HI R13, RZ, 0x8, R13 ;  /* 0x00000008ff0d7819 */ /* 0x000fe4000001160d */
[----:B------:R-:W-:Y:S01]  /*41b0*/  LOP3.LUT R15, R15, 0xff, RZ, 0xc0, !PT ;  /* 0x000000ff0f0f7812 */ /* 0x000fe200078ec0ff */
        /* <DEDUP_REMOVED lines=29> */
[----:B------:R-:W-:Y:S02]  /*4390*/  LOP3.LUT R11, R25, 0xff, RZ, 0xc0, !PT ;  /* 0x000000ff190b7812 */ /* 0x000fe400078ec0ff */
[----:B------:R-:W-:Y:S02]  /*43a0*/  SHF.R.U32.HI R24, RZ, 0x10, R24 ;  /* 0x00000010ff187819 */ /* 0x000fe40000011618 */
[----:B------:R-:W-:Y:S02]  /*43b0*/  SHF.R.U32.HI R13, RZ, 0x18, R25 ;  /* 0x00000018ff0d7819 */ /* 0x000fe40000011619 */
[----:B------:R-:W-:Y:S02]  /*43c0*/  F2FP.F16.E4M3.UNPACK_B R16, R11 ;  /* 0x0000000bff10723e */ /* 0x000fe400020006ff */
[----:B------:R-:W-:Y:S02]  /*43d0*/  LOP3.LUT R24, R24, 0xff, RZ, 0xc0, !PT ;  /* 0x000000ff18187812 */ /* 0x000fe400078ec0ff */
[----:B------:R-:W-:-:S02]  /*43e0*/  F2FP.F16.E4M3.UNPACK_B R11, R13 ;  /* 0x0000000dff0b723e */ /* 0x000fc400020006ff */
[----:B------:R-:W-:Y:S02]  /*43f0*/  LOP3.LUT R13, R25, 0xffff, RZ, 0xc0, !PT ;  /* 0x0000ffff190d7812 */ /* 0x000fe400078ec0ff */
[----:B------:R-:W-:Y:S02]  /*4400*/  F2FP.F16.E4M3.UNPACK_B R24, R24 ;  /* 0x00000018ff18723e */ /* 0x000fe400020006ff */
[----:B------:R-:W-:Y:S02]  /*4410*/  SHF.R.U32.HI R25, RZ, 0x10, R25 ;  /* 0x00000010ff197819 */ /* 0x000fe40000011619 */
[----:B------:R-:W-:Y:S01]  /*4420*/  SHF.R.U32.HI R13, RZ, 0x8, R13 ;  /* 0x00000008ff0d7819 */ /* 0x000fe2000001160d */
[----:B------:R-:W-:Y:S01]  /*4430*/  HADD2.F32 R12, -RZ, R12.H0_H0 ;  /* 0x2000000cff0c7230 */ /* 0x000fe20000004100 */
[----:B------:R-:W-:Y:S01]  /*4440*/  LOP3.LUT R38, R25, 0xff, RZ, 0xc0, !PT ;  /* 0x000000ff19267812 */ /* 0x000fe200078ec0ff */
[----:B------:R-:W-:Y:S01]  /*4450*/  HADD2.F32 R15, -RZ, R15.H0_H0 ;  /* 0x2000000fff0f7230 */ /* 0x000fe20000004100 */
[----:B------:R-:W-:Y:S01]  /*4460*/  F2FP.F16.E4M3.UNPACK_B R25, R13 ;  /* 0x0000000dff19723e */ /* 0x000fe200020006ff */
        /* <DEDUP_REMOVED lines=13> */
[----:B------:R-:W-:Y:S01]  /*4540*/  F2FP.F16.E4M3.UNPACK_B R13, R38 ;  /* 0x00000026ff0d723e */ /* 0x000fe200020006ff */
[----:B------:R-:W-:Y:S01]  /*4550*/  HFMA2.BF16_V2 R35, R19.H0_H0, R24, R35 ;  /* 0x0000001813237231 */ /* 0x000fe20000200823 */
[C---:B------:R-:W-:Y:S02]  /*4560*/  LOP3.LUT R38, R26.reuse, 0xffff, RZ, 0xc0, !PT ;  /* 0x0000ffff1a267812 */ /* 0x040fe400078ec0ff */
[----:B------:R-:W-:Y:S02]  /*4570*/  LOP3.LUT R12, R26, 0xff, RZ, 0xc0, !PT ;  /* 0x000000ff1a0c7812 */ /* 0x000fe400078ec0ff */
[----:B------:R-:W-:-:S02]  /*4580*/  SHF.R.U32.HI R24, RZ, 0x18, R26 ;  /* 0x00000018ff187819 */ /* 0x000fc4000001161a */
[----:B------:R-:W-:Y:S02]  /*4590*/  PRMT R16, R16, 0x5410, R25 ;  /* 0x0000541010107816 */ /* 0x000fe40000000019 */
[----:B------:R-:W-:Y:S02]  /*45a0*/  SHF.R.U32.HI R26, RZ, 0x10, R26 ;  /* 0x00000010ff1a7819 */ /* 0x000fe4000001161a */
[----:B------:R-:W-:Y:S02]  /*45b0*/  LOP3.LUT R25, R27, 0xffff, RZ, 0xc0, !PT ;  /* 0x0000ffff1b197812 */ /* 0x000fe400078ec0ff */
[----:B------:R-:W-:Y:S01]  /*45c0*/  F2FP.F16.E4M3.UNPACK_B R15, R12 ;  /* 0x0000000cff0f723e */ /* 0x000fe200020006ff */
[----:B------:R-:W-:Y:S01]  /*45d0*/  HFMA2.BF16_V2 R12, R19.H0_H0, R16, R37 ;  /* 0x00000010130c7231 */ /* 0x000fe20000200825 */
[----:B------:R-:W-:Y:S02]  /*45e0*/  LOP3.LUT R26, R26, 0xff, RZ, 0xc0, !PT ;  /* 0x000000ff1a1a7812 */ /* 0x000fe400078ec0ff */
[----:B------:R-:W-:-:S02]  /*45f0*/  SHF.R.U32.HI R25, RZ, 0x8, R25 ;  /* 0x00000008ff197819 */ /* 0x000fc40000011619 */
        /* <DEDUP_REMOVED lines=26> */
[----:B------:R-:W-:Y:S02]  /*47a0*/  F2FP.F16.E4M3.UNPACK_B R25, R11 ;  /* 0x0000000bff19723e */ /* 0x000fe400020006ff */
[----:B------:R-:W0:Y:S01]  /*47b0*/  LDS.64 R10, [R10+UR4] ;  /* 0x000000040a0a7984 */ /* 0x000e220008000a00 */
[--C-:B------:R-:W-:Y:S02]  /*47c0*/  SHF.R.U32.HI R37, RZ, 0x18, R27.reuse ;  /* 0x00000018ff257819 */ /* 0x100fe4000001161b */
[----:B------:R-:W-:-:S04]  /*47d0*/  SHF.R.U32.HI R27, RZ, 0x10, R27 ;  /* 0x00000010ff1b7819 */ /* 0x000fc8000001161b */
[----:B------:R-:W-:Y:S02]  /*47e0*/  LOP3.LUT R27, R27, 0xff, RZ, 0xc0, !PT ;  /* 0x000000ff1b1b7812 */ /* 0x000fe400078ec0ff */
[----:B------:R-:W-:Y:S02]  /*47f0*/  F2FP.F16.E4M3.UNPACK_B R37, R37 ;  /* 0x00000025ff25723e */ /* 0x000fe400020006ff */
[----:B------:R-:W-:-:S03]  /*4800*/  F2FP.F16.E4M3.UNPACK_B R27, R27 ;  /* 0x0000001bff1b723e */ /* 0x000fc600020006ff */
        /* <DEDUP_REMOVED lines=10> */
[----:B------:R-:W-:Y:S01]  /*48b0*/  F2FP.F16.E4M3.UNPACK_B R24, R24 ;  /* 0x00000018ff18723e */ /* 0x000fe200020006ff */
[----:B------:R-:W-:Y:S01]  /*48c0*/  HFMA2.BF16_V2 R32, R19.H0_H0, R27, R32 ;  /* 0x0000001b13207231 */ /* 0x000fe20000200820 */
[----:B------:R-:W-:Y:S02]  /*48d0*/  F2FP.F16.E4M3.UNPACK_B R27, R13 ;  /* 0x0000000dff1b723e */ /* 0x000fe400020006ff */
[----:B------:R-:W-:Y:S01]  /*48e0*/  F2FP.F16.E4M3.UNPACK_B R26, R20 ;  /* 0x00000014ff1a723e */ /* 0x000fe200020006ff */
        /* <DEDUP_REMOVED lines=129> */
[----:B------:R-:W-:Y:S01]  /*5100*/  F2FP.F16.E4M3.UNPACK_B R23, R20 ;  /* 0x00000014ff17723e */ /* 0x000fe200020006ff */
[----:B------:R-:W-:Y:S01]  /*5110*/  HFMA2.BF16_V2 R20, R19.H0_H0, R32, R37 ;  /* 0x0000002013147231 */ /* 0x000fe20000200825 */
[C---:B------:R-:W-:Y:S02]  /*5120*/  LOP3.LUT R32, R27.reuse, 0xffff, RZ, 0xc0, !PT ;  /* 0x0000ffff1b207812 */ /* 0x040fe400078ec0ff */
[----:B------:R-:W-:Y:S02]  /*5130*/  LOP3.LUT R25, R27, 0xff, RZ, 0xc0, !PT ;  /* 0x000000ff1b197812 */ /* 0x000fe400078ec0ff */
[----:B------:R-:W-:-:S02]  /*5140*/  SHF.R.U32.HI R37, RZ, 0x18, R27 ;  /* 0x00000018ff257819 */ /* 0x000fc4000001161b */
[----:B------:R-:W-:Y:S02]  /*5150*/  SHF.R.U32.HI R27, RZ, 0x10, R27 ;  /* 0x00000010ff1b7819 */ /* 0x000fe4000001161b */
[----:B------:R-:W-:Y:S02]  /*5160*/  SHF.R.U32.HI R32, RZ, 0x8, R32 ;  /* 0x00000008ff207819 */ /* 0x000fe40000011620 */
[----:B------:R-:W-:Y:S02]  /*5170*/  LOP3.LUT R27, R27, 0xff, RZ, 0xc0, !PT ;  /* 0x000000ff1b1b7812 */ /* 0x000fe400078ec0ff */
[----:B------:R-:W-:Y:S02]  /*5180*/  F2FP.F16.E4M3.UNPACK_B R32, R32 ;  /* 0x00000020ff20723e */ /* 0x000fe400020006ff */
[----:B------:R-:W-:Y:S02]  /*5190*/  F2FP.F16.E4M3.UNPACK_B R25, R25 ;  /* 0x00000019ff19723e */ /* 0x000fe400020006ff */
[----:B------:R-:W-:-:S02]  /*51a0*/  F2FP.F16.E4M3.UNPACK_B R37, R37 ;  /* 0x00000025ff25723e */ /* 0x000fc400020006ff */
[----:B------:R-:W-:Y:S01]  /*51b0*/  F2FP.F16.E4M3.UNPACK_B R27, R27 ;  /* 0x0000001bff1b723e */ /* 0x000fe200020006ff */
[----:B------:R-:W-:Y:S01]  /*51c0*/  HADD2.F32 R25, -RZ, R25.H0_H0 ;  /* 0x20000019ff197230 */ /* 0x000fe20000004100 */
[----:B------:R-:W-:Y:S01]  /*51d0*/  F2FP.F16.E4M3.UNPACK_B R21, R38 ;  /* 0x00000026ff15723e */ /* 0x000fe200020006ff */
        /* <DEDUP_REMOVED lines=22> */
[----:B------:R-:W-:Y:S02]  /*5340*/  F2FP.F16.E4M3.UNPACK_B R25, R10 ;  /* 0x0000000aff19723e */ /* 0x000fe400020006ff */
[----:B------:R-:W0:Y:S01]  /*5350*/  LDS.64 R10, [R11+UR4] ;  /* 0x000000040b0a7984 */ /* 0x000e220008000a00 */
[----:B------:R-:W-:-:S02]  /*5360*/  SHF.R.U32.HI R24, RZ, 0x18, R26 ;  /* 0x00000018ff187819 */ /* 0x000fc4000001161a */
[----:B------:R-:W-:-:S04]  /*5370*/  SHF.R.U32.HI R26, RZ, 0x10, R26 ;  /* 0x00000010ff1a7819 */ /* 0x000fc8000001161a */
[----:B------:R-:W-:Y:S02]  /*5380*/  LOP3.LUT R26, R26, 0xff, RZ, 0xc0, !PT ;  /* 0x000000ff1a1a7812 */ /* 0x000fe400078ec0ff */
[----:B------:R-:W-:Y:S02]  /*5390*/  F2FP.F16.E4M3.UNPACK_B R24, R24 ;  /* 0x00000018ff18723e */ /* 0x000fe400020006ff */
[----:B------:R-:W-:-:S03]  /*53a0*/  F2FP.F16.E4M3.UNPACK_B R26, R26 ;  /* 0x0000001aff1a723e */ /* 0x000fc600020006ff */
        /* <DEDUP_REMOVED lines=11> */
[----:B------:R-:W-:Y:S02]  /*5460*/  F2FP.F16.E4M3.UNPACK_B R24, R24 ;  /* 0x00000018ff18723e */ /* 0x000fe400020006ff */
[----:B------:R-:W-:Y:S02]  /*5470*/  F2FP.F16.E4M3.UNPACK_B R27, R21 ;  /* 0x00000015ff1b723e */ /* 0x000fe400020006ff */
[----:B------:R-:W-:Y:S01]  /*5480*/  F2FP.F16.E4M3.UNPACK_B R26, R12 ;  /* 0x0000000cff1a723e */ /* 0x000fe200020006ff */
        /* <DEDUP_REMOVED lines=12> */
[----:B------:R-:W-:Y:S02]  /*5550*/  F2FP.F16.E4M3.UNPACK_B R21, R21 ;  /* 0x00000015ff15723e */ /* 0x000fe400020006ff */
[----:B------:R-:W-:Y:S02]  /*5560*/  SHF.R.U32.HI R38, RZ, 0x8, R38 ;  /* 0x00000008ff267819 */ /* 0x000fe40000011626 */
[----:B------:R-:W-:Y:S01]  /*5570*/  PRMT R40, R40, 0x5410, R41 ;  /* 0x0000541028287816 */ /* 0x000fe20000000029 */
[----:B0-----:R-:W-:Y:S02]  /*5580*/  VIADD R10, R8, 0x70 ;  /* 0x00000070080a7836 */ /* 0x001fe40000000000 */
[----:B------:R-:W-:Y:S01]  /*5590*/  HADD2.F32 R11, -RZ, R21.H0_H0 ;  /* 0x20000015ff0b7230 */ /* 0x000fe20000004100 */
[----:B------:R-:W-:Y:S02]  /*55a0*/  F2FP.F16.E4M3.UNPACK_B R22, R38 ;  /* 0x00000026ff16723e */ /* 0x000fe400020006ff */
        /* <DEDUP_REMOVED lines=45> */
[----:B------:R-:W-:Y:S02]  /*5880*/  LOP3.LUT R13, R15, 0xffff, RZ, 0xc0, !PT ;  /* 0x0000ffff0f0d7812 */ /* 0x000fe400078ec0ff */
[----:B------:R-:W-:-:S02]  /*5890*/  SHF.R.U32.HI R14, RZ, 0x10, R14 ;  /* 0x00000010ff0e7819 */ /* 0x000fc4000001160e */
[----:B------:R-:W-:Y:S02]  /*58a0*/  SHF.R.U32.HI R13, RZ, 0x8, R13 ;  /* 0x00000008ff0d7819 */ /* 0x000fe4000001160d */
[----:B------:R-:W-:Y:S02]  /*58b0*/  LOP3.LUT R14, R14, 0xff, RZ, 0xc0, !PT ;  /* 0x000000ff0e0e7812 */ /* 0x000fe400078ec0ff */
[----:B------:R-:W-:Y:S02]  /*58c0*/  SHF.R.U32.HI R15, RZ, 0x10, R15 ;  /* 0x00000010ff0f7819 */ /* 0x000fe4000001160f */
        /* <DEDUP_REMOVED lines=53> */
[----:B------:R-:W-:Y:S02]  /*5c20*/  F2FP.F16.E4M3.UNPACK_B R11, R38 ;  /* 0x00000026ff0b723e */ /* 0x000fe400020006ff */
        /* <DEDUP_REMOVED lines=11> */
[----:B------:R-:W-:Y:S01]  /*5ce0*/  F2FP.F16.E4M3.UNPACK_B R14, R12 ;  /* 0x0000000cff0e723e */ /* 0x000fe200020006ff */
[----:B------:R-:W-:Y:S01]  /*5cf0*/  HFMA2.BF16_V2 R12, R19.H0_H0, R15, R37 ;  /* 0x0000000f130c7231 */ /* 0x000fe20000200825 */
[----:B------:R-:W-:Y:S02]  /*5d00*/  SHF.R.U32.HI R25, RZ, 0x8, R25 ;  /* 0x00000008ff197819 */ /* 0x000fe40000011619 */
[----:B------:R-:W-:Y:S02]  /*5d10*/  LOP3.LUT R15, R27, 0xff, RZ, 0xc0, !PT ;  /* 0x000000ff1b0f7812 */ /* 0x000fe400078ec0ff */
[----:B------:R-:W-:-:S02]  /*5d20*/  F2FP.BF16.F32.PACK_AB.RZ R10, RZ, R10 ;  /* 0x0000000aff0a723e */ /* 0x000fc400000190ff */
[----:B------:R-:W-:Y:S02]  /*5d30*/  F2FP.BF16.F32.PACK_AB.RZ R11, RZ, R11 ;  /* 0x0000000bff0b723e */ /* 0x000fe400000190ff */
[----:B------:R-:W-:Y:S02]  /*5d40*/  F2FP.F16.E4M3.UNPACK_B R25, R25 ;  /* 0x00000019ff19723e */ /* 0x000fe400020006ff */
[----:B------:R-:W-:Y:S02]  /*5d50*/  F2FP.F16.E4M3.UNPACK_B R15, R15 ;  /* 0x0000000fff0f723e */ /* 0x000fe400020006ff */
        /* <DEDUP_REMOVED lines=12> */
[----:B------:R-:W-:-:S02]  /*5e20*/  F2FP.F16.E4M3.UNPACK_B R25, R11 ;  /* 0x0000000bff19723e */ /* 0x000fc400020006ff */
        /* <DEDUP_REMOVED lines=8> */
[----:B------:R-:W-:Y:S02]  /*5eb0*/  F2FP.F16.E4M3.UNPACK_B R13, R38 ;  /* 0x00000026ff0d723e */ /* 0x000fe400020006ff */
[----:B------:R-:W-:Y:S02]  /*5ec0*/  F2FP.F16.E4M3.UNPACK_B R24, R24 ;  /* 0x00000018ff18723e */ /* 0x000fe400020006ff */
[----:B------:R-:W-:Y:S02]  /*5ed0*/  F2FP.F16.E4M3.UNPACK_B R26, R26 ;  /* 0x0000001aff1a723e */ /* 0x000fe400020006ff */
[----:B------:R-:W-:Y:S01]  /*5ee0*/  LOP3.LUT R27, R27, 0xff, RZ, 0xc0, !PT ;  /* 0x000000ff1b1b7812 */ /* 0x000fe200078ec0ff */
[----:B------:R-:W-:Y:S01]  /*5ef0*/  HADD2.F32 R14, -RZ, R14.H0_H0 ;  /* 0x2000000eff0e7230 */ /* 0x000fe20000004100 */
[----:B------:R-:W-:Y:S01]  /*5f00*/  F2FP.F16.E4M3.UNPACK_B R37, R37 ;  /* 0x00000025ff25723e */ /* 0x000fe200020006ff */
        /* <DEDUP_REMOVED lines=20> */
[----:B------:R-:W-:Y:S01]  /*6050*/  F2FP.F16.E4M3.UNPACK_B R24, R24 ;  /* 0x00000018ff18723e */ /* 0x000fe200020006ff */
[----:B------:R-:W-:Y:S01]  /*6060*/  HFMA2.BF16_V2 R9, R19.H0_H0, R27, R9 ;  /* 0x0000001b13097231 */ /* 0x000fe20000200809 */
        /* <DEDUP_REMOVED lines=59> */
[----:B------:R-:W-:Y:S02]  /*6420*/  LOP3.LUT R21, R23, 0xffff, RZ, 0xc0, !PT ;  /* 0x0000ffff17157812 */ /* 0x000fe400078ec0ff */
[----:B------:R-:W-:Y:S02]  /*6430*/  SHF.R.U32.HI R22, RZ, 0x10, R22 ;  /* 0x00000010ff167819 */ /* 0x000fe40000011616 */
[----:B------:R-:W-:Y:S02]  /*6440*/  SHF.R.U32.HI R23, RZ, 0x10, R23 ;  /* 0x00000010ff177819 */ /* 0x000fe40000011617 */
[----:B------:R-:W-:Y:S02]  /*6450*/  LOP3.LUT R22, R22, 0xff, RZ, 0xc0, !PT ;  /* 0x000000ff16167812 */ /* 0x000fe400078ec0ff */
[----:B------:R-:W-:-:S02]  /*6460*/  LOP3.LUT R23, R23, 0xff, RZ, 0xc0, !PT ;  /* 0x000000ff17177812 */ /* 0x000fc400078ec0ff */
[----:B------:R-:W-:Y:S02]  /*6470*/  F2FP.F16.E4M3.UNPACK_B R20, R20 ;  /* 0x00000014ff14723e */ /* 0x000fe400020006ff */
[----:B------:R-:W-:Y:S02]  /*6480*/  F2FP.F16.E4M3.UNPACK_B R22, R22 ;  /* 0x00000016ff16723e */ /* 0x000fe400020006ff */
[----:B------:R-:W-:Y:S02]  /*6490*/  F2FP.F16.E4M3.UNPACK_B R23, R23 ;  /* 0x00000017ff17723e */ /* 0x000fe400020006ff */
[----:B------:R-:W-:Y:S01]  /*64a0*/  SHF.R.U32.HI R21, RZ, 0x8, R21 ;  /* 0x00000008ff157819 */ /* 0x000fe20000011615 */
[----:B------:R-:W-:Y:S02]  /*64b0*/  HADD2.F32 R20, -RZ, R20.H0_H0 ;  /* 0x20000014ff147230 */ /* 0x000fe40000004100 */
        /* <DEDUP_REMOVED lines=24> */
[----:B------:R-:W-:Y:S02]  /*6640*/  F2FP.F16.E4M3.UNPACK_B R22, R20 ;  /* 0x00000014ff16723e */ /* 0x000fe400020006ff */
[----:B------:R-:W-:-:S02]  /*6650*/  F2FP.F16.E4M3.UNPACK_B R20, R9 ;  /* 0x00000009ff14723e */ /* 0x000fc400020006ff */
[----:B------:R-:W-:Y:S02]  /*6660*/  F2FP.F16.E4M3.UNPACK_B R23, R21 ;  /* 0x00000015ff17723e */ /* 0x000fe400020006ff */
[----:B------:R-:W-:Y:S02]  /*6670*/  LOP3.LUT R9, R25, 0xff, RZ, 0xc0, !PT ;  /* 0x000000ff19097812 */ /* 0x000fe400078ec0ff */
[----:B------:R-:W-:Y:S02]  /*6680*/  SHF.R.U32.HI R21, RZ, 0x18, R25 ;  /* 0x00000018ff157819 */ /* 0x000fe40000011619 */
[----:B------:R-:W-:Y:S02]  /*6690*/  F2FP.F16.E4M3.UNPACK_B R32, R9 ;  /* 0x00000009ff20723e */ /* 0x000fe400020006ff */
[----:B------:R-:W-:Y:S02]  /*66a0*/  F2FP.F16.E4M3.UNPACK_B R9, R21 ;  /* 0x00000015ff09723e */ /* 0x000fe400020006ff */
        /* <DEDUP_REMOVED lines=26> */
[----:B------:R-:W-:-:S02]  /*6850*/  F2FP.F16.E4M3.UNPACK_B R21, R38 ;  /* 0x00000026ff15723e */ /* 0x000fc400020006ff */
[----:B------:R-:W-:Y:S01]  /*6860*/  F2FP.F16.E4M3.UNPACK_B R23, R20 ;  /* 0x00000014ff17723e */ /* 0x000fe200020006ff */
        /* <DEDUP_REMOVED lines=11> */
[----:B------:R-:W-:-:S02]  /*6920*/  F2FP.F16.E4M3.UNPACK_B R24, R24 ;  /* 0x00000018ff18723e */ /* 0x000fc400020006ff */
[----:B------:R-:W-:Y:S02]  /*6930*/  F2FP.F16.E4M3.UNPACK_B R26, R26 ;  /* 0x0000001aff1a723e */ /* 0x000fe400020006ff */
        /* <DEDUP_REMOVED lines=238> */
[----:B------:R-:W-:-:S04]  /*7820*/  F2FP.F16.E4M3.UNPACK_B R13, R13 ;  /* 0x0000000dff0d723e */ /* 0x000fc800020006ff */
[----:B------:R0:W2:Y:S01]  /*7830*/  LD.E.128 R24, desc[UR36][R10.64] ;  /* 0x000000240a187980 */ /* 0x0000a2000c101d00 */
        /* <DEDUP_REMOVED lines=235> */
[----:B------:R-:W-:Y:S02]  /*86f0*/  LOP3.LUT R13, R15, 0xffff, RZ, 0xc0, !PT ;  /* 0x0000ffff0f0d7812 */ /* 0x000fe400078ec0ff */
[----:B------:R-:W-:Y:S02]  /*8700*/  SHF.R.U32.HI R15, RZ, 0x10, R15 ;  /* 0x00000010ff0f7819 */ /* 0x000fe4000001160f */
[--C-:B------:R-:W-:Y:S02]  /*8710*/  SHF.R.U32.HI R12, RZ, 0x18, R14.reuse ;  /* 0x00000018ff0c7819 */ /* 0x100fe4000001160e */
[----:B------:R-:W-:Y:S02]  /*8720*/  LOP3.LUT R15, R15, 0xff, RZ, 0xc0, !PT ;  /* 0x000000ff0f0f7812 */ /* 0x000fe400078ec0ff */
[----:B------:R-:W-:Y:S02]  /*8730*/  SHF.R.U32.HI R14, RZ, 0x10, R14 ;  /* 0x00000010ff0e7819 */ /* 0x000fe4000001160e */
[----:B------:R-:W-:-:S02]  /*8740*/  F2FP.F16.E4M3.UNPACK_B R15, R15 ;  /* 0x0000000fff0f723e */ /* 0x000fc400020006ff */
[----:B------:R-:W-:Y:S02]  /*8750*/  LOP3.LUT R14, R14, 0xff, RZ, 0xc0, !PT ;  /* 0x000000ff0e0e7812 */ /* 0x000fe400078ec0ff */
[----:B------:R-:W-:Y:S01]  /*8760*/  SHF.R.U32.HI R13, RZ, 0x8, R13 ;  /* 0x00000008ff0d7819 */ /* 0x000fe2000001160d */
        /* <DEDUP_REMOVED lines=70> */
[----:B------:R-:W-:Y:S02]  /*8bd0*/  F2FP.F16.E4M3.UNPACK_B R37, R37 ;  /* 0x00000025ff25723e */ /* 0x000fe400020006ff */
[----:B------:R-:W-:Y:S01]  /*8be0*/  F2FP.F16.E4M3.UNPACK_B R27, R27 ;  /* 0x0000001bff1b723e */ /* 0x000fe200020006ff */
        /* <DEDUP_REMOVED lines=24> */
[----:B------:R-:W-:Y:S02]  /*8d70*/  F2FP.F16.E4M3.UNPACK_B R25, R10 ;  /* 0x0000000aff19723e */ /* 0x000fe400020006ff */
[----:B------:R-:W0:Y:S01]  /*8d80*/  LDS.64 R10, [R11+UR4] ;  /* 0x000000040b0a7984 */ /* 0x000e220008000a00 */
[--C-:B------:R-:W-:Y:S02]  /*8d90*/  SHF.R.U32.HI R24, RZ, 0x18, R26.reuse ;  /* 0x00000018ff187819 */ /* 0x100fe4000001161a */
[----:B------:R-:W-:-:S02]  /*8da0*/  SHF.R.U32.HI R26, RZ, 0x10, R26 ;  /* 0x00000010ff1a7819 */ /* 0x000fc4000001161a */
[----:B------:R-:W-:Y:S02]  /*8db0*/  SHF.R.U32.HI R38, RZ, 0x8, R38 ;  /* 0x00000008ff267819 */ /* 0x000fe40000011626 */
[----:B------:R-:W-:Y:S02]  /*8dc0*/  LOP3.LUT R26, R26, 0xff, RZ, 0xc0, !PT ;  /* 0x000000ff1a1a7812 */ /* 0x000fe400078ec0ff */
[----:B------:R-:W-:Y:S02]  /*8dd0*/  F2FP.F16.E4M3.UNPACK_B R13, R38 ;  /* 0x00000026ff0d723e */ /* 0x000fe400020006ff */
[----:B------:R-:W-:Y:S02]  /*8de0*/  F2FP.F16.E4M3.UNPACK_B R24, R24 ;  /* 0x00000018ff18723e */ /* 0x000fe400020006ff */
[----:B------:R-:W-:Y:S01]  /*8df0*/  F2FP.F16.E4M3.UNPACK_B R26, R26 ;  /* 0x0000001aff1a723e */ /* 0x000fe200020006ff */
        /* <DEDUP_REMOVED lines=73> */
[----:B------:R-:W-:-:S04]  /*9290*/  LOP3.LUT R21, R23, 0xffff, RZ, 0xc0, !PT ;  /* 0x0000ffff17157812 */ /* 0x000fc800078ec0ff */
[----:B------:R-:W-:-:S04]  /*92a0*/  SHF.R.U32.HI R21, RZ, 0x8, R21 ;  /* 0x00000008ff157819 */ /* 0x000fc80000011615 */
[----:B------:R-:W-:Y:S01]  /*92b0*/  F2FP.F16.E4M3.UNPACK_B R21, R21 ;  /* 0x00000015ff15723e */ /* 0x000fe200020006ff */
        /* <DEDUP_REMOVED lines=8> */
[----:B------:R-:W-:Y:S02]  /*9340*/  F2FP.F16.E4M3.UNPACK_B R20, R20 ;  /* 0x00000014ff14723e */ /* 0x000fe400020006ff */
[----:B------:R-:W-:Y:S02]  /*9350*/  F2FP.F16.E4M3.UNPACK_B R22, R22 ;  /* 0x00000016ff16723e */ /* 0x000fe400020006ff */
[----:B------:R-:W-:Y:S02]  /*9360*/  LOP3.LUT R23, R23, 0xff, RZ, 0xc0, !PT ;  /* 0x000000ff17177812 */ /* 0x000fe400078ec0ff */
[----:B------:R-:W-:Y:S01]  /*9370*/  PRMT R38, R38, 0x5410, R21 ;  /* 0x0000541026267816 */ /* 0x000fe20000000015 */
[----:B------:R-:W-:Y:S01]  /*9380*/  HADD2.F32 R20, -RZ, R20.H0_H0 ;  /* 0x20000014ff147230 */ /* 0x000fe20000004100 */
[----:B------:R-:W-:Y:S01]  /*9390*/  F2FP.F16.E4M3.UNPACK_B R23, R23 ;  /* 0x00000017ff17723e */ /* 0x000fe200020006ff */
        /* <DEDUP_REMOVED lines=90> */
[----:B------:R-:W-:Y:S02]  /*9940*/  SHF.R.U32.HI R38, RZ, 0x8, R38 ;  /* 0x00000008ff267819 */ /* 0x000fe40000011626 */
[----:B------:R-:W-:Y:S02]  /*9950*/  SHF.R.U32.HI R27, RZ, 0x10, R27 ;  /* 0x00000010ff1b7819 */ /* 0x000fe4000001161b */
[----:B------:R-:W-:Y:S02]  /*9960*/  F2FP.F16.E4M3.UNPACK_B R21, R38 ;  /* 0x00000026ff15723e */ /* 0x000fe400020006ff */
[----:B------:R-:W-:Y:S01]  /*9970*/  LOP3.LUT R27, R27, 0xff, RZ, 0xc0, !PT ;  /* 0x000000ff1b1b7812 */ /* 0x000fe200078ec0ff */
[----:B------:R-:W-:Y:S01]  /*9980*/  HADD2.F32 R22, -RZ, R22.H0_H0 ;  /* 0x20000016ff167230 */ /* 0x000fe20000004100 */
[----:B------:R-:W-:Y:S01]  /*9990*/  F2FP.F16.E4M3.UNPACK_B R37, R37 ;  /* 0x00000025ff25723e */ /* 0x000fe200020006ff */
[----:B------:R-:W-:Y:S01]  /*99a0*/  HADD2.F32 R21, -RZ, R21.H0_H0 ;  /* 0x20000015ff157230 */ /* 0x000fe20000004100 */
[----:B------:R-:W-:-:S02]  /*99b0*/  F2FP.F16.E4M3.UNPACK_B R27, R27 ;  /* 0x0000001bff1b723e */ /* 0x000fc400020006ff */
        /* <DEDUP_REMOVED lines=12> */
[----:B------:R-:W-:Y:S01]  /*9a80*/  F2FP.F16.E4M3.UNPACK_B R24, R24 ;  /* 0x00000018ff18723e */ /* 0x000fe200020006ff */
[----:B------:R-:W-:Y:S01]  /*9a90*/  HFMA2.BF16_V2 R32, R19.H0_H0, R27, R32 ;  /* 0x0000001b13207231 */ /* 0x000fe20000200820 */
[----:B------:R-:W-:-:S02]  /*9aa0*/  F2FP.F16.E4M3.UNPACK_B R27, R21 ;  /* 0x00000015ff1b723e */ /* 0x000fc400020006ff */
[----:B------:R-:W-:Y:S01]  /*9ab0*/  F2FP.F16.E4M3.UNPACK_B R26, R12 ;  /* 0x0000000cff1a723e */ /* 0x000fe200020006ff */
        /* <DEDUP_REMOVED lines=62> */
[----:B------:R-:W-:Y:S01]  /*9ea0*/  LOP3.LUT R15, R15, 0xff, RZ, 0xc0, !PT ;  /* 0x000000ff0f0f7812 */ /* 0x000fe200078ec0ff */
[----:B------:R-:W-:Y:S01]  /*9eb0*/  HADD2.F32 R12, -RZ, R12.H0_H0 ;  /* 0x2000000cff0c7230 */ /* 0x000fe20000004100 */
[----:B------:R-:W-:Y:S01]  /*9ec0*/  SHF.R.U32.HI R13, RZ, 0x8, R13 ;  /* 0x00000008ff0d7819 */ /* 0x000fe2000001160d */
[----:B------:R-:W-:Y:S01]  /*9ed0*/  HADD2.F32 R14, -RZ, R14.H0_H0 ;  /* 0x2000000eff0e7230 */ /* 0x000fe20000004100 */
[----:B------:R-:W-:Y:S01]  /*9ee0*/  F2FP.F16.E4M3.UNPACK_B R15, R15 ;  /* 0x0000000fff0f723e */ /* 0x000fe200020006ff */
[----:B------:R-:W-:Y:S01]  /*9ef0*/  HADD2.F32 R39, -RZ, R39.H0_H0 ;  /* 0x20000027ff277230 */ /* 0x000fe20000004100 */
[----:B------:R-:W-:Y:S02]  /*9f00*/  F2FP.F16.E4M3.UNPACK_B R13, R13 ;  /* 0x0000000dff0d723e */ /* 0x000fe400020006ff */
        /* <DEDUP_REMOVED lines=32> */
[----:B------:R-:W-:Y:S02]  /*a110*/  SHF.R.U32.HI R12, RZ, 0x8, R12 ;  /* 0x00000008ff0c7819 */ /* 0x000fe4000001160c */
[----:B------:R-:W-:Y:S02]  /*a120*/  LOP3.LUT R38, R25, 0xff, RZ, 0xc0, !PT ;  /* 0x000000ff19267812 */ /* 0x000fe400078ec0ff */
[----:B------:R-:W-:Y:S02]  /*a130*/  F2FP.F16.E4M3.UNPACK_B R24, R24 ;  /* 0x00000018ff18723e */ /* 0x000fe400020006ff */
[----:B------:R-:W-:Y:S01]  /*a140*/  F2FP.F16.E4M3.UNPACK_B R25, R12 ;  /* 0x0000000cff19723e */ /* 0x000fe200020006ff */
        /* <DEDUP_REMOVED lines=12> */
[----:B------:R-:W-:Y:S02]  /*a210*/  F2FP.F16.E4M3.UNPACK_B R12, R38 ;  /* 0x00000026ff0c723e */ /* 0x000fe400020006ff */
        /* <DEDUP_REMOVED lines=13> */
[----:B------:R-:W-:Y:S02]  /*a2f0*/  F2FP.F16.E4M3.UNPACK_B R15, R15 ;  /* 0x0000000fff0f723e */ /* 0x000fe400020006ff */
[----:B------:R-:W-:-:S02]  /*a300*/  F2FP.F16.E4M3.UNPACK_B R26, R26 ;  /* 0x0000001aff1a723e */ /* 0x000fc400020006ff */
[----:B------:R-:W-:Y:S02]  /*a310*/  F2FP.F16.E4M3.UNPACK_B R25, R25 ;  /* 0x00000019ff19723e */ /* 0x000fe400020006ff */
[----:B------:R-:W-:Y:S01]  /*a320*/  F2FP.F16.E4M3.UNPACK_B R16, R16 ;  /* 0x00000010ff10723e */ /* 0x000fe200020006ff */
        /* <DEDUP_REMOVED lines=11> */
[----:B------:R-:W-:Y:S02]  /*a3e0*/  F2FP.F16.E4M3.UNPACK_B R13, R38 ;  /* 0x00000026ff0d723e */ /* 0x000fe400020006ff */
[----:B------:R-:W-:-:S02]  /*a3f0*/  F2FP.F16.E4M3.UNPACK_B R14, R14 ;  /* 0x0000000eff0e723e */ /* 0x000fc400020006ff */
        /* <DEDUP_REMOVED lines=17> */
[----:B------:R-:W-:Y:S02]  /*a510*/  F2FP.F16.E4M3.UNPACK_B R15, R13 ;  /* 0x0000000dff0f723e */ /* 0x000fe400020006ff */
[----:B------:R-:W-:-:S02]  /*a520*/  F2FP.F16.E4M3.UNPACK_B R13, R11 ;  /* 0x0000000bff0d723e */ /* 0x000fc400020006ff */
[----:B------:R-:W0:Y:S01]  /*a530*/  LDS.64 R10, [R10+UR4] ;  /* 0x000000040a0a7984 */ /* 0x000e220008000a00 */
[C---:B------:R-:W-:Y:S01]  /*a540*/  HFMA2.BF16_V2 R33, R19.reuse.H0_H0, R12, R33 ;  /* 0x0000000c13217231 */ /* 0x040fe20000200821 */
[----:B------:R-:W-:Y:S02]  /*a550*/  LOP3.LUT R12, R20, 0xff, RZ, 0xc0, !PT ;  /* 0x000000ff140c7812 */ /* 0x000fe400078ec0ff */
[----:B------:R-:W-:Y:S01]  /*a560*/  SHF.R.U32.HI R20, RZ, 0x10, R20 ;  /* 0x00000010ff147819 */ /* 0x000fe20000011614 */
[----:B------:R-:W-:-:S03]  /*a570*/  HFMA2.BF16_V2 R36, R19.H0_H0, R14, R36 ;  /* 0x0000000e13247231 */ /* 0x000fc60000200824 */
[----:B------:R-:W-:Y:S02]  /*a580*/  LOP3.LUT R20, R20, 0xff, RZ, 0xc0, !PT ;  /* 0x000000ff14147812 */ /* 0x000fe400078ec0ff */
[----:B------:R-:W-:Y:S02]  /*a590*/  F2FP.F16.E4M3.UNPACK_B R12, R12 ;  /* 0x0000000cff0c723e */ /* 0x000fe400020006ff */
[----:B------:R-:W-:Y:S01]  /*a5a0*/  F2FP.F16.E4M3.UNPACK_B R14, R20 ;  /* 0x00000014ff0e723e */ /* 0x000fe200020006ff */
        /* <DEDUP_REMOVED lines=13> */
[----:B------:R-:W-:Y:S01]  /*a680*/  F2FP.F16.E4M3.UNPACK_B R25, R25 ;  /* 0x00000019ff19723e */ /* 0x000fe200020006ff */
        /* <DEDUP_REMOVED lines=9> */
[----:B------:R-:W-:Y:S01]  /*a720*/  F2FP.F16.E4M3.UNPACK_B R37, R37 ;  /* 0x00000025ff25723e */ /* 0x000fe200020006ff */
[----:B------:R-:W0:Y:S01]  /*a730*/  LDS.64 R10, [R25+UR4] ;  /* 0x00000004190a7984 */ /* 0x000e220008000a00 */
[----:B------:R-:W-:-:S03]  /*a740*/  F2FP.F16.E4M3.UNPACK_B R27, R27 ;  /* 0x0000001bff1b723e */ /* 0x000fc600020006ff */
        /* <DEDUP_REMOVED lines=11> */
[----:B------:R-:W-:Y:S02]  /*a800*/  F2FP.F16.E4M3.UNPACK_B R26, R26 ;  /* 0x0000001aff1a723e */ /* 0x000fe400020006ff */
[----:B------:R-:W-:Y:S02]  /*a810*/  F2FP.F16.E4M3.UNPACK_B R37, R37 ;  /* 0x00000025ff25723e */ /* 0x000fe400020006ff */
[----:B------:R-:W-:-:S02]  /*a820*/  LOP3.LUT R39, R22, 0xff, RZ, 0xc0, !PT ;  /* 0x000000ff16277812 */ /* 0x000fc400078ec0ff */
        /* <DEDUP_REMOVED lines=29> */
[----:B------:R-:W-:Y:S02]  /*aa00*/  SHF.R.U32.HI R23, RZ, 0x10, R23 ;  /* 0x00000010ff177819 */ /* 0x000fe40000011617 */
[----:B------:R-:W-:Y:S02]  /*aa10*/  LOP3.LUT R22, R22, 0xff, RZ, 0xc0, !PT ;  /* 0x000000ff16167812 */ /* 0x000fe400078ec0ff */
[----:B------:R-:W-:Y:S02]  /*aa20*/  LOP3.LUT R23, R23, 0xff, RZ, 0xc0, !PT ;  /* 0x000000ff17177812 */ /* 0x000fe400078ec0ff */
[----:B------:R-:W-:Y:S02]  /*aa30*/  F2FP.F16.E4M3.UNPACK_B R20, R20 ;  /* 0x00000014ff14723e */ /* 0x000fe400020006ff */
[----:B------:R-:W-:Y:S02]  /*aa40*/  F2FP.F16.E4M3.UNPACK_B R22, R22 ;  /* 0x00000016ff16723e */ /* 0x000fe400020006ff */
[----:B------:R-:W-:Y:S01]  /*aa50*/  F2FP.F16.E4M3.UNPACK_B R23, R23 ;  /* 0x00000017ff17723e */ /* 0x000fe200020006ff */
[----:B------:R-:W-:Y:S01]  /*aa60*/  HADD2.F32 R20, -RZ, R20.H0_H0 ;  /* 0x20000014ff147230 */ /* 0x000fe20000004100 */
[----:B------:R-:W-:Y:S01]  /*aa70*/  SHF.R.U32.HI R21, RZ, 0x8, R21 ;  /* 0x00000008ff157819 */ /* 0x000fe20000011615 */
[----:B------:R-:W-:-:S02]  /*aa80*/  HADD2.F32 R22, -RZ, R22.H0_H0 ;  /* 0x20000016ff167230 */ /* 0x000fc40000004100 */
[----:B------:R-:W-:Y:S02]  /*aa90*/  HADD2.F32 R39, -RZ, R39.H0_H0 ;  /* 0x20000027ff277230 */ /* 0x000fe40000004100 */
[----:B------:R-:W-:Y:S01]  /*aaa0*/  HADD2.F32 R23, -RZ, R23.H0_H0 ;  /* 0x20000017ff177230 */ /* 0x000fe20000004100 */
[----:B------:R-:W-:Y:S02]  /*aab0*/  F2FP.F16.E4M3.UNPACK_B R21, R21 ;  /* 0x00000015ff15723e */ /* 0x000fe400020006ff */
        /* <DEDUP_REMOVED lines=18> */
[----:B------:R-:W-:Y:S02]  /*abe0*/  F2FP.F16.E4M3.UNPACK_B R20, R11 ;  /* 0x0000000bff14723e */ /* 0x000fe400020006ff */
[----:B------:R-:W-:Y:S02]  /*abf0*/  LOP3.LUT R11, R12, 0xff, RZ, 0xc0, !PT ;  /* 0x000000ff0c0b7812 */ /* 0x000fe400078ec0ff */
[----:B------:R-:W-:Y:S02]  /*ac00*/  SHF.R.U32.HI R23, RZ, 0x18, R13 ;  /* 0x00000018ff177819 */ /* 0x000fe4000001160d */
[----:B------:R-:W-:Y:S02]  /*ac10*/  F2FP.F16.E4M3.UNPACK_B R16, R11 ;  /* 0x0000000bff10723e */ /* 0x000fe400020006ff */
[----:B------:R-:W-:Y:S02]  /*ac20*/  LOP3.LUT R11, R13, 0xff, RZ, 0xc0, !PT ;  /* 0x000000ff0d0b7812 */ /* 0x000fe400078ec0ff */
[----:B------:R-:W-:-:S02]  /*ac30*/  SHF.R.U32.HI R21, RZ, 0x18, R12 ;  /* 0x00000018ff157819 */ /* 0x000fc4000001160c */
[----:B------:R-:W-:Y:S02]  /*ac40*/  F2FP.F16.E4M3.UNPACK_B R22, R11 ;  /* 0x0000000bff16723e */ /* 0x000fe400020006ff */
[----:B------:R-:W-:Y:S02]  /*ac50*/  SHF.R.U32.HI R12, RZ, 0x10, R12 ;  /* 0x00000010ff0c7819 */ /* 0x000fe4000001160c */
[----:B------:R-:W-:Y:S02]  /*ac60*/  F2FP.F16.E4M3.UNPACK_B R11, R23 ;  /* 0x00000017ff0b723e */ /* 0x000fe400020006ff */
[----:B------:R-:W-:Y:S02]  /*ac70*/  LOP3.LUT R23, R13, 0xffff, RZ, 0xc0, !PT ;  /* 0x0000ffff0d177812 */ /* 0x000fe400078ec0ff */
[----:B------:R-:W-:Y:S02]  /*ac80*/  SHF.R.U32.HI R13, RZ, 0x10, R13 ;  /* 0x00000010ff0d7819 */ /* 0x000fe4000001160d */
[----:B------:R-:W-:Y:S01]  /*ac90*/  LOP3.LUT R12, R12, 0xff, RZ, 0xc0, !PT ;  /* 0x000000ff0c0c7812 */ /* 0x000fe200078ec0ff */
[----:B------:R-:W-:Y:S01]  /*aca0*/  HADD2.F32 R16, -RZ, R16.H0_H0 ;  /* 0x20000010ff107230 */ /* 0x000fe20000004100 */
[----:B------:R-:W-:Y:S01]  /*acb0*/  LOP3.LUT R38, R13, 0xff, RZ, 0xc0, !PT ;  /* 0x000000ff0d267812 */ /* 0x000fe200078ec0ff */
[----:B------:R-:W-:Y:S01]  /*acc0*/  HADD2.F32 R20, -RZ, R20.H0_H0 ;  /* 0x20000014ff147230 */ /* 0x000fe20000004100 */
[----:B------:R-:W-:-:S02]  /*acd0*/  F2FP.F16.E4M3.UNPACK_B R21, R21 ;  /* 0x00000015ff15723e */ /* 0x000fc400020006ff */
[----:B------:R-:W-:Y:S02]  /*ace0*/  F2FP.F16.E4M3.UNPACK_B R13, R12 ;  /* 0x0000000cff0d723e */ /* 0x000fe400020006ff */
[----:B------:R-:W-:Y:S01]  /*acf0*/  SHF.R.U32.HI R23, RZ, 0x8, R23 ;  /* 0x00000008ff177819 */ /* 0x000fe20000011617 */
[----:B------:R-:W-:Y:S01]  /*ad00*/  HADD2.F32 R21, -RZ, R21.H0_H0 ;  /* 0x20000015ff157230 */ /* 0x000fe20000004100 */
[----:B------:R-:W-:Y:S01]  /*ad10*/  F2FP.BF16.F32.PACK_AB.RZ R16, RZ, R16 ;  /* 0x00000010ff10723e */ /* 0x000fe200000190ff */
[----:B------:R-:W-:Y:S01]  /*ad20*/  HADD2.F32 R13, -RZ, R13.H0_H0 ;  /* 0x2000000dff0d7230 */ /* 0x000fe20000004100 */
[----:B------:R-:W-:Y:S02]  /*ad30*/  F2FP.F16.E4M3.UNPACK_B R23, R23 ;  /* 0x00000017ff17723e */ /* 0x000fe400020006ff */
        /* <DEDUP_REMOVED lines=9> */
[----:B------:R-:W-:Y:S01]  /*add0*/  F2FP.F16.E4M3.UNPACK_B R12, R38 ;  /* 0x00000026ff0c723e */ /* 0x000fe200020006ff */
[----:B------:R-:W-:Y:S01]  /*ade0*/  HFMA2.BF16_V2 R16, R19.H0_H0, R16, R35 ;  /* 0x0000001013107231 */ /* 0x000fe20000200823 */
[----:B------:R-:W-:-:S02]  /*adf0*/  LOP3.LUT R20, R14, 0xff, RZ, 0xc0, !PT ;  /* 0x000000ff0e147812 */ /* 0x000fc400078ec0ff */
[----:B------:R-:W-:Y:S02]  /*ae00*/  PRMT R22, R22, 0x5410, R23 ;  /* 0x0000541016167816 */ /* 0x000fe40000000017 */
[----:B------:R-:W-:Y:S02]  /*ae10*/  LOP3.LUT R38, R14, 0xffff, RZ, 0xc0, !PT ;  /* 0x0000ffff0e267812 */ /* 0x000fe400078ec0ff */
[--C-:B------:R-:W-:Y:S02]  /*ae20*/  SHF.R.U32.HI R35, RZ, 0x18, R14.reuse ;  /* 0x00000018ff237819 */ /* 0x100fe4000001160e */
[----:B------:R-:W-:Y:S02]  /*ae30*/  SHF.R.U32.HI R14, RZ, 0x10, R14 ;  /* 0x00000010ff0e7819 */ /* 0x000fe4000001160e */
[----:B------:R-:W-:Y:S02]  /*ae40*/  LOP3.LUT R23, R15, 0xffff, RZ, 0xc0, !PT ;  /* 0x0000ffff0f177812 */ /* 0x000fe400078ec0ff */
[----:B------:R-:W-:Y:S01]  /*ae50*/  F2FP.F16.E4M3.UNPACK_B R21, R20 ;  /* 0x00000014ff15723e */ /* 0x000fe200020006ff */
[----:B------:R-:W-:Y:S01]  /*ae60*/  HFMA2.BF16_V2 R20, R19.H0_H0, R22, R37 ;  /* 0x0000001613147231 */ /* 0x000fe20000200825 */
[----:B------:R-:W-:-:S02]  /*ae70*/  SHF.R.U32.HI R38, RZ, 0x8, R38 ;  /* 0x00000008ff267819 */ /* 0x000fc40000011626 */
[----:B------:R-:W-:Y:S02]  /*ae80*/  LOP3.LUT R14, R14, 0xff, RZ, 0xc0, !PT ;  /* 0x000000ff0e0e7812 */ /* 0x000fe400078ec0ff */
[----:B------:R-:W-:Y:S02]  /*ae90*/  SHF.R.U32.HI R23, RZ, 0x8, R23 ;  /* 0x00000008ff177819 */ /* 0x000fe40000011617 */
[----:B------:R-:W-:Y:S02]  /*aea0*/  LOP3.LUT R22, R15, 0xff, RZ, 0xc0, !PT ;  /* 0x000000ff0f167812 */ /* 0x000fe400078ec0ff */
[----:B------:R-:W-:Y:S02]  /*aeb0*/  F2FP.F16.E4M3.UNPACK_B R13, R38 ;  /* 0x00000026ff0d723e */ /* 0x000fe400020006ff */
[----:B------:R-:W-:Y:S02]  /*aec0*/  SHF.R.U32.HI R37, RZ, 0x18, R15 ;  /* 0x00000018ff257819 */ /* 0x000fe4000001160f */
[----:B------:R-:W-:-:S02]  /*aed0*/  F2FP.F16.E4M3.UNPACK_B R35, R35 ;  /* 0x00000023ff23723e */ /* 0x000fc400020006ff */
[----:B------:R-:W-:Y:S02]  /*aee0*/  F2FP.F16.E4M3.UNPACK_B R14, R14 ;  /* 0x0000000eff0e723e */ /* 0x000fe400020006ff */
[----:B------:R-:W-:Y:S02]  /*aef0*/  F2FP.F16.E4M3.UNPACK_B R23, R23 ;  /* 0x00000017ff17723e */ /* 0x000fe400020006ff */
[----:B------:R-:W-:Y:S02]  /*af00*/  F2FP.F16.E4M3.UNPACK_B R22, R22 ;  /* 0x00000016ff16723e */ /* 0x000fe400020006ff */
        /* <DEDUP_REMOVED lines=8> */
[----:B------:R-:W-:Y:S02]  /*af90*/  F2FP.F16.E4M3.UNPACK_B R37, R37 ;  /* 0x00000025ff25723e */ /* 0x000fe400020006ff */
[----:B------:R-:W-:Y:S02]  /*afa0*/  F2FP.F16.E4M3.UNPACK_B R15, R15 ;  /* 0x0000000fff0f723e */ /* 0x000fe400020006ff */
        /* <DEDUP_REMOVED lines=24> */
[----:B------:R-:W-:Y:S01]  /*b130*/  F2FP.F16.E4M3.UNPACK_B R14, R9 ;  /* 0x00000009ff0e723e */ /* 0x000fe200020006ff */
[----:B------:R-:W-:Y:S01]  /*b140*/  VIADD R9, R8, 0xe8 ;  /* 0x000000e808097836 */ /* 0x000fe20000000000 */
[----:B------:R-:W-:Y:S01]  /*b150*/  SHF.R.U32.HI R10, RZ, 0x8, R10 ;  /* 0x00000008ff0a7819 */ /* 0x000fe2000001160a */
[C---:B------:R-:W-:Y:S01]  /*b160*/  HFMA2.BF16_V2 R33, R19.reuse.H0_H0, R12, R33 ;  /* 0x0000000c13217231 */ /* 0x040fe20000200821 */
[----:B------:R-:W-:Y:S01]  /*b170*/  SHF.R.U32.HI R12, RZ, 0x18, R24 ;  /* 0x00000018ff0c7819 */ /* 0x000fe20000011618 */
[----:B------:R-:W-:Y:S01]  /*b180*/  HFMA2.BF16_V2 R32, R19.H0_H0, R15, R32 ;  /* 0x0000000f13207231 */ /* 0x000fe20000200820 */
[----:B------:R-:W-:-:S02]  /*b190*/  F2FP.F16.E4M3.UNPACK_B R15, R10 ;  /* 0x0000000aff0f723e */ /* 0x000fc400020006ff */
        /* <DEDUP_REMOVED lines=8> */
[----:B------:R-:W-:Y:S02]  /*b220*/  F2FP.F16.E4M3.UNPACK_B R12, R12 ;  /* 0x0000000cff0c723e */ /* 0x000fe400020006ff */
[----:B------:R-:W-:Y:S02]  /*b230*/  F2FP.F16.E4M3.UNPACK_B R13, R13 ;  /* 0x0000000dff0d723e */ /* 0x000fe400020006ff */
        /* <DEDUP_REMOVED lines=31> */
[----:B------:R-:W-:Y:S02]  /*b430*/  F2FP.F16.E4M3.UNPACK_B R34, R34 ;  /* 0x00000022ff22723e */ /* 0x000fe400020006ff */
[----:B0-----:R-:W-:Y:S01]  /*b440*/  F2FP.F16.E4M3.UNPACK_B R11, R27 ;  /* 0x0000001bff0b723e */ /* 0x001fe200020006ff */
[----:B------:R-:W-:Y:S01]  /*b450*/  HADD2.F32 R25, -RZ, R25.H0_H0 ;  /* 0x20000019ff197230 */ /* 0x000fe20000004100 */
[----:B------:R-:W-:Y:S01]  /*b460*/  SHF.R.U32.HI R40, RZ, 0x8, R40 ;  /* 0x00000008ff287819 */ /* 0x000fe20000011628 */
[----:B------:R-:W-:Y:S01]  /*b470*/  HADD2.F32 R26, -RZ, R26.H0_H0 ;  /* 0x2000001aff1a7230 */ /* 0x000fe20000004100 */
[----:B------:R-:W-:Y:S01]  /*b480*/  F2FP.BF16.F32.PACK_AB.RZ R38, RZ, R38 ;  /* 0x00000026ff26723e */ /* 0x000fe200000190ff */
[----:B------:R-:W-:Y:S01]  /*b490*/  HADD2.F32 R34, -RZ, R34.H0_H0 ;  /* 0x20000022ff227230 */ /* 0x000fe20000004100 */
[----:B------:R-:W-:Y:S01]  /*b4a0*/  F2FP.BF16.F32.PACK_AB.RZ R24, RZ, R24 ;  /* 0x00000018ff18723e */ /* 0x000fe200000190ff */
[----:B------:R-:W-:Y:S01]  /*b4b0*/  HADD2.F32 R11, -RZ, R11.H0_H0 ;  /* 0x2000000bff0b7230 */ /* 0x000fe20000004100 */
[----:B------:R-:W-:-:S02]  /*b4c0*/  F2FP.F16.E4M3.UNPACK_B R40, R40 ;  /* 0x00000028ff28723e */ /* 0x000fc400020006ff */
[----:B------:R-:W-:Y:S02]  /*b4d0*/  F2FP.F16.E4M3.UNPACK_B R41, R41 ;  /* 0x00000029ff29723e */ /* 0x000fe400020006ff */
        /* <DEDUP_REMOVED lines=19> */
[----:B------:R-:W-:Y:S02]  /*b610*/  F2FP.F16.E4M3.UNPACK_B R39, R39 ;  /* 0x00000027ff27723e */ /* 0x000fe400020006ff */
[----:B------:R-:W-:Y:S02]  /*b620*/  F2FP.F16.E4M3.UNPACK_B R23, R23 ;  /* 0x00000017ff17723e */ /* 0x000fe400020006ff */
[----:B------:R-:W-:Y:S01]  /*b630*/  F2FP.F16.E4M3.UNPACK_B R35, R35 ;  /* 0x00000023ff23723e */ /* 0x000fe200020006ff */
[----:B------:R-:W-:Y:S01]  /*b640*/  HADD2.F32 R39, -RZ, R39.H0_H0 ;  /* 0x20000027ff277230 */ /* 0x000fe20000004100 */
[----:B------:R-:W-:Y:S01]  /*b650*/  F2FP.F16.E4M3.UNPACK_B R37, R37 ;  /* 0x00000025ff25723e */ /* 0x000fe200020006ff */
        /* <DEDUP_REMOVED lines=14> */
[----:B------:R-:W-:Y:S02]  /*b740*/  F2FP.F16.E4M3.UNPACK_B R20, R11 ;  /* 0x0000000bff14723e */ /* 0x000fe400020006ff */
[----:B------:R-:W-:Y:S02]  /*b750*/  LOP3.LUT R11, R12, 0xffff, RZ, 0xc0, !PT ;  /* 0x0000ffff0c0b7812 */ /* 0x000fe400078ec0ff */
[--C-:B------:R-:W-:Y:S02]  /*b760*/  SHF.R.U32.HI R21, RZ, 0x10, R12.reuse ;  /* 0x00000010ff157819 */ /* 0x100fe4000001160c */
[----:B------:R-:W-:Y:S02]  /*b770*/  SHF.R.U32.HI R11, RZ, 0x8, R11 ;  /* 0x00000008ff0b7819 */ /* 0x000fe4000001160b */
[----:B------:R-:W-:Y:S02]  /*b780*/  SHF.R.U32.HI R22, RZ, 0x18, R12 ;  /* 0x00000018ff167819 */ /* 0x000fe4000001160c */
[----:B------:R-:W-:-:S02]  /*b790*/  LOP3.LUT R12, R21, 0xff, RZ, 0xc0, !PT ;  /* 0x000000ff150c7812 */ /* 0x000fc400078ec0ff */
[----:B------:R-:W-:Y:S02]  /*b7a0*/  F2FP.F16.E4M3.UNPACK_B R21, R11 ;  /* 0x0000000bff15723e */ /* 0x000fe400020006ff */
[----:B------:R-:W0:Y:S01]  /*b7b0*/  LDS.64 R10, [R10+UR4] ;  /* 0x000000040a0a7984 */ /* 0x000e220008000a00 */
[C---:B------:R-:W-:Y:S02]  /*b7c0*/  LOP3.LUT R32, R13.reuse, 0xffff, RZ, 0xc0, !PT ;  /* 0x0000ffff0d207812 */ /* 0x040fe400078ec0ff */
[----:B------:R-:W-:Y:S02]  /*b7d0*/  F2FP.F16.E4M3.UNPACK_B R23, R22 ;  /* 0x00000016ff17723e */ /* 0x000fe400020006ff */
[----:B------:R-:W-:Y:S02]  /*b7e0*/  F2FP.F16.E4M3.UNPACK_B R22, R12 ;  /* 0x0000000cff16723e */ /* 0x000fe400020006ff */
[----:B------:R-:W-:Y:S02]  /*b7f0*/  LOP3.LUT R12, R13, 0xff, RZ, 0xc0, !PT ;  /* 0x000000ff0d0c7812 */ /* 0x000fe400078ec0ff */
[----:B------:R-:W-:Y:S01]  /*b800*/  SHF.R.U32.HI R32, RZ, 0x8, R32 ;  /* 0x00000008ff207819 */ /* 0x000fe20000011620 */
[----:B------:R-:W-:Y:S01]  /*b810*/  HADD2.F32 R20, -RZ, R20.H0_H0 ;  /* 0x20000014ff147230 */ /* 0x000fe20000004100 */
[----:B------:R-:W-:-:S02]  /*b820*/  F2FP.F16.E4M3.UNPACK_B R40, R12 ;  /* 0x0000000cff28723e */ /* 0x000fc400020006ff */
[----:B------:R-:W-:Y:S02]  /*b830*/  F2FP.F16.E4M3.UNPACK_B R42, R32 ;  /* 0x00000020ff2a723e */ /* 0x000fe400020006ff */
        /* <DEDUP_REMOVED lines=25> */
[----:B------:R-:W-:Y:S02]  /*b9d0*/  F2FP.F16.E4M3.UNPACK_B R37, R37 ;  /* 0x00000025ff25723e */ /* 0x000fe400020006ff */
[----:B------:R-:W-:Y:S02]  /*b9e0*/  F2FP.F16.E4M3.UNPACK_B R39, R39 ;  /* 0x00000027ff27723e */ /* 0x000fe400020006ff */
        /* <DEDUP_REMOVED lines=10> */
[----:B------:R-:W-:-:S02]  /*ba90*/  F2FP.F16.E4M3.UNPACK_B R33, R11 ;  /* 0x0000000bff21723e */ /* 0x000fc400020006ff */
[----:B------:R-:W-:Y:S02]  /*baa0*/  SHF.R.U32.HI R11, RZ, 0x10, R15 ;  /* 0x00000010ff0b7819 */ /* 0x000fe4000001160f */
[----:B------:R-:W-:Y:S02]  /*bab0*/  LOP3.LUT R34, R15, 0xffff, RZ, 0xc0, !PT ;  /* 0x0000ffff0f227812 */ /* 0x000fe400078ec0ff */
[----:B------:R-:W-:Y:S02]  /*bac0*/  LOP3.LUT R11, R11, 0xff, RZ, 0xc0, !PT ;  /* 0x000000ff0b0b7812 */ /* 0x000fe400078ec0ff */
[----:B------:R-:W-:Y:S02]  /*bad0*/  SHF.R.U32.HI R34, RZ, 0x8, R34 ;  /* 0x00000008ff227819 */ /* 0x000fe40000011622 */
[----:B------:R-:W-:Y:S02]  /*bae0*/  LOP3.LUT R10, R15, 0xff, RZ, 0xc0, !PT ;  /* 0x000000ff0f0a7812 */ /* 0x000fe400078ec0ff */
[----:B------:R-:W-:-:S02]  /*baf0*/  F2FP.F16.E4M3.UNPACK_B R32, R32 ;  /* 0x00000020ff20723e */ /* 0x000fc400020006ff */
[----:B------:R-:W-:Y:S02]  /*bb00*/  F2FP.F16.E4M3.UNPACK_B R13, R13 ;  /* 0x0000000dff0d723e */ /* 0x000fe400020006ff */
[----:B------:R-:W-:Y:S02]  /*bb10*/  SHF.R.U32.HI R38, RZ, 0x8, R38 ;  /* 0x00000008ff267819 */ /* 0x000fe40000011626 */
[----:B------:R-:W-:Y:S02]  /*bb20*/  F2FP.F16.E4M3.UNPACK_B R11, R11 ;  /* 0x0000000bff0b723e */ /* 0x000fe400020006ff */
[----:B------:R-:W-:Y:S02]  /*bb30*/  F2FP.F16.E4M3.UNPACK_B R34, R34 ;  /* 0x00000022ff22723e */ /* 0x000fe400020006ff */
[----:B------:R-:W-:Y:S01]  /*bb40*/  F2FP.F16.E4M3.UNPACK_B R10, R10 ;  /* 0x0000000aff0a723e */ /* 0x000fe200020006ff */
[----:B------:R-:W-:Y:S01]  /*bb50*/  HADD2.F32 R32, -RZ, R32.H0_H0 ;  /* 0x20000020ff207230 */ /* 0x000fe20000004100 */
[----:B------:R-:W-:Y:S01]  /*bb60*/  F2FP.F16.E4M3.UNPACK_B R35, R35 ;  /* 0x00000023ff23723e */ /* 0x000fe200020006ff */
[----:B------:R-:W-:Y:S01]  /*bb70*/  HADD2.F32 R13, -RZ, R13.H0_H0 ;  /* 0x2000000dff0d7230 */ /* 0x000fe20000004100 */
[----:B------:R-:W-:Y:S01]  /*bb80*/  F2FP.F16.E4M3.UNPACK_B R38, R38 ;  /* 0x00000026ff26723e */ /* 0x000fe200020006ff */
        /* <DEDUP_REMOVED lines=32> */
[----:B------:R-:W-:Y:S02]  /*bd90*/  F2FP.F16.E4M3.UNPACK_B R10, R10 ;  /* 0x0000000aff0a723e */ /* 0x000fe400020006ff */
[----:B------:R-:W-:Y:S02]  /*bda0*/  F2FP.F16.E4M3.UNPACK_B R7, R7 ;  /* 0x00000007ff07723e */ /* 0x000fe400020006ff */
        /* <DEDUP_REMOVED lines=12> */
[----:B------:R-:W-:Y:S02]  /*be70*/  F2FP.F16.E4M3.UNPACK_B R37, R37 ;  /* 0x00000025ff25723e */ /* 0x000fe400020006ff */
[----:B------:R-:W-:Y:S02]  /*be80*/  SHF.R.U32.HI R38, RZ, 0x8, R38 ;  /* 0x00000008ff267819 */ /* 0x000fe40000011626 */
[----:B------:R-:W-:Y:S02]  /*be90*/  LOP3.LUT R33, R22, 0xff, RZ, 0xc0, !PT ;  /* 0x000000ff16217812 */ /* 0x000fe400078ec0ff */
[--C-:B------:R-:W-:Y:S01]  /*bea0*/  SHF.R.U32.HI R32, RZ, 0x18, R22.reuse ;  /* 0x00000018ff207819 */ /* 0x100fe20000011616 */
[----:B------:R-:W-:Y:S01]  /*beb0*/  HADD2.F32 R37, -RZ, R37.H0_H0 ;  /* 0x20000025ff257230 */ /* 0x000fe20000004100 */
[----:B------:R-:W-:Y:S02]  /*bec0*/  F2FP.F16.E4M3.UNPACK_B R38, R38 ;  /* 0x00000026ff26723e */ /* 0x000fe400020006ff */
        /* <DEDUP_REMOVED lines=9> */
[----:B------:R-:W-:Y:S02]  /*bf60*/  F2FP.F16.E4M3.UNPACK_B R13, R13 ;  /* 0x0000000dff0d723e */ /* 0x000fe400020006ff */
[----:B------:R-:W-:-:S05]  /*bf70*/  PRMT R20, R20, 0x5410, R40 ;  /* 0x0000541014147816 */ /* 0x000fca0000000028 */
[----:B0-----:R-:W0:Y:S01]  /*bf80*/  MUFU.RCP R38, R38 ;  /* 0x0000002600267308 */ /* 0x001e220000001000 */
[----:B------:R-:W-:Y:S02]  /*bf90*/  HADD2.F32 R13, -RZ, R13.H0_H0 ;  /* 0x2000000dff0d7230 */ /* 0x000fe40000004100 */
[----:B------:R-:W-:-:S03]  /*bfa0*/  HFMA2.BF16_V2 R20, R19.H0_H0, R20, R12 ;  /* 0x0000001413147231 */ /* 0x000fc6000020080c */
[----:B------:R-:W-:Y:S02]  /*bfb0*/  F2FP.BF16.F32.PACK_AB.RZ R42, RZ, R13 ;  /* 0x0000000dff2a723e */ /* 0x000fe400000190ff */
[----:B------:R-:W-:Y:S01]  /*bfc0*/  F2FP.F16.E4M3.UNPACK_B R39, R39 ;  /* 0x00000027ff27723e */ /* 0x000fe200020006ff */
        /* <DEDUP_REMOVED lines=9> */
[----:B------:R-:W-:-:S03]  /*c060*/  F2FP.F16.E4M3.UNPACK_B R34, R34 ;  /* 0x00000022ff22723e */ /* 0x000fc600020006ff */
[----:B------:R-:W-:-:S04]  /*c070*/  IMAD.HI.U32 R39, R13, R39, R12 ;  /* 0x000000270d277227 */ /* 0x000fc800078e000c */
[C---:B------:R-:W-:Y:S02]  /*c080*/  HFMA2.BF16_V2 R13, R19.reuse.H0_H0, R40, R14 ;  /* 0x00000028130d7231 */ /* 0x040fe4000020080e */
[----:B------:R-:W-:Y:S02]  /*c090*/  HFMA2.BF16_V2 R14, R19.H0_H0, R42, R24 ;  /* 0x0000002a130e7231 */ /* 0x000fe40000200818 */
[----:B------:R-:W-:Y:S01]  /*c0a0*/  IMAD.SHL.U32 R24, R6, 0x2, RZ ;  /* 0x0000000206187824 */ /* 0x000fe200078e00ff */
[----:B------:R-:W-:Y:S01]  /*c0b0*/  F2FP.F16.E4M3.UNPACK_B R36, R36 ;  /* 0x00000024ff24723e */ /* 0x000fe200020006ff */
        /* <DEDUP_REMOVED lines=17> */
[----:B------:R-:W-:Y:S02]  /*c1d0*/  F2FP.F16.E4M3.UNPACK_B R21, R21 ;  /* 0x00000015ff15723e */ /* 0x000fe400020006ff */
[----:B------:R-:W-:-:S03]  /*c1e0*/  F2FP.F16.E4M3.UNPACK_B R33, R33 ;  /* 0x00000021ff21723e */ /* 0x000fc600020006ff */
[----:B------:R-:W-:Y:S02]  /*c1f0*/  HADD2.F32 R21, -RZ, R21.H0_H0 ;  /* 0x20000015ff157230 */ /* 0x000fe40000004100 */
[----:B------:R-:W-:-:S04]  /*c200*/  HADD2.F32 R33, -RZ, R33.H0_H0 ;  /* 0x20000021ff217230 */ /* 0x000fc80000004100 */
[----:B------:R-:W-:Y:S01]  /*c210*/  @!P5 IMAD.IADD R38, R38, 0x1, -R37 ;  /* 0x000000012626d824 */ /* 0x000fe200078e0a25 */
[----:B------:R-:W-:-:S04]  /*c220*/  F2FP.BF16.F32.PACK_AB.RZ R33, RZ, R33 ;  /* 0x00000021ff21723e */ /* 0x000fc800000190ff */
[----:B------:R-:W-:Y:S02]  /*c230*/  ISETP.GE.U32.AND P3, PT, R38, R37, PT ;  /* 0x000000252600720c */ /* 0x000fe40003f66070 */
[----:B------:R-:W-:Y:S02]  /*c240*/  LOP3.LUT R37, R23, 0xff, RZ, 0xc0, !PT ;  /* 0x000000ff17257812 */ /* 0x000fe400078ec0ff */
[----:B------:R-:W-:Y:S02]  /*c250*/  F2FP.BF16.F32.PACK_AB.RZ R21, RZ, R21 ;  /* 0x00000015ff15723e */ /* 0x000fe400000190ff */
[----:B------:R-:W-:Y:S02]  /*c260*/  F2FP.F16.E4M3.UNPACK_B R22, R22 ;  /* 0x00000016ff16723e */ /* 0x000fe400020006ff */
[----:B------:R-:W-:Y:S02]  /*c270*/  F2FP.F16.E4M3.UNPACK_B R37, R37 ;  /* 0x00000025ff25723e */ /* 0x000fe400020006ff */
[----:B------:R-:W-:-:S02]  /*c280*/  F2FP.F16.E4M3.UNPACK_B R32, R32 ;  /* 0x00000020ff20723e */ /* 0x000fc400020006ff */
[----:B------:R-:W-:Y:S02]  /*c290*/  F2FP.F16.E4M3.UNPACK_B R35, R35 ;  /* 0x00000023ff23723e */ /* 0x000fe400020006ff */
        /* <DEDUP_REMOVED lines=17> */
[----:B------:R-:W-:Y:S02]  /*c3b0*/  F2FP.F16.E4M3.UNPACK_B R15, R15 ;  /* 0x0000000fff0f723e */ /* 0x000fe400020006ff */
[----:B------:R-:W-:-:S02]  /*c3c0*/  F2FP.F16.E4M3.UNPACK_B R23, R23 ;  /* 0x00000017ff17723e */ /* 0x000fc400020006ff */
        /* <DEDUP_REMOVED lines=32> */
[----:B------:R-:W-:Y:S02]  /*c5d0*/  F2FP.F16.E4M3.UNPACK_B R7, R7 ;  /* 0x00000007ff07723e */ /* 0x000fe400020006ff */
[----:B------:R-:W-:Y:S02]  /*c5e0*/  SHF.R.U32.HI R8, RZ, 0x10, R8 ;  /* 0x00000010ff087819 */ /* 0x000fe40000011608 */
[----:B------:R-:W-:Y:S01]  /*c5f0*/  F2FP.F16.E4M3.UNPACK_B R12, R12 ;  /* 0x0000000cff0c723e */ /* 0x000fe200020006ff */
[----:B------:R-:W-:Y:S01]  /*c600*/  HADD2.F32 R7, -RZ, R7.H0_H0 ;  /* 0x20000007ff077230 */ /* 0x000fe20000004100 */
[----:B------:R-:W-:Y:S02]  /*c610*/  LOP3.LUT R8, R8, 0xff, RZ, 0xc0, !PT ;  /* 0x000000ff08087812 */ /* 0x000fe400078ec0ff */
[----:B------:R-:W-:Y:S01]  /*c620*/  LOP3.LUT R34, R9, 0xffff, RZ, 0xc0, !PT ;  /* 0x0000ffff09227812 */ /* 0x000fe200078ec0ff */
[----:B------:R-:W-:Y:S01]  /*c630*/  HADD2.F32 R12, -RZ, R12.H0_H0 ;  /* 0x2000000cff0c7230 */ /* 0x000fe20000004100 */
[----:B------:R-:W-:-:S02]  /*c640*/  F2FP.F16.E4M3.UNPACK_B R15, R15 ;  /* 0x0000000fff0f723e */ /* 0x000fc400020006ff */
[----:B------:R-:W-:Y:S02]  /*c650*/  F2FP.F16.E4M3.UNPACK_B R8, R8 ;  /* 0x00000008ff08723e */ /* 0x000fe400020006ff */
[----:B------:R-:W-:Y:S02]  /*c660*/  LOP3.LUT R32, R9, 0xff, RZ, 0xc0, !PT ;  /* 0x000000ff09207812 */ /* 0x000fe400078ec0ff */
[----:B------:R-:W-:Y:S02]  /*c670*/  SHF.R.U32.HI R34, RZ, 0x8, R34 ;  /* 0x00000008ff227819 */ /* 0x000fe40000011622 */
[----:B------:R-:W-:Y:S02]  /*c680*/  F2FP.BF16.F32.PACK_AB.RZ R7, R12, R7 ;  /* 0x000000070c07723e */ /* 0x000fe400000190ff */
[----:B------:R-:W-:Y:S01]  /*c690*/  SHF.R.U32.HI R12, RZ, 0x10, R9 ;  /* 0x00000010ff0c7819 */ /* 0x000fe20000011609 */
[----:B------:R-:W-:Y:S01]  /*c6a0*/  HADD2.F32 R15, -RZ, R15.H0_H0 ;  /* 0x2000000fff0f7230 */ /* 0x000fe20000004100 */
[----:B------:R-:W-:Y:S01]  /*c6b0*/  F2FP.F16.E4M3.UNPACK_B R32, R32 ;  /* 0x00000020ff20723e */ /* 0x000fe200020006ff */
[----:B------:R-:W-:Y:S01]  /*c6c0*/  HADD2.F32 R8, -RZ, R8.H0_H0 ;  /* 0x20000008ff087230 */ /* 0x000fe20000004100 */
[----:B------:R-:W-:-:S02]  /*c6d0*/  F2FP.F16.E4M3.UNPACK_B R34, R34 ;  /* 0x00000022ff22723e */ /* 0x000fc400020006ff */
[----:B------:R-:W-:Y:S01]  /*c6e0*/  LOP3.LUT R12, R12, 0xff, RZ, 0xc0, !PT ;  /* 0x000000ff0c0c7812 */ /* 0x000fe200078ec0ff */
[----:B------:R-:W-:Y:S01]  /*c6f0*/  HADD2.F32 R32, -RZ, R32.H0_H0 ;  /* 0x20000020ff207230 */ /* 0x000fe20000004100 */
[----:B------:R-:W-:Y:S01]  /*c700*/  SHF.R.U32.HI R35, RZ, 0x18, R9 ;  /* 0x00000018ff237819 */ /* 0x000fe20000011609 */
[----:B------:R-:W-:Y:S01]  /*c710*/  HADD2.F32 R9, -RZ, R34.H0_H0 ;  /* 0x20000022ff097230 */ /* 0x000fe20000004100 */
[----:B------:R-:W-:Y:S02]  /*c720*/  F2FP.BF16.F32.PACK_AB.RZ R8, R15, R8 ;  /* 0x000000080f08723e */ /* 0x000fe400000190ff */
[----:B------:R-:W-:Y:S01]  /*c730*/  F2FP.F16.E4M3.UNPACK_B R15, R12 ;  /* 0x0000000cff0f723e */ /* 0x000fe200020006ff */
[----:B------:R-:W-:Y:S01]  /*c740*/  HFMA2.BF16_V2 R12, R19.H0_H0, R7, R20 ;  /* 0x00000007130c7231 */ /* 0x000fe20000200814 */
[----:B------:R-:W-:Y:S02]  /*c750*/  SHF.R.U32.HI R7, RZ, 0x18, R10 ;  /* 0x00000018ff077819 */ /* 0x000fe4000001160a */
[----:B------:R-:W-:-:S02]  /*c760*/  LOP3.LUT R20, R10, 0xffff, RZ, 0xc0, !PT ;  /* 0x0000ffff0a147812 */ /* 0x000fc400078ec0ff */
[----:B------:R-:W-:Y:S02]  /*c770*/  F2FP.BF16.F32.PACK_AB.RZ R32, R9, R32 ;  /* 0x000000200920723e */ /* 0x000fe400000190ff */
[----:B------:R-:W-:Y:S02]  /*c780*/  F2FP.F16.E4M3.UNPACK_B R9, R7 ;  /* 0x00000007ff09723e */ /* 0x000fe400020006ff */
[----:B------:R-:W-:Y:S02]  /*c790*/  LOP3.LUT R34, R10, 0xff, RZ, 0xc0, !PT ;  /* 0x000000ff0a227812 */ /* 0x000fe400078ec0ff */
[----:B------:R-:W-:Y:S01]  /*c7a0*/  SHF.R.U32.HI R7, RZ, 0x8, R20 ;  /* 0x00000008ff077819 */ /* 0x000fe20000011614 */
[----:B------:R-:W-:Y:S01]  /*c7b0*/  HFMA2.BF16_V2 R13, R19.H0_H0, R8, R13 ;  /* 0x00000008130d7231 */ /* 0x000fe2000020080d */
[----:B------:R-:W-:Y:S02]  /*c7c0*/  F2FP.F16.E4M3.UNPACK_B R34, R34 ;  /* 0x00000022ff22723e */ /* 0x000fe400020006ff */
[----:B------:R-:W-:-:S02]  /*c7d0*/  F2FP.F16.E4M3.UNPACK_B R7, R7 ;  /* 0x00000007ff07723e */ /* 0x000fc400020006ff */
[----:B------:R-:W-:Y:S02]  /*c7e0*/  F2FP.F16.E4M3.UNPACK_B R35, R35 ;  /* 0x00000023ff23723e */ /* 0x000fe400020006ff */
[----:B------:R-:W-:Y:S01]  /*c7f0*/  LOP3.LUT R8, R11, 0xff, RZ, 0xc0, !PT ;  /* 0x000000ff0b087812 */ /* 0x000fe200078ec0ff */
[----:B------:R-:W-:Y:S02]  /*c800*/  HADD2.F32 R34, -RZ, R34.H0_H0 ;  /* 0x20000022ff227230 */ /* 0x000fe40000004100 */
[----:B------:R-:W-:Y:S01]  /*c810*/  HADD2.F32 R7, -RZ, R7.H0_H0 ;  /* 0x20000007ff077230 */ /* 0x000fe20000004100 */
[----:B------:R-:W-:Y:S01]  /*c820*/  F2FP.F16.E4M3.UNPACK_B R20, R8 ;  /* 0x00000008ff14723e */ /* 0x000fe200020006ff */
        /* <DEDUP_REMOVED lines=8> */
[----:B------:R-:W-:Y:S02]  /*c8b0*/  F2FP.F16.E4M3.UNPACK_B R36, R32 ;  /* 0x00000020ff24723e */ /* 0x000fe400020006ff */
        /* <DEDUP_REMOVED lines=9> */
[----:B------:R-:W-:Y:S02]  /*c950*/  F2FP.F16.E4M3.UNPACK_B R10, R10 ;  /* 0x0000000aff0a723e */ /* 0x000fe400020006ff */
[----:B------:R-:W-:Y:S02]  /*c960*/  F2FP.F16.E4M3.UNPACK_B R11, R15 ;  /* 0x0000000fff0b723e */ /* 0x000fe400020006ff */
[----:B------:R-:W-:Y:S01]  /*c970*/  F2FP.F16.E4M3.UNPACK_B R32, R32 ;  /* 0x00000020ff20723e */ /* 0x000fe200020006ff */
        /* <DEDUP_REMOVED lines=24> */
.L_x_109:
[----:B------:R-:W-:Y:S05]  /*cb00*/  BRA `(.L_x_107) ;  /* 0x000000bc00807947 */ /* 0x000fea0003800000 */
.L_x_108:
        /* <DEDUP_REMOVED lines=13> */
.L_x_111:
        /* <DEDUP_REMOVED lines=42> */
[----:B------:R-:W-:Y:S02]  /*ce80*/  F2FP.F16.E4M3.UNPACK_B R14, R14 ;  /* 0x0000000eff0e723e */ /* 0x000fe400020006ff */
[----:B------:R-:W-:Y:S02]  /*ce90*/  F2FP.F16.E4M3.UNPACK_B R15, R15 ;  /* 0x0000000fff0f723e */ /* 0x000fe400020006ff */
[----:B------:R-:W-:Y:S01]  /*cea0*/  SHF.R.U32.HI R41, RZ, 0x8, R41 ;  /* 0x00000008ff297819 */ /* 0x000fe20000011629 */
[----:B------:R-:W-:Y:S01]  /*ceb0*/  HADD2.F32 R14, -RZ, R14.H0_H0 ;  /* 0x2000000eff0e7230 */ /* 0x000fe20000004100 */
[----:B------:R-:W-:Y:S01]  /*cec0*/  SHF.R.U32.HI R40, RZ, 0x18, R8 ;  /* 0x00000018ff287819 */ /* 0x000fe20000011608 */
[----:B------:R-:W-:Y:S01]  /*ced0*/  HADD2.F32 R15, -RZ, R15.H0_H0 ;  /* 0x2000000fff0f7230 */ /* 0x000fe20000004100 */
[----:B------:R-:W-:-:S02]  /*cee0*/  SHF.R.U32.HI R38, RZ, 0x10, R9 ;  /* 0x00000010ff267819 */ /* 0x000fc40000011609 */
[----:B------:R-:W-:Y:S02]  /*cef0*/  F2FP.BF16.F32.PACK_AB.RZ R47, RZ, R14 ;  /* 0x0000000eff2f723e */ /* 0x000fe400000190ff */
[----:B------:R-:W-:Y:S02]  /*cf00*/  F2FP.BF16.F32.PACK_AB.RZ R48, RZ, R15 ;  /* 0x0000000fff30723e */ /* 0x000fe400000190ff */
[----:B------:R-:W-:Y:S01]  /*cf10*/  F2FP.F16.E4M3.UNPACK_B R41, R41 ;  /* 0x00000029ff29723e */ /* 0x000fe200020006ff */
[----:B0-----:R-:W-:Y:S01]  /*cf20*/  IMAD.WIDE R12, R6, 0x10, R12 ;  /* 0x00000010060c7825 */ /* 0x001fe200078e020c */
[----:B------:R-:W-:Y:S02]  /*cf30*/  SHF.R.U32.HI R8, RZ, 0x10, R8 ;  /* 0x00000010ff087819 */ /* 0x000fe40000011608 */
[----:B------:R-:W-:Y:S01]  /*cf40*/  F2FP.F16.E4M3.UNPACK_B R27, R27 ;  /* 0x0000001bff1b723e */ /* 0x000fe200020006ff */
[----:B------:R-:W-:Y:S01]  /*cf50*/  HADD2.F32 R41, -RZ, R41.H0_H0 ;  /* 0x20000029ff297230 */ /* 0x000fe20000004100 */
[----:B------:R-:W-:Y:S01]  /*cf60*/  F2FP.F16.E4M3.UNPACK_B R35, R35 ;  /* 0x00000023ff23723e */ /* 0x000fe200020006ff */
[----:B------:R-:W2:Y:S01]  /*cf70*/  LD.E.128 R12, desc[UR36][R12.64] ;  /* 0x000000240c0c7980 */ /* 0x000ea2000c101d00 */
[----:B------:R-:W-:-:S02]  /*cf80*/  SHF.R.U32.HI R36, RZ, 0x18, R9 ;  /* 0x00000018ff247819 */ /* 0x000fc40000011609 */
[----:B------:R-:W-:Y:S02]  /*cf90*/  LOP3.LUT R38, R38, 0xff, RZ, 0xc0, !PT ;  /* 0x000000ff26267812 */ /* 0x000fe400078ec0ff */
[----:B------:R-:W-:Y:S02]  /*cfa0*/  F2FP.F16.E4M3.UNPACK_B R33, R33 ;  /* 0x00000021ff21723e */ /* 0x000fe400020006ff */
[----:B------:R-:W-:Y:S01]  /*cfb0*/  LOP3.LUT R8, R8, 0xff, RZ, 0xc0, !PT ;  /* 0x000000ff08087812 */ /* 0x000fe200078ec0ff */
[----:B------:R-:W-:Y:S01]  /*cfc0*/  HADD2.F32 R27, -RZ, R27.H0_H0 ;  /* 0x2000001bff1b7230 */ /* 0x000fe20000004100 */
[----:B------:R-:W-:Y:S01]  /*cfd0*/  LOP3.LUT R42, R10, 0xffff, RZ, 0xc0, !PT ;  /* 0x0000ffff0a2a7812 */ /* 0x000fe200078ec0ff */
[----:B------:R-:W-:Y:S01]  /*cfe0*/  HADD2.F32 R35, -RZ, R35.H0_H0 ;  /* 0x20000023ff237230 */ /* 0x000fe20000004100 */
[----:B------:R-:W-:Y:S02]  /*cff0*/  LOP3.LUT R39, R9, 0xff, RZ, 0xc0, !PT ;  /* 0x000000ff09277812 */ /* 0x000fe400078ec0ff */
[----:B------:R-:W-:-:S02]  /*d000*/  F2FP.F16.E4M3.UNPACK_B R36, R36 ;  /* 0x00000024ff24723e */ /* 0x000fc400020006ff */
[----:B------:R-:W-:Y:S02]  /*d010*/  LOP3.LUT R45, R9, 0xffff, RZ, 0xc0, !PT ;  /* 0x0000ffff092d7812 */ /* 0x000fe400078ec0ff */
[----:B------:R-:W-:Y:S02]  /*d020*/  F2FP.F16.E4M3.UNPACK_B R38, R38 ;  /* 0x00000026ff26723e */ /* 0x000fe400020006ff */
[----:B------:R-:W-:Y:S01]  /*d030*/  F2FP.F16.E4M3.UNPACK_B R9, R8 ;  /* 0x00000008ff09723e */ /* 0x000fe200020006ff */
[----:B------:R-:W-:Y:S01]  /*d040*/  HADD2.F32 R8, -RZ, R33.H0_H0 ;  /* 0x20000021ff087230 */ /* 0x000fe20000004100 */
[----:B------:R-:W-:Y:S02]  /*d050*/  F2FP.F16.E4M3.UNPACK_B R37, R37 ;  /* 0x00000025ff25723e */ /* 0x000fe400020006ff */
[----:B------:R-:W-:Y:S02]  /*d060*/  F2FP.F16.E4M3.UNPACK_B R21, R21 ;  /* 0x00000015ff15723e */ /* 0x000fe400020006ff */
[----:B------:R-:W-:-:S02]  /*d070*/  SHF.R.U32.HI R43, RZ, 0x8, R43 ;  /* 0x00000008ff2b7819 */ /* 0x000fc4000001162b */
[----:B------:R-:W-:Y:S02]  /*d080*/  F2FP.F16.E4M3.UNPACK_B R44, R44 ;  /* 0x0000002cff2c723e */ /* 0x000fe400020006ff */
[----:B------:R-:W-:Y:S02]  /*d090*/  SHF.R.U32.HI R33, RZ, 0x8, R42 ;  /* 0x00000008ff217819 */ /* 0x000fe4000001162a */
[----:B------:R-:W-:Y:S01]  /*d0a0*/  F2FP.BF16.F32.PACK_AB.RZ R46, RZ, R41 ;  /* 0x00000029ff2e723e */ /* 0x000fe200000190ff */
[----:B------:R-:W-:Y:S01]  /*d0b0*/  HADD2.F32 R36, -RZ, R36.H0_H0 ;  /* 0x20000024ff247230 */ /* 0x000fe20000004100 */
[----:B------:R-:W-:Y:S01]  /*d0c0*/  F2FP.F16.E4M3.UNPACK_B R20, R20 ;  /* 0x00000014ff14723e */ /* 0x000fe200020006ff */
[----:B------:R-:W-:Y:S01]  /*d0d0*/  HADD2.F32 R38, -RZ, R38.H0_H0 ;  /* 0x20000026ff267230 */ /* 0x000fe20000004100 */
[----:B------:R-:W-:Y:S02]  /*d0e0*/  LOP3.LUT R42, R10, 0xff, RZ, 0xc0, !PT ;  /* 0x000000ff0a2a7812 */ /* 0x000fe400078ec0ff */
[----:B------:R-:W-:-:S02]  /*d0f0*/  SHF.R.U32.HI R41, RZ, 0x18, R10 ;  /* 0x00000018ff297819 */ /* 0x000fc4000001160a */
[----:B------:R-:W-:Y:S02]  /*d100*/  F2FP.BF16.F32.PACK_AB.RZ R27, RZ, R27 ;  /* 0x0000001bff1b723e */ /* 0x000fe400000190ff */
[----:B------:R-:W-:Y:S02]  /*d110*/  F2FP.BF16.F32.PACK_AB.RZ R35, RZ, R35 ;  /* 0x00000023ff23723e */ /* 0x000fe400000190ff */
[----:B------:R-:W-:Y:S01]  /*d120*/  SHF.R.U32.HI R10, RZ, 0x10, R10 ;  /* 0x00000010ff0a7819 */ /* 0x000fe2000001160a */
[----:B------:R-:W-:Y:S01]  /*d130*/  HADD2.F32 R37, -RZ, R37.H0_H0 ;  /* 0x20000025ff257230 */ /* 0x000fe20000004100 */
[----:B------:R-:W-:Y:S01]  /*d140*/  F2FP.F16.E4M3.UNPACK_B R34, R34 ;  /* 0x00000022ff22723e */ /* 0x000fe200020006ff */
[----:B------:R-:W-:Y:S01]  /*d150*/  HADD2.F32 R44, -RZ, R44.H0_H0 ;  /* 0x2000002cff2c7230 */ /* 0x000fe20000004100 */
[----:B------:R-:W-:Y:S01]  /*d160*/  F2FP.F16.E4M3.UNPACK_B R43, R43 ;  /* 0x0000002bff2b723e */ /* 0x000fe200020006ff */
        /* <DEDUP_REMOVED lines=10> */
[----:B------:R-:W-:-:S02]  /*d210*/  F2FP.F16.E4M3.UNPACK_B R46, R10 ;  /* 0x0000000aff2e723e */ /* 0x000fc400020006ff */
        /* <DEDUP_REMOVED lines=17> */
[----:B------:R-:W-:Y:S02]  /*d330*/  F2FP.F16.E4M3.UNPACK_B R22, R22 ;  /* 0x00000016ff16723e */ /* 0x000fe400020006ff */
[----:B------:R-:W-:Y:S02]  /*d340*/  F2FP.F16.E4M3.UNPACK_B R26, R26 ;  /* 0x0000001aff1a723e */ /* 0x000fe400020006ff */
[----:B------:R-:W-:Y:S02]  /*d350*/  F2FP.F16.E4M3.UNPACK_B R23, R23 ;  /* 0x00000017ff17723e */ /* 0x000fe400020006ff */
[----:B------:R-:W-:-:S02]  /*d360*/  F2FP.F16.E4M3.UNPACK_B R40, R40 ;  /* 0x00000028ff28723e */ /* 0x000fc400020006ff */
[----:B------:R-:W-:Y:S02]  /*d370*/  LOP3.LUT R11, R11, 0xff, RZ, 0xc0, !PT ;  /* 0x000000ff0b0b7812 */ /* 0x000fe400078ec0ff */
[----:B------:R-:W-:Y:S02]  /*d380*/  SHF.R.U32.HI R45, RZ, 0x8, R45 ;  /* 0x00000008ff2d7819 */ /* 0x000fe4000001162d */
[----:B------:R-:W-:Y:S02]  /*d390*/  PRMT R47, R34, 0x5410, R43 ;  /* 0x00005410222f7816 */ /* 0x000fe4000000002b */
[----:B------:R-:W-:Y:S01]  /*d3a0*/  F2FP.F16.E4M3.UNPACK_B R34, R37 ;  /* 0x00000025ff22723e */ /* 0x000fe200020006ff */
[----:B------:R-:W-:Y:S01]  /*d3b0*/  HADD2.F32 R22, -RZ, R22.H0_H0 ;  /* 0x20000016ff167230 */ /* 0x000fe20000004100 */
[----:B------:R-:W-:Y:S01]  /*d3c0*/  F2FP.F16.E4M3.UNPACK_B R37, R36 ;  /* 0x00000024ff25723e */ /* 0x000fe200020006ff */
[----:B------:R-:W-:Y:S01]  /*d3d0*/  HADD2.F32 R26, -RZ, R26.H0_H0 ;  /* 0x2000001aff1a7230 */ /* 0x000fe20000004100 */
[----:B------:R-:W-:Y:S01]  /*d3e0*/  F2FP.F16.E4M3.UNPACK_B R36, R11 ;  /* 0x0000000bff24723e */ /* 0x000fe200020006ff */
[----:B------:R-:W-:Y:S01]  /*d3f0*/  HADD2.F32 R40, -RZ, R40.H0_H0 ;  /* 0x20000028ff287230 */ /* 0x000fe20000004100 */
[----:B------:R-:W-:Y:S01]  /*d400*/  SHF.R.U32.HI R25, RZ, 0x8, R25 ;  /* 0x00000008ff197819 */ /* 0x000fe20000011619 */
[----:B------:R-:W-:Y:S01]  /*d410*/  HADD2.F32 R9, -RZ, R9.H0_H0 ;  /* 0x20000009ff097230 */ /* 0x000fe20000004100 */
[----:B------:R-:W-:Y:S01]  /*d420*/  F2FP.F16.E4M3.UNPACK_B R39, R39 ;  /* 0x00000027ff27723e */ /* 0x000fe200020006ff */
[----:B------:R-:W-:Y:S01]  /*d430*/  HADD2.F32 R11, -RZ, R23.H0_H0 ;  /* 0x20000017ff0b7230 */ /* 0x000fe20000004100 */
[----:B------:R-:W-:-:S02]  /*d440*/  F2FP.F16.E4M3.UNPACK_B R45, R45 ;  /* 0x0000002dff2d723e */ /* 0x000fc400020006ff */
[----:B------:R-:W-:Y:S01]  /*d450*/  F2FP.F16.E4M3.UNPACK_B R32, R32 ;  /* 0x00000020ff20723e */ /* 0x000fe200020006ff */
[----:B------:R-:W-:Y:S01]  /*d460*/  HADD2.F32 R39, -RZ, R39.H0_H0 ;  /* 0x20000027ff277230 */ /* 0x000fe20000004100 */
[----:B------:R-:W-:Y:S01]  /*d470*/  F2FP.F16.E4M3.UNPACK_B R25, R25 ;  /* 0x00000019ff19723e */ /* 0x000fe200020006ff */
[----:B------:R-:W-:Y:S01]  /*d480*/  HADD2.F32 R45, -RZ, R45.H0_H0 ;  /* 0x2000002dff2d7230 */ /* 0x000fe20000004100 */
[----:B------:R-:W-:Y:S02]  /*d490*/  F2FP.BF16.F32.PACK_AB.RZ R22, RZ, R22 ;  /* 0x00000016ff16723e */ /* 0x000fe400000190ff */
[----:B------:R-:W-:Y:S02]  /*d4a0*/  F2FP.BF16.F32.PACK_AB.RZ R26, RZ, R26 ;  /* 0x0000001aff1a723e */ /* 0x000fe400000190ff */
[----:B------:R-:W-:Y:S02]  /*d4b0*/  F2FP.F16.E4M3.UNPACK_B R24, R24 ;  /* 0x00000018ff18723e */ /* 0x000fe400020006ff */
        /* <DEDUP_REMOVED lines=12> */
[----:B------:R-:W-:Y:S01]  /*d580*/  F2FP.F16.E4M3.UNPACK_B R35, R35 ;  /* 0x00000023ff23723e */ /* 0x000fe200020006ff */
        /* <DEDUP_REMOVED lines=9> */
[----:B------:R-:W-:Y:S01]  /*d620*/  F2FP.F16.E4M3.UNPACK_B R33, R33 ;  /* 0x00000021ff21723e */ /* 0x000fe200020006ff */
[----:B------:R-:W-:Y:S01]  /*d630*/  HADD2.F32 R35, -RZ, R35.H0_H0 ;  /* 0x20000023ff237230 */ /* 0x000fe20000004100 */
[----:B------:R-:W-:Y:S01]  /*d640*/  F2FP.F16.E4M3.UNPACK_B R42, R42 ;  /* 0x0000002aff2a723e */ /* 0x000fe200020006ff */
        /* <DEDUP_REMOVED lines=8> */
[----:B------:R-:W-:Y:S01]  /*d6d0*/  F2FP.F16.E4M3.UNPACK_B R41, R41 ;  /* 0x00000029ff29723e */ /* 0x000fe200020006ff */
        /* <DEDUP_REMOVED lines=24> */
[----:B------:R-:W-:Y:S02]  /*d860*/  F2FP.F16.E4M3.UNPACK_B R23, R11 ;  /* 0x0000000bff17723e */ /* 0x000fe400020006ff */
[----:B------:R-:W-:-:S02]  /*d870*/  F2FP.F16.E4M3.UNPACK_B R34, R20 ;  /* 0x00000014ff22723e */ /* 0x000fc400020006ff */
[----:B------:R-:W-:Y:S02]  /*d880*/  SHF.R.U32.HI R11, RZ, 0x8, R21 ;  /* 0x00000008ff0b7819 */ /* 0x000fe40000011615 */
[----:B------:R-:W0:Y:S01]  /*d890*/  LDS.64 R20, [R39+UR4] ;  /* 0x0000000427147984 */ /* 0x000e220008000a00 */
[----:B------:R-:W-:Y:S02]  /*d8a0*/  LOP3.LUT R22, R12, 0xff, RZ, 0xc0, !PT ;  /* 0x000000ff0c167812 */ /* 0x000fe400078ec0ff */
[----:B------:R-:W-:Y:S02]  /*d8b0*/  SHF.R.U32.HI R12, RZ, 0x10, R12 ;  /* 0x00000010ff0c7819 */ /* 0x000fe4000001160c */
[----:B------:R-:W-:Y:S02]  /*d8c0*/  F2FP.F16.E4M3.UNPACK_B R22, R22 ;  /* 0x00000016ff16723e */ /* 0x000fe400020006ff */
[----:B------:R-:W-:Y:S01]  /*d8d0*/  LOP3.LUT R12, R12, 0xff, RZ, 0xc0, !PT ;  /* 0x000000ff0c0c7812 */ /* 0x000fe200078ec0ff */
[----:B------:R-:W-:-:S02]  /*d8e0*/  HADD2.F32 R34, -RZ, R34.H0_H0 ;  /* 0x20000022ff227230 */ /* 0x000fc40000004100 */
[----:B------:R-:W-:Y:S01]  /*d8f0*/  HADD2.F32 R22, -RZ, R22.H0_H0 ;  /* 0x20000016ff167230 */ /* 0x000fe20000004100 */
[----:B------:R-:W-:Y:S01]  /*d900*/  F2FP.F16.E4M3.UNPACK_B R33, R12 ;  /* 0x0000000cff21723e */ /* 0x000fe200020006ff */
        /* <DEDUP_REMOVED lines=11> */
[----:B------:R-:W-:Y:S01]  /*d9c0*/  F2FP.F16.E4M3.UNPACK_B R11, R11 ;  /* 0x0000000bff0b723e */ /* 0x000fe200020006ff */
        /* <DEDUP_REMOVED lines=11> */
[----:B------:R-:W-:Y:S02]  /*da80*/  F2FP.F16.E4M3.UNPACK_B R37, R37 ;  /* 0x00000025ff25723e */ /* 0x000fe400020006ff */
[----:B------:R-:W-:-:S02]  /*da90*/  SHF.R.U32.HI R35, RZ, 0x8, R35 ;  /* 0x00000008ff237819 */ /* 0x000fc40000011623 */
[----:B------:R-:W-:Y:S02]  /*daa0*/  LOP3.LUT R39, R14, 0xff, RZ, 0xc0, !PT ;  /* 0x000000ff0e277812 */ /* 0x000fe400078ec0ff */
[----:B------:R-:W-:Y:S01]  /*dab0*/  LOP3.LUT R36, R13, 0xff, RZ, 0xc0, !PT ;  /* 0x000000ff0d247812 */ /* 0x000fe200078ec0ff */
[----:B------:R-:W-:Y:S01]  /*dac0*/  HADD2.F32 R37, -RZ, R37.H0_H0 ;  /* 0x20000025ff257230 */ /* 0x000fe20000004100 */
[----:B------:R-:W-:Y:S02]  /*dad0*/  F2FP.F16.E4M3.UNPACK_B R35, R35 ;  /* 0x00000023ff23723e */ /* 0x000fe400020006ff */
[----:B------:R-:W-:Y:S02]  /*dae0*/  F2FP.F16.E4M3.UNPACK_B R39, R39 ;  /* 0x00000027ff27723e */ /* 0x000fe400020006ff */
[----:B------:R-:W-:Y:S02]  /*daf0*/  F2FP.F16.E4M3.UNPACK_B R38, R38 ;  /* 0x00000026ff26723e */ /* 0x000fe400020006ff */
[----:B------:R-:W-:Y:S01]  /*db00*/  F2FP.F16.E4M3.UNPACK_B R36, R36 ;  /* 0x00000024ff24723e */ /* 0x000fe200020006ff */
        /* <DEDUP_REMOVED lines=17> */
[----:B------:R-:W-:Y:S02]  /*dc20*/  F2FP.F16.E4M3.UNPACK_B R36, R8 ;  /* 0x00000008ff24723e */ /* 0x000fe400020006ff */
[----:B------:R-:W-:-:S02]  /*dc30*/  F2FP.F16.E4M3.UNPACK_B R37, R9 ;  /* 0x00000009ff25723e */ /* 0x000fc400020006ff */
[----:B------:R-:W3:Y:S01]  /*dc40*/  LD.E.128 R8, desc[UR36][R10.64] ;  /* 0x000000240a087980 */ /* 0x000ee2000c101d00 */
[--C-:B------:R-:W-:Y:S02]  /*dc50*/  SHF.R.U32.HI R12, RZ, 0x18, R14.reuse ;  /* 0x00000018ff0c7819 */ /* 0x100fe4000001160e */
[----:B------:R-:W-:Y:S02]  /*dc60*/  SHF.R.U32.HI R14, RZ, 0x10, R14 ;  /* 0x00000010ff0e7819 */ /* 0x000fe4000001160e */
[----:B------:R-:W-:Y:S02]  /*dc70*/  LOP3.LUT R13, R15, 0xffff, RZ, 0xc0, !PT ;  /* 0x0000ffff0f0d7812 */ /* 0x000fe400078ec0ff */
[----:B------:R-:W-:Y:S02]  /*dc80*/  SHF.R.U32.HI R15, RZ, 0x10, R15 ;  /* 0x00000010ff0f7819 */ /* 0x000fe4000001160f */
[----:B------:R-:W-:Y:S02]  /*dc90*/  LOP3.LUT R14, R14, 0xff, RZ, 0xc0, !PT ;  /* 0x000000ff0e0e7812 */ /* 0x000fe400078ec0ff */
[----:B------:R-:W-:-:S02]  /*dca0*/  LOP3.LUT R15, R15, 0xff, RZ, 0xc0, !PT ;  /* 0x000000ff0f0f7812 */ /* 0x000fc400078ec0ff */
[----:B------:R-:W-:Y:S02]  /*dcb0*/  F2FP.F16.E4M3.UNPACK_B R12, R12 ;  /* 0x0000000cff0c723e */ /* 0x000fe400020006ff */
[----:B------:R-:W-:Y:S02]  /*dcc0*/  F2FP.F16.E4M3.UNPACK_B R14, R14 ;  /* 0x0000000eff0e723e */ /* 0x000fe400020006ff */
[----:B------:R-:W-:Y:S01]  /*dcd0*/  F2FP.F16.E4M3.UNPACK_B R15, R15 ;  /* 0x0000000fff0f723e */ /* 0x000fe200020006ff */
[----:B------:R-:W-:Y:S01]  /*dce0*/  HADD2.F32 R12, -RZ, R12.H0_H0 ;  /* 0x2000000cff0c7230 */ /* 0x000fe20000004100 */
[----:B------:R-:W-:Y:S01]  /*dcf0*/  SHF.R.U32.HI R13, RZ, 0x8, R13 ;  /* 0x00000008ff0d7819 */ /* 0x000fe2000001160d */
[----:B------:R-:W-:Y:S02]  /*dd00*/  HADD2.F32 R14, -RZ, R14.H0_H0 ;  /* 0x2000000eff0e7230 */ /* 0x000fe40000004100 */
[----:B------:R-:W-:Y:S01]  /*dd10*/  HADD2.F32 R37, -RZ, R37.H0_H0 ;  /* 0x20000025ff257230 */ /* 0x000fe20000004100 */
[----:B------:R-:W-:Y:S01]  /*dd20*/  F2FP.F16.E4M3.UNPACK_B R13, R13 ;  /* 0x0000000dff0d723e */ /* 0x000fe200020006ff */
        /* <DEDUP_REMOVED lines=26> */
[--C-:B------:R-:W-:Y:S02]  /*ded0*/  SHF.R.U32.HI R13, RZ, 0x18, R21.reuse ;  /* 0x00000018ff0d7819 */ /* 0x100fe40000011615 */
[----:B------:R-:W-:Y:S02]  /*dee0*/  F2FP.F16.E4M3.UNPACK_B R37, R12 ;  /* 0x0000000cff25723e */ /* 0x000fe400020006ff */
[----:B------:R-:W-:Y:S02]  /*def0*/  F2FP.F16.E4M3.UNPACK_B R12, R13 ;  /* 0x0000000dff0c723e */ /* 0x000fe400020006ff */
[----:B------:R-:W-:Y:S02]  /*df00*/  LOP3.LUT R13, R21, 0xffff, RZ, 0xc0, !PT ;  /* 0x0000ffff150d7812 */ /* 0x000fe400078ec0ff */
[----:B------:R-:W-:-:S02]  /*df10*/  SHF.R.U32.HI R21, RZ, 0x10, R21 ;  /* 0x00000010ff157819 */ /* 0x000fc40000011615 */
[----:B------:R-:W-:Y:S02]  /*df20*/  SHF.R.U32.HI R13, RZ, 0x8, R13 ;  /* 0x00000008ff0d7819 */ /* 0x000fe4000001160d */
[----:B------:R-:W-:Y:S02]  /*df30*/  SHF.R.U32.HI R20, RZ, 0x10, R20 ;  /* 0x00000010ff147819 */ /* 0x000fe40000011614 */
[----:B------:R-:W-:Y:S02]  /*df40*/  LOP3.LUT R38, R21, 0xff, RZ, 0xc0, !PT ;  /* 0x000000ff15267812 */ /* 0x000fe400078ec0ff */
[----:B------:R-:W-:Y:S02]  /*df50*/  F2FP.F16.E4M3.UNPACK_B R21, R13 ;  /* 0x0000000dff15723e */ /* 0x000fe400020006ff */
[----:B------:R-:W-:Y:S01]  /*df60*/  LOP3.LUT R20, R20, 0xff, RZ, 0xc0, !PT ;  /* 0x000000ff14147812 */ /* 0x000fe200078ec0ff */
[----:B------:R-:W-:Y:S02]  /*df70*/  HADD2.F32 R37, -RZ, R37.H0_H0 ;  /* 0x20000025ff257230 */ /* 0x000fe40000004100 */
[----:B------:R-:W-:Y:S01]  /*df80*/  HADD2.F32 R21, -RZ, R21.H0_H0 ;  /* 0x20000015ff157230 */ /* 0x000fe20000004100 */
[----:B------:R-:W-:Y:S01]  /*df90*/  F2FP.F16.E4M3.UNPACK_B R20, R20 ;  /* 0x00000014ff14723e */ /* 0x000fe200020006ff */
[----:B------:R-:W-:Y:S01]  /*dfa0*/  HADD2.F32 R36, -RZ, R36.H0_H0 ;  /* 0x20000024ff247230 */ /* 0x000fe20000004100 */
[----:B------:R-:W-:-:S02]  /*dfb0*/  F2FP.BF16.F32.PACK_AB.RZ R37, RZ, R37 ;  /* 0x00000025ff25723e */ /* 0x000fc400000190ff */
[----:B------:R-:W-:Y:S01]  /*dfc0*/  F2FP.BF16.F32.PACK_AB.RZ R21, RZ, R21 ;  /* 0x00000015ff15723e */ /* 0x000fe200000190ff */
[----:B------:R-:W-:Y:S01]  /*dfd0*/  HADD2.F32 R20, -RZ, R20.H0_H0 ;  /* 0x20000014ff147230 */ /* 0x000fe20000004100 */
[----:B------:R-:W-:Y:S02]  /*dfe0*/  F2FP.BF16.F32.PACK_AB.RZ R36, RZ, R36 ;  /* 0x00000024ff24723e */ /* 0x000fe400000190ff */
[----:B------:R-:W-:Y:S02]  /*dff0*/  PRMT R37, R37, 0x5410, R21 ;  /* 0x0000541025257816 */ /* 0x000fe40000000015 */
[----:B------:R-:W-:Y:S02]  /*e000*/  F2FP.BF16.F32.PACK_AB.RZ R20, RZ, R20 ;  /* 0x00000014ff14723e */ /* 0x000fe400000190ff */
[----:B------:R-:W-:Y:S01]  /*e010*/  F2FP.F16.E4M3.UNPACK_B R13, R38 ;  /* 0x00000026ff0d723e */ /* 0x000fe200020006ff */
        /* <DEDUP_REMOVED lines=12> */
[----:B------:R-:W-:Y:S02]  /*e0e0*/  F2FP.F16.E4M3.UNPACK_B R37, R37 ;  /* 0x00000025ff25723e */ /* 0x000fe400020006ff */
[----:B------:R-:W-:Y:S02]  /*e0f0*/  F2FP.F16.E4M3.UNPACK_B R23, R23 ;  /* 0x00000017ff17723e */ /* 0x000fe400020006ff */
[----:B------:R-:W-:-:S02]  /*e100*/  F2FP.F16.E4M3.UNPACK_B R36, R36 ;  /* 0x00000024ff24723e */ /* 0x000fc400020006ff */
[----:B------:R-:W-:Y:S01]  /*e110*/  F2FP.F16.E4M3.UNPACK_B R21, R21 ;  /* 0x00000015ff15723e */ /* 0x000fe200020006ff */
        /* <DEDUP_REMOVED lines=22> */
[----:B------:R-:W-:Y:S01]  /*e280*/  F2FP.F16.E4M3.UNPACK_B R21, R12 ;  /* 0x0000000cff15723e */ /* 0x000fe200020006ff */
[C---:B------:R-:W-:Y:S01]  /*e290*/  HFMA2.BF16_V2 R32, R19.reuse.H0_H0, R23, R32 ;  /* 0x0000001713207231 */ /* 0x040fe20000200820 */
[----:B------:R-:W-:Y:S01]  /*e2a0*/  PRMT R39, R14, 0x5410, R15 ;  /* 0x000054100e277816 */ /* 0x000fe2000000000f */
[----:B------:R-:W-:Y:S01]  /*e2b0*/  HFMA2.BF16_V2 R33, R19.H0_H0, R20, R33 ;  /* 0x0000001413217231 */ /* 0x000fe20000200821 */
[----:B------:R-:W-:Y:S02]  /*e2c0*/  F2FP.F16.E4M3.UNPACK_B R23, R13 ;  /* 0x0000000dff17723e */ /* 0x000fe400020006ff */
[C---:B------:R-:W-:Y:S01]  /*e2d0*/  LOP3.LUT R38, R22.reuse, 0xffff, RZ, 0xc0, !PT ;  /* 0x0000ffff16267812 */ /* 0x040fe200078ec0ff */
[----:B------:R-:W0:Y:S01]  /*e2e0*/  LDS.64 R12, [R37+UR4] ;  /* 0x00000004250c7984 */ /* 0x000e220008000a00 */
[----:B------:R-:W-:-:S02]  /*e2f0*/  LOP3.LUT R15, R22, 0xff, RZ, 0xc0, !PT ;  /* 0x000000ff160f7812 */ /* 0x000fc400078ec0ff */
[--C-:B------:R-:W-:Y:S02]  /*e300*/  SHF.R.U32.HI R20, RZ, 0x18, R22.reuse ;  /* 0x00000018ff147819 */ /* 0x100fe40000011616 */
[----:B------:R-:W-:Y:S02]  /*e310*/  SHF.R.U32.HI R22, RZ, 0x10, R22 ;  /* 0x00000010ff167819 */ /* 0x000fe40000011616 */
        /* <DEDUP_REMOVED lines=27> */
[----:B------:R-:W-:Y:S02]  /*e4d0*/  F2FP.F16.E4M3.UNPACK_B R22, R8 ;  /* 0x00000008ff16723e */ /* 0x000fe400020006ff */
[----:B------:R-:W-:Y:S02]  /*e4e0*/  F2FP.F16.E4M3.UNPACK_B R20, R20 ;  /* 0x00000014ff14723e */ /* 0x000fe400020006ff */
[----:B------:R-:W-:Y:S01]  /*e4f0*/  F2FP.F16.E4M3.UNPACK_B R8, R14 ;  /* 0x0000000eff08723e */ /* 0x000fe200020006ff */
        /* <DEDUP_REMOVED lines=20> */
[----:B------:R-:W-:-:S02]  /*e640*/  F2FP.F16.E4M3.UNPACK_B R9, R9 ;  /* 0x00000009ff09723e */ /* 0x000fc400020006ff */
        /* <DEDUP_REMOVED lines=8> */
[----:B------:R-:W-:Y:S02]  /*e6d0*/  F2FP.F16.E4M3.UNPACK_B R15, R15 ;  /* 0x0000000fff0f723e */ /* 0x000fe400020006ff */
[----:B------:R-:W-:Y:S02]  /*e6e0*/  F2FP.F16.E4M3.UNPACK_B R39, R39 ;  /* 0x00000027ff27723e */ /* 0x000fe400020006ff */
[----:B------:R-:W-:Y:S02]  /*e6f0*/  F2FP.F16.E4M3.UNPACK_B R38, R38 ;  /* 0x00000026ff26723e */ /* 0x000fe400020006ff */
[----:B------:R-:W-:Y:S01]  /*e700*/  F2FP.F16.E4M3.UNPACK_B R14, R14 ;  /* 0x0000000eff0e723e */ /* 0x000fe200020006ff */
        /* <DEDUP_REMOVED lines=14> */
[----:B------:R-:W-:Y:S01]  /*e7f0*/  F2FP.F16.E4M3.UNPACK_B R38, R12 ;  /* 0x0000000cff26723e */ /* 0x000fe200020006ff */
[C---:B------:R-:W-:Y:S01]  /*e800*/  HFMA2.BF16_V2 R35, R19.reuse.H0_H0, R15, R35 ;  /* 0x0000000f13237231 */ /* 0x040fe20000200823 */
[----:B------:R-:W-:Y:S01]  /*e810*/  F2FP.F16.E4M3.UNPACK_B R39, R13 ;  /* 0x0000000dff27723e */ /* 0x000fe200020006ff */
[----:B------:R-:W-:-:S02]  /*e820*/  HFMA2.BF16_V2 R27, R19.H0_H0, R14, R27 ;  /* 0x0000000e131b7231 */ /* 0x000fc4000020081b */
[----:B0-----:R-:W-:-:S05]  /*e830*/  IMAD.WIDE R8, R6, 0x10, R8 ;  /* 0x0000001006087825 */ /* 0x001fca00078e0208 */
[----:B------:R2:W3:Y:S01]  /*e840*/  LD.E.128 R12, desc[UR36][R8.64] ;  /* 0x00000024080c7980 */ /* 0x0004e2000c101d00 */
[----:B------:R-:W-:-:S04]  /*e850*/  SHF.R.U32.HI R11, RZ, 0x10, R11 ;  /* 0x00000010ff0b7819 */ /* 0x000fc8000001160b */
[----:B------:R-:W-:-:S04]  /*e860*/  LOP3.LUT R11, R11, 0xff, RZ, 0xc0, !PT ;  /* 0x000000ff0b0b7812 */ /* 0x000fc800078ec0ff */
[----:B------:R-:W-:Y:S01]  /*e870*/  F2FP.F16.E4M3.UNPACK_B R11, R11 ;  /* 0x0000000bff0b723e */ /* 0x000fe200020006ff */
[----:B------:R-:W-:-:S04]  /*e880*/  HADD2.F32 R39, -RZ, R39.H0_H0 ;  /* 0x20000027ff277230 */ /* 0x000fc80000004100 */
[----:B------:R-:W-:Y:S01]  /*e890*/  HADD2.F32 R11, -RZ, R11.H0_H0 ;  /* 0x2000000bff0b7230 */ /* 0x000fe20000004100 */
[----:B------:R-:W-:Y:S02]  /*e8a0*/  F2FP.F16.E4M3.UNPACK_B R36, R36 ;  /* 0x00000024ff24723e */ /* 0x000fe400020006ff */
[----:B------:R-:W-:Y:S02]  /*e8b0*/  F2FP.F16.E4M3.UNPACK_B R37, R37 ;  /* 0x00000025ff25723e */ /* 0x000fe400020006ff */
[----:B------:R-:W-:Y:S02]  /*e8c0*/  F2FP.F16.E4M3.UNPACK_B R10, R10 ;  /* 0x0000000aff0a723e */ /* 0x000fe400020006ff */
        /* <DEDUP_REMOVED lines=61> */
[----:B------:R-:W-:Y:S02]  /*eca0*/  F2FP.F16.E4M3.UNPACK_B R36, R36 ;  /* 0x00000024ff24723e */ /* 0x000fe400020006ff */
[----:B------:R-:W-:Y:S02]  /*ecb0*/  F2FP.F16.E4M3.UNPACK_B R21, R21 ;  /* 0x00000015ff15723e */ /* 0x000fe400020006ff */
[----:B------:R-:W-:-:S02]  /*ecc0*/  F2FP.F16.E4M3.UNPACK_B R37, R37 ;  /* 0x00000025ff25723e */ /* 0x000fc400020006ff */
[----:B------:R-:W-:Y:S02]  /*ecd0*/  F2FP.F16.E4M3.UNPACK_B R23, R23 ;  /* 0x00000017ff17723e */ /* 0x000fe400020006ff */
        /* <DEDUP_REMOVED lines=23> */
[----:B------:R-:W-:Y:S01]  /*ee50*/  F2FP.F16.E4M3.UNPACK_B R23, R9 ;  /* 0x00000009ff17723e */ /* 0x000fe200020006ff */
[----:B------:R-:W-:Y:S01]  /*ee60*/  HFMA2.BF16_V2 R33, R19.H0_H0, R20, R33 ;  /* 0x0000001413217231 */ /* 0x000fe20000200821 */
[----:B------:R-:W-:-:S02]  /*ee70*/  F2FP.F16.E4M3.UNPACK_B R21, R8 ;  /* 0x00000008ff15723e */ /* 0x000fc400020006ff */
[----:B------:R-:W0:Y:S01]  /*ee80*/  LDS.64 R8, [R39+UR4] ;  /* 0x0000000427087984 */ /* 0x000e220008000a00 */
[C---:B------:R-:W-:Y:S02]  /*ee90*/  LOP3.LUT R38, R22.reuse, 0xffff, RZ, 0xc0, !PT ;  /* 0x0000ffff16267812 */ /* 0x040fe400078ec0ff */
[----:B------:R-:W-:Y:S02]  /*eea0*/  LOP3.LUT R11, R22, 0xff, RZ, 0xc0, !PT ;  /* 0x000000ff160b7812 */ /* 0x000fe400078ec0ff */
[--C-:B------:R-:W-:Y:S02]  /*eeb0*/  SHF.R.U32.HI R20, RZ, 0x18, R22.reuse ;  /* 0x00000018ff147819 */ /* 0x100fe40000011616 */
[----:B------:R-:W-:-:S04]  /*eec0*/  SHF.R.U32.HI R22, RZ, 0x10, R22 ;  /* 0x00000010ff167819 */ /* 0x000fc80000011616 */
[----:B------:R-:W-:Y:S02]  /*eed0*/  LOP3.LUT R22, R22, 0xff, RZ, 0xc0, !PT ;  /* 0x000000ff16167812 */ /* 0x000fe400078ec0ff */
[----:B------:R-:W-:Y:S02]  /*eee0*/  F2FP.F16.E4M3.UNPACK_B R20, R20 ;  /* 0x00000014ff14723e */ /* 0x000fe400020006ff */
[----:B------:R-:W-:-:S03]  /*eef0*/  F2FP.F16.E4M3.UNPACK_B R22, R22 ;  /* 0x00000016ff16723e */ /* 0x000fc600020006ff */
        /* <DEDUP_REMOVED lines=25> */
[----:B------:R-:W-:Y:S02]  /*f090*/  F2FP.F16.E4M3.UNPACK_B R10, R38 ;  /* 0x00000026ff0a723e */ /* 0x000fe400020006ff */
[----:B------:R-:W-:Y:S02]  /*f0a0*/  F2FP.F16.E4M3.UNPACK_B R11, R11 ;  /* 0x0000000bff0b723e */ /* 0x000fe400020006ff */
        /* <DEDUP_REMOVED lines=43> */
[----:B------:R-:W-:Y:S02]  /*f360*/  F2FP.F16.E4M3.UNPACK_B R36, R10 ;  /* 0x0000000aff24723e */ /* 0x000fe400020006ff */
[----:B------:R-:W-:Y:S02]  /*f370*/  F2FP.F16.E4M3.UNPACK_B R37, R11 ;  /* 0x0000000bff25723e */ /* 0x000fe400020006ff */
[----:B------:R-:W3:Y:S01]  /*f380*/  LD.E.128 R8, desc[UR36][R8.64] ;  /* 0x0000002408087980 */ /* 0x000ee2000c101d00 */
[--C-:B------:R-:W-:Y:S02]  /*f390*/  SHF.R.U32.HI R12, RZ, 0x18, R14.reuse ;  /* 0x00000018ff0c7819 */ /* 0x100fe4000001160e */
[----:B------:R-:W-:-:S02]  /*f3a0*/  SHF.R.U32.HI R14, RZ, 0x10, R14 ;  /* 0x00000010ff0e7819 */ /* 0x000fc4000001160e */
[----:B------:R-:W-:Y:S02]  /*f3b0*/  LOP3.LUT R13, R15, 0xffff, RZ, 0xc0, !PT ;  /* 0x0000ffff0f0d7812 */ /* 0x000fe400078ec0ff */
[----:B------:R-:W-:Y:S02]  /*f3c0*/  SHF.R.U32.HI R15, RZ, 0x10, R15 ;  /* 0x00000010ff0f7819 */ /* 0x000fe4000001160f */
[----:B------:R-:W-:Y:S02]  /*f3d0*/  LOP3.LUT R14, R14, 0xff, RZ, 0xc0, !PT ;  /* 0x000000ff0e0e7812 */ /* 0x000fe400078ec0ff */
[----:B------:R-:W-:Y:S02]  /*f3e0*/  LOP3.LUT R15, R15, 0xff, RZ, 0xc0, !PT ;  /* 0x000000ff0f0f7812 */ /* 0x000fe400078ec0ff */
[----:B------:R-:W-:Y:S02]  /*f3f0*/  F2FP.F16.E4M3.UNPACK_B R12, R12 ;  /* 0x0000000cff0c723e */ /* 0x000fe400020006ff */
[----:B------:R-:W-:-:S02]  /*f400*/  F2FP.F16.E4M3.UNPACK_B R14, R14 ;  /* 0x0000000eff0e723e */ /* 0x000fc400020006ff */
[----:B------:R-:W-:Y:S01]  /*f410*/  F2FP.F16.E4M3.UNPACK_B R15, R15 ;  /* 0x0000000fff0f723e */ /* 0x000fe200020006ff */
[----:B------:R-:W-:Y:S01]  /*f420*/  HADD2.F32 R12, -RZ, R12.H0_H0 ;  /* 0x2000000cff0c7230 */ /* 0x000fe20000004100 */
[----:B------:R-:W-:Y:S01]  /*f430*/  SHF.R.U32.HI R13, RZ, 0x8, R13 ;  /* 0x00000008ff0d7819 */ /* 0x000fe2000001160d */
[----:B------:R-:W-:Y:S02]  /*f440*/  HADD2.F32 R14, -RZ, R14.H0_H0 ;  /* 0x2000000eff0e7230 */ /* 0x000fe40000004100 */
[----:B------:R-:W-:Y:S01]  /*f450*/  HADD2.F32 R37, -RZ, R37.H0_H0 ;  /* 0x20000025ff257230 */ /* 0x000fe20000004100 */
[----:B------:R-:W-:Y:S01]  /*f460*/  F2FP.F16.E4M3.UNPACK_B R13, R13 ;  /* 0x0000000dff0d723e */ /* 0x000fe200020006ff */
        /* <DEDUP_REMOVED lines=1887> */
[----:B------:R-:W-:Y:S02]  /*16a60*/  SHF.R.U32.HI R20, RZ, 0x10, R20 ;  /* 0x00000010ff147819 */ /* 0x000fe40000011614 */
[----:B------:R-:W-:Y:S02]  /*16a70*/  F2FP.F16.E4M3.UNPACK_B R37, R12 ;  /* 0x0000000cff25723e */ /* 0x000fe400020006ff */
[----:B------:R-:W-:Y:S02]  /*16a80*/  F2FP.F16.E4M3.UNPACK_B R12, R13 ;  /* 0x0000000dff0c723e */ /* 0x000fe400020006ff */
[----:B------:R-:W-:-:S02]  /*16a90*/  LOP3.LUT R13, R21, 0xffff, RZ, 0xc0, !PT ;  /* 0x0000ffff150d7812 */ /* 0x000fc400078ec0ff */
[----:B------:R-:W-:Y:S02]  /*16aa0*/  LOP3.LUT R20, R20, 0xff, RZ, 0xc0, !PT ;  /* 0x000000ff14147812 */ /* 0x000fe400078ec0ff */
[----:B------:R-:W-:Y:S02]  /*16ab0*/  SHF.R.U32.HI R21, RZ, 0x10, R21 ;  /* 0x00000010ff157819 */ /* 0x000fe40000011615 */
[----:B------:R-:W-:Y:S02]  /*16ac0*/  SHF.R.U32.HI R13, RZ, 0x8, R13 ;  /* 0x00000008ff0d7819 */ /* 0x000fe4000001160d */
[----:B------:R-:W-:Y:S02]  /*16ad0*/  F2FP.F16.E4M3.UNPACK_B R20, R20 ;  /* 0x00000014ff14723e */ /* 0x000fe400020006ff */
        /* <DEDUP_REMOVED lines=8> */
[----:B------:R-:W-:Y:S02]  /*16b60*/  HADD2.F32 R14, -RZ, R14.H0_H0 ;  /* 0x2000000eff0e7230 */ /* 0x000fe40000004100 */
[----:B------:R-:W-:Y:S01]  /*16b70*/  HADD2.F32 R15, -RZ, R15.H0_H0 ;  /* 0x2000000fff0f7230 */ /* 0x000fe20000004100 */
[----:B------:R-:W-:Y:S02]  /*16b80*/  F2FP.F16.E4M3.UNPACK_B R13, R38 ;  /* 0x00000026ff0d723e */ /* 0x000fe400020006ff */
        /* <DEDUP_REMOVED lines=15> */
[----:B------:R-:W-:Y:S02]  /*16c80*/  F2FP.F16.E4M3.UNPACK_B R36, R36 ;  /* 0x00000024ff24723e */ /* 0x000fe400020006ff */
[----:B------:R-:W-:-:S02]  /*16c90*/  F2FP.F16.E4M3.UNPACK_B R21, R21 ;  /* 0x00000015ff15723e */ /* 0x000fc400020006ff */
[----:B------:R-:W-:Y:S02]  /*16ca0*/  F2FP.BF16.F32.PACK_AB.RZ R12, RZ, R12 ;  /* 0x0000000cff0c723e */ /* 0x000fe400000190ff */
[----:B------:R-:W-:Y:S02]  /*16cb0*/  F2FP.BF16.F32.PACK_AB.RZ R13, RZ, R13 ;  /* 0x0000000dff0d723e */ /* 0x000fe400000190ff */
[----:B------:R-:W-:Y:S02]  /*16cc0*/  F2FP.F16.E4M3.UNPACK_B R14, R38 ;  /* 0x00000026ff0e723e */ /* 0x000fe400020006ff */
[----:B------:R-:W-:Y:S01]  /*16cd0*/  F2FP.F16.E4M3.UNPACK_B R15, R15 ;  /* 0x0000000fff0f723e */ /* 0x000fe200020006ff */
        /* <DEDUP_REMOVED lines=18> */
[----:B------:R-:W-:Y:S01]  /*16e00*/  F2FP.F16.E4M3.UNPACK_B R39, R13 ;  /* 0x0000000dff27723e */ /* 0x000fe200020006ff */
[C---:B------:R-:W-:Y:S01]  /*16e10*/  HFMA2.BF16_V2 R25, R19.reuse.H0_H0, R15, R25 ;  /* 0x0000000f13197231 */ /* 0x040fe20000200819 */
[----:B------:R-:W-:Y:S01]  /*16e20*/  F2FP.F16.E4M3.UNPACK_B R15, R12 ;  /* 0x0000000cff0f723e */ /* 0x000fe200020006ff */
        /* <DEDUP_REMOVED lines=35> */
[----:B------:R-:W-:Y:S02]  /*17060*/  F2FP.F16.E4M3.UNPACK_B R38, R8 ;  /* 0x00000008ff26723e */ /* 0x000fe400020006ff */
[----:B------:R-:W-:Y:S02]  /*17070*/  F2FP.F16.E4M3.UNPACK_B R8, R20 ;  /* 0x00000014ff08723e */ /* 0x000fe400020006ff */
[----:B------:R-:W-:Y:S02]  /*17080*/  F2FP.F16.E4M3.UNPACK_B R14, R14 ;  /* 0x0000000eff0e723e */ /* 0x000fe400020006ff */
        /* <DEDUP_REMOVED lines=17> */
[----:B------:R-:W-:Y:S02]  /*171a0*/  F2FP.F16.E4M3.UNPACK_B R22, R22 ;  /* 0x00000016ff16723e */ /* 0x000fe400020006ff */
[----:B------:R-:W-:-:S02]  /*171b0*/  PRMT R38, R38, 0x5410, R39 ;  /* 0x0000541026267816 */ /* 0x000fc40000000027 */
[----:B------:R-:W-:Y:S01]  /*171c0*/  F2FP.F16.E4M3.UNPACK_B R23, R23 ;  /* 0x00000017ff17723e */ /* 0x000fe200020006ff */
[----:B------:R-:W-:Y:S01]  /*171d0*/  HADD2.F32 R22, -RZ, R22.H0_H0 ;  /* 0x20000016ff167230 */ /* 0x000fe20000004100 */
[----:B------:R-:W-:Y:S01]  /*171e0*/  F2FP.BF16.F32.PACK_AB.RZ R40, RZ, R40 ;  /* 0x00000028ff28723e */ /* 0x000fe200000190ff */
[----:B------:R-:W-:Y:S02]  /*171f0*/  HADD2.F32 R8, -RZ, R8.H0_H0 ;  /* 0x20000008ff087230 */ /* 0x000fe40000004100 */
[----:B------:R-:W-:Y:S02]  /*17200*/  HFMA2.BF16_V2 R34, R19.H0_H0, R38, R34 ;  /* 0x0000002613227231 */ /* 0x000fe40000200822 */
[----:B------:R-:W-:Y:S01]  /*17210*/  HADD2.F32 R38, -RZ, R23.H0_H0 ;  /* 0x20000017ff267230 */ /* 0x000fe20000004100 */
[----:B------:R-:W-:Y:S02]  /*17220*/  F2FP.BF16.F32.PACK_AB.RZ R23, RZ, R22 ;  /* 0x00000016ff17723e */ /* 0x000fe400000190ff */
[----:B------:R-:W-:-:S02]  /*17230*/  F2FP.F16.E4M3.UNPACK_B R9, R9 ;  /* 0x00000009ff09723e */ /* 0x000fc400020006ff */
        /* <DEDUP_REMOVED lines=8> */
[----:B------:R-:W-:Y:S02]  /*172c0*/  F2FP.F16.E4M3.UNPACK_B R21, R21 ;  /* 0x00000015ff15723e */ /* 0x000fe400020006ff */
[----:B------:R-:W-:-:S03]  /*172d0*/  F2FP.F16.E4M3.UNPACK_B R20, R20 ;  /* 0x00000014ff14723e */ /* 0x000fc600020006ff */
        /* <DEDUP_REMOVED lines=13> */
[----:B------:R-:W-:-:S02]  /*173b0*/  F2FP.F16.E4M3.UNPACK_B R39, R21 ;  /* 0x00000015ff27723e */ /* 0x000fc400020006ff */
[----:B------:R-:W-:Y:S01]  /*173c0*/  F2FP.F16.E4M3.UNPACK_B R25, R20 ;  /* 0x00000014ff19723e */ /* 0x000fe200020006ff */
[----:B0-----:R-:W-:-:S05]  /*173d0*/  IMAD.WIDE R8, R6, 0x10, R8 ;  /* 0x0000001006087825 */ /* 0x001fca00078e0208 */
[----:B------:R2:W3:Y:S01]  /*173e0*/  LD.E.128 R20, desc[UR36][R8.64] ;  /* 0x0000002408147980 */ /* 0x0004e2000c101d00 */
        /* <DEDUP_REMOVED lines=17> */
[----:B------:R-:W-:Y:S01]  /*17500*/  F2FP.F16.E4M3.UNPACK_B R11, R11 ;  /* 0x0000000bff0b723e */ /* 0x000fe200020006ff */
        /* <DEDUP_REMOVED lines=9> */
[----:B------:R-:W-:Y:S02]  /*175a0*/  F2FP.F16.E4M3.UNPACK_B R10, R8 ;  /* 0x00000008ff0a723e */ /* 0x000fe400020006ff */
[----:B------:R-:W-:Y:S02]  /*175b0*/  LOP3.LUT R8, R12, 0xff, RZ, 0xc0, !PT ;  /* 0x000000ff0c087812 */ /* 0x000fe400078ec0ff */
[----:B------:R-:W-:Y:S02]  /*175c0*/  SHF.R.U32.HI R24, RZ, 0x18, R13 ;  /* 0x00000018ff187819 */ /* 0x000fe4000001160d */
[----:B------:R-:W-:Y:S02]  /*175d0*/  F2FP.F16.E4M3.UNPACK_B R9, R8 ;  /* 0x00000008ff09723e */ /* 0x000fe400020006ff */
[----:B------:R-:W-:-:S04]  /*175e0*/  LOP3.LUT R8, R13, 0xff, RZ, 0xc0, !PT ;  /* 0x000000ff0d087812 */ /* 0x000fc800078ec0ff */
[----:B------:R-:W-:Y:S02]  /*175f0*/  F2FP.F16.E4M3.UNPACK_B R25, R8 ;  /* 0x00000008ff19723e */ /* 0x000fe400020006ff */
[----:B------:R-:W-:Y:S02]  /*17600*/  F2FP.F16.E4M3.UNPACK_B R8, R24 ;  /* 0x00000018ff08723e */ /* 0x000fe400020006ff */
[----:B------:R-:W-:Y:S02]  /*17610*/  SHF.R.U32.HI R24, RZ, 0x10, R13 ;  /* 0x00000010ff187819 */ /* 0x000fe4000001160d */
[----:B------:R-:W-:Y:S02]  /*17620*/  LOP3.LUT R26, R13, 0xffff, RZ, 0xc0, !PT ;  /* 0x0000ffff0d1a7812 */ /* 0x000fe400078ec0ff */
        /* <DEDUP_REMOVED lines=22> */
[----:B------:R-:W-:Y:S02]  /*17790*/  F2FP.F16.E4M3.UNPACK_B R8, R10 ;  /* 0x0000000aff08723e */ /* 0x000fe400020006ff */
[----:B------:R-:W-:-:S02]  /*177a0*/  SHF.R.U32.HI R24, RZ, 0x8, R24 ;  /* 0x00000008ff187819 */ /* 0x000fc40000011618 */
[----:B------:R-:W-:Y:S01]  /*177b0*/  PRMT R25, R25, 0x5410, R13 ;  /* 0x0000541019197816 */ /* 0x000fe2000000000d */
[----:B------:R-:W-:Y:S01]  /*177c0*/  HADD2.F32 R8, -RZ, R8.H0_H0 ;  /* 0x20000008ff087230 */ /* 0x000fe20000004100 */
[----:B------:R-:W-:Y:S02]  /*177d0*/  LOP3.LUT R12, R12, 0xff, RZ, 0xc0, !PT ;  /* 0x000000ff0c0c7812 */ /* 0x000fe400078ec0ff */
[----:B------:R-:W-:Y:S01]  /*177e0*/  F2FP.F16.E4M3.UNPACK_B R9, R24 ;  /* 0x00000018ff09723e */ /* 0x000fe200020006ff */
[----:B------:R-:W-:Y:S01]  /*177f0*/  HFMA2.BF16_V2 R13, R19.H0_H0, R25, R38 ;  /* 0x00000019130d7231 */ /* 0x000fe20000200826 */
[----:B------:R-:W-:Y:S01]  /*17800*/  F2FP.F16.E4M3.UNPACK_B R11, R11 ;  /* 0x0000000bff0b723e */ /* 0x000fe200020006ff */
[----:B------:R-:W0:Y:S01]  /*17810*/  LDC R25, c[0x0][0x22c] ;  /* 0x00008b00ff197b82 */ /* 0x000e220000000800 */
[----:B------:R-:W-:Y:S02]  /*17820*/  F2FP.F16.E4M3.UNPACK_B R12, R12 ;  /* 0x0000000cff0c723e */ /* 0x000fe400020006ff */
        /* <DEDUP_REMOVED lines=14> */
[----:B------:R-:W-:Y:S01]  /*17910*/  F2FP.F16.E4M3.UNPACK_B R40, R26 ;  /* 0x0000001aff28723e */ /* 0x000fe200020006ff */
[----:B------:R-:W-:Y:S01]  /*17920*/  IMAD.SHL.U32 R26, R16, 0x2, RZ ;  /* 0x00000002101a7824 */ /* 0x000fe200078e00ff */
[----:B------:R-:W-:-:S04]  /*17930*/  PRMT R12, R12, 0x5410, R11 ;  /* 0x000054100c0c7816 */ /* 0x000fc8000000000b */
[----:B------:R-:W-:Y:S01]  /*17940*/  IABS R42, R26 ;  /* 0x0000001a002a7213 */ /* 0x000fe20000000000 */
[----:B------:R-:W-:Y:S01]  /*17950*/  HFMA2.BF16_V2 R12, R19.H0_H0, R12, R33 ;  /* 0x0000000c130c7231 */ /* 0x000fe20000200821 */
[----:B------:R-:W-:-:S03]  /*17960*/  SHF.R.U32.HI R33, RZ, 0x18, R15 ;  /* 0x00000018ff217819 */ /* 0x000fc6000001160f */
[----:B------:R-:W-:Y:S01]  /*17970*/  IMAD.HI.U32 R34, R5, R42, RZ ;  /* 0x0000002a05227227 */ /* 0x000fe200078e00ff */
[----:B------:R-:W-:Y:S02]  /*17980*/  F2FP.F16.E4M3.UNPACK_B R41, R33 ;  /* 0x00000021ff29723e */ /* 0x000fe400020006ff */
[----:B0-----:R-:W-:Y:S01]  /*17990*/  IABS R33, R25 ;  /* 0x0000001900217213 */ /* 0x001fe20000000000 */
[----:B------:R-:W-:Y:S01]  /*179a0*/  IMAD.MOV R3, RZ, RZ, -R34 ;  /* 0x000000ffff037224 */ /* 0x000fe200078e0a22 */
[----:B------:R-:W-:-:S03]  /*179b0*/  LOP3.LUT R11, R15, 0xffff, RZ, 0xc0, !PT ;  /* 0x0000ffff0f0b7812 */ /* 0x000fc600078ec0ff */
[----:B------:R-:W-:Y:S01]  /*179c0*/  IMAD R3, R33, R3, R42 ;  /* 0x0000000321037224 */ /* 0x000fe200078e022a */
[----:B------:R-:W-:Y:S02]  /*179d0*/  LOP3.LUT R10, R10, 0xff, RZ, 0xc0, !PT ;  /* 0x000000ff0a0a7812 */ /* 0x000fe400078ec0ff */
[----:B------:R-:W-:Y:S02]  /*179e0*/  SHF.R.U32.HI R11, RZ, 0x8, R11 ;  /* 0x00000008ff0b7819 */ /* 0x000fe4000001160b */
[----:B------:R-:W-:Y:S02]  /*179f0*/  ISETP.GT.U32.AND P3, PT, R4, R3, PT ;  /* 0x000000030400720c */ /* 0x000fe40003f64070 */
[----:B------:R-:W-:Y:S02]  /*17a00*/  F2FP.F16.E4M3.UNPACK_B R10, R10 ;  /* 0x0000000aff0a723e */ /* 0x000fe400020006ff */
[----:B------:R-:W-:Y:S02]  /*17a10*/  F2FP.F16.E4M3.UNPACK_B R11, R11 ;  /* 0x0000000bff0b723e */ /* 0x000fe400020006ff */
[----:B------:R-:W-:Y:S01]  /*17a20*/  F2FP.F16.E4M3.UNPACK_B R38, R38 ;  /* 0x00000026ff26723e */ /* 0x000fe200020006ff */
        /* <DEDUP_REMOVED lines=16> */
[----:B------:R-:W-:Y:S01]  /*17b30*/  F2FP.F16.E4M3.UNPACK_B R15, R15 ;  /* 0x0000000fff0f723e */ /* 0x000fe200020006ff */
        /* <DEDUP_REMOVED lines=10> */
[----:B------:R-:W-:-:S05]  /*17be0*/  F2FP.F16.E4M3.UNPACK_B R5, R4 ;  /* 0x00000004ff05723e */ /* 0x000fca00020006ff */
[----:B------:R-:W-:Y:S01]  /*17bf0*/  HADD2.F32 R5, -RZ, R5.H0_H0 ;  /* 0x20000005ff057230 */ /* 0x000fe20000004100 */
[----:B------:R-:W-:Y:S02]  /*17c00*/  PRMT R35, R35, 0x5410, R39 ;  /* 0x0000541023237816 */ /* 0x000fe40000000027 */
[----:B------:R-:W-:Y:S02]  /*17c10*/  LOP3.LUT R4, R20, 0xff, RZ, 0xc0, !PT ;  /* 0x000000ff14047812 */ /* 0x000fe400078ec0ff */
[----:B------:R-:W-:Y:S01]  /*17c20*/  F2FP.BF16.F32.PACK_AB.RZ R39, RZ, R5 ;  /* 0x00000005ff27723e */ /* 0x000fe200000190ff */
[----:B0-----:R-:W-:-:S04]  /*17c30*/  VIADD R42, R41, 0xffffffe ;  /* 0x0ffffffe292a7836 */ /* 0x001fc80000000000 */
[----:B------:R-:W0:Y:S01]  /*17c40*/  F2I.FTZ.U32.TRUNC.NTZ R5, R42 ;  /* 0x0000002a00057305 */ /* 0x000e22000021f000 */
[----:B------:R-:W-:Y:S01]  /*17c50*/  F2FP.F16.E4M3.UNPACK_B R4, R4 ;  /* 0x00000004ff04723e */ /* 0x000fe200020006ff */
[C---:B------:R-:W-:Y:S01]  /*17c60*/  HFMA2.BF16_V2 R32, R19.reuse.H0_H0, R15, R32 ;  /* 0x0000000f13207231 */ /* 0x040fe20000200820 */
[C---:B------:R-:W-:Y:S02]  /*17c70*/  LOP3.LUT R6, R21.reuse, 0xff, RZ, 0xc0, !PT ;  /* 0x000000ff15067812 */ /* 0x040fe400078ec0ff */
[----:B------:R-:W-:Y:S01]  /*17c80*/  LOP3.LUT R38, R21, 0xffff, RZ, 0xc0, !PT ;  /* 0x0000ffff15267812 */ /* 0x000fe200078ec0ff */
[----:B------:R-:W-:Y:S01]  /*17c90*/  HADD2.F32 R4, -RZ, R4.H0_H0 ;  /* 0x20000004ff047230 */ /* 0x000fe20000004100 */
[--C-:B------:R-:W-:Y:S01]  /*17ca0*/  SHF.R.U32.HI R15, RZ, 0x18, R21.reuse ;  /* 0x00000018ff0f7819 */ /* 0x100fe20000011615 */
[----:B------:R-:W-:Y:S01]  /*17cb0*/  HFMA2.BF16_V2 R36, R19.H0_H0, R40, R36 ;  /* 0x0000002813247231 */ /* 0x000fe20000200824 */
[----:B------:R-:W-:Y:S02]  /*17cc0*/  SHF.R.U32.HI R21, RZ, 0x10, R21 ;  /* 0x00000010ff157819 */ /* 0x000fe40000011615 */
[----:B------:R-:W-:-:S02]  /*17cd0*/  F2FP.F16.E4M3.UNPACK_B R40, R6 ;  /* 0x00000006ff28723e */ /* 0x000fc400020006ff */
[----:B------:R-:W-:Y:S02]  /*17ce0*/  F2FP.F16.E4M3.UNPACK_B R6, R15 ;  /* 0x0000000fff06723e */ /* 0x000fe400020006ff */
        /* <DEDUP_REMOVED lines=12> */
[----:B------:R-:W-:Y:S02]  /*17db0*/  F2FP.F16.E4M3.UNPACK_B R35, R35 ;  /* 0x00000023ff23723e */ /* 0x000fe400020006ff */
[----:B------:R-:W-:Y:S02]  /*17dc0*/  F2FP.F16.E4M3.UNPACK_B R27, R27 ;  /* 0x0000001bff1b723e */ /* 0x000fe400020006ff */
        /* <DEDUP_REMOVED lines=20> */
[----:B------:R-:W-:Y:S01]  /*17f10*/  F2FP.F16.E4M3.UNPACK_B R15, R15 ;  /* 0x0000000fff0f723e */ /* 0x000fe200020006ff */
        /* <DEDUP_REMOVED lines=17> */
[----:B------:R-:W-:Y:S02]  /*18030*/  F2FP.F16.E4M3.UNPACK_B R20, R20 ;  /* 0x00000014ff14723e */ /* 0x000fe400020006ff */
[----:B------:R-:W-:Y:S01]  /*18040*/  F2FP.F16.E4M3.UNPACK_B R33, R33 ;  /* 0x00000021ff21723e */ /* 0x000fe200020006ff */
        /* <DEDUP_REMOVED lines=8> */
[----:B------:R-:W-:Y:S02]  /*180d0*/  F2FP.F16.E4M3.UNPACK_B R6, R6 ;  /* 0x00000006ff06723e */ /* 0x000fe400020006ff */
[----:B------:R-:W-:Y:S01]  /*180e0*/  F2FP.F16.E4M3.UNPACK_B R15, R15 ;  /* 0x0000000fff0f723e */ /* 0x000fe200020006ff */
        /* <DEDUP_REMOVED lines=13> */
[----:B------:R-:W-:-:S02]  /*181c0*/  F2FP.F16.E4M3.UNPACK_B R20, R20 ;  /* 0x00000014ff14723e */ /* 0x000fc400020006ff */
[----:B------:R-:W-:Y:S02]  /*181d0*/  PRMT R6, R6, 0x5410, R15 ;  /* 0x0000541006067816 */ /* 0x000fe4000000000f */
[----:B------:R-:W-:Y:S01]  /*181e0*/  F2FP.F16.E4M3.UNPACK_B R23, R23 ;  /* 0x00000017ff17723e */ /* 0x000fe200020006ff */
[----:B------:R-:W-:Y:S01]  /*181f0*/  HADD2.F32 R20, -RZ, R20.H0_H0 ;  /* 0x20000014ff147230 */ /* 0x000fe20000004100 */
[----:B------:R-:W-:Y:S01]  /*18200*/  F2FP.F16.E4M3.UNPACK_B R34, R34 ;  /* 0x00000022ff22723e */ /* 0x000fe200020006ff */
[----:B------:R-:W-:Y:S01]  /*18210*/  HFMA2.BF16_V2 R36, R19.H0_H0, R6, R36 ;  /* 0x0000000613247231 */ /* 0x000fe20000200824 */
[----:B------:R-:W-:Y:S01]  /*18220*/  F2FP.F16.E4M3.UNPACK_B R22, R22 ;  /* 0x00000016ff16723e */ /* 0x000fe200020006ff */
        /* <DEDUP_REMOVED lines=14> */
[----:B------:R-:W-:Y:S01]  /*18310*/  F2FP.F16.E4M3.UNPACK_B R38, R38 ;  /* 0x00000026ff26723e */ /* 0x000fe200020006ff */
        /* <DEDUP_REMOVED lines=10> */
[----:B------:R-:W-:Y:S02]  /*183c0*/  F2FP.F16.E4M3.UNPACK_B R6, R6 ;  /* 0x00000006ff06723e */ /* 0x000fe400020006ff */
[----:B------:R-:W-:-:S03]  /*183d0*/  F2FP.F16.E4M3.UNPACK_B R15, R15 ;  /* 0x0000000fff0f723e */ /* 0x000fc600020006ff */
        /* <DEDUP_REMOVED lines=10> */
[----:B------:R-:W-:-:S02]  /*18480*/  F2FP.F16.E4M3.UNPACK_B R22, R22 ;  /* 0x00000016ff16723e */ /* 0x000fc400020006ff */
[----:B------:R-:W-:Y:S01]  /*18490*/  F2FP.F16.E4M3.UNPACK_B R21, R8 ;  /* 0x00000008ff15723e */ /* 0x000fe200020006ff */
        /* <DEDUP_REMOVED lines=8> */
[----:B------:R-:W-:-:S02]  /*18520*/  F2FP.F16.E4M3.UNPACK_B R20, R20 ;  /* 0x00000014ff14723e */ /* 0x000fc400020006ff */
[----:B------:R-:W-:Y:S02]  /*18530*/  F2FP.F16.E4M3.UNPACK_B R23, R23 ;  /* 0x00000017ff17723e */ /* 0x000fe400020006ff */
[----:B------:R-:W-:Y:S02]  /*18540*/  F2FP.F16.E4M3.UNPACK_B R32, R24 ;  /* 0x00000018ff20723e */ /* 0x000fe400020006ff */
        /* <DEDUP_REMOVED lines=11> */
[----:B------:R-:W-:Y:S02]  /*18600*/  F2FP.F16.E4M3.UNPACK_B R23, R22 ;  /* 0x00000016ff17723e */ /* 0x000fe400020006ff */
[----:B------:R-:W-:-:S02]  /*18610*/  F2FP.F16.E4M3.UNPACK_B R24, R24 ;  /* 0x00000018ff18723e */ /* 0x000fc400020006ff */
[----:B------:R-:W-:Y:S01]  /*18620*/  F2FP.F16.E4M3.UNPACK_B R22, R20 ;  /* 0x00000014ff16723e */ /* 0x000fe200020006ff */
[C---:B------:R-:W-:Y:S01]  /*18630*/  HFMA2.BF16_V2 R13, R19.reuse.H0_H0, R40, R13 ;  /* 0x00000028130d7231 */ /* 0x040fe2000020080d */
[C---:B------:R-:W-:Y:S02]  /*18640*/  LOP3.LUT R20, R11.reuse, 0xff, RZ, 0xc0, !PT ;  /* 0x000000ff0b147812 */ /* 0x040fe400078ec0ff */
[----:B------:R-:W-:Y:S01]  /*18650*/  LOP3.LUT R34, R11, 0xffff, RZ, 0xc0, !PT ;  /* 0x0000ffff0b227812 */ /* 0x000fe200078ec0ff */
[----:B------:R-:W-:Y:S01]  /*18660*/  HADD2.F32 R21, -RZ, R32.H0_H0 ;  /* 0x20000020ff157230 */ /* 0x000fe20000004100 */
[----:B------:R-:W-:Y:S01]  /*18670*/  SHF.R.U32.HI R12, RZ, 0x8, R12 ;  /* 0x00000008ff0c7819 */ /* 0x000fe2000001160c */
[----:B------:R-:W-:Y:S01]  /*18680*/  HADD2.F32 R24, -RZ, R24.H0_H0 ;  /* 0x20000018ff187230 */ /* 0x000fe20000004100 */
[----:B------:R-:W-:Y:S01]  /*18690*/  F2FP.F16.E4M3.UNPACK_B R32, R20 ;  /* 0x00000014ff20723e */ /* 0x000fe200020006ff */
[----:B------:R-:W-:Y:S01]  /*186a0*/  HFMA2.BF16_V2 R10, R19.H0_H0, R10, R13 ;  /* 0x0000000a130a7231 */ /* 0x000fe2000020080d */
[----:B------:R-:W-:-:S02]  /*186b0*/  SHF.R.U32.HI R20, RZ, 0x8, R34 ;  /* 0x00000008ff147819 */ /* 0x000fc40000011622 */
[----:B------:R-:W-:Y:S02]  /*186c0*/  F2FP.F16.E4M3.UNPACK_B R33, R33 ;  /* 0x00000021ff21723e */ /* 0x000fe400020006ff */
[----:B------:R-:W-:Y:S02]  /*186d0*/  F2FP.F16.E4M3.UNPACK_B R12, R12 ;  /* 0x0000000cff0c723e */ /* 0x000fe400020006ff */
[--C-:B------:R-:W-:Y:S02]  /*186e0*/  SHF.R.U32.HI R13, RZ, 0x18, R11.reuse ;  /* 0x00000018ff0d7819 */ /* 0x100fe4000001160b */
[----:B------:R-:W-:Y:S01]  /*186f0*/  F2FP.BF16.F32.PACK_AB.RZ R24, R21, R24 ;  /* 0x000000181518723e */ /* 0x000fe200000190ff */
[----:B------:R-:W-:Y:S01]  /*18700*/  HADD2.F32 R33, -RZ, R33.H0_H0 ;  /* 0x20000021ff217230 */ /* 0x000fe20000004100 */
[----:B------:R-:W-:Y:S01]  /*18710*/  F2FP.F16.E4M3.UNPACK_B R34, R20 ;  /* 0x00000014ff22723e */ /* 0x000fe200020006ff */
[----:B------:R-:W-:Y:S01]  /*18720*/  HADD2.F32 R12, -RZ, R12.H0_H0 ;  /* 0x2000000cff0c7230 */ /* 0x000fe20000004100 */
[----:B------:R-:W-:Y:S01]  /*18730*/  F2FP.F16.E4M3.UNPACK_B R35, R13 ;  /* 0x0000000dff23723e */ /* 0x000fe200020006ff */
        /* <DEDUP_REMOVED lines=8> */
[----:B------:R-:W-:Y:S01]  /*187c0*/  F2FP.F16.E4M3.UNPACK_B R14, R14 ;  /* 0x0000000eff0e723e */ /* 0x000fe200020006ff */
        /* <DEDUP_REMOVED lines=20> */
.L_x_107:
[----:B0-----:R-:W-:Y:S05]  /*18910*/  BSYNC B0 ;  /* 0x0000000000007941 */ /* 0x001fea0003800000 */
.L_x_106:
[----:B------:R-:W-:Y:S01]  /*18920*/  UIADD3 UR38, UR38, 0x1, URZ ;  /* 0x0000000126267890 */ /* 0x000fe2000fffe03f */
[----:B------:R-:W-:-:S03]  /*18930*/  ULDC UR4, c[0x0][0x260] ;  /* 0x0000980000047ab9 */ /* 0x000fc60000000800 */
[----:B------:R-:W-:-:S06]  /*18940*/  UISETP.GE.AND UP0, UPT, UR38, UR4, UPT ;  /* 0x000000042600728c */ /* 0x000fcc000bf06270 */
[----:B------:R-:W-:-:S13]  /*18950*/  PLOP3.LUT P0, PT, PT, PT, UP0, 0x80, 0x0 ;  /* 0x000000000000781c */ /* 0x000fda0003f0f008 */
[----:B------:R-:W-:Y:S05]  /*18960*/  @!P0 BRA `(.L_x_112) ;  /* 0xfffffe7800388947 */ /* 0x000fea000383ffff */
.L_x_96:
[----:B------:R-:W-:-:S04]  /*18970*/  ISETP.NE.AND P0, PT, R0, RZ, PT ;  /* 0x000000ff0000720c */ /* 0x000fc80003f05270 */
[----:B------:R-:W-:-:S13]  /*18980*/  ISETP.NE.OR P0, PT, R17, RZ, !P0 ;  /* 0x000000ff1100720c */ /* 0x000fda0004705670 */
[----:B------:R-:W-:Y:S05]  /*18990*/  @P0 EXIT ;  /* 0x000000000000094d */ /* 0x000fea0003800000 */
[----:B-----5:R-:W-:Y:S01]  /*189a0*/  ST.E desc[UR36][R30.64+-0x80], R18 ;  /* 0xffff80121e007985 */ /* 0x020fe2000c101924 */
[----:B------:R-:W-:Y:S05]  /*189b0*/  EXIT ;  /* 0x000000000000794d */ /* 0x000fea0003800000 */
.L_x_113:
        /* <DEDUP_REMOVED lines=12> */
.L_x_934:


//--------------------- .text._Z53userbuffers_fp16_sum_inplace_gpu_rr_rs_oop_atomic_fp8ILi16E13__nv_fp8_e4m3EviiiiiiiiiiPPviS1_PfS1_iim --------------------------
	.section	.text._Z53userbuffers_fp16_sum_inplace_gpu_rr_rs_oop_atomic_fp8ILi16E13__nv_fp8_e4m3EviiiiiiiiiiPPviS1_PfS1_iim,"ax",@progbits
	.align	128
        .global         _Z53userbuffers_fp16_sum_inplace_gpu_rr_rs_oop_atomic_fp8ILi16E13__nv_fp8_e4m3EviiiiiiiiiiPPviS1_PfS1_iim
        .type           _Z53userbuffers_fp16_sum_inplace_gpu_rr_rs_oop_atomic_fp8ILi16E13__nv_fp8_e4m3EviiiiiiiiiiPPviS1_PfS1_iim,@function
        .size           _Z53userbuffers_fp16_sum_inplace_gpu_rr_rs_oop_atomic_fp8ILi16E13__nv_fp8_e4m3EviiiiiiiiiiPPviS1_PfS1_iim,(.L_x_935 - _Z53userbuffers_fp16_sum_inplace_gpu_rr_rs_oop_atomic_fp8ILi16E13__nv_fp8_e4m3EviiiiiiiiiiPPviS1_PfS1_iim)
        .other          _Z53userbuffers_fp16_sum_inplace_gpu_rr_rs_oop_atomic_fp8ILi16E13__nv_fp8_e4m3EviiiiiiiiiiPPviS1_PfS1_iim,@"STO_CUDA_ENTRY STV_DEFAULT"
_Z53userbuffers_fp16_sum_inplace_gpu_rr_rs_oop_atomic_fp8ILi16E13__nv_fp8_e4m3EviiiiiiiiiiPPviS1_PfS1_iim:
.text._Z53userbuffers_fp16_sum_inplace_gpu_rr_rs_oop_atomic_fp8ILi16E13__nv_fp8_e4m3EviiiiiiiiiiPPviS1_PfS1_iim:
        /* <DEDUP_REMOVED lines=51> */
.L_x_130:
        /* <DEDUP_REMOVED lines=15> */
.L_x_119:
[----:B------:R-:W-:Y:S01]  /*0420*/  CS2R R6, SRZ ;  /* 0x0000000000067805 */ /* 0x000fe2000001ff00 */
[----:B------:R-:W-:Y:S05]  /*0430*/  YIELD ;  /* 0x0000000000007946 */ /* 0x000fea0003800000 */
[----:B------:R-:W2:Y:S02]  /*0440*/  ATOMG.E.CAS.STRONG.GPU PT, R3, [R4], R6, R7 ;  /* 0x00000006040373a9 */ /* 0x000ea400001ee107 */
[----:B--2---:R-:W-:-:S13]  /*0450*/  ISETP.NE.AND P0, PT, R3, RZ, PT ;  /* 0x000000ff0300720c */ /* 0x004fda0003f05270 */
[----:B------:R-:W-:Y:S05]  /*0460*/  @P0 BRA `(.L_x_119) ;  /* 0xfffffffc00ec0947 */ /* 0x000fea000383ffff */
[----:B------:R-:W-:Y:S05]  /*0470*/  BSYNC B1 ;  /* 0x0000000000017941 */ /* 0x000fea0003800000 */
.L_x_118:
        /* <DEDUP_REMOVED lines=11> */
.L_x_117:
[----:B------:R-:W-:Y:S05]  /*0530*/  BSYNC B0 ;  /* 0x0000000000007941 */ /* 0x000fea0003800000 */
.L_x_116:
[----:B------:R-:W-:-:S13]  /*0540*/  ISETP.NE.AND P0, PT, RZ, UR43, PT ;  /* 0x0000002bff007c0c */ /* 0x000fda000bf05270 */
[----:B------:R-:W-:Y:S05]  /*0550*/  @!P0 WARPSYNC.ALL ;  /* 0x0000000000008948 */ /* 0x000fea0003800000 */
[----:B------:R-:W-:Y:S06]  /*0560*/  @!P0 BAR.SYNC.DEFER_BLOCKING 0x0 ;  /* 0x0000000000008b1d */ /* 0x000fec0000010000 */
.L_x_115:
        /* <DEDUP_REMOVED lines=18> */
.L_x_121:
        /* <DEDUP_REMOVED lines=39> */
.L_x_120:
        /* <DEDUP_REMOVED lines=19> */
.L_x_123:
[----:B------:R-:W-:Y:S05]  /*0a30*/  BSYNC B0 ;  /* 0x0000000000007941 */ /* 0x000fea0003800000 */
.L_x_122:
        /* <DEDUP_REMOVED lines=120> */
.L_x_128:
        /* <DEDUP_REMOVED lines=90> */
[----:B------:R-:W-:-:S02]  /*1760*/  F2FP.F16.E4M3.UNPACK_B R56, R56 ;  /* 0x00000038ff38723e */ /* 0x000fc400020006ff */
[----:B------:R-:W-:Y:S02]  /*1770*/  LOP3.LUT R28, R8, 0xffff, RZ, 0xc0, !PT ;  /* 0x0000ffff081c7812 */ /* 0x000fe400078ec0ff */
[----:B------:R-:W-:Y:S02]  /*1780*/  SHF.R.U32.HI R29, RZ, 0x10, R8 ;  /* 0x00000010ff1d7819 */ /* 0x000fe40000011608 */
[----:B------:R-:W-:Y:S02]  /*1790*/  SHF.R.U32.HI R54, RZ, 0x18, R11 ;  /* 0x00000018ff367819 */ /* 0x000fe4000001160b */
[----:B------:R-:W-:Y:S01]  /*17a0*/  F2FP.F16.E4M3.UNPACK_B R58, R48 ;  /* 0x00000030ff3a723e */ /* 0x000fe200020006ff */
[----:B------:R-:W-:Y:S01]  /*17b0*/  HADD2.F32 R48, -RZ, R56.H0_H0 ;  /* 0x20000038ff307230 */ /* 0x000fe20000004100 */
[----:B------:R-:W-:Y:S02]  /*17c0*/  LOP3.LUT R30, R9, 0xffff, RZ, 0xc0, !PT ;  /* 0x0000ffff091e7812 */ /* 0x000fe400078ec0ff */
[----:B------:R-:W-:-:S02]  /*17d0*/  F2FP.F16.E4M3.UNPACK_B R53, R53 ;  /* 0x00000035ff35723e */ /* 0x000fc400020006ff */
[----:B------:R-:W-:Y:S02]  /*17e0*/  SHF.R.U32.HI R56, RZ, 0x8, R28 ;  /* 0x00000008ff387819 */ /* 0x000fe4000001161c */
[----:B------:R-:W-:Y:S02]  /*17f0*/  F2FP.F16.E4M3.UNPACK_B R54, R54 ;  /* 0x00000036ff36723e */ /* 0x000fe400020006ff */
[----:B------:R-:W-:Y:S01]  /*1800*/  LOP3.LUT R59, R29, 0xff, RZ, 0xc0, !PT ;  /* 0x000000ff1d3b7812 */ /* 0x000fe200078ec0ff */
[----:B------:R-:W-:Y:S01]  /*1810*/  HADD2.F32 R29, -RZ, R58.H0_H0 ;  /* 0x2000003aff1d7230 */ /* 0x000fe20000004100 */
[----:B------:R-:W-:Y:S01]  /*1820*/  SHF.R.U32.HI R41, RZ, 0x10, R9 ;  /* 0x00000010ff297819 */ /* 0x000fe20000011609 */
[----:B------:R-:W-:Y:S01]  /*1830*/  HADD2.F32 R28, -RZ, R53.H0_H0 ;  /* 0x20000035ff1c7230 */ /* 0x000fe20000004100 */
[----:B------:R-:W-:Y:S02]  /*1840*/  SHF.R.U32.HI R58, RZ, 0x8, R30 ;  /* 0x00000008ff3a7819 */ /* 0x000fe4000001161e */
[----:B------:R-:W-:Y:S01]  /*1850*/  LOP3.LUT R49, R10, 0xffff, RZ, 0xc0, !PT ;  /* 0x0000ffff0a317812 */ /* 0x000fe200078ec0ff */
[----:B------:R-:W-:Y:S01]  /*1860*/  HADD2.F32 R30, -RZ, R54.H0_H0 ;  /* 0x20000036ff1e7230 */ /* 0x000fe20000004100 */
[----:B------:R-:W-:-:S02]  /*1870*/  F2FP.F16.E4M3.UNPACK_B R53, R56 ;  /* 0x00000038ff35723e */ /* 0x000fc400020006ff */
[----:B------:R-:W-:Y:S02]  /*1880*/  F2FP.F16.E4M3.UNPACK_B R56, R59 ;  /* 0x0000003bff38723e */ /* 0x000fe400020006ff */
[----:B------:R-:W-:Y:S02]  /*1890*/  LOP3.LUT R59, R41, 0xff, RZ, 0xc0, !PT ;  /* 0x000000ff293b7812 */ /* 0x000fe400078ec0ff */
[----:B------:R-:W-:Y:S02]  /*18a0*/  F2FP.F16.E4M3.UNPACK_B R54, R58 ;  /* 0x0000003aff36723e */ /* 0x000fe400020006ff */
[----:B------:R-:W-:Y:S02]  /*18b0*/  SHF.R.U32.HI R50, RZ, 0x10, R10 ;  /* 0x00000010ff327819 */ /* 0x000fe4000001160a */
[----:B------:R-:W-:Y:S01]  /*18c0*/  SHF.R.U32.HI R58, RZ, 0x8, R49 ;  /* 0x00000008ff3a7819 */ /* 0x000fe20000011631 */
[----:B------:R-:W-:Y:S01]  /*18d0*/  HADD2.F32 R41, -RZ, R53.H0_H0 ;  /* 0x20000035ff297230 */ /* 0x000fe20000004100 */
[----:B------:R-:W-:Y:S01]  /*18e0*/  LOP3.LUT R51, R11, 0xffff, RZ, 0xc0, !PT ;  /* 0x0000ffff0b337812 */ /* 0x000fe200078ec0ff */
[----:B------:R-:W-:Y:S01]  /*18f0*/  HADD2.F32 R49, -RZ, R56.H0_H0 ;  /* 0x20000038ff317230 */ /* 0x000fe20000004100 */
[----:B------:R-:W-:-:S02]  /*1900*/  F2FP.F16.E4M3.UNPACK_B R53, R59 ;  /* 0x0000003bff35723e */ /* 0x000fc400020006ff */
[----:B------:R-:W-:Y:S02]  /*1910*/  LOP3.LUT R59, R50, 0xff, RZ, 0xc0, !PT ;  /* 0x000000ff323b7812 */ /* 0x000fe400078ec0ff */
[----:B------:R-:W-:Y:S02]  /*1920*/  F2FP.F16.E4M3.UNPACK_B R56, R58 ;  /* 0x0000003aff38723e */ /* 0x000fe400020006ff */
[----:B------:R-:W-:Y:S02]  /*1930*/  SHF.R.U32.HI R52, RZ, 0x10, R11 ;  /* 0x00000010ff347819 */ /* 0x000fe4000001160b */
[----:B------:R-:W-:Y:S01]  /*1940*/  SHF.R.U32.HI R58, RZ, 0x8, R51 ;  /* 0x00000008ff3a7819 */ /* 0x000fe20000011633 */
[----:B------:R-:W-:Y:S01]  /*1950*/  HADD2.F32 R50, -RZ, R54.H0_H0 ;  /* 0x20000036ff327230 */ /* 0x000fe20000004100 */
[----:B------:R-:W-:Y:S02]  /*1960*/  F2FP.F16.E4M3.UNPACK_B R54, R59 ;  /* 0x0000003bff36723e */ /* 0x000fe400020006ff */
[----:B------:R-:W-:-:S02]  /*1970*/  LOP3.LUT R59, R52, 0xff, RZ, 0xc0, !PT ;  /* 0x000000ff343b7812 */ /* 0x000fc400078ec0ff */
[----:B------:R-:W-:Y:S01]  /*1980*/  F2FP.F16.E4M3.UNPACK_B R58, R58 ;  /* 0x0000003aff3a723e */ /* 0x000fe200020006ff */
[----:B------:R-:W-:Y:S02]  /*1990*/  HADD2.F32 R51, -RZ, R53.H0_H0 ;  /* 0x20000035ff337230 */ /* 0x000fe40000004100 */
[----:B------:R-:W-:Y:S01]  /*19a0*/  HADD2.F32 R52, -RZ, R56.H0_H0 ;  /* 0x20000038ff347230 */ /* 0x000fe20000004100 */
[----:B------:R-:W-:Y:S01]  /*19b0*/  F2FP.F16.E4M3.UNPACK_B R56, R59 ;  /* 0x0000003bff38723e */ /* 0x000fe200020006ff */
        /* <DEDUP_REMOVED lines=13> */
[----:B------:R-:W-:Y:S02]  /*1a90*/  F2FP.F16.E4M3.UNPACK_B R9, R24 ;  /* 0x00000018ff09723e */ /* 0x000fe400020006ff */
[----:B------:R-:W-:Y:S02]  /*1aa0*/  SHF.R.U32.HI R10, RZ, 0x8, R7 ;  /* 0x00000008ff0a7819 */ /* 0x000fe40000011607 */
[----:B------:R-:W-:-:S02]  /*1ab0*/  LOP3.LUT R0, R0, 0xff, RZ, 0xc0, !PT ;  /* 0x000000ff00007812 */ /* 0x000fc400078ec0ff */
[----:B------:R-:W-:Y:S01]  /*1ac0*/  F2FP.F16.E4M3.UNPACK_B R55, R55 ;  /* 0x00000037ff37723e */ /* 0x000fe200020006ff */
[----:B------:R-:W-:Y:S01]  /*1ad0*/  HADD2.F32 R7, -RZ, R9.H0_H0 ;  /* 0x20000009ff077230 */ /* 0x000fe20000004100 */
[----:B------:R-:W-:Y:S02]  /*1ae0*/  F2FP.F16.E4M3.UNPACK_B R10, R10 ;  /* 0x0000000aff0a723e */ /* 0x000fe400020006ff */
[----:B------:R-:W-:Y:S01]  /*1af0*/  F2FP.F16.E4M3.UNPACK_B R9, R0 ;  /* 0x00000000ff09723e */ /* 0x000fe200020006ff */
        /* <DEDUP_REMOVED lines=8> */
[----:B------:R-:W-:Y:S02]  /*1b80*/  F2FP.F16.E4M3.UNPACK_B R45, R45 ;  /* 0x0000002dff2d723e */ /* 0x000fe400020006ff */
[C---:B------:R-:W-:Y:S02]  /*1b90*/  LOP3.LUT R46, R19.reuse, 0xff, RZ, 0xc0, !PT ;  /* 0x000000ff132e7812 */ /* 0x040fe400078ec0ff */
[----:B------:R-:W-:Y:S02]  /*1ba0*/  LOP3.LUT R44, R19, 0xffff, RZ, 0xc0, !PT ;  /* 0x0000ffff132c7812 */ /* 0x000fe400078ec0ff */
[----:B------:R-:W-:Y:S02]  /*1bb0*/  SHF.R.U32.HI R18, RZ, 0x10, R19 ;  /* 0x00000010ff127819 */ /* 0x000fe40000011613 */
[----:B------:R-:W-:-:S02]  /*1bc0*/  SHF.R.U32.HI R9, RZ, 0x8, R42 ;  /* 0x00000008ff097819 */ /* 0x000fc4000001162a */
[----:B------:R-:W-:Y:S01]  /*1bd0*/  SHF.R.U32.HI R19, RZ, 0x18, R8 ;  /* 0x00000018ff137819 */ /* 0x000fe20000011608 */
[----:B------:R-:W-:Y:S01]  /*1be0*/  HADD2.F32 R42, -RZ, R45.H0_H0 ;  /* 0x2000002dff2a7230 */ /* 0x000fe20000004100 */
[----:B------:R-:W-:Y:S02]  /*1bf0*/  LOP3.LUT R43, R43, 0xff, RZ, 0xc0, !PT ;  /* 0x000000ff2b2b7812 */ /* 0x000fe400078ec0ff */
[----:B------:R-:W-:Y:S02]  /*1c00*/  F2FP.F16.E4M3.UNPACK_B R10, R10 ;  /* 0x0000000aff0a723e */ /* 0x000fe400020006ff */
[----:B------:R-:W-:Y:S02]  /*1c10*/  F2FP.F16.E4M3.UNPACK_B R11, R9 ;  /* 0x00000009ff0b723e */ /* 0x000fe400020006ff */
[----:B------:R-:W-:Y:S02]  /*1c20*/  SHF.R.U32.HI R45, RZ, 0x8, R44 ;  /* 0x00000008ff2d7819 */ /* 0x000fe4000001162c */
[----:B------:R-:W-:-:S02]  /*1c30*/  LOP3.LUT R18, R18, 0xff, RZ, 0xc0, !PT ;  /* 0x000000ff12127812 */ /* 0x000fc400078ec0ff */
[----:B------:R-:W-:Y:S02]  /*1c40*/  F2FP.F16.E4M3.UNPACK_B R19, R19 ;  /* 0x00000013ff13723e */ /* 0x000fe400020006ff */
[----:B------:R-:W-:Y:S01]  /*1c50*/  F2FP.F16.E4M3.UNPACK_B R9, R43 ;  /* 0x0000002bff09723e */ /* 0x000fe200020006ff */
[----:B------:R-:W-:Y:S01]  /*1c60*/  HADD2.F32 R43, -RZ, R10.H0_H0 ;  /* 0x2000000aff2b7230 */ /* 0x000fe20000004100 */
[----:B------:R-:W-:Y:S01]  /*1c70*/  F2FP.F16.E4M3.UNPACK_B R10, R45 ;  /* 0x0000002dff0a723e */ /* 0x000fe200020006ff */
[----:B------:R-:W-:Y:S01]  /*1c80*/  HADD2.F32 R44, -RZ, R11.H0_H0 ;  /* 0x2000000bff2c7230 */ /* 0x000fe20000004100 */
[----:B------:R-:W-:Y:S01]  /*1c90*/  F2FP.F16.E4M3.UNPACK_B R11, R18 ;  /* 0x00000012ff0b723e */ /* 0x000fe200020006ff */
        /* <DEDUP_REMOVED lines=12> */
[----:B------:R-:W-:Y:S02]  /*1d60*/  F2FP.F16.E4M3.UNPACK_B R26, R26 ;  /* 0x0000001aff1a723e */ /* 0x000fe400020006ff */
[----:B------:R-:W-:-:S03]  /*1d70*/  F2FP.F16.E4M3.UNPACK_B R8, R27 ;  /* 0x0000001bff08723e */ /* 0x000fc600020006ff */
[----:B------:R-:W-:Y:S02]  /*1d80*/  HADD2.F32 R27, -RZ, R26.H0_H0 ;  /* 0x2000001aff1b7230 */ /* 0x000fe40000004100 */
[----:B------:R-:W-:Y:S01]  /*1d90*/  HADD2.F32 R26, -RZ, R8.H0_H0 ;  /* 0x20000008ff1a7230 */ /* 0x000fe20000004100 */
[----:B------:R-:W-:Y:S01]  /*1da0*/  F2FP.F16.E4M3.UNPACK_B R8, R46 ;  /* 0x0000002eff08723e */ /* 0x000fe200020006ff */
[----:B------:R-:W-:Y:S01]  /*1db0*/  HADD2.F32 R10, -RZ, R10.H0_H0 ;  /* 0x2000000aff0a7230 */ /* 0x000fe20000004100 */
        /* <DEDUP_REMOVED lines=16> */
[----:B------:R-:W-:Y:S02]  /*1ec0*/  F2FP.F16.E4M3.UNPACK_B R17, R17 ;  /* 0x00000011ff11723e */ /* 0x000fe400020006ff */
        /* <DEDUP_REMOVED lines=44> */
[----:B------:R-:W-:Y:S02]  /*2190*/  F2FP.F16.E4M3.UNPACK_B R10, R10 ;  /* 0x0000000aff0a723e */ /* 0x000fe400020006ff */
[----:B------:R-:W-:Y:S01]  /*21a0*/  F2FP.F16.E4M3.UNPACK_B R49, R9 ;  /* 0x00000009ff31723e */ /* 0x000fe200020006ff */
        /* <DEDUP_REMOVED lines=16> */
[----:B------:R-:W-:-:S02]  /*22b0*/  F2FP.F16.E4M3.UNPACK_B R49, R47 ;  /* 0x0000002fff31723e */ /* 0x000fc400020006ff */
        /* <DEDUP_REMOVED lines=14> */
[----:B------:R-:W-:-:S02]  /*23a0*/  F2FP.F16.E4M3.UNPACK_B R13, R13 ;  /* 0x0000000dff0d723e */ /* 0x000fc400020006ff */
[----:B------:R-:W-:Y:S02]  /*23b0*/  F2FP.F16.E4M3.UNPACK_B R8, R8 ;  /* 0x00000008ff08723e */ /* 0x000fe400020006ff */
        /* <DEDUP_REMOVED lines=8> */
[----:B------:R-:W-:Y:S01]  /*2440*/  LOP3.LUT R44, R44, 0xff, RZ, 0xc0, !PT ;  /* 0x000000ff2c2c7812 */ /* 0x000fe200078ec0ff */
[----:B------:R-:W-:Y:S01]  /*2450*/  HADD2.F32 R14, -RZ, R14.H0_H0 ;  /* 0x2000000eff0e7230 */ /* 0x000fe20000004100 */
[----:B------:R-:W-:Y:S01]  /*2460*/  F2FP.BF16.F32.PACK_AB.RZ R8, RZ, R8 ;  /* 0x00000008ff08723e */ /* 0x000fe200000190ff */
[----:B------:R-:W-:Y:S01]  /*2470*/  HADD2.F32 R30, -RZ, R30.H0_H0 ;  /* 0x2000001eff1e7230 */ /* 0x000fe20000004100 */
[----:B------:R-:W-:-:S02]  /*2480*/  F2FP.BF16.F32.PACK_AB.RZ R13, RZ, R13 ;  /* 0x0000000dff0d723e */ /* 0x000fc400000190ff */
[----:B------:R-:W-:Y:S02]  /*2490*/  F2FP.F16.E4M3.UNPACK_B R44, R44 ;  /* 0x0000002cff2c723e */ /* 0x000fe400020006ff */
        /* <DEDUP_REMOVED lines=9> */
[----:B------:R-:W-:Y:S01]  /*2530*/  F2FP.F16.E4M3.UNPACK_B R47, R15 ;  /* 0x0000000fff2f723e */ /* 0x000fe200020006ff */
[----:B------:R-:W-:Y:S01]  /*2540*/  HADD2.F32 R15, -RZ, R49.H0_H0 ;  /* 0x20000031ff0f7230 */ /* 0x000fe20000004100 */
[----:B------:R-:W-:Y:S02]  /*2550*/  F2FP.F16.E4M3.UNPACK_B R49, R45 ;  /* 0x0000002dff31723e */ /* 0x000fe400020006ff */
[----:B------:R-:W-:Y:S01]  /*2560*/  F2FP.F16.E4M3.UNPACK_B R45, R12 ;  /* 0x0000000cff2d723e */ /* 0x000fe200020006ff */
[----:B------:R-:W-:Y:S01]  /*2570*/  HADD2.F32 R12, -RZ, R47.H0_H0 ;  /* 0x2000002fff0c7230 */ /* 0x000fe20000004100 */
[----:B------:R-:W-:Y:S01]  /*2580*/  LOP3.LUT R47, R43, 0xff, RZ, 0xc0, !PT ;  /* 0x000000ff2b2f7812 */ /* 0x000fe200078ec0ff */
[----:B------:R-:W-:Y:S01]  /*2590*/  HADD2.F32 R43, -RZ, R49.H0_H0 ;  /* 0x20000031ff2b7230 */ /* 0x000fe20000004100 */
[----:B------:R-:W-:Y:S02]  /*25a0*/  SHF.R.U32.HI R49, RZ, 0x8, R29 ;  /* 0x00000008ff317819 */ /* 0x000fe4000001161d */
[----:B------:R-:W-:-:S02]  /*25b0*/  F2FP.F16.E4M3.UNPACK_B R47, R47 ;  /* 0x0000002fff2f723e */ /* 0x000fc400020006ff */
[----:B------:R-:W-:Y:S02]  /*25c0*/  F2FP.F16.E4M3.UNPACK_B R49, R49 ;  /* 0x00000031ff31723e */ /* 0x000fe400020006ff */
[----:B------:R-:W-:Y:S01]  /*25d0*/  SHF.R.U32.HI R40, RZ, 0x8, R40 ;  /* 0x00000008ff287819 */ /* 0x000fe20000011628 */
[----:B------:R-:W-:Y:S01]  /*25e0*/  HADD2.F32 R29, -RZ, R47.H0_H0 ;  /* 0x2000002fff1d7230 */ /* 0x000fe20000004100 */
[----:B------:R-:W-:Y:S01]  /*25f0*/  LOP3.LUT R41, R41, 0xff, RZ, 0xc0, !PT ;  /* 0x000000ff29297812 */ /* 0x000fe200078ec0ff */
[----:B------:R-:W-:Y:S01]  /*2600*/  HADD2.F32 R47, -RZ, R49.H0_H0 ;  /* 0x20000031ff2f7230 */ /* 0x000fe20000004100 */
[----:B------:R-:W-:Y:S02]  /*2610*/  F2FP.F16.E4M3.UNPACK_B R40, R40 ;  /* 0x00000028ff28723e */ /* 0x000fe400020006ff */
[----:B------:R-:W-:Y:S02]  /*2620*/  F2FP.BF16.F32.PACK_AB.RZ R49, RZ, R29 ;  /* 0x0000001dff31723e */ /* 0x000fe400000190ff */
[----:B------:R-:W-:Y:S01]  /*2630*/  F2FP.F16.E4M3.UNPACK_B R41, R41 ;  /* 0x00000029ff29723e */ /* 0x000fe200020006ff */
        /* <DEDUP_REMOVED lines=35> */
[----:B------:R-:W-:Y:S02]  /*2870*/  F2FP.F16.E4M3.UNPACK_B R49, R13 ;  /* 0x0000000dff31723e */ /* 0x000fe400020006ff */
[----:B------:R-:W-:Y:S02]  /*2880*/  F2FP.F16.E4M3.UNPACK_B R21, R21 ;  /* 0x00000015ff15723e */ /* 0x000fe400020006ff */
[----:B------:R-:W-:Y:S02]  /*2890*/  PRMT R44, R44, 0x5410, R9 ;  /* 0x000054102c2c7816 */ /* 0x000fe40000000009 */
[----:B------:R-:W-:Y:S02]  /*28a0*/  LOP3.LUT R29, R22, 0xffff, RZ, 0xc0, !PT ;  /* 0x0000ffff161d7812 */ /* 0x000fe400078ec0ff */
[----:B------:R-:W-:Y:S02]  /*28b0*/  SHF.R.U32.HI R30, RZ, 0x10, R22 ;  /* 0x00000010ff1e7819 */ /* 0x000fe40000011616 */
[----:B------:R-:W-:-:S02]  /*28c0*/  F2FP.F16.E4M3.UNPACK_B R50, R14 ;  /* 0x0000000eff32723e */ /* 0x000fc400020006ff */
[C---:B------:R-:W-:Y:S01]  /*28d0*/  LOP3.LUT R22, R23.reuse, 0xff, RZ, 0xc0, !PT ;  /* 0x000000ff17167812 */ /* 0x040fe200078ec0ff */
[C---:B------:R-:W-:Y:S01]  /*28e0*/  HFMA2.BF16_V2 R0, R2.reuse.H0_H0, R41, R0 ;  /* 0x0000002902007231 */ /* 0x040fe20000200800 */
[----:B------:R-:W-:Y:S01]  /*28f0*/  F2FP.F16.E4M3.UNPACK_B R51, R15 ;  /* 0x0000000fff33723e */ /* 0x000fe200020006ff */
        /* <DEDUP_REMOVED lines=8> */
[----:B------:R-:W-:Y:S02]  /*2980*/  F2FP.F16.E4M3.UNPACK_B R49, R22 ;  /* 0x00000016ff31723e */ /* 0x000fe400020006ff */
[--C-:B------:R-:W-:Y:S02]  /*2990*/  SHF.R.U32.HI R44, RZ, 0x10, R20.reuse ;  /* 0x00000010ff2c7819 */ /* 0x100fe40000011614 */
[----:B------:R-:W-:Y:S02]  /*29a0*/  SHF.R.U32.HI R50, RZ, 0x8, R47 ;  /* 0x00000008ff327819 */ /* 0x000fe4000001162f */
[----:B------:R-:W-:Y:S02]  /*29b0*/  F2FP.F16.E4M3.UNPACK_B R47, R45 ;  /* 0x0000002dff2f723e */ /* 0x000fe400020006ff */
[----:B------:R-:W-:Y:S02]  /*29c0*/  LOP3.LUT R12, R20, 0xff, RZ, 0xc0, !PT ;  /* 0x000000ff140c7812 */ /* 0x000fe400078ec0ff */
[----:B------:R-:W-:Y:S01]  /*29d0*/  F2FP.F16.E4M3.UNPACK_B R22, R23 ;  /* 0x00000017ff16723e */ /* 0x000fe200020006ff */
[----:B------:R-:W-:Y:S01]  /*29e0*/  HADD2.F32 R23, -RZ, R49.H0_H0 ;  /* 0x20000031ff177230 */ /* 0x000fe20000004100 */
[----:B------:R-:W-:-:S02]  /*29f0*/  SHF.R.U32.HI R20, RZ, 0x18, R20 ;  /* 0x00000018ff147819 */ /* 0x000fc40000011614 */
[----:B------:R-:W-:Y:S02]  /*2a00*/  LOP3.LUT R44, R44, 0xff, RZ, 0xc0, !PT ;  /* 0x000000ff2c2c7812 */ /* 0x000fe400078ec0ff */
[----:B------:R-:W-:Y:S01]  /*2a10*/  LOP3.LUT R49, R43, 0xff, RZ, 0xc0, !PT ;  /* 0x000000ff2b317812 */ /* 0x000fe200078ec0ff */
[----:B------:R-:W-:Y:S01]  /*2a20*/  HADD2.F32 R43, -RZ, R47.H0_H0 ;  /* 0x2000002fff2b7230 */ /* 0x000fe20000004100 */
[----:B------:R-:W-:Y:S02]  /*2a30*/  SHF.R.U32.HI R47, RZ, 0x8, R29 ;  /* 0x00000008ff2f7819 */ /* 0x000fe4000001161d */
        /* <DEDUP_REMOVED lines=23> */
[----:B------:R-:W-:-:S02]  /*2bb0*/  F2FP.F16.E4M3.UNPACK_B R41, R41 ;  /* 0x00000029ff29723e */ /* 0x000fc400020006ff */
[----:B------:R-:W-:Y:S02]  /*2bc0*/  F2FP.F16.E4M3.UNPACK_B R30, R30 ;  /* 0x0000001eff1e723e */ /* 0x000fe400020006ff */
[----:B------:R-:W-:Y:S01]  /*2bd0*/  F2FP.F16.E4M3.UNPACK_B R40, R40 ;  /* 0x00000028ff28723e */ /* 0x000fe200020006ff */
[----:B------:R-:W-:Y:S02]  /*2be0*/  HADD2.F32 R22, -RZ, R22.H0_H0 ;  /* 0x20000016ff167230 */ /* 0x000fe40000004100 */
[----:B------:R-:W-:Y:S01]  /*2bf0*/  HADD2.F32 R41, -RZ, R41.H0_H0 ;  /* 0x20000029ff297230 */ /* 0x000fe20000004100 */
[----:B------:R-:W-:Y:S01]  /*2c00*/  F2FP.BF16.F32.PACK_AB.RZ R15, RZ, R15 ;  /* 0x0000000fff0f723e */ /* 0x000fe200000190ff */
[----:B------:R-:W-:Y:S02]  /*2c10*/  HADD2.F32 R20, -RZ, R51.H0_H0 ;  /* 0x20000033ff147230 */ /* 0x000fe40000004100 */
[----:B------:R-:W-:Y:S01]  /*2c20*/  HADD2.F32 R30, -RZ, R30.H0_H0 ;  /* 0x2000001eff1e7230 */ /* 0x000fe20000004100 */
[----:B------:R-:W-:Y:S01]  /*2c30*/  F2FP.F16.E4M3.UNPACK_B R45, R50 ;  /* 0x00000032ff2d723e */ /* 0x000fe200020006ff */
        /* <DEDUP_REMOVED lines=26> */
[----:B------:R-:W-:Y:S02]  /*2de0*/  F2FP.F16.E4M3.UNPACK_B R22, R22 ;  /* 0x00000016ff16723e */ /* 0x000fe400020006ff */
[----:B------:R-:W-:-:S02]  /*2df0*/  LOP3.LUT R21, R17, 0xff, RZ, 0xc0, !PT ;  /* 0x000000ff11157812 */ /* 0x000fc400078ec0ff */
[----:B------:R-:W-:Y:S02]  /*2e00*/  LOP3.LUT R44, R17, 0xffff, RZ, 0xc0, !PT ;  /* 0x0000ffff112c7812 */ /* 0x000fe400078ec0ff */
[--C-:B------:R-:W-:Y:S02]  /*2e10*/  SHF.R.U32.HI R43, RZ, 0x10, R17.reuse ;  /* 0x00000010ff2b7819 */ /* 0x100fe40000011611 */
[----:B------:R-:W-:Y:S02]  /*2e20*/  SHF.R.U32.HI R50, RZ, 0x18, R17 ;  /* 0x00000018ff327819 */ /* 0x000fe40000011611 */
[C---:B------:R-:W-:Y:S02]  /*2e30*/  LOP3.LUT R17, R18.reuse, 0xff, RZ, 0xc0, !PT ;  /* 0x000000ff12117812 */ /* 0x040fe400078ec0ff */
[----:B------:R-:W-:Y:S02]  /*2e40*/  LOP3.LUT R29, R18, 0xffff, RZ, 0xc0, !PT ;  /* 0x0000ffff121d7812 */ /* 0x000fe400078ec0ff */
[----:B------:R-:W-:-:S02]  /*2e50*/  SHF.R.U32.HI R30, RZ, 0x10, R18 ;  /* 0x00000010ff1e7819 */ /* 0x000fc40000011612 */
[----:B------:R-:W-:Y:S02]  /*2e60*/  F2FP.F16.E4M3.UNPACK_B R49, R49 ;  /* 0x00000031ff31723e */ /* 0x000fe400020006ff */
        /* <DEDUP_REMOVED lines=8> */
[----:B------:R-:W-:Y:S02]  /*2ef0*/  F2FP.F16.E4M3.UNPACK_B R21, R21 ;  /* 0x00000015ff15723e */ /* 0x000fe400020006ff */
[----:B------:R-:W-:Y:S02]  /*2f00*/  F2FP.F16.E4M3.UNPACK_B R19, R50 ;  /* 0x00000032ff13723e */ /* 0x000fe400020006ff */
[----:B------:R-:W-:Y:S01]  /*2f10*/  F2FP.F16.E4M3.UNPACK_B R22, R17 ;  /* 0x00000011ff16723e */ /* 0x000fe200020006ff */
[----:B------:R-:W-:Y:S01]  /*2f20*/  HADD2.F32 R17, -RZ, R49.H0_H0 ;  /* 0x20000031ff117230 */ /* 0x000fe20000004100 */
[----:B------:R-:W-:-:S02]  /*2f30*/  F2FP.F16.E4M3.UNPACK_B R50, R18 ;  /* 0x00000012ff32723e */ /* 0x000fc400020006ff */
[----:B------:R-:W-:Y:S01]  /*2f40*/  SHF.R.U32.HI R49, RZ, 0x8, R23 ;  /* 0x00000008ff317819 */ /* 0x000fe20000011617 */
[----:B------:R-:W-:Y:S01]  /*2f50*/  HADD2.F32 R18, -RZ, R21.H0_H0 ;  /* 0x20000015ff127230 */ /* 0x000fe20000004100 */
[----:B------:R-:W-:Y:S01]  /*2f60*/  F2FP.F16.E4M3.UNPACK_B R47, R47 ;  /* 0x0000002fff2f723e */ /* 0x000fe200020006ff */
[----:B------:R-:W-:Y:S01]  /*2f70*/  HADD2.F32 R21, -RZ, R22.H0_H0 ;  /* 0x20000016ff157230 */ /* 0x000fe20000004100 */
[----:B------:R-:W-:Y:S01]  /*2f80*/  LOP3.LUT R20, R20, 0xff, RZ, 0xc0, !PT ;  /* 0x000000ff14147812 */ /* 0x000fe200078ec0ff */
[----:B------:R-:W-:Y:S01]  /*2f90*/  HADD2.F32 R22, -RZ, R50.H0_H0 ;  /* 0x20000032ff167230 */ /* 0x000fe20000004100 */
[----:B------:R-:W-:Y:S02]  /*2fa0*/  F2FP.F16.E4M3.UNPACK_B R49, R49 ;  /* 0x00000031ff31723e */ /* 0x000fe400020006ff */
[----:B------:R-:W-:Y:S02]  /*2fb0*/  SHF.R.U32.HI R50, RZ, 0x8, R44 ;  /* 0x00000008ff327819 */ /* 0x000fe4000001162c */
[----:B------:R-:W-:Y:S01]  /*2fc0*/  F2FP.F16.E4M3.UNPACK_B R44, R20 ;  /* 0x00000014ff2c723e */ /* 0x000fe200020006ff */
[----:B------:R-:W-:Y:S01]  /*2fd0*/  HADD2.F32 R20, -RZ, R47.H0_H0 ;  /* 0x2000002fff147230 */ /* 0x000fe20000004100 */
[----:B------:R-:W-:Y:S01]  /*2fe0*/  LOP3.LUT R47, R43, 0xff, RZ, 0xc0, !PT ;  /* 0x000000ff2b2f7812 */ /* 0x000fe200078ec0ff */
[----:B------:R-:W-:Y:S01]  /*2ff0*/  HADD2.F32 R43, -RZ, R49.H0_H0 ;  /* 0x20000031ff2b7230 */ /* 0x000fe20000004100 */
[----:B------:R-:W-:-:S02]  /*3000*/  SHF.R.U32.HI R49, RZ, 0x8, R29 ;  /* 0x00000008ff317819 */ /* 0x000fc4000001161d */
[----:B------:R-:W-:Y:S02]  /*3010*/  F2FP.F16.E4M3.UNPACK_B R47, R47 ;  /* 0x0000002fff2f723e */ /* 0x000fe400020006ff */
[----:B------:R-:W-:Y:S01]  /*3020*/  F2FP.F16.E4M3.UNPACK_B R49, R49 ;  /* 0x00000031ff31723e */ /* 0x000fe200020006ff */
        /* <DEDUP_REMOVED lines=13> */
[----:B------:R-:W-:Y:S02]  /*3100*/  F2FP.F16.E4M3.UNPACK_B R45, R45 ;  /* 0x0000002dff2d723e */ /* 0x000fe400020006ff */
[----:B------:R-:W-:Y:S02]  /*3110*/  LOP3.LUT R41, R41, 0xff, RZ, 0xc0, !PT ;  /* 0x000000ff29297812 */ /* 0x000fe400078ec0ff */
[----:B------:R-:W-:Y:S02]  /*3120*/  LOP3.LUT R30, R30, 0xff, RZ, 0xc0, !PT ;  /* 0x000000ff1e1e7812 */ /* 0x000fe400078ec0ff */
[----:B------:R-:W-:Y:S01]  /*3130*/  SHF.R.U32.HI R40, RZ, 0x8, R40 ;  /* 0x00000008ff287819 */ /* 0x000fe20000011628 */
[----:B------:R-:W-:Y:S01]  /*3140*/  HADD2.F32 R23, -RZ, R45.H0_H0 ;  /* 0x2000002dff177230 */ /* 0x000fe20000004100 */
[----:B------:R-:W-:Y:S02]  /*3150*/  F2FP.F16.E4M3.UNPACK_B R45, R50 ;  /* 0x00000032ff2d723e */ /* 0x000fe400020006ff */
[----:B------:R-:W-:-:S02]  /*3160*/  F2FP.F16.E4M3.UNPACK_B R41, R41 ;  /* 0x00000029ff29723e */ /* 0x000fc400020006ff */
[----:B------:R-:W-:Y:S02]  /*3170*/  F2FP.F16.E4M3.UNPACK_B R30, R30 ;  /* 0x0000001eff1e723e */ /* 0x000fe400020006ff */
[----:B------:R-:W-:Y:S01]  /*3180*/  F2FP.F16.E4M3.UNPACK_B R40, R40 ;  /* 0x00000028ff28723e */ /* 0x000fe200020006ff */
        /* <DEDUP_REMOVED lines=33> */
[----:B------:R-:W-:Y:S01]  /*33a0*/  F2FP.F16.E4M3.UNPACK_B R24, R24 ;  /* 0x00000018ff18723e */ /* 0x000fe200020006ff */
[C---:B------:R-:W-:Y:S01]  /*33b0*/  HFMA2.BF16_V2 R28, R2.reuse.H0_H0, R30, R28 ;  /* 0x0000001e021c7231 */ /* 0x040fe2000020081c */
[----:B------:R-:W-:Y:S01]  /*33c0*/  F2FP.F16.E4M3.UNPACK_B R49, R21 ;  /* 0x00000015ff31723e */ /* 0x000fe200020006ff */
[C---:B------:R-:W-:Y:S01]  /*33d0*/  HFMA2.BF16_V2 R7, R2.reuse.H0_H0, R23, R7 ;  /* 0x0000001702077231 */ /* 0x040fe20000200807 */
[----:B------:R-:W-:Y:S01]  /*33e0*/  LOP3.LUT R29, R26, 0xffff, RZ, 0xc0, !PT ;  /* 0x0000ffff1a1d7812 */ /* 0x000fe200078ec0ff */
[----:B------:R-:W-:Y:S01]  /*33f0*/  HFMA2.BF16_V2 R55, R2.H0_H0, R47, R55 ;  /* 0x0000002f02377231 */ /* 0x000fe20000200837 */
[--C-:B------:R-:W-:Y:S02]  /*3400*/  SHF.R.U32.HI R30, RZ, 0x10, R26.reuse ;  /* 0x00000010ff1e7819 */ /* 0x100fe4000001161a */
[----:B------:R-:W-:-:S02]  /*3410*/  SHF.R.U32.HI R23, RZ, 0x18, R26 ;  /* 0x00000018ff177819 */ /* 0x000fc4000001161a */
[----:B------:R-:W-:Y:S02]  /*3420*/  F2FP.F16.E4M3.UNPACK_B R50, R22 ;  /* 0x00000016ff32723e */ /* 0x000fe400020006ff */
        /* <DEDUP_REMOVED lines=10> */
[----:B------:R-:W-:Y:S02]  /*34d0*/  F2FP.F16.E4M3.UNPACK_B R49, R26 ;  /* 0x0000001aff31723e */ /* 0x000fe400020006ff */
[----:B------:R-:W-:Y:S02]  /*34e0*/  SHF.R.U32.HI R50, RZ, 0x8, R47 ;  /* 0x00000008ff327819 */ /* 0x000fe4000001162f */
[----:B------:R-:W-:Y:S02]  /*34f0*/  SHF.R.U32.HI R43, RZ, 0x10, R25 ;  /* 0x00000010ff2b7819 */ /* 0x000fe40000011619 */
[----:B------:R-:W-:Y:S02]  /*3500*/  F2FP.F16.E4M3.UNPACK_B R47, R45 ;  /* 0x0000002dff2f723e */ /* 0x000fe400020006ff */
[----:B------:R-:W-:Y:S01]  /*3510*/  F2FP.F16.E4M3.UNPACK_B R26, R27 ;  /* 0x0000001bff1a723e */ /* 0x000fe200020006ff */
[----:B------:R-:W-:Y:S01]  /*3520*/  HADD2.F32 R27, -RZ, R49.H0_H0 ;  /* 0x20000031ff1b7230 */ /* 0x000fe20000004100 */
[----:B------:R-:W-:-:S02]  /*3530*/  LOP3.LUT R44, R44, 0xff, RZ, 0xc0, !PT ;  /* 0x000000ff2c2c7812 */ /* 0x000fc400078ec0ff */
[----:B------:R-:W-:Y:S01]  /*3540*/  LOP3.LUT R49, R43, 0xff, RZ, 0xc0, !PT ;  /* 0x000000ff2b317812 */ /* 0x000fe200078ec0ff */
[----:B------:R-:W-:Y:S01]  /*3550*/  HADD2.F32 R43, -RZ, R47.H0_H0 ;  /* 0x2000002fff2b7230 */ /* 0x000fe20000004100 */
[----:B------:R-:W-:Y:S02]  /*3560*/  SHF.R.U32.HI R47, RZ, 0x8, R29 ;  /* 0x00000008ff2f7819 */ /* 0x000fe4000001161d */
        /* <DEDUP_REMOVED lines=24> */
[----:B------:R-:W-:Y:S02]  /*36f0*/  F2FP.F16.E4M3.UNPACK_B R25, R25 ;  /* 0x00000019ff19723e */ /* 0x000fe400020006ff */
[----:B------:R-:W-:Y:S02]  /*3700*/  F2FP.F16.E4M3.UNPACK_B R45, R50 ;  /* 0x00000032ff2d723e */ /* 0x000fe400020006ff */
[----:B------:R-:W-:Y:S02]  /*3710*/  LOP3.LUT R30, R30, 0xff, RZ, 0xc0, !PT ;  /* 0x000000ff1e1e7812 */ /* 0x000fe400078ec0ff */
[----:B------:R-:W-:-:S02]  /*3720*/  F2FP.F16.E4M3.UNPACK_B R40, R40 ;  /* 0x00000028ff28723e */ /* 0x000fc400020006ff */
[----:B------:R-:W-:Y:S01]  /*3730*/  LOP3.LUT R41, R41, 0xff, RZ, 0xc0, !PT ;  /* 0x000000ff29297812 */ /* 0x000fe200078ec0ff */
        /* <DEDUP_REMOVED lines=34> */
[----:B------:R-:W-:Y:S01]  /*3960*/  F2FP.F16.E4M3.UNPACK_B R27, R24 ;  /* 0x00000018ff1b723e */ /* 0x000fe200020006ff */
        /* <DEDUP_REMOVED lines=8> */
[----:B------:R-:W-:Y:S01]  /*39f0*/  F2FP.F16.E4M3.UNPACK_B R49, R49 ;  /* 0x00000031ff31723e */ /* 0x000fe200020006ff */
        /* <DEDUP_REMOVED lines=17> */
[----:B------:R-:W-:Y:S02]  /*3b10*/  F2FP.F16.E4M3.UNPACK_B R47, R47 ;  /* 0x0000002fff2f723e */ /* 0x000fe400020006ff */
[----:B------:R-:W-:Y:S01]  /*3b20*/  LOP3.LUT R24, R24, 0xff, RZ, 0xc0, !PT ;  /* 0x000000ff18187812 */ /* 0x000fe200078ec0ff */
[----:B------:R-:W-:Y:S01]  /*3b30*/  HADD2.F32 R26, -RZ, R50.H0_H0 ;  /* 0x20000032ff1a7230 */ /* 0x000fe20000004100 */
[----:B------:R-:W-:Y:S02]  /*3b40*/  F2FP.F16.E4M3.UNPACK_B R49, R49 ;  /* 0x00000031ff31723e */ /* 0x000fe400020006ff */
[----:B------:R-:W-:Y:S02]  /*3b50*/  SHF.R.U32.HI R50, RZ, 0x8, R44 ;  /* 0x00000008ff327819 */ /* 0x000fe4000001162c */
[----:B------:R-:W-:-:S02]  /*3b60*/  F2FP.F16.E4M3.UNPACK_B R45, R45 ;  /* 0x0000002dff2d723e */ /* 0x000fc400020006ff */
[----:B------:R-:W-:Y:S01]  /*3b70*/  F2FP.F16.E4M3.UNPACK_B R44, R24 ;  /* 0x00000018ff2c723e */ /* 0x000fe200020006ff */
[----:B------:R-:W-:Y:S01]  /*3b80*/  HADD2.F32 R24, -RZ, R47.H0_H0 ;  /* 0x2000002fff187230 */ /* 0x000fe20000004100 */
[----:B------:R-:W-:Y:S01]  /*3b90*/  LOP3.LUT R47, R43, 0xff, RZ, 0xc0, !PT ;  /* 0x000000ff2b2f7812 */ /* 0x000fe200078ec0ff */
[----:B------:R-:W-:Y:S01]  /*3ba0*/  HADD2.F32 R43, -RZ, R49.H0_H0 ;  /* 0x20000031ff2b7230 */ /* 0x000fe20000004100 */
[----:B------:R-:W-:Y:S01]  /*3bb0*/  SHF.R.U32.HI R49, RZ, 0x8, R29 ;  /* 0x00000008ff317819 */ /* 0x000fe2000001161d */
[----:B------:R-:W-:Y:S01]  /*3bc0*/  HADD2.F32 R25, -RZ, R45.H0_H0 ;  /* 0x2000002dff197230 */ /* 0x000fe20000004100 */
[----:B------:R-:W-:Y:S02]  /*3bd0*/  SHF.R.U32.HI R40, RZ, 0x8, R40 ;  /* 0x00000008ff287819 */ /* 0x000fe40000011628 */
[----:B------:R-:W-:Y:S02]  /*3be0*/  LOP3.LUT R41, R41, 0xff, RZ, 0xc0, !PT ;  /* 0x000000ff29297812 */ /* 0x000fe400078ec0ff */
[----:B------:R-:W-:-:S02]  /*3bf0*/  F2FP.F16.E4M3.UNPACK_B R45, R50 ;  /* 0x00000032ff2d723e */ /* 0x000fc400020006ff */
[----:B------:R-:W-:Y:S02]  /*3c00*/  F2FP.F16.E4M3.UNPACK_B R47, R47 ;  /* 0x0000002fff2f723e */ /* 0x000fe400020006ff */
[----:B------:R-:W-:Y:S02]  /*3c10*/  LOP3.LUT R30, R30, 0xff, RZ, 0xc0, !PT ;  /* 0x000000ff1e1e7812 */ /* 0x000fe400078ec0ff */
        /* <DEDUP_REMOVED lines=43> */
[----:B------:R-:W-:Y:S01]  /*3ed0*/  F2FP.F16.E4M3.UNPACK_B R25, R24 ;  /* 0x00000018ff19723e */ /* 0x000fe200020006ff */
        /* <DEDUP_REMOVED lines=9> */
[----:B------:R-:W-:Y:S01]  /*3f70*/  F2FP.F16.E4M3.UNPACK_B R49, R49 ;  /* 0x00000031ff31723e */ /* 0x000fe200020006ff */
        /* <DEDUP_REMOVED lines=30> */
[----:B------:R-:W-:Y:S02]  /*4160*/  F2FP.F16.E4M3.UNPACK_B R45, R50 ;  /* 0x00000032ff2d723e */ /* 0x000fe400020006ff */
[----:B------:R-:W-:Y:S02]  /*4170*/  F2FP.F16.E4M3.UNPACK_B R47, R47 ;  /* 0x0000002fff2f723e */ /* 0x000fe400020006ff */
[----:B------:R-:W-:Y:S01]  /*4180*/  F2FP.F16.E4M3.UNPACK_B R49, R49 ;  /* 0x00000031ff31723e */ /* 0x000fe200020006ff */
        /* <DEDUP_REMOVED lines=25> */
[----:B------:R-:W-:Y:S02]  /*4320*/  F2FP.F16.E4M3.UNPACK_B R40, R40 ;  /* 0x00000028ff28723e */ /* 0x000fe400020006ff */
[----:B------:R-:W-:Y:S02]  /*4330*/  LOP3.LUT R30, R30, 0xff, RZ, 0xc0, !PT ;  /* 0x000000ff1e1e7812 */ /* 0x000fe400078ec0ff */
[----:B------:R-:W-:Y:S01]  /*4340*/  F2FP.F16.E4M3.UNPACK_B R41, R41 ;  /* 0x00000029ff29723e */ /* 0x000fe200020006ff */
[----:B------:R-:W-:Y:S01]  /*4350*/  HADD2.F32 R40, -RZ, R40.H0_H0 ;  /* 0x20000028ff287230 */ /* 0x000fe20000004100 */
[----:B------:R-:W-:-:S02]  /*4360*/  F2FP.F16.E4M3.UNPACK_B R30, R30 ;  /* 0x0000001eff1e723e */ /* 0x000fc400020006ff */
        /* <DEDUP_REMOVED lines=17> */
[----:B------:R-:W-:Y:S01]  /*4480*/  F2FP.F16.E4M3.UNPACK_B R27, R24 ;  /* 0x00000018ff1b723e */ /* 0x000fe200020006ff */
        /* <DEDUP_REMOVED lines=14> */
[----:B------:R-:W-:Y:S01]  /*4570*/  F2FP.F16.E4M3.UNPACK_B R25, R25 ;  /* 0x00000019ff19723e */ /* 0x000fe200020006ff */
[C---:B------:R-:W-:Y:S01]  /*4580*/  HFMA2.BF16_V2 R55, R2.reuse.H0_H0, R47, R55 ;  /* 0x0000002f02377231 */ /* 0x040fe20000200837 */
[----:B------:R-:W-:Y:S01]  /*4590*/  F2FP.F16.E4M3.UNPACK_B R27, R44 ;  /* 0x0000002cff1b723e */ /* 0x000fe200020006ff */
[----:B------:R-:W-:Y:S01]  /*45a0*/  HFMA2.BF16_V2 R28, R2.H0_H0, R30, R28 ;  /* 0x0000001e021c7231 */ /* 0x000fe2000020081c */
[----:B------:R-:W-:-:S02]  /*45b0*/  F2FP.F16.E4M3.UNPACK_B R50, R50 ;  /* 0x00000032ff32723e */ /* 0x000fc400020006ff */
[C---:B------:R-:W-:Y:S02]  /*45c0*/  LOP3.LUT R45, R19.reuse, 0xff, RZ, 0xc0, !PT ;  /* 0x000000ff132d7812 */ /* 0x040fe400078ec0ff */
[----:B------:R-:W-:Y:S02]  /*45d0*/  LOP3.LUT R29, R19, 0xffff, RZ, 0xc0, !PT ;  /* 0x0000ffff131d7812 */ /* 0x000fe400078ec0ff */
[--C-:B------:R-:W-:Y:S02]  /*45e0*/  SHF.R.U32.HI R30, RZ, 0x10, R19.reuse ;  /* 0x00000010ff1e7819 */ /* 0x100fe40000011613 */
[----:B------:R-:W-:Y:S02]  /*45f0*/  SHF.R.U32.HI R47, RZ, 0x18, R19 ;  /* 0x00000018ff2f7819 */ /* 0x000fe40000011613 */
        /* <DEDUP_REMOVED lines=8> */
[----:B------:R-:W-:-:S02]  /*4680*/  F2FP.F16.E4M3.UNPACK_B R47, R47 ;  /* 0x0000002fff2f723e */ /* 0x000fc400020006ff */
[----:B------:R-:W-:Y:S02]  /*4690*/  SHF.R.U32.HI R50, RZ, 0x8, R41 ;  /* 0x00000008ff327819 */ /* 0x000fe40000011629 */
[----:B------:R-:W-:Y:S02]  /*46a0*/  F2FP.F16.E4M3.UNPACK_B R41, R26 ;  /* 0x0000001aff29723e */ /* 0x000fe400020006ff */
[----:B------:R-:W-:Y:S01]  /*46b0*/  SHF.R.U32.HI R49, RZ, 0x8, R24 ;  /* 0x00000008ff317819 */ /* 0x000fe20000011618 */
[----:B------:R-:W-:Y:S01]  /*46c0*/  HADD2.F32 R24, -RZ, R45.H0_H0 ;  /* 0x2000002dff187230 */ /* 0x000fe20000004100 */
[----:B------:R-:W-:Y:S01]  /*46d0*/  SHF.R.U32.HI R16, RZ, 0x8, R16 ;  /* 0x00000008ff107819 */ /* 0x000fe20000011610 */
[----:B------:R-:W-:Y:S01]  /*46e0*/  HADD2.F32 R26, -RZ, R47.H0_H0 ;  /* 0x2000002fff1a7230 */ /* 0x000fe20000004100 */
[----:B------:R-:W-:Y:S01]  /*46f0*/  F2FP.F16.E4M3.UNPACK_B R45, R49 ;  /* 0x00000031ff2d723e */ /* 0x000fe200020006ff */
[----:B------:R-:W-:Y:S01]  /*4700*/  HADD2.F32 R47, -RZ, R41.H0_H0 ;  /* 0x20000029ff2f7230 */ /* 0x000fe20000004100 */
[----:B------:R-:W-:-:S02]  /*4710*/  F2FP.F16.E4M3.UNPACK_B R49, R50 ;  /* 0x00000032ff31723e */ /* 0x000fc400020006ff */
[----:B------:R-:W-:Y:S02]  /*4720*/  SHF.R.U32.HI R41, RZ, 0x8, R29 ;  /* 0x00000008ff297819 */ /* 0x000fe4000001161d */
[----:B------:R-:W-:Y:S02]  /*4730*/  LOP3.LUT R40, R40, 0xff, RZ, 0xc0, !PT ;  /* 0x000000ff28287812 */ /* 0x000fe400078ec0ff */
[----:B------:R-:W-:Y:S02]  /*4740*/  LOP3.LUT R50, R30, 0xff, RZ, 0xc0, !PT ;  /* 0x000000ff1e327812 */ /* 0x000fe400078ec0ff */
[----:B------:R-:W-:Y:S02]  /*4750*/  LOP3.LUT R17, R17, 0xff, RZ, 0xc0, !PT ;  /* 0x000000ff11117812 */ /* 0x000fe400078ec0ff */
        /* <DEDUP_REMOVED lines=42> */
[----:B------:R-:W-:Y:S02]  /*4a00*/  F2FP.F16.E4M3.UNPACK_B R26, R26 ;  /* 0x0000001aff1a723e */ /* 0x000fe400020006ff */
        /* <DEDUP_REMOVED lines=8> */
[----:B------:R-:W-:Y:S01]  /*4a90*/  F2FP.F16.E4M3.UNPACK_B R49, R49 ;  /* 0x00000031ff31723e */ /* 0x000fe200020006ff */
        /* <DEDUP_REMOVED lines=27> */
[----:B------:R-:W-:Y:S01]  /*4c50*/  SHF.R.U32.HI R49, RZ, 0x8, R29 ;  /* 0x00000008ff317819 */ /* 0x000fe2000001161d */
[----:B------:R-:W-:Y:S01]  /*4c60*/  IMAD.WIDE R16, R6, 0x10, R32 ;  /* 0x0000001006107825 */ /* 0x000fe200078e0220 */
[----:B------:R-:W-:-:S02]  /*4c70*/  LOP3.LUT R30, R30, 0xff, RZ, 0xc0, !PT ;  /* 0x000000ff1e1e7812 */ /* 0x000fc400078ec0ff */
[----:B------:R-:W-:Y:S02]  /*4c80*/  LOP3.LUT R41, R41, 0xff, RZ, 0xc0, !PT ;  /* 0x000000ff29297812 */ /* 0x000fe400078ec0ff */
[----:B------:R-:W-:Y:S02]  /*4c90*/  F2FP.F16.E4M3.UNPACK_B R47, R47 ;  /* 0x0000002fff2f723e */ /* 0x000fe400020006ff */
[----:B------:R-:W-:Y:S02]  /*4ca0*/  SHF.R.U32.HI R40, RZ, 0x8, R40 ;  /* 0x00000008ff287819 */ /* 0x000fe40000011628 */
[----:B------:R-:W-:Y:S02]  /*4cb0*/  F2FP.F16.E4M3.UNPACK_B R49, R49 ;  /* 0x00000031ff31723e */ /* 0x000fe400020006ff */
[----:B------:R-:W-:Y:S01]  /*4cc0*/  F2FP.F16.E4M3.UNPACK_B R30, R30 ;  /* 0x0000001eff1e723e */ /* 0x000fe200020006ff */
[----:B------:R-:W-:Y:S01]  /*4cd0*/  HFMA2.BF16_V2 R55, R2.H0_H0, R18, R55 ;  /* 0x0000001202377231 */ /* 0x000fe20000200837 */
[----:B------:R-:W-:Y:S01]  /*4ce0*/  F2FP.F16.E4M3.UNPACK_B R41, R41 ;  /* 0x00000029ff29723e */ /* 0x000fe200020006ff */
[----:B------:R-:W2:Y:S01]  /*4cf0*/  LD.E.128 R16, desc[UR36][R16.64] ;  /* 0x0000002410107980 */ /* 0x000ea2000c101d00 */
[----:B------:R-:W-:Y:S01]  /*4d00*/  F2FP.F16.E4M3.UNPACK_B R46, R46 ;  /* 0x0000002eff2e723e */ /* 0x000fe200020006ff */
[----:B------:R-:W-:Y:S01]  /*4d10*/  HADD2.F32 R29, -RZ, R47.H0_H0 ;  /* 0x2000002fff1d7230 */ /* 0x000fe20000004100 */
[----:B------:R-:W-:Y:S01]  /*4d20*/  F2FP.F16.E4M3.UNPACK_B R40, R40 ;  /* 0x00000028ff28723e */ /* 0x000fe200020006ff */
[----:B------:R-:W-:-:S02]  /*4d30*/  HADD2.F32 R23, -RZ, R23.H0_H0 ;  /* 0x20000017ff177230 */ /* 0x000fc40000004100 */
[----:B------:R-:W-:Y:S02]  /*4d40*/  HADD2.F32 R26, -RZ, R26.H0_H0 ;  /* 0x2000001aff1a7230 */ /* 0x000fe40000004100 */
[----:B------:R-:W-:Y:S02]  /*4d50*/  HADD2.F32 R45, -RZ, R45.H0_H0 ;  /* 0x2000002dff2d7230 */ /* 0x000fe40000004100 */
[----:B------:R-:W-:Y:S02]  /*4d60*/  HADD2.F32 R47, -RZ, R49.H0_H0 ;  /* 0x20000031ff2f7230 */ /* 0x000fe40000004100 */
[----:B------:R-:W-:Y:S02]  /*4d70*/  HADD2.F32 R30, -RZ, R30.H0_H0 ;  /* 0x2000001eff1e7230 */ /* 0x000fe40000004100 */
        /* <DEDUP_REMOVED lines=36> */
[----:B------:R-:W-:-:S02]  /*4fc0*/  F2FP.F16.E4M3.UNPACK_B R27, R27 ;  /* 0x0000001bff1b723e */ /* 0x000fc400020006ff */
[C---:B------:R-:W-:Y:S02]  /*4fd0*/  LOP3.LUT R26, R9.reuse, 0xff, RZ, 0xc0, !PT ;  /* 0x000000ff091a7812 */ /* 0x040fe400078ec0ff */
[----:B------:R-:W-:Y:S02]  /*4fe0*/  LOP3.LUT R45, R9, 0xffff, RZ, 0xc0, !PT ;  /* 0x0000ffff092d7812 */ /* 0x000fe400078ec0ff */
[--C-:B------:R-:W-:Y:S02]  /*4ff0*/  SHF.R.U32.HI R30, RZ, 0x10, R9.reuse ;  /* 0x00000010ff1e7819 */ /* 0x100fe40000011609 */
[----:B------:R-:W-:Y:S01]  /*5000*/  SHF.R.U32.HI R49, RZ, 0x18, R9 ;  /* 0x00000018ff317819 */ /* 0x000fe20000011609 */
[C---:B------:R-:W-:Y:S01]  /*5010*/  HFMA2.BF16_V2 R55, R2.reuse.H0_H0, R47, R55 ;  /* 0x0000002f02377231 */ /* 0x040fe20000200837 */
[----:B------:R-:W-:Y:S02]  /*5020*/  LOP3.LUT R9, R10, 0xff, RZ, 0xc0, !PT ;  /* 0x000000ff0a097812 */ /* 0x000fe400078ec0ff */
[----:B------:R-:W-:Y:S01]  /*5030*/  F2FP.F16.E4M3.UNPACK_B R29, R29 ;  /* 0x0000001dff1d723e */ /* 0x000fe200020006ff */
[----:B------:R-:W-:Y:S01]  /*5040*/  HFMA2.BF16_V2 R7, R2.H0_H0, R24, R7 ;  /* 0x0000001802077231 */ /* 0x000fe20000200807 */
[----:B------:R-:W-:-:S02]  /*5050*/  PRMT R22, R22, 0x5410, R46 ;  /* 0x0000541016167816 */ /* 0x000fc4000000002e */
[----:B------:R-:W-:Y:S02]  /*5060*/  LOP3.LUT R40, R10, 0xffff, RZ, 0xc0, !PT ;  /* 0x0000ffff0a287812 */ /* 0x000fe400078ec0ff */
[----:B------:R-:W-:Y:S02]  /*5070*/  SHF.R.U32.HI R41, RZ, 0x10, R10 ;  /* 0x00000010ff297819 */ /* 0x000fe4000001160a */
[----:B------:R-:W-:Y:S02]  /*5080*/  F2FP.F16.E4M3.UNPACK_B R50, R50 ;  /* 0x00000032ff32723e */ /* 0x000fe400020006ff */
[----:B------:R-:W-:Y:S02]  /*5090*/  LOP3.LUT R25, R8, 0xffff, RZ, 0xc0, !PT ;  /* 0x0000ffff08197812 */ /* 0x000fe400078ec0ff */
[C---:B------:R-:W-:Y:S02]  /*50a0*/  LOP3.LUT R46, R11.reuse, 0xff, RZ, 0xc0, !PT ;  /* 0x000000ff0b2e7812 */ /* 0x040fe400078ec0ff */
[----:B------:R-:W-:-:S02]  /*50b0*/  LOP3.LUT R10, R11, 0xffff, RZ, 0xc0, !PT ;  /* 0x0000ffff0b0a7812 */ /* 0x000fc400078ec0ff */
[--C-:B------:R-:W-:Y:S02]  /*50c0*/  SHF.R.U32.HI R44, RZ, 0x10, R11.reuse ;  /* 0x00000010ff2c7819 */ /* 0x100fe4000001160b */
[----:B------:R-:W-:Y:S02]  /*50d0*/  SHF.R.U32.HI R47, RZ, 0x18, R11 ;  /* 0x00000018ff2f7819 */ /* 0x000fe4000001160b */
[----:B------:R-:W-:Y:S01]  /*50e0*/  SHF.R.U32.HI R24, RZ, 0x10, R8 ;  /* 0x00000010ff187819 */ /* 0x000fe20000011608 */
[----:B------:R-:W-:Y:S01]  /*50f0*/  HADD2.F32 R8, -RZ, R27.H0_H0 ;  /* 0x2000001bff087230 */ /* 0x000fe20000004100 */
[----:B------:R-:W-:Y:S02]  /*5100*/  F2FP.F16.E4M3.UNPACK_B R11, R26 ;  /* 0x0000001aff0b723e */ /* 0x000fe400020006ff */
[----:B------:R-:W-:Y:S01]  /*5110*/  F2FP.F16.E4M3.UNPACK_B R26, R9 ;  /* 0x00000009ff1a723e */ /* 0x000fe200020006ff */
[----:B------:R-:W-:Y:S01]  /*5120*/  HADD2.F32 R9, -RZ, R29.H0_H0 ;  /* 0x2000001dff097230 */ /* 0x000fe20000004100 */
[----:B------:R-:W-:Y:S01]  /*5130*/  F2FP.F16.E4M3.UNPACK_B R27, R49 ;  /* 0x00000031ff1b723e */ /* 0x000fe200020006ff */
[----:B------:R-:W-:Y:S01]  /*5140*/  HADD2.F32 R29, -RZ, R50.H0_H0 ;  /* 0x20000032ff1d7230 */ /* 0x000fe20000004100 */
[----:B------:R-:W-:-:S02]  /*5150*/  SHF.R.U32.HI R49, RZ, 0x8, R25 ;  /* 0x00000008ff317819 */ /* 0x000fc40000011619 */
[----:B------:R-:W-:Y:S02]  /*5160*/  F2FP.F16.E4M3.UNPACK_B R46, R46 ;  /* 0x0000002eff2e723e */ /* 0x000fe400020006ff */
[----:B------:R-:W-:Y:S02]  /*5170*/  SHF.R.U32.HI R50, RZ, 0x8, R45 ;  /* 0x00000008ff327819 */ /* 0x000fe4000001162d */
[----:B------:R-:W-:Y:S02]  /*5180*/  F2FP.F16.E4M3.UNPACK_B R47, R47 ;  /* 0x0000002fff2f723e */ /* 0x000fe400020006ff */
[----:B------:R-:W-:Y:S02]  /*5190*/  LOP3.LUT R24, R24, 0xff, RZ, 0xc0, !PT ;  /* 0x000000ff18187812 */ /* 0x000fe400078ec0ff */
[----:B------:R-:W-:Y:S01]  /*51a0*/  F2FP.F16.E4M3.UNPACK_B R45, R49 ;  /* 0x00000031ff2d723e */ /* 0x000fe200020006ff */
[----:B------:R-:W-:Y:S01]  /*51b0*/  HADD2.F32 R25, -RZ, R46.H0_H0 ;  /* 0x2000002eff197230 */ /* 0x000fe20000004100 */
[----:B------:R-:W-:Y:S01]  /*51c0*/  F2FP.F16.E4M3.UNPACK_B R49, R50 ;  /* 0x00000032ff31723e */ /* 0x000fe200020006ff */
[----:B------:R-:W-:Y:S01]  /*51d0*/  IMAD.WIDE R20, R6, 0x10, R34 ;  /* 0x0000001006147825 */ /* 0x000fe200078e0222 */
[----:B------:R-:W-:-:S03]  /*51e0*/  F2FP.F16.E4M3.UNPACK_B R46, R24 ;  /* 0x00000018ff2e723e */ /* 0x000fc600020006ff */
        /* <DEDUP_REMOVED lines=9> */
[----:B------:R-:W-:Y:S01]  /*5280*/  F2FP.F16.E4M3.UNPACK_B R47, R47 ;  /* 0x0000002fff2f723e */ /* 0x000fe200020006ff */
[----:B------:R-:W-:Y:S01]  /*5290*/  HADD2.F32 R45, -RZ, R45.H0_H0 ;  /* 0x2000002dff2d7230 */ /* 0x000fe20000004100 */
[----:B------:R-:W-:-:S02]  /*52a0*/  F2FP.F16.E4M3.UNPACK_B R41, R41 ;  /* 0x00000029ff29723e */ /* 0x000fc400020006ff */
[----:B------:R-:W-:Y:S02]  /*52b0*/  F2FP.F16.E4M3.UNPACK_B R44, R10 ;  /* 0x0000000aff2c723e */ /* 0x000fe400020006ff */
[----:B------:R-:W-:Y:S02]  /*52c0*/  F2FP.F16.E4M3.UNPACK_B R10, R49 ;  /* 0x00000031ff0a723e */ /* 0x000fe400020006ff */
[----:B------:R-:W-:Y:S01]  /*52d0*/  F2FP.F16.E4M3.UNPACK_B R40, R40 ;  /* 0x00000028ff28723e */ /* 0x000fe200020006ff */
        /* <DEDUP_REMOVED lines=45> */
[----:B------:R-:W-:Y:S02]  /*55b0*/  F2FP.F16.E4M3.UNPACK_B R45, R24 ;  /* 0x00000018ff2d723e */ /* 0x000fe400020006ff */
        /* <DEDUP_REMOVED lines=11> */
[----:B------:R-:W-:Y:S02]  /*5670*/  F2FP.F16.E4M3.UNPACK_B R41, R41 ;  /* 0x00000029ff29723e */ /* 0x000fe400020006ff */
[----:B------:R-:W-:Y:S01]  /*5680*/  SHF.R.U32.HI R15, RZ, 0x8, R50 ;  /* 0x00000008ff0f7819 */ /* 0x000fe20000011632 */
[----:B------:R-:W-:Y:S01]  /*5690*/  HFMA2.BF16_V2 R43, R2.H0_H0, R11, R43 ;  /* 0x0000000b022b7231 */ /* 0x000fe2000020082b */
[----:B------:R-:W-:Y:S01]  /*56a0*/  F2FP.F16.E4M3.UNPACK_B R50, R12 ;  /* 0x0000000cff32723e */ /* 0x000fe200020006ff */
[----:B------:R-:W4:Y:S01]  /*56b0*/  LD.E.128 R8, desc[UR36][R8.64] ;  /* 0x0000002408087980 */ /* 0x000f22000c101d00 */
[----:B------:R-:W-:Y:S01]  /*56c0*/  HADD2.F32 R12, -RZ, R45.H0_H0 ;  /* 0x2000002dff0c7230 */ /* 0x000fe20000004100 */
[----:B------:R-:W-:Y:S01]  /*56d0*/  F2FP.F16.E4M3.UNPACK_B R45, R15 ;  /* 0x0000000fff2d723e */ /* 0x000fe200020006ff */
[----:B------:R-:W-:Y:S01]  /*56e0*/  HADD2.F32 R15, -RZ, R41.H0_H0 ;  /* 0x20000029ff0f7230 */ /* 0x000fe20000004100 */
[----:B------:R-:W-:-:S02]  /*56f0*/  LOP3.LUT R49, R49, 0xff, RZ, 0xc0, !PT ;  /* 0x000000ff31317812 */ /* 0x000fc400078ec0ff */
[----:B------:R-:W-:Y:S02]  /*5700*/  SHF.R.U32.HI R51, RZ, 0x8, R46 ;  /* 0x00000008ff337819 */ /* 0x000fe4000001162e */
[----:B------:R-:W-:Y:S01]  /*5710*/  F2FP.F16.E4M3.UNPACK_B R41, R26 ;  /* 0x0000001aff29723e */ /* 0x000fe200020006ff */
[----:B------:R-:W-:Y:S01]  /*5720*/  HADD2.F32 R26, -RZ, R50.H0_H0 ;  /* 0x20000032ff1a7230 */ /* 0x000fe20000004100 */
[----:B------:R-:W-:Y:S02]  /*5730*/  F2FP.F16.E4M3.UNPACK_B R27, R27 ;  /* 0x0000001bff1b723e */ /* 0x000fe400020006ff */
[----:B------:R-:W-:Y:S02]  /*5740*/  F2FP.F16.E4M3.UNPACK_B R50, R29 ;  /* 0x0000001dff32723e */ /* 0x000fe400020006ff */
[----:B------:R-:W-:Y:S02]  /*5750*/  F2FP.F16.E4M3.UNPACK_B R46, R49 ;  /* 0x00000031ff2e723e */ /* 0x000fe400020006ff */
[----:B------:R-:W-:-:S02]  /*5760*/  F2FP.F16.E4M3.UNPACK_B R44, R44 ;  /* 0x0000002cff2c723e */ /* 0x000fc400020006ff */
[----:B------:R-:W-:Y:S01]  /*5770*/  F2FP.F16.E4M3.UNPACK_B R49, R51 ;  /* 0x00000033ff31723e */ /* 0x000fe200020006ff */
[----:B------:R-:W-:Y:S01]  /*5780*/  HADD2.F32 R29, -RZ, R27.H0_H0 ;  /* 0x2000001bff1d7230 */ /* 0x000fe20000004100 */
[----:B------:R-:W-:Y:S01]  /*5790*/  F2FP.F16.E4M3.UNPACK_B R51, R24 ;  /* 0x00000018ff33723e */ /* 0x000fe200020006ff */
        /* <DEDUP_REMOVED lines=10> */
[----:B------:R-:W-:Y:S02]  /*5840*/  F2FP.F16.E4M3.UNPACK_B R50, R50 ;  /* 0x00000032ff32723e */ /* 0x000fe400020006ff */
[----:B------:R-:W-:Y:S02]  /*5850*/  F2FP.BF16.F32.PACK_AB.RZ R15, RZ, R15 ;  /* 0x0000000fff0f723e */ /* 0x000fe400000190ff */
[----:B------:R-:W-:Y:S02]  /*5860*/  LOP3.LUT R51, R13, 0xff, RZ, 0xc0, !PT ;  /* 0x000000ff0d337812 */ /* 0x000fe400078ec0ff */
[----:B------:R-:W-:Y:S02]  /*5870*/  F2FP.BF16.F32.PACK_AB.RZ R46, RZ, R46 ;  /* 0x0000002eff2e723e */ /* 0x000fe400000190ff */
[----:B------:R-:W-:-:S02]  /*5880*/  F2FP.BF16.F32.PACK_AB.RZ R12, RZ, R12 ;  /* 0x0000000cff0c723e */ /* 0x000fc400000190ff */
[----:B------:R-:W-:Y:S02]  /*5890*/  F2FP.F16.E4M3.UNPACK_B R14, R14 ;  /* 0x0000000eff0e723e */ /* 0x000fe400020006ff */
        /* <DEDUP_REMOVED lines=13> */
[----:B------:R-:W-:Y:S02]  /*5970*/  F2FP.F16.E4M3.UNPACK_B R41, R41 ;  /* 0x00000029ff29723e */ /* 0x000fe400020006ff */
[----:B------:R-:W-:-:S03]  /*5980*/  F2FP.F16.E4M3.UNPACK_B R40, R30 ;  /* 0x0000001eff28723e */ /* 0x000fc600020006ff */
[----:B------:R-:W-:Y:S02]  /*5990*/  HADD2.F32 R30, -RZ, R41.H0_H0 ;  /* 0x20000029ff1e7230 */ /* 0x000fe40000004100 */
[----:B------:R-:W-:Y:S01]  /*59a0*/  HADD2.F32 R40, -RZ, R40.H0_H0 ;  /* 0x20000028ff287230 */ /* 0x000fe20000004100 */
[----:B------:R-:W-:Y:S02]  /*59b0*/  F2FP.BF16.F32.PACK_AB.RZ R26, RZ, R26 ;  /* 0x0000001aff1a723e */ /* 0x000fe400000190ff */
[----:B------:R-:W-:Y:S02]  /*59c0*/  F2FP.BF16.F32.PACK_AB.RZ R30, RZ, R30 ;  /* 0x0000001eff1e723e */ /* 0x000fe400000190ff */
[----:B------:R-:W-:Y:S02]  /*59d0*/  F2FP.BF16.F32.PACK_AB.RZ R24, RZ, R24 ;  /* 0x00000018ff18723e */ /* 0x000fe400000190ff */
[----:B------:R-:W-:Y:S02]  /*59e0*/  F2FP.BF16.F32.PACK_AB.RZ R40, RZ, R40 ;  /* 0x00000028ff28723e */ /* 0x000fe400000190ff */
[----:B------:R-:W-:-:S02]  /*59f0*/  F2FP.F16.E4M3.UNPACK_B R51, R51 ;  /* 0x00000033ff33723e */ /* 0x000fc400020006ff */
        /* <DEDUP_REMOVED lines=10> */
[----:B------:R-:W-:Y:S02]  /*5aa0*/  F2FP.F16.E4M3.UNPACK_B R24, R26 ;  /* 0x0000001aff18723e */ /* 0x000fe400020006ff */
[----:B------:R-:W-:Y:S02]  /*5ab0*/  LOP3.LUT R26, R16, 0xffff, RZ, 0xc0, !PT ;  /* 0x0000ffff101a7812 */ /* 0x000fe400078ec0ff */
[----:B------:R-:W-:Y:S02]  /*5ac0*/  F2FP.BF16.F32.PACK_AB.RZ R25, RZ, R25 ;  /* 0x00000019ff19723e */ /* 0x000fe400000190ff */
[----:B------:R-:W-:Y:S02]  /*5ad0*/  F2FP.BF16.F32.PACK_AB.RZ R41, RZ, R41 ;  /* 0x00000029ff29723e */ /* 0x000fe400000190ff */
[----:B------:R-:W-:-:S02]  /*5ae0*/  PRMT R27, R6, 0x5410, R27 ;  /* 0x00005410061b7816 */ /* 0x000fc4000000001b */
[----:B------:R-:W-:Y:S02]  /*5af0*/  PRMT R29, R29, 0x5410, R44 ;  /* 0x000054101d1d7816 */ /* 0x000fe4000000002c */
[----:B------:R-:W-:Y:S02]  /*5b00*/  F2FP.F16.E4M3.UNPACK_B R6, R30 ;  /* 0x0000001eff06723e */ /* 0x000fe400020006ff */
[----:B------:R-:W-:Y:S02]  /*5b10*/  SHF.R.U32.HI R30, RZ, 0x18, R17 ;  /* 0x00000018ff1e7819 */ /* 0x000fe40000011611 */
[----:B------:R-:W-:Y:S01]  /*5b20*/  SHF.R.U32.HI R40, RZ, 0x8, R26 ;  /* 0x00000008ff287819 */ /* 0x000fe2000001161a */
[C---:B------:R-:W-:Y:S01]  /*5b30*/  HFMA2.BF16_V2 R7, R2.reuse.H0_H0, R29, R7 ;  /* 0x0000001d02077231 */ /* 0x040fe20000200807 */
[----:B------:R-:W-:Y:S01]  /*5b40*/  PRMT R41, R41, 0x5410, R25 ;  /* 0x0000541029297816 */ /* 0x000fe20000000019 */
[----:B------:R-:W-:Y:S01]  /*5b50*/  HFMA2.BF16_V2 R26, R2.H0_H0, R27, R0 ;  /* 0x0000001b021a7231 */ /* 0x000fe20000200800 */
[----:B------:R-:W-:-:S02]  /*5b60*/  SHF.R.U32.HI R25, RZ, 0x18, R16 ;  /* 0x00000018ff197819 */ /* 0x000fc40000011610 */
[----:B------:R-:W-:Y:S02]  /*5b70*/  F2FP.F16.E4M3.UNPACK_B R0, R30 ;  /* 0x0000001eff00723e */ /* 0x000fe400020006ff */
[----:B------:R-:W-:Y:S02]  /*5b80*/  SHF.R.U32.HI R29, RZ, 0x10, R16 ;  /* 0x00000010ff1d7819 */ /* 0x000fe40000011610 */
[----:B------:R-:W-:Y:S02]  /*5b90*/  F2FP.F16.E4M3.UNPACK_B R27, R40 ;  /* 0x00000028ff1b723e */ /* 0x000fe400020006ff */
        /* <DEDUP_REMOVED lines=16> */
[----:B------:R-:W-:Y:S02]  /*5ca0*/  F2FP.F16.E4M3.UNPACK_B R16, R16 ;  /* 0x00000010ff10723e */ /* 0x000fe400020006ff */
[----:B------:R-:W-:-:S02]  /*5cb0*/  F2FP.F16.E4M3.UNPACK_B R18, R18 ;  /* 0x00000012ff12723e */ /* 0x000fc400020006ff */
[----:B------:R-:W-:Y:S02]  /*5cc0*/  F2FP.F16.E4M3.UNPACK_B R30, R30 ;  /* 0x0000001eff1e723e */ /* 0x000fe400020006ff */
[----:B------:R-:W-:Y:S02]  /*5cd0*/  SHF.R.U32.HI R19, RZ, 0x18, R19 ;  /* 0x00000018ff137819 */ /* 0x000fe40000011613 */
[----:B------:R-:W-:Y:S02]  /*5ce0*/  F2FP.F16.E4M3.UNPACK_B R40, R40 ;  /* 0x00000028ff28723e */ /* 0x000fe400020006ff */
[----:B------:R-:W-:Y:S02]  /*5cf0*/  LOP3.LUT R46, R46, 0xff, RZ, 0xc0, !PT ;  /* 0x000000ff2e2e7812 */ /* 0x000fe400078ec0ff */
[----:B------:R-:W-:Y:S02]  /*5d00*/  F2FP.F16.E4M3.UNPACK_B R25, R25 ;  /* 0x00000019ff19723e */ /* 0x000fe400020006ff */
[----:B------:R-:W-:-:S02]  /*5d10*/  F2FP.F16.E4M3.UNPACK_B R29, R29 ;  /* 0x0000001dff1d723e */ /* 0x000fc400020006ff */
[----:B------:R-:W-:Y:S02]  /*5d20*/  F2FP.F16.E4M3.UNPACK_B R44, R44 ;  /* 0x0000002cff2c723e */ /* 0x000fe400020006ff */
[----:B------:R-:W-:Y:S01]  /*5d30*/  F2FP.F16.E4M3.UNPACK_B R45, R45 ;  /* 0x0000002dff2d723e */ /* 0x000fe200020006ff */
[----:B------:R-:W-:Y:S01]  /*5d40*/  HADD2.F32 R6, -RZ, R6.H0_H0 ;  /* 0x20000006ff067230 */ /* 0x000fe20000004100 */
[----:B------:R-:W-:Y:S01]  /*5d50*/  SHF.R.U32.HI R41, RZ, 0x8, R41 ;  /* 0x00000008ff297819 */ /* 0x000fe20000011629 */
[----:B------:R-:W-:Y:S01]  /*5d60*/  HADD2.F32 R18, -RZ, R18.H0_H0 ;  /* 0x20000012ff127230 */ /* 0x000fe20000004100 */
[----:B------:R-:W-:Y:S01]  /*5d70*/  F2FP.F16.E4M3.UNPACK_B R19, R19 ;  /* 0x00000013ff13723e */ /* 0x000fe200020006ff */
[----:B------:R-:W-:Y:S01]  /*5d80*/  HADD2.F32 R16, -RZ, R16.H0_H0 ;  /* 0x20000010ff107230 */ /* 0x000fe20000004100 */
[----:B------:R-:W-:Y:S01]  /*5d90*/  F2FP.F16.E4M3.UNPACK_B R46, R46 ;  /* 0x0000002eff2e723e */ /* 0x000fe200020006ff */
[----:B------:R-:W-:Y:S02]  /*5da0*/  HADD2.F32 R30, -RZ, R30.H0_H0 ;  /* 0x2000001eff1e7230 */ /* 0x000fe40000004100 */
[----:B------:R-:W-:-:S02]  /*5db0*/  HADD2.F32 R24, -RZ, R24.H0_H0 ;  /* 0x20000018ff187230 */ /* 0x000fc40000004100 */
[----:B------:R-:W-:Y:S02]  /*5dc0*/  HADD2.F32 R0, -RZ, R0.H0_H0 ;  /* 0x20000000ff007230 */ /* 0x000fe40000004100 */
[----:B------:R-:W-:Y:S02]  /*5dd0*/  HADD2.F32 R27, -RZ, R27.H0_H0 ;  /* 0x2000001bff1b7230 */ /* 0x000fe40000004100 */
[----:B------:R-:W-:Y:S01]  /*5de0*/  HADD2.F32 R40, -RZ, R40.H0_H0 ;  /* 0x20000028ff287230 */ /* 0x000fe20000004100 */
[----:B------:R-:W-:Y:S01]  /*5df0*/  F2FP.F16.E4M3.UNPACK_B R17, R17 ;  /* 0x00000011ff11723e */ /* 0x000fe200020006ff */
[----:B------:R-:W-:Y:S01]  /*5e00*/  HADD2.F32 R25, -RZ, R25.H0_H0 ;  /* 0x20000019ff197230 */ /* 0x000fe20000004100 */
[----:B------:R-:W-:Y:S01]  /*5e10*/  F2FP.F16.E4M3.UNPACK_B R41, R41 ;  /* 0x00000029ff29723e */ /* 0x000fe200020006ff */
        /* <DEDUP_REMOVED lines=52> */
[----:B------:R-:W-:Y:S02]  /*6160*/  F2FP.F16.E4M3.UNPACK_B R19, R19 ;  /* 0x00000013ff13723e */ /* 0x000fe400020006ff */
[----:B------:R-:W-:Y:S02]  /*6170*/  F2FP.F16.E4M3.UNPACK_B R27, R27 ;  /* 0x0000001bff1b723e */ /* 0x000fe400020006ff */
        /* <DEDUP_REMOVED lines=8> */
[----:B------:R-:W-:Y:S01]  /*6200*/  F2FP.F16.E4M3.UNPACK_B R22, R22 ;  /* 0x00000016ff16723e */ /* 0x000fe200020006ff */
[----:B------:R-:W-:Y:S01]  /*6210*/  HADD2.F32 R27, -RZ, R27.H0_H0 ;  /* 0x2000001bff1b7230 */ /* 0x000fe20000004100 */
[----:B------:R-:W-:-:S02]  /*6220*/  SHF.R.U32.HI R41, RZ, 0x8, R41 ;  /* 0x00000008ff297819 */ /* 0x000fc40000011629 */
        /* <DEDUP_REMOVED lines=77> */
[----:B------:R-:W-:-:S02]  /*6700*/  F2FP.F16.E4M3.UNPACK_B R18, R18 ;  /* 0x00000012ff12723e */ /* 0x000fc400020006ff */
[C---:B------:R-:W-:Y:S02]  /*6710*/  LOP3.LUT R10, R11.reuse, 0xff, RZ, 0xc0, !PT ;  /* 0x000000ff0b0a7812 */ /* 0x040fe400078ec0ff */
[----:B------:R-:W-:Y:S02]  /*6720*/  LOP3.LUT R31, R11, 0xffff, RZ, 0xc0, !PT ;  /* 0x0000ffff0b1f7812 */ /* 0x000fe400078ec0ff */
[----:B------:R-:W-:Y:S02]  /*6730*/  F2FP.F16.E4M3.UNPACK_B R22, R22 ;  /* 0x00000016ff16723e */ /* 0x000fe400020006ff */
[----:B------:R-:W-:Y:S02]  /*6740*/  F2FP.F16.E4M3.UNPACK_B R19, R19 ;  /* 0x00000013ff13723e */ /* 0x000fe400020006ff */
[----:B------:R-:W-:Y:S02]  /*6750*/  F2FP.F16.E4M3.UNPACK_B R23, R23 ;  /* 0x00000017ff17723e */ /* 0x000fe400020006ff */
[----:B------:R-:W-:-:S02]  /*6760*/  SHF.R.U32.HI R11, RZ, 0x18, R11 ;  /* 0x00000018ff0b7819 */ /* 0x000fc4000001160b */
[----:B------:R-:W-:Y:S01]  /*6770*/  LOP3.LUT R30, R30, 0xff, RZ, 0xc0, !PT ;  /* 0x000000ff1e1e7812 */ /* 0x000fe200078ec0ff */
[----:B------:R-:W-:Y:S01]  /*6780*/  HADD2.F32 R18, -RZ, R18.H0_H0 ;  /* 0x20000012ff127230 */ /* 0x000fe20000004100 */
[----:B------:R-:W-:Y:S01]  /*6790*/  F2FP.F16.E4M3.UNPACK_B R11, R11 ;  /* 0x0000000bff0b723e */ /* 0x000fe200020006ff */
[----:B------:R-:W-:Y:S01]  /*67a0*/  HADD2.F32 R22, -RZ, R22.H0_H0 ;  /* 0x20000016ff167230 */ /* 0x000fe20000004100 */
        /* <DEDUP_REMOVED lines=10> */
[----:B------:R-:W-:Y:S02]  /*6850*/  SHF.R.U32.HI R31, RZ, 0x8, R31 ;  /* 0x00000008ff1f7819 */ /* 0x000fe4000001161f */
[----:B------:R-:W-:Y:S02]  /*6860*/  F2FP.F16.E4M3.UNPACK_B R21, R21 ;  /* 0x00000015ff15723e */ /* 0x000fe400020006ff */
[----:B------:R-:W-:Y:S02]  /*6870*/  F2FP.F16.E4M3.UNPACK_B R0, R0 ;  /* 0x00000000ff00723e */ /* 0x000fe400020006ff */
[----:B------:R-:W-:Y:S02]  /*6880*/  F2FP.BF16.F32.PACK_AB.RZ R18, RZ, R18 ;  /* 0x00000012ff12723e */ /* 0x000fe400000190ff */
[----:B------:R-:W-:-:S02]  /*6890*/  F2FP.BF16.F32.PACK_AB.RZ R22, RZ, R22 ;  /* 0x00000016ff16723e */ /* 0x000fc400000190ff */
[----:B------:R-:W-:Y:S02]  /*68a0*/  F2FP.BF16.F32.PACK_AB.RZ R19, RZ, R19 ;  /* 0x00000013ff13723e */ /* 0x000fe400000190ff */
[----:B------:R-:W-:Y:S01]  /*68b0*/  F2FP.BF16.F32.PACK_AB.RZ R23, RZ, R23 ;  /* 0x00000017ff17723e */ /* 0x000fe200000190ff */
[----:B------:R-:W-:Y:S01]  /*68c0*/  HADD2.F32 R27, -RZ, R27.H0_H0 ;  /* 0x2000001bff1b7230 */ /* 0x000fe20000004100 */
[----:B------:R-:W-:Y:S01]  /*68d0*/  F2FP.F16.E4M3.UNPACK_B R29, R29 ;  /* 0x0000001dff1d723e */ /* 0x000fe200020006ff */
[----:B------:R-:W-:Y:S01]  /*68e0*/  HADD2.F32 R8, -RZ, R8.H0_H0 ;  /* 0x20000008ff087230 */ /* 0x000fe20000004100 */
[----:B------:R-:W-:Y:S02]  /*68f0*/  F2FP.F16.E4M3.UNPACK_B R10, R10 ;  /* 0x0000000aff0a723e */ /* 0x000fe400020006ff */
[----:B------:R-:W-:Y:S02]  /*6900*/  LOP3.LUT R24, R24, 0xff, RZ, 0xc0, !PT ;  /* 0x000000ff18187812 */ /* 0x000fe400078ec0ff */
[----:B------:R-:W-:-:S02]  /*6910*/  F2FP.F16.E4M3.UNPACK_B R9, R9 ;  /* 0x00000009ff09723e */ /* 0x000fc400020006ff */
[----:B------:R-:W-:Y:S01]  /*6920*/  F2FP.F16.E4M3.UNPACK_B R31, R31 ;  /* 0x0000001fff1f723e */ /* 0x000fe200020006ff */
[----:B------:R-:W-:Y:S01]  /*6930*/  HADD2.F32 R21, -RZ, R21.H0_H0 ;  /* 0x20000015ff157230 */ /* 0x000fe20000004100 */
[----:B------:R-:W-:Y:S01]  /*6940*/  PRMT R18, R18, 0x5410, R19 ;  /* 0x0000541012127816 */ /* 0x000fe20000000013 */
[----:B------:R-:W-:Y:S01]  /*6950*/  HADD2.F32 R0, -RZ, R0.H0_H0 ;  /* 0x20000000ff007230 */ /* 0x000fe20000004100 */
[----:B------:R-:W-:Y:S02]  /*6960*/  PRMT R22, R22, 0x5410, R23 ;  /* 0x0000541016167816 */ /* 0x000fe40000000017 */
[----:B------:R-:W-:Y:S02]  /*6970*/  F2FP.BF16.F32.PACK_AB.RZ R11, RZ, R11 ;  /* 0x0000000bff0b723e */ /* 0x000fe400000190ff */
[----:B------:R-:W-:Y:S01]  /*6980*/  F2FP.BF16.F32.PACK_AB.RZ R30, RZ, R30 ;  /* 0x0000001eff1e723e */ /* 0x000fe200000190ff */
        /* <DEDUP_REMOVED lines=36> */
[----:B------:R-:W-:-:S02]  /*6bd0*/  F2FP.F16.E4M3.UNPACK_B R18, R18 ;  /* 0x00000012ff12723e */ /* 0x000fc400020006ff */
[----:B------:R-:W-:Y:S02]  /*6be0*/  F2FP.F16.E4M3.UNPACK_B R19, R19 ;  /* 0x00000013ff13723e */ /* 0x000fe400020006ff */
[----:B------:R-:W-:Y:S02]  /*6bf0*/  LOP3.LUT R8, R12, 0xff, RZ, 0xc0, !PT ;  /* 0x000000ff0c087812 */ /* 0x000fe400078ec0ff */
[----:B------:R-:W-:Y:S02]  /*6c00*/  F2FP.F16.E4M3.UNPACK_B R21, R21 ;  /* 0x00000015ff15723e */ /* 0x000fe400020006ff */
[----:B------:R-:W-:Y:S01]  /*6c10*/  F2FP.F16.E4M3.UNPACK_B R13, R13 ;  /* 0x0000000dff0d723e */ /* 0x000fe200020006ff */
[C---:B------:R-:W-:Y:S01]  /*6c20*/  HFMA2.BF16_V2 R17, R2.reuse.H0_H0, R29, R17 ;  /* 0x0000001d02117231 */ /* 0x040fe20000200811 */
[----:B------:R-:W-:Y:S01]  /*6c30*/  PRMT R24, R24, 0x5410, R40 ;  /* 0x0000541018187816 */ /* 0x000fe20000000028 */
[C---:B------:R-:W-:Y:S01]  /*6c40*/  HFMA2.BF16_V2 R7, R2.reuse.H0_H0, R10, R7 ;  /* 0x0000000a02077231 */ /* 0x040fe20000200807 */
[----:B------:R-:W-:Y:S01]  /*6c50*/  F2FP.F16.E4M3.UNPACK_B R10, R8 ;  /* 0x00000008ff0a723e */ /* 0x000fe200020006ff */
        /* <DEDUP_REMOVED lines=35> */
[----:B------:R-:W-:Y:S02]  /*6e90*/  F2FP.F16.E4M3.UNPACK_B R20, R20 ;  /* 0x00000014ff14723e */ /* 0x000fe400020006ff */
[----:B------:R-:W-:Y:S01]  /*6ea0*/  F2FP.F16.E4M3.UNPACK_B R23, R23 ;  /* 0x00000017ff17723e */ /* 0x000fe200020006ff */
        /* <DEDUP_REMOVED lines=35> */
.L_x_127:
[----:B------:R-:W-:Y:S05]  /*70e0*/  BRA `(.L_x_125) ;  /* 0x0000006000b87947 */ /* 0x000fea0003800000 */
.L_x_126:
        /* <DEDUP_REMOVED lines=79> */
.L_x_129:
        /* <DEDUP_REMOVED lines=71> */
[----:B------:R-:W-:Y:S02]  /*7a50*/  F2FP.F16.E4M3.UNPACK_B R56, R56 ;  /* 0x00000038ff38723e */ /* 0x000fe400020006ff */
[----:B------:R-:W-:Y:S02]  /*7a60*/  LOP3.LUT R30, R8, 0xffff, RZ, 0xc0, !PT ;  /* 0x0000ffff081e7812 */ /* 0x000fe400078ec0ff */
[----:B------:R-:W-:Y:S02]  /*7a70*/  SHF.R.U32.HI R31, RZ, 0x10, R8 ;  /* 0x00000010ff1f7819 */ /* 0x000fe40000011608 */
[----:B------:R-:W-:-:S02]  /*7a80*/  SHF.R.U32.HI R54, RZ, 0x18, R11 ;  /* 0x00000018ff367819 */ /* 0x000fc4000001160b */
[----:B------:R-:W-:Y:S01]  /*7a90*/  F2FP.F16.E4M3.UNPACK_B R58, R48 ;  /* 0x00000030ff3a723e */ /* 0x000fe200020006ff */
[----:B------:R-:W-:Y:S01]  /*7aa0*/  HADD2.F32 R48, -RZ, R56.H0_H0 ;  /* 0x20000038ff307230 */ /* 0x000fe20000004100 */
[----:B------:R-:W-:Y:S02]  /*7ab0*/  LOP3.LUT R32, R9, 0xffff, RZ, 0xc0, !PT ;  /* 0x0000ffff09207812 */ /* 0x000fe400078ec0ff */
[----:B------:R-:W-:Y:S02]  /*7ac0*/  F2FP.F16.E4M3.UNPACK_B R53, R53 ;  /* 0x00000035ff35723e */ /* 0x000fe400020006ff */
[----:B------:R-:W-:Y:S02]  /*7ad0*/  SHF.R.U32.HI R56, RZ, 0x8, R30 ;  /* 0x00000008ff387819 */ /* 0x000fe4000001161e */
[----:B------:R-:W-:Y:S02]  /*7ae0*/  F2FP.F16.E4M3.UNPACK_B R54, R54 ;  /* 0x00000036ff36723e */ /* 0x000fe400020006ff */
[----:B------:R-:W-:Y:S01]  /*7af0*/  LOP3.LUT R59, R31, 0xff, RZ, 0xc0, !PT ;  /* 0x000000ff1f3b7812 */ /* 0x000fe200078ec0ff */
[----:B------:R-:W-:Y:S01]  /*7b00*/  HADD2.F32 R31, -RZ, R58.H0_H0 ;  /* 0x2000003aff1f7230 */ /* 0x000fe20000004100 */
[----:B------:R-:W-:Y:S01]  /*7b10*/  SHF.R.U32.HI R41, RZ, 0x10, R9 ;  /* 0x00000010ff297819 */ /* 0x000fe20000011609 */
[----:B------:R-:W-:Y:S01]  /*7b20*/  HADD2.F32 R30, -RZ, R53.H0_H0 ;  /* 0x20000035ff1e7230 */ /* 0x000fe20000004100 */
[----:B------:R-:W-:-:S02]  /*7b30*/  SHF.R.U32.HI R58, RZ, 0x8, R32 ;  /* 0x00000008ff3a7819 */ /* 0x000fc40000011620 */
[----:B------:R-:W-:Y:S01]  /*7b40*/  LOP3.LUT R49, R10, 0xffff, RZ, 0xc0, !PT ;  /* 0x0000ffff0a317812 */ /* 0x000fe200078ec0ff */
[----:B------:R-:W-:Y:S01]  /*7b50*/  HADD2.F32 R32, -RZ, R54.H0_H0 ;  /* 0x20000036ff207230 */ /* 0x000fe20000004100 */
[----:B------:R-:W-:Y:S02]  /*7b60*/  F2FP.F16.E4M3.UNPACK_B R53, R56 ;  /* 0x00000038ff35723e */ /* 0x000fe400020006ff */
[----:B------:R-:W-:Y:S02]  /*7b70*/  F2FP.F16.E4M3.UNPACK_B R56, R59 ;  /* 0x0000003bff38723e */ /* 0x000fe400020006ff */
[----:B------:R-:W-:Y:S02]  /*7b80*/  LOP3.LUT R59, R41, 0xff, RZ, 0xc0, !PT ;  /* 0x000000ff293b7812 */ /* 0x000fe400078ec0ff */
[----:B------:R-:W-:Y:S02]  /*7b90*/  F2FP.F16.E4M3.UNPACK_B R54, R58 ;  /* 0x0000003aff36723e */ /* 0x000fe400020006ff */
[----:B------:R-:W-:-:S02]  /*7ba0*/  SHF.R.U32.HI R50, RZ, 0x10, R10 ;  /* 0x00000010ff327819 */ /* 0x000fc4000001160a */
[----:B------:R-:W-:Y:S01]  /*7bb0*/  SHF.R.U32.HI R58, RZ, 0x8, R49 ;  /* 0x00000008ff3a7819 */ /* 0x000fe20000011631 */
[----:B------:R-:W-:Y:S01]  /*7bc0*/  HADD2.F32 R41, -RZ, R53.H0_H0 ;  /* 0x20000035ff297230 */ /* 0x000fe20000004100 */
[----:B------:R-:W-:Y:S01]  /*7bd0*/  LOP3.LUT R51, R11, 0xffff, RZ, 0xc0, !PT ;  /* 0x0000ffff0b337812 */ /* 0x000fe200078ec0ff */
[----:B------:R-:W-:Y:S01]  /*7be0*/  HADD2.F32 R49, -RZ, R56.H0_H0 ;  /* 0x20000038ff317230 */ /* 0x000fe20000004100 */
[----:B------:R-:W-:Y:S02]  /*7bf0*/  F2FP.F16.E4M3.UNPACK_B R53, R59 ;  /* 0x0000003bff35723e */ /* 0x000fe400020006ff */
[----:B------:R-:W-:Y:S02]  /*7c00*/  LOP3.LUT R59, R50, 0xff, RZ, 0xc0, !PT ;  /* 0x000000ff323b7812 */ /* 0x000fe400078ec0ff */
[----:B------:R-:W-:Y:S02]  /*7c10*/  F2FP.F16.E4M3.UNPACK_B R56, R58 ;  /* 0x0000003aff38723e */ /* 0x000fe400020006ff */
[----:B------:R-:W-:-:S02]  /*7c20*/  SHF.R.U32.HI R52, RZ, 0x10, R11 ;  /* 0x00000010ff347819 */ /* 0x000fc4000001160b */
[----:B------:R-:W-:Y:S01]  /*7c30*/  SHF.R.U32.HI R58, RZ, 0x8, R51 ;  /* 0x00000008ff3a7819 */ /* 0x000fe20000011633 */
[----:B------:R-:W-:Y:S01]  /*7c40*/  HADD2.F32 R50, -RZ, R54.H0_H0 ;  /* 0x20000036ff327230 */ /* 0x000fe20000004100 */
[----:B------:R-:W-:Y:S02]  /*7c50*/  F2FP.F16.E4M3.UNPACK_B R54, R59 ;  /* 0x0000003bff36723e */ /* 0x000fe400020006ff */
[----:B------:R-:W-:Y:S02]  /*7c60*/  LOP3.LUT R59, R52, 0xff, RZ, 0xc0, !PT ;  /* 0x000000ff343b7812 */ /* 0x000fe400078ec0ff */
[----:B------:R-:W-:Y:S01]  /*7c70*/  F2FP.F16.E4M3.UNPACK_B R58, R58 ;  /* 0x0000003aff3a723e */ /* 0x000fe200020006ff */
[----:B------:R-:W-:Y:S02]  /*7c80*/  HADD2.F32 R51, -RZ, R53.H0_H0 ;  /* 0x20000035ff337230 */ /* 0x000fe40000004100 */
[----:B------:R-:W-:Y:S01]  /*7c90*/  HADD2.F32 R52, -RZ, R56.H0_H0 ;  /* 0x20000038ff347230 */ /* 0x000fe20000004100 */
[----:B------:R-:W-:Y:S01]  /*7ca0*/  F2FP.F16.E4M3.UNPACK_B R56, R59 ;  /* 0x0000003bff38723e */ /* 0x000fe200020006ff */
        /* <DEDUP_REMOVED lines=22> */
[----:B------:R-:W-:Y:S02]  /*7e10*/  F2FP.F16.E4M3.UNPACK_B R26, R26 ;  /* 0x0000001aff1a723e */ /* 0x000fe400020006ff */
[----:B------:R-:W-:Y:S02]  /*7e20*/  F2FP.F16.E4M3.UNPACK_B R8, R27 ;  /* 0x0000001bff08723e */ /* 0x000fe400020006ff */
[----:B------:R-:W-:Y:S02]  /*7e30*/  F2FP.F16.E4M3.UNPACK_B R45, R45 ;  /* 0x0000002dff2d723e */ /* 0x000fe400020006ff */
[----:B------:R-:W-:Y:S02]  /*7e40*/  SHF.R.U32.HI R44, RZ, 0x8, R44 ;  /* 0x00000008ff2c7819 */ /* 0x000fe4000001162c */
[----:B------:R-:W-:Y:S01]  /*7e50*/  LOP3.LUT R28, R28, 0xff, RZ, 0xc0, !PT ;  /* 0x000000ff1c1c7812 */ /* 0x000fe200078ec0ff */
[----:B------:R-:W-:Y:S01]  /*7e60*/  HADD2.F32 R27, -RZ, R26.H0_H0 ;  /* 0x2000001aff1b7230 */ /* 0x000fe20000004100 */
[----:B------:R-:W-:Y:S01]  /*7e70*/  SHF.R.U32.HI R29, RZ, 0x8, R29 ;  /* 0x00000008ff1d7819 */ /* 0x000fe2000001161d */
[----:B------:R-:W-:Y:S01]  /*7e80*/  HADD2.F32 R26, -RZ, R8.H0_H0 ;  /* 0x20000008ff1a7230 */ /* 0x000fe20000004100 */
[----:B------:R-:W-:Y:S01]  /*7e90*/  F2FP.F16.E4M3.UNPACK_B R8, R55 ;  /* 0x00000037ff08723e */ /* 0x000fe200020006ff */
[----:B------:R-:W-:Y:S01]  /*7ea0*/  HADD2.F32 R55, -RZ, R45.H0_H0 ;  /* 0x2000002dff377230 */ /* 0x000fe20000004100 */
[----:B------:R-:W-:-:S02]  /*7eb0*/  F2FP.F16.E4M3.UNPACK_B R44, R44 ;  /* 0x0000002cff2c723e */ /* 0x000fc400020006ff */
[----:B------:R-:W-:Y:S02]  /*7ec0*/  F2FP.F16.E4M3.UNPACK_B R28, R28 ;  /* 0x0000001cff1c723e */ /* 0x000fe400020006ff */
[----:B------:R-:W-:Y:S02]  /*7ed0*/  F2FP.F16.E4M3.UNPACK_B R29, R29 ;  /* 0x0000001dff1d723e */ /* 0x000fe400020006ff */
[----:B------:R-:W-:Y:S02]  /*7ee0*/  SHF.R.U32.HI R45, RZ, 0x8, R43 ;  /* 0x00000008ff2d7819 */ /* 0x000fe4000001162b */
[----:B------:R-:W-:Y:S02]  /*7ef0*/  LOP3.LUT R18, R18, 0xff, RZ, 0xc0, !PT ;  /* 0x000000ff12127812 */ /* 0x000fe400078ec0ff */
[----:B------:R-:W-:Y:S01]  /*7f00*/  F2FP.F16.E4M3.UNPACK_B R19, R19 ;  /* 0x00000013ff13723e */ /* 0x000fe200020006ff */
[----:B------:R-:W-:Y:S01]  /*7f10*/  HADD2.F32 R43, -RZ, R28.H0_H0 ;  /* 0x2000001cff2b7230 */ /* 0x000fe20000004100 */
[----:B------:R-:W-:Y:S01]  /*7f20*/  LOP3.LUT R11, R42, 0xff, RZ, 0xc0, !PT ;  /* 0x000000ff2a0b7812 */ /* 0x000fe200078ec0ff */
[----:B------:R-:W-:Y:S01]  /*7f30*/  HADD2.F32 R42, -RZ, R44.H0_H0 ;  /* 0x2000002cff2a7230 */ /* 0x000fe20000004100 */
[----:B------:R-:W-:Y:S01]  /*7f40*/  F2FP.F16.E4M3.UNPACK_B R28, R45 ;  /* 0x0000002dff1c723e */ /* 0x000fe200020006ff */
[----:B------:R-:W-:Y:S01]  /*7f50*/  HADD2.F32 R44, -RZ, R29.H0_H0 ;  /* 0x2000001dff2c7230 */ /* 0x000fe20000004100 */
[----:B------:R-:W-:Y:S01]  /*7f60*/  F2FP.F16.E4M3.UNPACK_B R29, R18 ;  /* 0x00000012ff1d723e */ /* 0x000fe200020006ff */
        /* <DEDUP_REMOVED lines=10> */
[----:B------:R-:W-:Y:S02]  /*8010*/  F2FP.F16.E4M3.UNPACK_B R10, R46 ;  /* 0x0000002eff0a723e */ /* 0x000fe400020006ff */
[----:B------:R-:W-:Y:S02]  /*8020*/  LOP3.LUT R33, R33, 0xff, RZ, 0xc0, !PT ;  /* 0x000000ff21217812 */ /* 0x000fe400078ec0ff */
[----:B------:R-:W-:Y:S02]  /*8030*/  F2FP.F16.E4M3.UNPACK_B R40, R40 ;  /* 0x00000028ff28723e */ /* 0x000fe400020006ff */
[----:B------:R-:W-:Y:S01]  /*8040*/  F2FP.F16.E4M3.UNPACK_B R47, R47 ;  /* 0x0000002fff2f723e */ /* 0x000fe200020006ff */
        /* <DEDUP_REMOVED lines=78> */
[----:B------:R-:W-:Y:S01]  /*8530*/  F2FP.F16.E4M3.UNPACK_B R10, R10 ;  /* 0x0000000aff0a723e */ /* 0x000fe200020006ff */
[C---:B------:R-:W-:Y:S01]  /*8540*/  HFMA2.BF16_V2 R46, R2.reuse.H0_H0, R46, R27 ;  /* 0x0000002e022e7231 */ /* 0x040fe2000020081b */
[C---:B------:R-:W-:Y:S01]  /*8550*/  LOP3.LUT R8, R12.reuse, 0xff, RZ, 0xc0, !PT ;  /* 0x000000ff0c087812 */ /* 0x040fe200078ec0ff */
[----:B------:R-:W-:Y:S01]  /*8560*/  HFMA2.BF16_V2 R48, R2.H0_H0, R48, R24 ;  /* 0x0000003002307231 */ /* 0x000fe20000200818 */
[----:B------:R-:W-:-:S02]  /*8570*/  LOP3.LUT R45, R12, 0xffff, RZ, 0xc0, !PT ;  /* 0x0000ffff0c2d7812 */ /* 0x000fc400078ec0ff */
[----:B------:R-:W-:Y:S02]  /*8580*/  SHF.R.U32.HI R44, RZ, 0x10, R12 ;  /* 0x00000010ff2c7819 */ /* 0x000fe4000001160c */
[----:B------:R-:W-:Y:S01]  /*8590*/  F2FP.F16.E4M3.UNPACK_B R49, R9 ;  /* 0x00000009ff31723e */ /* 0x000fe200020006ff */
        /* <DEDUP_REMOVED lines=11> */
[----:B------:R-:W-:Y:S02]  /*8650*/  F2FP.F16.E4M3.UNPACK_B R13, R13 ;  /* 0x0000000dff0d723e */ /* 0x000fe400020006ff */
[----:B------:R-:W-:Y:S02]  /*8660*/  F2FP.F16.E4M3.UNPACK_B R49, R47 ;  /* 0x0000002fff31723e */ /* 0x000fe400020006ff */
[----:B------:R-:W-:-:S02]  /*8670*/  F2FP.F16.E4M3.UNPACK_B R50, R11 ;  /* 0x0000000bff32723e */ /* 0x000fc400020006ff */
[----:B------:R-:W-:Y:S02]  /*8680*/  SHF.R.U32.HI R45, RZ, 0x8, R45 ;  /* 0x00000008ff2d7819 */ /* 0x000fe4000001162d */
[----:B------:R-:W-:Y:S02]  /*8690*/  LOP3.LUT R44, R44, 0xff, RZ, 0xc0, !PT ;  /* 0x000000ff2c2c7812 */ /* 0x000fe400078ec0ff */
[----:B------:R-:W-:Y:S02]  /*86a0*/  F2FP.F16.E4M3.UNPACK_B R31, R31 ;  /* 0x0000001fff1f723e */ /* 0x000fe400020006ff */
[----:B------:R-:W-:Y:S02]  /*86b0*/  SHF.R.U32.HI R14, RZ, 0x18, R14 ;  /* 0x00000018ff0e7819 */ /* 0x000fe4000001160e */
[----:B------:R-:W-:Y:S02]  /*86c0*/  SHF.R.U32.HI R12, RZ, 0x8, R12 ;  /* 0x00000008ff0c7819 */ /* 0x000fe4000001160c */
[----:B------:R-:W-:Y:S01]  /*86d0*/  LOP3.LUT R32, R32, 0xff, RZ, 0xc0, !PT ;  /* 0x000000ff20207812 */ /* 0x000fe200078ec0ff */
[----:B------:R-:W-:Y:S01]  /*86e0*/  HADD2.F32 R11, -RZ, R13.H0_H0 ;  /* 0x2000000dff0b7230 */ /* 0x000fe20000004100 */
[----:B------:R-:W-:Y:S01]  /*86f0*/  F2FP.F16.E4M3.UNPACK_B R8, R8 ;  /* 0x00000008ff08723e */ /* 0x000fe200020006ff */
[----:B------:R-:W-:Y:S01]  /*8700*/  HADD2.F32 R13, -RZ, R50.H0_H0 ;  /* 0x20000032ff0d7230 */ /* 0x000fe20000004100 */
[----:B------:R-:W-:Y:S01]  /*8710*/  F2FP.F16.E4M3.UNPACK_B R45, R45 ;  /* 0x0000002dff2d723e */ /* 0x000fe200020006ff */
[----:B------:R-:W-:Y:S01]  /*8720*/  HADD2.F32 R31, -RZ, R31.H0_H0 ;  /* 0x2000001fff1f7230 */ /* 0x000fe20000004100 */
[----:B------:R-:W-:-:S02]  /*8730*/  F2FP.F16.E4M3.UNPACK_B R44, R44 ;  /* 0x0000002cff2c723e */ /* 0x000fc400020006ff */
[----:B------:R-:W-:Y:S02]  /*8740*/  F2FP.F16.E4M3.UNPACK_B R14, R14 ;  /* 0x0000000eff0e723e */ /* 0x000fe400020006ff */
[----:B------:R-:W-:Y:S01]  /*8750*/  F2FP.F16.E4M3.UNPACK_B R32, R32 ;  /* 0x00000020ff20723e */ /* 0x000fe200020006ff */
        /* <DEDUP_REMOVED lines=28> */
[----:B------:R-:W-:Y:S01]  /*8920*/  F2FP.F16.E4M3.UNPACK_B R47, R15 ;  /* 0x0000000fff2f723e */ /* 0x000fe200020006ff */
[----:B------:R-:W-:Y:S01]  /*8930*/  HADD2.F32 R15, -RZ, R49.H0_H0 ;  /* 0x20000031ff0f7230 */ /* 0x000fe20000004100 */
[----:B------:R-:W-:Y:S02]  /*8940*/  F2FP.F16.E4M3.UNPACK_B R49, R12 ;  /* 0x0000000cff31723e */ /* 0x000fe400020006ff */
[----:B------:R-:W-:Y:S01]  /*8950*/  LOP3.LUT R41, R41, 0xff, RZ, 0xc0, !PT ;  /* 0x000000ff29297812 */ /* 0x000fe200078ec0ff */
[----:B------:R-:W-:Y:S01]  /*8960*/  HADD2.F32 R12, -RZ, R47.H0_H0 ;  /* 0x2000002fff0c7230 */ /* 0x000fe20000004100 */
[----:B------:R-:W-:-:S02]  /*8970*/  F2FP.F16.E4M3.UNPACK_B R40, R40 ;  /* 0x00000028ff28723e */ /* 0x000fc400020006ff */
        /* <DEDUP_REMOVED lines=28> */
[----:B------:R-:W-:Y:S02]  /*8b40*/  F2FP.F16.E4M3.UNPACK_B R49, R13 ;  /* 0x0000000dff31723e */ /* 0x000fe400020006ff */
[----:B------:R-:W-:-:S02]  /*8b50*/  PRMT R47, R47, 0x5410, R11 ;  /* 0x000054102f2f7816 */ /* 0x000fc4000000000b */
[--C-:B------:R-:W-:Y:S02]  /*8b60*/  SHF.R.U32.HI R32, RZ, 0x10, R22.reuse ;  /* 0x00000010ff207819 */ /* 0x100fe40000011616 */
[----:B------:R-:W-:Y:S02]  /*8b70*/  SHF.R.U32.HI R15, RZ, 0x18, R22 ;  /* 0x00000018ff0f7819 */ /* 0x000fe40000011616 */
[----:B------:R-:W-:Y:S01]  /*8b80*/  LOP3.LUT R22, R23, 0xff, RZ, 0xc0, !PT ;  /* 0x000000ff17167812 */ /* 0x000fe200078ec0ff */
[----:B------:R-:W-:Y:S01]  /*8b90*/  HFMA2.BF16_V2 R29, R2.H0_H0, R41, R29 ;  /* 0x00000029021d7231 */ /* 0x000fe2000020081d */
[----:B------:R-:W-:Y:S02]  /*8ba0*/  LOP3.LUT R12, R20, 0xff, RZ, 0xc0, !PT ;  /* 0x000000ff140c7812 */ /* 0x000fe400078ec0ff */
[----:B------:R-:W-:Y:S02]  /*8bb0*/  SHF.R.U32.HI R20, RZ, 0x18, R20 ;  /* 0x00000018ff147819 */ /* 0x000fe40000011614 */
[----:B------:R-:W-:Y:S01]  /*8bc0*/  F2FP.F16.E4M3.UNPACK_B R50, R14 ;  /* 0x0000000eff32723e */ /* 0x000fe200020006ff */
[----:B------:R-:W-:Y:S01]  /*8bd0*/  HADD2.F32 R14, -RZ, R49.H0_H0 ;  /* 0x20000031ff0e7230 */ /* 0x000fe20000004100 */
[----:B------:R-:W-:-:S02]  /*8be0*/  SHF.R.U32.HI R45, RZ, 0x8, R45 ;  /* 0x00000008ff2d7819 */ /* 0x000fc4000001162d */
[----:B------:R-:W-:Y:S01]  /*8bf0*/  LOP3.LUT R44, R44, 0xff, RZ, 0xc0, !PT ;  /* 0x000000ff2c2c7812 */ /* 0x000fe200078ec0ff */
[----:B------:R-:W-:Y:S01]  /*8c00*/  HFMA2.BF16_V2 R42, R2.H0_H0, R47, R42 ;  /* 0x0000002f022a7231 */ /* 0x000fe2000020082a */
[----:B------:R-:W-:Y:S02]  /*8c10*/  LOP3.LUT R40, R23, 0xffff, RZ, 0xc0, !PT ;  /* 0x0000ffff17287812 */ /* 0x000fe400078ec0ff */
[--C-:B------:R-:W-:Y:S02]  /*8c20*/  SHF.R.U32.HI R41, RZ, 0x10, R23.reuse ;  /* 0x00000010ff297819 */ /* 0x100fe40000011617 */
[----:B------:R-:W-:Y:S02]  /*8c30*/  SHF.R.U32.HI R23, RZ, 0x18, R23 ;  /* 0x00000018ff177819 */ /* 0x000fe40000011617 */
[----:B------:R-:W-:Y:S02]  /*8c40*/  F2FP.F16.E4M3.UNPACK_B R49, R22 ;  /* 0x00000016ff31723e */ /* 0x000fe400020006ff */
[----:B------:R-:W-:-:S02]  /*8c50*/  LOP3.LUT R47, R21, 0xffff, RZ, 0xc0, !PT ;  /* 0x0000ffff152f7812 */ /* 0x000fc400078ec0ff */
[----:B------:R-:W-:Y:S02]  /*8c60*/  F2FP.F16.E4M3.UNPACK_B R12, R12 ;  /* 0x0000000cff0c723e */ /* 0x000fe400020006ff */
[----:B------:R-:W-:Y:S02]  /*8c70*/  SHF.R.U32.HI R43, RZ, 0x10, R21 ;  /* 0x00000010ff2b7819 */ /* 0x000fe40000011615 */
[----:B------:R-:W-:Y:S02]  /*8c80*/  F2FP.F16.E4M3.UNPACK_B R20, R20 ;  /* 0x00000014ff14723e */ /* 0x000fe400020006ff */
[----:B------:R-:W-:Y:S02]  /*8c90*/  F2FP.F16.E4M3.UNPACK_B R45, R45 ;  /* 0x0000002dff2d723e */ /* 0x000fe400020006ff */
[----:B------:R-:W-:Y:S02]  /*8ca0*/  F2FP.F16.E4M3.UNPACK_B R44, R44 ;  /* 0x0000002cff2c723e */ /* 0x000fe400020006ff */
[----:B------:R-:W-:Y:S01]  /*8cb0*/  F2FP.F16.E4M3.UNPACK_B R22, R23 ;  /* 0x00000017ff16723e */ /* 0x000fe200020006ff */
[----:B------:R-:W-:Y:S01]  /*8cc0*/  HADD2.F32 R23, -RZ, R49.H0_H0 ;  /* 0x20000031ff177230 */ /* 0x000fe20000004100 */
[----:B------:R-:W-:Y:S01]  /*8cd0*/  SHF.R.U32.HI R47, RZ, 0x8, R47 ;  /* 0x00000008ff2f7819 */ /* 0x000fe2000001162f */
[----:B------:R-:W-:Y:S01]  /*8ce0*/  HADD2.F32 R12, -RZ, R12.H0_H0 ;  /* 0x2000000cff0c7230 */ /* 0x000fe20000004100 */
[----:B------:R-:W-:Y:S01]  /*8cf0*/  LOP3.LUT R49, R43, 0xff, RZ, 0xc0, !PT ;  /* 0x000000ff2b317812 */ /* 0x000fe200078ec0ff */
        /* <DEDUP_REMOVED lines=9> */
[----:B------:R-:W-:-:S02]  /*8d90*/  F2FP.F16.E4M3.UNPACK_B R47, R49 ;  /* 0x00000031ff2f723e */ /* 0x000fc400020006ff */
[----:B------:R-:W-:Y:S02]  /*8da0*/  PRMT R49, R12, 0x5410, R43 ;  /* 0x000054100c317816 */ /* 0x000fe4000000002b */
[----:B------:R-:W-:Y:S01]  /*8db0*/  PRMT R44, R44, 0x5410, R13 ;  /* 0x000054102c2c7816 */ /* 0x000fe2000000000d */
[----:B------:R-:W-:Y:S02]  /*8dc0*/  IMAD.WIDE R12, R7, 0x10, R52 ;  /* 0x00000010070c7825 */ /* 0x000fe400078e0234 */
[----:B------:R-:W5:Y:S01]  /*8dd0*/  LDL.64 R52, [R1+0x40] ;  /* 0x0000400001347983 */ /* 0x000f620000100a00 */
[----:B------:R-:W-:Y:S02]  /*8de0*/  SHF.R.U32.HI R21, RZ, 0x18, R21 ;  /* 0x00000018ff157819 */ /* 0x000fe40000011615 */
[----:B------:R-:W-:Y:S02]  /*8df0*/  SHF.R.U32.HI R31, RZ, 0x8, R31 ;  /* 0x00000008ff1f7819 */ /* 0x000fe4000001161f */
[----:B------:R-:W-:-:S02]  /*8e00*/  LOP3.LUT R41, R41, 0xff, RZ, 0xc0, !PT ;  /* 0x000000ff29297812 */ /* 0x000fc400078ec0ff */
[----:B------:R-:W-:Y:S02]  /*8e10*/  F2FP.F16.E4M3.UNPACK_B R21, R21 ;  /* 0x00000015ff15723e */ /* 0x000fe400020006ff */
[----:B------:R-:W-:Y:S02]  /*8e20*/  SHF.R.U32.HI R40, RZ, 0x8, R40 ;  /* 0x00000008ff287819 */ /* 0x000fe40000011628 */
[----:B------:R-:W-:Y:S02]  /*8e30*/  LOP3.LUT R32, R32, 0xff, RZ, 0xc0, !PT ;  /* 0x000000ff20207812 */ /* 0x000fe400078ec0ff */
        /* <DEDUP_REMOVED lines=41> */
[----:B------:R-:W-:Y:S02]  /*90d0*/  F2FP.F16.E4M3.UNPACK_B R22, R22 ;  /* 0x00000016ff16723e */ /* 0x000fe400020006ff */
[C---:B------:R-:W-:Y:S02]  /*90e0*/  LOP3.LUT R21, R17.reuse, 0xff, RZ, 0xc0, !PT ;  /* 0x000000ff11157812 */ /* 0x040fe400078ec0ff */
[----:B------:R-:W-:Y:S02]  /*90f0*/  LOP3.LUT R44, R17, 0xffff, RZ, 0xc0, !PT ;  /* 0x0000ffff112c7812 */ /* 0x000fe400078ec0ff */
[--C-:B------:R-:W-:Y:S02]  /*9100*/  SHF.R.U32.HI R43, RZ, 0x10, R17.reuse ;  /* 0x00000010ff2b7819 */ /* 0x100fe40000011611 */
[----:B------:R-:W-:Y:S02]  /*9110*/  SHF.R.U32.HI R50, RZ, 0x18, R17 ;  /* 0x00000018ff327819 */ /* 0x000fe40000011611 */
[----:B------:R-:W-:-:S02]  /*9120*/  LOP3.LUT R17, R18, 0xff, RZ, 0xc0, !PT ;  /* 0x000000ff12117812 */ /* 0x000fc400078ec0ff */
[----:B------:R-:W-:Y:S02]  /*9130*/  LOP3.LUT R45, R19, 0xff, RZ, 0xc0, !PT ;  /* 0x000000ff132d7812 */ /* 0x000fe400078ec0ff */
[----:B------:R-:W-:Y:S02]  /*9140*/  F2FP.F16.E4M3.UNPACK_B R49, R49 ;  /* 0x00000031ff31723e */ /* 0x000fe400020006ff */
[----:B------:R-:W-:Y:S02]  /*9150*/  LOP3.LUT R23, R16, 0xffff, RZ, 0xc0, !PT ;  /* 0x0000ffff10177812 */ /* 0x000fe400078ec0ff */
[----:B------:R-:W-:Y:S01]  /*9160*/  SHF.R.U32.HI R20, RZ, 0x10, R16 ;  /* 0x00000010ff147819 */ /* 0x000fe20000011610 */
[----:B------:R-:W-:Y:S01]  /*9170*/  HADD2.F32 R16, -RZ, R22.H0_H0 ;  /* 0x20000016ff107230 */ /* 0x000fe20000004100 */
[----:B------:R-:W-:Y:S02]  /*9180*/  LOP3.LUT R31, R18, 0xffff, RZ, 0xc0, !PT ;  /* 0x0000ffff121f7812 */ /* 0x000fe400078ec0ff */
[----:B------:R-:W-:-:S02]  /*9190*/  SHF.R.U32.HI R32, RZ, 0x10, R18 ;  /* 0x00000010ff207819 */ /* 0x000fc40000011612 */
[----:B------:R-:W-:Y:S02]  /*91a0*/  SHF.R.U32.HI R18, RZ, 0x18, R18 ;  /* 0x00000018ff127819 */ /* 0x000fe40000011612 */
[--C-:B------:R-:W-:Y:S02]  /*91b0*/  SHF.R.U32.HI R47, RZ, 0x18, R19.reuse ;  /* 0x00000018ff2f7819 */ /* 0x100fe40000011613 */
[----:B------:R-:W-:Y:S01]  /*91c0*/  F2FP.F16.E4M3.UNPACK_B R22, R17 ;  /* 0x00000011ff16723e */ /* 0x000fe200020006ff */
[----:B------:R-:W-:Y:S01]  /*91d0*/  HADD2.F32 R17, -RZ, R49.H0_H0 ;  /* 0x20000031ff117230 */ /* 0x000fe20000004100 */
[----:B------:R-:W-:Y:S02]  /*91e0*/  F2FP.F16.E4M3.UNPACK_B R45, R45 ;  /* 0x0000002dff2d723e */ /* 0x000fe400020006ff */
[----:B------:R-:W-:Y:S02]  /*91f0*/  LOP3.LUT R40, R19, 0xffff, RZ, 0xc0, !PT ;  /* 0x0000ffff13287812 */ /* 0x000fe400078ec0ff */
[----:B------:R-:W-:-:S02]  /*9200*/  SHF.R.U32.HI R41, RZ, 0x10, R19 ;  /* 0x00000010ff297819 */ /* 0x000fc40000011613 */
[----:B------:R-:W-:Y:S02]  /*9210*/  F2FP.F16.E4M3.UNPACK_B R21, R21 ;  /* 0x00000015ff15723e */ /* 0x000fe400020006ff */
[----:B------:R-:W-:Y:S02]  /*9220*/  SHF.R.U32.HI R49, RZ, 0x8, R23 ;  /* 0x00000008ff317819 */ /* 0x000fe40000011617 */
[----:B------:R-:W-:Y:S02]  /*9230*/  LOP3.LUT R20, R20, 0xff, RZ, 0xc0, !PT ;  /* 0x000000ff14147812 */ /* 0x000fe400078ec0ff */
[----:B------:R-:W-:Y:S01]  /*9240*/  F2FP.F16.E4M3.UNPACK_B R19, R50 ;  /* 0x00000032ff13723e */ /* 0x000fe200020006ff */
[----:B------:R-:W-:Y:S01]  /*9250*/  HADD2.F32 R23, -RZ, R45.H0_H0 ;  /* 0x2000002dff177230 */ /* 0x000fe20000004100 */
[----:B------:R-:W-:Y:S02]  /*9260*/  F2FP.F16.E4M3.UNPACK_B R50, R18 ;  /* 0x00000012ff32723e */ /* 0x000fe400020006ff */
[----:B------:R-:W-:Y:S01]  /*9270*/  F2FP.F16.E4M3.UNPACK_B R47, R47 ;  /* 0x0000002fff2f723e */ /* 0x000fe200020006ff */
[----:B------:R-:W-:Y:S01]  /*9280*/  HADD2.F32 R18, -RZ, R21.H0_H0 ;  /* 0x20000015ff127230 */ /* 0x000fe20000004100 */
[----:B------:R-:W-:-:S02]  /*9290*/  SHF.R.U32.HI R44, RZ, 0x8, R44 ;  /* 0x00000008ff2c7819 */ /* 0x000fc4000001162c */
[----:B------:R-:W-:Y:S02]  /*92a0*/  F2FP.F16.E4M3.UNPACK_B R49, R49 ;  /* 0x00000031ff31723e */ /* 0x000fe400020006ff */
[----:B------:R-:W-:Y:S01]  /*92b0*/  F2FP.F16.E4M3.UNPACK_B R45, R20 ;  /* 0x00000014ff2d723e */ /* 0x000fe200020006ff */
[----:B------:R-:W-:Y:S02]  /*92c0*/  HADD2.F32 R21, -RZ, R22.H0_H0 ;  /* 0x20000016ff157230 */ /* 0x000fe40000004100 */
[----:B------:R-:W-:Y:S01]  /*92d0*/  HADD2.F32 R22, -RZ, R50.H0_H0 ;  /* 0x20000032ff167230 */ /* 0x000fe20000004100 */
[----:B------:R-:W-:Y:S01]  /*92e0*/  F2FP.F16.E4M3.UNPACK_B R50, R44 ;  /* 0x0000002cff32723e */ /* 0x000fe200020006ff */
        /* <DEDUP_REMOVED lines=14> */
[----:B------:R-:W-:Y:S02]  /*93d0*/  F2FP.F16.E4M3.UNPACK_B R31, R31 ;  /* 0x0000001fff1f723e */ /* 0x000fe400020006ff */
[----:B------:R-:W-:Y:S02]  /*93e0*/  SHF.R.U32.HI R40, RZ, 0x8, R40 ;  /* 0x00000008ff287819 */ /* 0x000fe40000011628 */
[----:B------:R-:W-:Y:S01]  /*93f0*/  LOP3.LUT R41, R41, 0xff, RZ, 0xc0, !PT ;  /* 0x000000ff29297812 */ /* 0x000fe200078ec0ff */
[----:B------:R-:W-:Y:S01]  /*9400*/  HADD2.F32 R31, -RZ, R31.H0_H0 ;  /* 0x2000001fff1f7230 */ /* 0x000fe20000004100 */
[----:B------:R-:W-:Y:S02]  /*9410*/  F2FP.F16.E4M3.UNPACK_B R32, R32 ;  /* 0x00000020ff20723e */ /* 0x000fe400020006ff */
[----:B------:R-:W-:-:S02]  /*9420*/  F2FP.F16.E4M3.UNPACK_B R40, R40 ;  /* 0x00000028ff28723e */ /* 0x000fc400020006ff */
[----:B------:R-:W-:Y:S01]  /*9430*/  F2FP.F16.E4M3.UNPACK_B R41, R41 ;  /* 0x00000029ff29723e */ /* 0x000fe200020006ff */
[----:B------:R-:W-:Y:S01]  /*9440*/  HADD2.F32 R32, -RZ, R32.H0_H0 ;  /* 0x20000020ff207230 */ /* 0x000fe20000004100 */
[----:B------:R-:W-:Y:S01]  /*9450*/  F2FP.BF16.F32.PACK_AB.RZ R21, RZ, R21 ;  /* 0x00000015ff15723e */ /* 0x000fe200000190ff */
[----:B------:R-:W-:Y:S01]  /*9460*/  HADD2.F32 R40, -RZ, R40.H0_H0 ;  /* 0x20000028ff287230 */ /* 0x000fe20000004100 */
[----:B------:R-:W-:Y:S01]  /*9470*/  F2FP.BF16.F32.PACK_AB.RZ R31, RZ, R31 ;  /* 0x0000001fff1f723e */ /* 0x000fe200000190ff */
[----:B----4-:R-:W-:Y:S01]  /*9480*/  IMAD.WIDE R8, R7, 0x10, R58 ;  /* 0x0000001007087825 */ /* 0x010fe200078e023a */
[----:B------:R-:W-:Y:S02]  /*9490*/  F2FP.F16.E4M3.UNPACK_B R47, R47 ;  /* 0x0000002fff2f723e */ /* 0x000fe400020006ff */
        /* <DEDUP_REMOVED lines=30> */
[----:B------:R-:W-:Y:S02]  /*9680*/  F2FP.F16.E4M3.UNPACK_B R49, R21 ;  /* 0x00000015ff31723e */ /* 0x000fe400020006ff */
        /* <DEDUP_REMOVED lines=8> */
[----:B------:R-:W-:Y:S01]  /*9710*/  F2FP.F16.E4M3.UNPACK_B R50, R22 ;  /* 0x00000016ff32723e */ /* 0x000fe200020006ff */
[----:B------:R-:W-:Y:S01]  /*9720*/  HADD2.F32 R22, -RZ, R49.H0_H0 ;  /* 0x20000031ff167230 */ /* 0x000fe20000004100 */
[----:B------:R-:W-:Y:S02]  /*9730*/  SHF.R.U32.HI R45, RZ, 0x8, R45 ;  /* 0x00000008ff2d7819 */ /* 0x000fe4000001162d */
[----:B------:R-:W-:Y:S01]  /*9740*/  LOP3.LUT R44, R44, 0xff, RZ, 0xc0, !PT ;  /* 0x000000ff2c2c7812 */ /* 0x000fe200078ec0ff */
[----:B------:R-:W-:Y:S01]  /*9750*/  HFMA2.BF16_V2 R42, R2.H0_H0, R47, R42 ;  /* 0x0000002f022a7231 */ /* 0x000fe2000020082a */
[----:B------:R-:W-:Y:S02]  /*9760*/  LOP3.LUT R40, R27, 0xffff, RZ, 0xc0, !PT ;  /* 0x0000ffff1b287812 */ /* 0x000fe400078ec0ff */
[----:B------:R-:W-:-:S02]  /*9770*/  SHF.R.U32.HI R41, RZ, 0x10, R27 ;  /* 0x00000010ff297819 */ /* 0x000fc4000001161b */
[----:B------:R-:W-:Y:S02]  /*9780*/  SHF.R.U32.HI R27, RZ, 0x18, R27 ;  /* 0x00000018ff1b7819 */ /* 0x000fe4000001161b */
[----:B------:R-:W-:Y:S02]  /*9790*/  F2FP.F16.E4M3.UNPACK_B R49, R26 ;  /* 0x0000001aff31723e */ /* 0x000fe400020006ff */
[----:B------:R-:W-:Y:S02]  /*97a0*/  LOP3.LUT R47, R25, 0xffff, RZ, 0xc0, !PT ;  /* 0x0000ffff192f7812 */ /* 0x000fe400078ec0ff */
[----:B------:R-:W-:Y:S02]  /*97b0*/  F2FP.F16.E4M3.UNPACK_B R20, R20 ;  /* 0x00000014ff14723e */ /* 0x000fe400020006ff */
[----:B------:R-:W-:Y:S02]  /*97c0*/  SHF.R.U32.HI R43, RZ, 0x10, R25 ;  /* 0x00000010ff2b7819 */ /* 0x000fe40000011619 */
[----:B------:R-:W-:-:S02]  /*97d0*/  F2FP.F16.E4M3.UNPACK_B R24, R24 ;  /* 0x00000018ff18723e */ /* 0x000fc400020006ff */
[----:B------:R-:W-:Y:S02]  /*97e0*/  F2FP.F16.E4M3.UNPACK_B R45, R45 ;  /* 0x0000002dff2d723e */ /* 0x000fe400020006ff */
[----:B------:R-:W-:Y:S02]  /*97f0*/  F2FP.F16.E4M3.UNPACK_B R44, R44 ;  /* 0x0000002cff2c723e */ /* 0x000fe400020006ff */
[----:B------:R-:W-:Y:S01]  /*9800*/  F2FP.F16.E4M3.UNPACK_B R26, R27 ;  /* 0x0000001bff1a723e */ /* 0x000fe200020006ff */
[----:B------:R-:W-:Y:S01]  /*9810*/  HADD2.F32 R27, -RZ, R49.H0_H0 ;  /* 0x20000031ff1b7230 */ /* 0x000fe20000004100 */
[----:B------:R-:W-:Y:S01]  /*9820*/  SHF.R.U32.HI R47, RZ, 0x8, R47 ;  /* 0x00000008ff2f7819 */ /* 0x000fe2000001162f */
[----:B------:R-:W-:Y:S01]  /*9830*/  HADD2.F32 R20, -RZ, R20.H0_H0 ;  /* 0x20000014ff147230 */ /* 0x000fe20000004100 */
[----:B------:R-:W-:Y:S01]  /*9840*/  LOP3.LUT R49, R43, 0xff, RZ, 0xc0, !PT ;  /* 0x000000ff2b317812 */ /* 0x000fe200078ec0ff */
[----:B------:R-:W-:Y:S02]  /*9850*/  HADD2.F32 R21, -RZ, R24.H0_H0 ;  /* 0x20000018ff157230 */ /* 0x000fe40000004100 */
[----:B------:R-:W-:-:S02]  /*9860*/  HADD2.F32 R43, -RZ, R45.H0_H0 ;  /* 0x2000002dff2b7230 */ /* 0x000fc40000004100 */
        /* <DEDUP_REMOVED lines=10> */
[----:B---3--:R-:W-:Y:S02]  /*9910*/  IMAD.WIDE R20, R7, 0x10, R52 ;  /* 0x0000001007147825 */ /* 0x008fe400078e0234 */
[----:B------:R-:W2:Y:S01]  /*9920*/  LDL.64 R52, [R1+0x30] ;  /* 0x0000300001347983 */ /* 0x000ea20000100a00 */
[----:B------:R-:W-:Y:S02]  /*9930*/  SHF.R.U32.HI R31, RZ, 0x8, R31 ;  /* 0x00000008ff1f7819 */ /* 0x000fe4000001161f */
[----:B------:R-:W-:Y:S02]  /*9940*/  SHF.R.U32.HI R40, RZ, 0x8, R40 ;  /* 0x00000008ff287819 */ /* 0x000fe40000011628 */
[----:B------:R-:W-:Y:S01]  /*9950*/  F2FP.F16.E4M3.UNPACK_B R31, R31 ;  /* 0x0000001fff1f723e */ /* 0x000fe200020006ff */
[----:B------:R-:W-:Y:S01]  /*9960*/  HADD2.F32 R24, -RZ, R50.H0_H0 ;  /* 0x20000032ff187230 */ /* 0x000fe20000004100 */
[----:B------:R-:W-:-:S02]  /*9970*/  SHF.R.U32.HI R25, RZ, 0x18, R25 ;  /* 0x00000018ff197819 */ /* 0x000fc40000011619 */
[----:B------:R-:W-:Y:S01]  /*9980*/  F2FP.F16.E4M3.UNPACK_B R40, R40 ;  /* 0x00000028ff28723e */ /* 0x000fe200020006ff */
[----:B------:R-:W-:Y:S01]  /*9990*/  HADD2.F32 R31, -RZ, R31.H0_H0 ;  /* 0x2000001fff1f7230 */ /* 0x000fe20000004100 */
[----:B------:R-:W-:Y:S02]  /*99a0*/  LOP3.LUT R32, R32, 0xff, RZ, 0xc0, !PT ;  /* 0x000000ff20207812 */ /* 0x000fe400078ec0ff */
[----:B------:R-:W-:Y:S01]  /*99b0*/  LOP3.LUT R41, R41, 0xff, RZ, 0xc0, !PT ;  /* 0x000000ff29297812 */ /* 0x000fe200078ec0ff */
[----:B------:R-:W-:Y:S01]  /*99c0*/  HADD2.F32 R40, -RZ, R40.H0_H0 ;  /* 0x20000028ff287230 */ /* 0x000fe20000004100 */
[----:B------:R-:W-:Y:S02]  /*99d0*/  F2FP.F16.E4M3.UNPACK_B R25, R25 ;  /* 0x00000019ff19723e */ /* 0x000fe400020006ff */
[----:B------:R-:W-:Y:S02]  /*99e0*/  F2FP.F16.E4M3.UNPACK_B R51, R23 ;  /* 0x00000017ff33723e */ /* 0x000fe400020006ff */
[----:B------:R-:W-:-:S02]  /*99f0*/  F2FP.F16.E4M3.UNPACK_B R32, R32 ;  /* 0x00000020ff20723e */ /* 0x000fc400020006ff */
[----:B------:R-:W-:Y:S02]  /*9a00*/  F2FP.F16.E4M3.UNPACK_B R41, R41 ;  /* 0x00000029ff29723e */ /* 0x000fe400020006ff */
        /* <DEDUP_REMOVED lines=31> */
[----:B------:R-:W-:Y:S02]  /*9c00*/  F2FP.F16.E4M3.UNPACK_B R27, R24 ;  /* 0x00000018ff1b723e */ /* 0x000fe400020006ff */
[----:B------:R-:W-:Y:S02]  /*9c10*/  PRMT R22, R22, 0x5410, R45 ;  /* 0x0000541016167816 */ /* 0x000fe4000000002d */
[C---:B------:R-:W-:Y:S02]  /*9c20*/  LOP3.LUT R26, R9.reuse, 0xff, RZ, 0xc0, !PT ;  /* 0x000000ff091a7812 */ /* 0x040fe400078ec0ff */
[----:B------:R-:W-:-:S02]  /*9c30*/  LOP3.LUT R44, R9, 0xffff, RZ, 0xc0, !PT ;  /* 0x0000ffff092c7812 */ /* 0x000fc400078ec0ff */
[--C-:B------:R-:W-:Y:S02]  /*9c40*/  SHF.R.U32.HI R43, RZ, 0x10, R9.reuse ;  /* 0x00000010ff2b7819 */ /* 0x100fe40000011609 */
[----:B------:R-:W-:Y:S02]  /*9c50*/  SHF.R.U32.HI R50, RZ, 0x18, R9 ;  /* 0x00000018ff327819 */ /* 0x000fe40000011609 */
[----:B------:R-:W-:Y:S02]  /*9c60*/  LOP3.LUT R9, R10, 0xff, RZ, 0xc0, !PT ;  /* 0x000000ff0a097812 */ /* 0x000fe400078ec0ff */
[----:B------:R-:W-:Y:S02]  /*9c70*/  LOP3.LUT R45, R11, 0xff, RZ, 0xc0, !PT ;  /* 0x000000ff0b2d7812 */ /* 0x000fe400078ec0ff */
[----:B------:R-:W-:Y:S01]  /*9c80*/  F2FP.F16.E4M3.UNPACK_B R49, R49 ;  /* 0x00000031ff31723e */ /* 0x000fe200020006ff */
        /* <DEDUP_REMOVED lines=10> */
[----:B------:R-:W-:Y:S01]  /*9d30*/  F2FP.F16.E4M3.UNPACK_B R27, R9 ;  /* 0x00000009ff1b723e */ /* 0x000fe200020006ff */
[----:B------:R-:W-:Y:S01]  /*9d40*/  HADD2.F32 R9, -RZ, R49.H0_H0 ;  /* 0x20000031ff097230 */ /* 0x000fe20000004100 */
[----:B------:R-:W-:Y:S02]  /*9d50*/  F2FP.F16.E4M3.UNPACK_B R45, R45 ;  /* 0x0000002dff2d723e */ /* 0x000fe400020006ff */
[----:B------:R-:W-:-:S02]  /*9d60*/  LOP3.LUT R40, R11, 0xffff, RZ, 0xc0, !PT ;  /* 0x0000ffff0b287812 */ /* 0x000fc400078ec0ff */
[----:B------:R-:W-:Y:S02]  /*9d70*/  SHF.R.U32.HI R41, RZ, 0x10, R11 ;  /* 0x00000010ff297819 */ /* 0x000fe4000001160b */
[----:B------:R-:W-:Y:S02]  /*9d80*/  SHF.R.U32.HI R49, RZ, 0x8, R25 ;  /* 0x00000008ff317819 */ /* 0x000fe40000011619 */
[----:B------:R-:W-:Y:S02]  /*9d90*/  LOP3.LUT R24, R24, 0xff, RZ, 0xc0, !PT ;  /* 0x000000ff18187812 */ /* 0x000fe400078ec0ff */
[----:B------:R-:W-:Y:S02]  /*9da0*/  F2FP.F16.E4M3.UNPACK_B R26, R26 ;  /* 0x0000001aff1a723e */ /* 0x000fe400020006ff */
[----:B------:R-:W-:Y:S01]  /*9db0*/  F2FP.F16.E4M3.UNPACK_B R11, R50 ;  /* 0x00000032ff0b723e */ /* 0x000fe200020006ff */
[----:B------:R-:W-:Y:S01]  /*9dc0*/  HADD2.F32 R25, -RZ, R45.H0_H0 ;  /* 0x2000002dff197230 */ /* 0x000fe20000004100 */
[----:B------:R-:W-:-:S02]  /*9dd0*/  F2FP.F16.E4M3.UNPACK_B R50, R10 ;  /* 0x0000000aff32723e */ /* 0x000fc400020006ff */
[----:B------:R-:W-:Y:S02]  /*9de0*/  F2FP.F16.E4M3.UNPACK_B R47, R47 ;  /* 0x0000002fff2f723e */ /* 0x000fe400020006ff */
[----:B------:R-:W-:Y:S02]  /*9df0*/  SHF.R.U32.HI R44, RZ, 0x8, R44 ;  /* 0x00000008ff2c7819 */ /* 0x000fe4000001162c */
[----:B------:R-:W-:Y:S02]  /*9e00*/  F2FP.F16.E4M3.UNPACK_B R49, R49 ;  /* 0x00000031ff31723e */ /* 0x000fe400020006ff */
[----:B------:R-:W-:Y:S01]  /*9e10*/  F2FP.F16.E4M3.UNPACK_B R45, R24 ;  /* 0x00000018ff2d723e */ /* 0x000fe200020006ff */
[----:B------:R-:W-:Y:S02]  /*9e20*/  HADD2.F32 R10, -RZ, R26.H0_H0 ;  /* 0x2000001aff0a7230 */ /* 0x000fe40000004100 */
[----:B------:R-:W-:Y:S01]  /*9e30*/  HADD2.F32 R26, -RZ, R50.H0_H0 ;  /* 0x20000032ff1a7230 */ /* 0x000fe20000004100 */
[----:B------:R-:W-:Y:S01]  /*9e40*/  F2FP.F16.E4M3.UNPACK_B R50, R44 ;  /* 0x0000002cff32723e */ /* 0x000fe200020006ff */
        /* <DEDUP_REMOVED lines=17> */
[----:B------:R-:W-:Y:S01]  /*9f60*/  F2FP.F16.E4M3.UNPACK_B R47, R47 ;  /* 0x0000002fff2f723e */ /* 0x000fe200020006ff */
        /* <DEDUP_REMOVED lines=8> */
[----:B------:R-:W-:-:S02]  /*9ff0*/  F2FP.F16.E4M3.UNPACK_B R40, R40 ;  /* 0x00000028ff28723e */ /* 0x000fc400020006ff */
[----:B------:R-:W-:Y:S02]  /*a000*/  F2FP.F16.E4M3.UNPACK_B R41, R41 ;  /* 0x00000029ff29723e */ /* 0x000fe400020006ff */
[----:B------:R-:W-:Y:S02]  /*a010*/  F2FP.BF16.F32.PACK_AB.RZ R11, RZ, R11 ;  /* 0x0000000bff0b723e */ /* 0x000fe400000190ff */
[----:B------:R-:W-:Y:S02]  /*a020*/  PRMT R10, R10, 0x5410, R45 ;  /* 0x000054100a0a7816 */ /* 0x000fe4000000002d */
[----:B------:R-:W-:Y:S02]  /*a030*/  F2FP.F16.E4M3.UNPACK_B R32, R32 ;  /* 0x00000020ff20723e */ /* 0x000fe400020006ff */
[----:B------:R-:W-:Y:S01]  /*a040*/  F2FP.BF16.F32.PACK_AB.RZ R47, RZ, R47 ;  /* 0x0000002fff2f723e */ /* 0x000fe200000190ff */
[----:B------:R-:W-:Y:S01]  /*a050*/  HADD2.F32 R40, -RZ, R40.H0_H0 ;  /* 0x20000028ff287230 */ /* 0x000fe20000004100 */
[----:B------:R-:W-:Y:S01]  /*a060*/  F2FP.F16.E4M3.UNPACK_B R31, R31 ;  /* 0x0000001fff1f723e */ /* 0x000fe200020006ff */
        /* <DEDUP_REMOVED lines=24> */
[----:B------:R-:W-:Y:S01]  /*a1f0*/  F2FP.F16.E4M3.UNPACK_B R25, R24 ;  /* 0x00000018ff19723e */ /* 0x000fe200020006ff */
        /* <DEDUP_REMOVED lines=11> */
[----:B------:R-:W-:Y:S01]  /*a2b0*/  F2FP.F16.E4M3.UNPACK_B R49, R49 ;  /* 0x00000031ff31723e */ /* 0x000fe200020006ff */
        /* <DEDUP_REMOVED lines=8> */
[----:B------:R-:W-:Y:S02]  /*a340*/  F2FP.F16.E4M3.UNPACK_B R24, R24 ;  /* 0x00000018ff18723e */ /* 0x000fe400020006ff */
[----:B------:R-:W-:Y:S02]  /*a350*/  F2FP.F16.E4M3.UNPACK_B R15, R50 ;  /* 0x00000032ff0f723e */ /* 0x000fe400020006ff */
[----:B------:R-:W-:Y:S01]  /*a360*/  F2FP.F16.E4M3.UNPACK_B R25, R13 ;  /* 0x0000000dff19723e */ /* 0x000fe200020006ff */
[----:B------:R-:W-:Y:S01]  /*a370*/  HADD2.F32 R13, -RZ, R49.H0_H0 ;  /* 0x20000031ff0d7230 */ /* 0x000fe20000004100 */
[----:B------:R-:W-:Y:S02]  /*a380*/  F2FP.F16.E4M3.UNPACK_B R45, R45 ;  /* 0x0000002dff2d723e */ /* 0x000fe400020006ff */
[----:B------:R-:W-:-:S02]  /*a390*/  F2FP.F16.E4M3.UNPACK_B R50, R14 ;  /* 0x0000000eff32723e */ /* 0x000fc400020006ff */
        /* <DEDUP_REMOVED lines=8> */
[----:B------:R-:W-:Y:S01]  /*a420*/  F2FP.F16.E4M3.UNPACK_B R45, R26 ;  /* 0x0000001aff2d723e */ /* 0x000fe200020006ff */
[----:B------:R-:W-:Y:S01]  /*a430*/  HADD2.F32 R25, -RZ, R50.H0_H0 ;  /* 0x20000032ff197230 */ /* 0x000fe20000004100 */
[----:B------:R-:W-:Y:S01]  /*a440*/  F2FP.F16.E4M3.UNPACK_B R50, R44 ;  /* 0x0000002cff32723e */ /* 0x000fe200020006ff */
[----:B------:R-:W-:Y:S01]  /*a450*/  HADD2.F32 R26, -RZ, R47.H0_H0 ;  /* 0x2000002fff1a7230 */ /* 0x000fe20000004100 */
[----:B------:R-:W-:Y:S01]  /*a460*/  LOP3.LUT R47, R43, 0xff, RZ, 0xc0, !PT ;  /* 0x000000ff2b2f7812 */ /* 0x000fe200078ec0ff */
[----:B------:R-:W-:-:S02]  /*a470*/  HADD2.F32 R43, -RZ, R49.H0_H0 ;  /* 0x20000031ff2b7230 */ /* 0x000fc40000004100 */
[----:B------:R-:W-:Y:S01]  /*a480*/  HADD2.F32 R44, -RZ, R45.H0_H0 ;  /* 0x2000002dff2c7230 */ /* 0x000fe20000004100 */
[----:B------:R-:W-:Y:S01]  /*a490*/  F2FP.F16.E4M3.UNPACK_B R47, R47 ;  /* 0x0000002fff2f723e */ /* 0x000fe200020006ff */
        /* <DEDUP_REMOVED lines=20> */
[----:B------:R-:W-:Y:S02]  /*a5e0*/  F2FP.F16.E4M3.UNPACK_B R31, R31 ;  /* 0x0000001fff1f723e */ /* 0x000fe400020006ff */
[----:B------:R-:W-:Y:S02]  /*a5f0*/  LOP3.LUT R41, R41, 0xff, RZ, 0xc0, !PT ;  /* 0x000000ff29297812 */ /* 0x000fe400078ec0ff */
[----:B------:R-:W-:Y:S01]  /*a600*/  F2FP.F16.E4M3.UNPACK_B R40, R40 ;  /* 0x00000028ff28723e */ /* 0x000fe200020006ff */
[----:B------:R-:W-:Y:S01]  /*a610*/  HADD2.F32 R31, -RZ, R31.H0_H0 ;  /* 0x2000001fff1f7230 */ /* 0x000fe20000004100 */
[----:B------:R-:W-:-:S02]  /*a620*/  F2FP.F16.E4M3.UNPACK_B R41, R41 ;  /* 0x00000029ff29723e */ /* 0x000fc400020006ff */
[----:B------:R-:W-:Y:S01]  /*a630*/  LOP3.LUT R32, R32, 0xff, RZ, 0xc0, !PT ;  /* 0x000000ff20207812 */ /* 0x000fe200078ec0ff */
[----:B------:R-:W-:Y:S01]  /*a640*/  HADD2.F32 R40, -RZ, R40.H0_H0 ;  /* 0x20000028ff287230 */ /* 0x000fe20000004100 */
[----:B------:R-:W-:Y:S02]  /*a650*/  F2FP.BF16.F32.PACK_AB.RZ R24, RZ, R24 ;  /* 0x00000018ff18723e */ /* 0x000fe400000190ff */
[----:B------:R-:W-:Y:S01]  /*a660*/  F2FP.BF16.F32.PACK_AB.RZ R31, RZ, R31 ;  /* 0x0000001fff1f723e */ /* 0x000fe200000190ff */
[----:B------:R-:W-:Y:S01]  /*a670*/  HADD2.F32 R41, -RZ, R41.H0_H0 ;  /* 0x20000029ff297230 */ /* 0x000fe20000004100 */
[----:B------:R-:W-:Y:S02]  /*a680*/  F2FP.F16.E4M3.UNPACK_B R32, R32 ;  /* 0x00000020ff20723e */ /* 0x000fe400020006ff */
        /* <DEDUP_REMOVED lines=16> */
[----:B------:R-:W-:Y:S01]  /*a790*/  F2FP.F16.E4M3.UNPACK_B R27, R24 ;  /* 0x00000018ff1b723e */ /* 0x000fe200020006ff */
[----:B------:R-:W-:Y:S01]  /*a7a0*/  HFMA2.BF16_V2 R29, R2.H0_H0, R41, R29 ;  /* 0x00000029021d7231 */ /* 0x000fe2000020081d */
[----:B------:R-:W-:Y:S02]  /*a7b0*/  PRMT R32, R32, 0x5410, R25 ;  /* 0x0000541020207816 */ /* 0x000fe40000000019 */
[----:B------:R-:W-:Y:S02]  /*a7c0*/  LOP3.LUT R44, R18, 0xff, RZ, 0xc0, !PT ;  /* 0x000000ff122c7812 */ /* 0x000fe400078ec0ff */
[----:B------:R-:W-:-:S02]  /*a7d0*/  LOP3.LUT R45, R19, 0xff, RZ, 0xc0, !PT ;  /* 0x000000ff132d7812 */ /* 0x000fc400078ec0ff */
[----:B------:R-:W-:Y:S02]  /*a7e0*/  F2FP.F16.E4M3.UNPACK_B R49, R49 ;  /* 0x00000031ff31723e */ /* 0x000fe400020006ff */
        /* <DEDUP_REMOVED lines=10> */
[----:B------:R-:W-:Y:S01]  /*a890*/  F2FP.F16.E4M3.UNPACK_B R27, R44 ;  /* 0x0000002cff1b723e */ /* 0x000fe200020006ff */
[----:B------:R-:W-:Y:S01]  /*a8a0*/  HFMA2.BF16_V2 R42, R2.H0_H0, R47, R42 ;  /* 0x0000002f022a7231 */ /* 0x000fe2000020082a */
[----:B------:R-:W-:Y:S01]  /*a8b0*/  F2FP.F16.E4M3.UNPACK_B R45, R45 ;  /* 0x0000002dff2d723e */ /* 0x000fe200020006ff */
[----:B------:R-:W-:Y:S01]  /*a8c0*/  HADD2.F32 R44, -RZ, R49.H0_H0 ;  /* 0x20000031ff2c7230 */ /* 0x000fe20000004100 */
[----:B------:R-:W-:-:S02]  /*a8d0*/  SHF.R.U32.HI R47, RZ, 0x18, R19 ;  /* 0x00000018ff2f7819 */ /* 0x000fc40000011613 */
[----:B------:R-:W-:Y:S02]  /*a8e0*/  SHF.R.U32.HI R49, RZ, 0x8, R24 ;  /* 0x00000008ff317819 */ /* 0x000fe40000011618 */
[----:B------:R-:W-:Y:S01]  /*a8f0*/  LOP3.LUT R26, R26, 0xff, RZ, 0xc0, !PT ;  /* 0x000000ff1a1a7812 */ /* 0x000fe200078ec0ff */
[----:B------:R-:W-:Y:S01]  /*a900*/  HADD2.F32 R24, -RZ, R45.H0_H0 ;  /* 0x2000002dff187230 */ /* 0x000fe20000004100 */
[----:B------:R-:W-:Y:S02]  /*a910*/  SHF.R.U32.HI R41, RZ, 0x8, R41 ;  /* 0x00000008ff297819 */ /* 0x000fe40000011629 */
[----:B------:R-:W-:Y:S02]  /*a920*/  F2FP.F16.E4M3.UNPACK_B R47, R47 ;  /* 0x0000002fff2f723e */ /* 0x000fe400020006ff */
[----:B------:R-:W-:Y:S02]  /*a930*/  F2FP.F16.E4M3.UNPACK_B R45, R49 ;  /* 0x00000031ff2d723e */ /* 0x000fe400020006ff */
[----:B------:R-:W-:-:S02]  /*a940*/  F2FP.F16.E4M3.UNPACK_B R25, R25 ;  /* 0x00000019ff19723e */ /* 0x000fc400020006ff */
[----:B------:R-:W-:Y:S01]  /*a950*/  F2FP.F16.E4M3.UNPACK_B R49, R26 ;  /* 0x0000001aff31723e */ /* 0x000fe200020006ff */
[----:B------:R-:W-:Y:S01]  /*a960*/  HFMA2.BF16_V2 R30, R2.H0_H0, R32, R30 ;  /* 0x00000020021e7231 */ /* 0x000fe2000020081e */
[----:B------:R-:W-:Y:S02]  /*a970*/  F2FP.F16.E4M3.UNPACK_B R41, R41 ;  /* 0x00000029ff29723e */ /* 0x000fe400020006ff */
[----:B------:R-:W-:Y:S01]  /*a980*/  F2FP.F16.E4M3.UNPACK_B R50, R50 ;  /* 0x00000032ff32723e */ /* 0x000fe200020006ff */
[----:B------:R-:W-:Y:S01]  /*a990*/  HADD2.F32 R26, -RZ, R47.H0_H0 ;  /* 0x2000002fff1a7230 */ /* 0x000fe20000004100 */
[----:B------:R-:W-:Y:S02]  /*a9a0*/  LOP3.LUT R31, R19, 0xffff, RZ, 0xc0, !PT ;  /* 0x0000ffff131f7812 */ /* 0x000fe400078ec0ff */
[----:B------:R-:W-:Y:S01]  /*a9b0*/  SHF.R.U32.HI R32, RZ, 0x10, R19 ;  /* 0x00000010ff207819 */ /* 0x000fe20000011613 */
[----:B------:R-:W-:Y:S01]  /*a9c0*/  HADD2.F32 R47, -RZ, R49.H0_H0 ;  /* 0x20000031ff2f7230 */ /* 0x000fe20000004100 */
[----:B------:R-:W-:Y:S01]  /*a9d0*/  F2FP.F16.E4M3.UNPACK_B R19, R43 ;  /* 0x0000002bff13723e */ /* 0x000fe200020006ff */
        /* <DEDUP_REMOVED lines=8> */
[----:B------:R-:W-:Y:S02]  /*aa60*/  F2FP.F16.E4M3.UNPACK_B R31, R16 ;  /* 0x00000010ff1f723e */ /* 0x000fe400020006ff */
[----:B------:R-:W-:Y:S02]  /*aa70*/  F2FP.F16.E4M3.UNPACK_B R40, R40 ;  /* 0x00000028ff28723e */ /* 0x000fe400020006ff */
[----:B------:R-:W-:Y:S02]  /*aa80*/  LOP3.LUT R17, R17, 0xff, RZ, 0xc0, !PT ;  /* 0x000000ff11117812 */ /* 0x000fe400078ec0ff */
[----:B------:R-:W-:Y:S02]  /*aa90*/  F2FP.F16.E4M3.UNPACK_B R16, R41 ;  /* 0x00000029ff10723e */ /* 0x000fe400020006ff */
        /* <DEDUP_REMOVED lines=38> */
[----:B------:R-:W-:Y:S02]  /*ad00*/  F2FP.F16.E4M3.UNPACK_B R26, R26 ;  /* 0x0000001aff1a723e */ /* 0x000fe400020006ff */
        /* <DEDUP_REMOVED lines=15> */
[----:B------:R-:W-:Y:S01]  /*ae00*/  F2FP.F16.E4M3.UNPACK_B R49, R49 ;  /* 0x00000031ff31723e */ /* 0x000fe200020006ff */
[----:B------:R-:W-:Y:S01]  /*ae10*/  HFMA2.BF16_V2 R29, R2.H0_H0, R41, R29 ;  /* 0x00000029021d7231 */ /* 0x000fe2000020081d */
[----:B------:R-:W-:-:S02]  /*ae20*/  SHF.R.U32.HI R22, RZ, 0x18, R22 ;  /* 0x00000018ff167819 */ /* 0x000fc40000011616 */
[----:B------:R-:W-:Y:S02]  /*ae30*/  SHF.R.U32.HI R47, RZ, 0x18, R23 ;  /* 0x00000018ff2f7819 */ /* 0x000fe40000011617 */
[----:B------:R-:W-:Y:S02]  /*ae40*/  F2FP.F16.E4M3.UNPACK_B R26, R21 ;  /* 0x00000015ff1a723e */ /* 0x000fe400020006ff */
[----:B------:R-:W-:Y:S02]  /*ae50*/  F2FP.F16.E4M3.UNPACK_B R46, R46 ;  /* 0x0000002eff2e723e */ /* 0x000fe400020006ff */
[----:B------:R-:W-:Y:S01]  /*ae60*/  F2FP.F16.E4M3.UNPACK_B R31, R31 ;  /* 0x0000001fff1f723e */ /* 0x000fe200020006ff */
[----:B------:R-:W-:Y:S01]  /*ae70*/  IMAD.WIDE R16, R7, 0x10, R60 ;  /* 0x0000001007107825 */ /* 0x000fe200078e023c */
[----:B------:R-:W-:Y:S02]  /*ae80*/  LOP3.LUT R40, R23, 0xffff, RZ, 0xc0, !PT ;  /* 0x0000ffff17287812 */ /* 0x000fe400078ec0ff */
[----:B------:R-:W-:Y:S01]  /*ae90*/  SHF.R.U32.HI R41, RZ, 0x10, R23 ;  /* 0x00000010ff297819 */ /* 0x000fe20000011617 */
[----:B------:R-:W-:Y:S01]  /*aea0*/  HADD2.F32 R21, -RZ, R49.H0_H0 ;  /* 0x20000031ff157230 */ /* 0x000fe20000004100 */
[----:B------:R-:W-:-:S02]  /*aeb0*/  F2FP.F16.E4M3.UNPACK_B R24, R24 ;  /* 0x00000018ff18723e */ /* 0x000fc400020006ff */
[----:B------:R-:W-:Y:S02]  /*aec0*/  F2FP.F16.E4M3.UNPACK_B R23, R50 ;  /* 0x00000032ff17723e */ /* 0x000fe400020006ff */
[----:B------:R-:W-:Y:S02]  /*aed0*/  SHF.R.U32.HI R27, RZ, 0x8, R27 ;  /* 0x00000008ff1b7819 */ /* 0x000fe4000001161b */
[----:B------:R-:W-:Y:S02]  /*aee0*/  F2FP.F16.E4M3.UNPACK_B R50, R22 ;  /* 0x00000016ff32723e */ /* 0x000fe400020006ff */
[----:B------:R-:W-:Y:S01]  /*aef0*/  F2FP.F16.E4M3.UNPACK_B R47, R47 ;  /* 0x0000002fff2f723e */ /* 0x000fe200020006ff */
[----:B------:R-:W-:Y:S01]  /*af00*/  HADD2.F32 R26, -RZ, R26.H0_H0 ;  /* 0x2000001aff1a7230 */ /* 0x000fe20000004100 */
[----:B------:R-:W-:Y:S01]  /*af10*/  LOP3.LUT R49, R25, 0xff, RZ, 0xc0, !PT ;  /* 0x000000ff19317812 */ /* 0x000fe200078ec0ff */
[----:B------:R-:W-:Y:S01]  /*af20*/  HADD2.F32 R25, -RZ, R46.H0_H0 ;  /* 0x2000002eff197230 */ /* 0x000fe20000004100 */
[----:B------:R-:W-:Y:S01]  /*af30*/  SHF.R.U32.HI R45, RZ, 0x8, R45 ;  /* 0x00000008ff2d7819 */ /* 0x000fe2000001162d */
[----:B------:R-:W-:Y:S01]  /*af40*/  HADD2.F32 R31, -RZ, R31.H0_H0 ;  /* 0x2000001fff1f7230 */ /* 0x000fe20000004100 */
[----:B------:R-:W-:Y:S01]  /*af50*/  F2FP.F16.E4M3.UNPACK_B R46, R27 ;  /* 0x0000001bff2e723e */ /* 0x000fe200020006ff */
        /* <DEDUP_REMOVED lines=8> */
[----:B------:R-:W-:-:S02]  /*afe0*/  F2FP.F16.E4M3.UNPACK_B R50, R45 ;  /* 0x0000002dff32723e */ /* 0x000fc400020006ff */
[----:B------:R-:W-:Y:S01]  /*aff0*/  LOP3.LUT R47, R44, 0xff, RZ, 0xc0, !PT ;  /* 0x000000ff2c2f7812 */ /* 0x000fe200078ec0ff */
[----:B------:R-:W-:Y:S01]  /*b000*/  HADD2.F32 R44, -RZ, R46.H0_H0 ;  /* 0x2000002eff2c7230 */ /* 0x000fe20000004100 */
[----:B------:R-:W-:Y:S02]  /*b010*/  F2FP.F16.E4M3.UNPACK_B R49, R49 ;  /* 0x00000031ff31723e */ /* 0x000fe400020006ff */
[----:B------:R-:W-:Y:S02]  /*b020*/  F2FP.F16.E4M3.UNPACK_B R40, R40 ;  /* 0x00000028ff28723e */ /* 0x000fe400020006ff */
[----:B------:R-:W-:Y:S02]  /*b030*/  F2FP.BF16.F32.PACK_AB.RZ R26, RZ, R26 ;  /* 0x0000001aff1a723e */ /* 0x000fe400000190ff */
[----:B------:R-:W-:Y:S02]  /*b040*/  F2FP.BF16.F32.PACK_AB.RZ R31, RZ, R31 ;  /* 0x0000001fff1f723e */ /* 0x000fe400000190ff */
[----:B------:R-:W-:-:S02]  /*b050*/  F2FP.F16.E4M3.UNPACK_B R41, R41 ;  /* 0x00000029ff29723e */ /* 0x000fc400020006ff */
[----:B------:R-:W-:Y:S01]  /*b060*/  F2FP.F16.E4M3.UNPACK_B R32, R32 ;  /* 0x00000020ff20723e */ /* 0x000fe200020006ff */
[----:B------:R-:W-:Y:S01]  /*b070*/  HADD2.F32 R46, -RZ, R50.H0_H0 ;  /* 0x20000032ff2e7230 */ /* 0x000fe20000004100 */
[----:B------:R-:W-:Y:S01]  /*b080*/  F2FP.F16.E4M3.UNPACK_B R47, R47 ;  /* 0x0000002fff2f723e */ /* 0x000fe200020006ff */
        /* <DEDUP_REMOVED lines=28> */
[----:B------:R-:W-:Y:S02]  /*b250*/  F2FP.F16.E4M3.UNPACK_B R26, R26 ;  /* 0x0000001aff1a723e */ /* 0x000fe400020006ff */
        /* <DEDUP_REMOVED lines=11> */
[----:B------:R-:W-:Y:S01]  /*b310*/  F2FP.F16.E4M3.UNPACK_B R46, R46 ;  /* 0x0000002eff2e723e */ /* 0x000fe200020006ff */
[----:B------:R-:W-:Y:S01]  /*b320*/  HADD2.F32 R8, -RZ, R26.H0_H0 ;  /* 0x2000001aff087230 */ /* 0x000fe20000004100 */
[C---:B------:R-:W-:Y:S01]  /*b330*/  LOP3.LUT R25, R9.reuse, 0xff, RZ, 0xc0, !PT ;  /* 0x000000ff09197812 */ /* 0x040fe200078ec0ff */
[----:B------:R-:W-:Y:S01]  /*b340*/  HFMA2.BF16_V2 R30, R2.H0_H0, R32, R30 ;  /* 0x00000020021e7231 */ /* 0x000fe2000020081e */
[----:B------:R-:W-:-:S02]  /*b350*/  LOP3.LUT R45, R9, 0xffff, RZ, 0xc0, !PT ;  /* 0x0000ffff092d7812 */ /* 0x000fc400078ec0ff */
[----:B------:R-:W-:Y:S02]  /*b360*/  SHF.R.U32.HI R44, RZ, 0x10, R9 ;  /* 0x00000010ff2c7819 */ /* 0x000fe40000011609 */
[----:B------:R-:W-:Y:S02]  /*b370*/  F2FP.F16.E4M3.UNPACK_B R26, R49 ;  /* 0x00000031ff1a723e */ /* 0x000fe400020006ff */
[----:B------:R-:W-:Y:S01]  /*b380*/  SHF.R.U32.HI R27, RZ, 0x8, R27 ;  /* 0x00000008ff1b7819 */ /* 0x000fe2000001161b */
[C---:B------:R-:W-:Y:S01]  /*b390*/  HFMA2.BF16_V2 R42, R2.reuse.H0_H0, R47, R42 ;  /* 0x0000002f022a7231 */ /* 0x040fe2000020082a */
[----:B------:R-:W-:Y:S01]  /*b3a0*/  LOP3.LUT R9, R10, 0xff, RZ, 0xc0, !PT ;  /* 0x000000ff0a097812 */ /* 0x000fe200078ec0ff */
[----:B------:R-:W-:Y:S01]  /*b3b0*/  HFMA2.BF16_V2 R29, R2.H0_H0, R41, R29 ;  /* 0x00000029021d7231 */ /* 0x000fe2000020081d */
[----:B------:R-:W-:Y:S02]  /*b3c0*/  F2FP.F16.E4M3.UNPACK_B R31, R31 ;  /* 0x0000001fff1f723e */ /* 0x000fe400020006ff */
[----:B------:R-:W-:Y:S01]  /*b3d0*/  LOP3.LUT R49, R24, 0xff, RZ, 0xc0, !PT ;  /* 0x000000ff18317812 */ /* 0x000fe200078ec0ff */
[----:B------:R-:W-:Y:S01]  /*b3e0*/  HADD2.F32 R24, -RZ, R46.H0_H0 ;  /* 0x2000002eff187230 */ /* 0x000fe20000004100 */
[----:B------:R-:W-:-:S02]  /*b3f0*/  LOP3.LUT R32, R10, 0xffff, RZ, 0xc0, !PT ;  /* 0x0000ffff0a207812 */ /* 0x000fc400078ec0ff */
[----:B------:R-:W-:Y:S02]  /*b400*/  SHF.R.U32.HI R40, RZ, 0x10, R10 ;  /* 0x00000010ff287819 */ /* 0x000fe4000001160a */
[----:B------:R-:W-:Y:S02]  /*b410*/  F2FP.F16.E4M3.UNPACK_B R50, R50 ;  /* 0x00000032ff32723e */ /* 0x000fe400020006ff */
[----:B------:R-:W-:Y:S02]  /*b420*/  LOP3.LUT R10, R11, 0xffff, RZ, 0xc0, !PT ;  /* 0x0000ffff0b0a7812 */ /* 0x000fe400078ec0ff */
[--C-:B------:R-:W-:Y:S02]  /*b430*/  SHF.R.U32.HI R41, RZ, 0x10, R11.reuse ;  /* 0x00000010ff297819 */ /* 0x100fe4000001160b */
[----:B------:R-:W-:Y:S02]  /*b440*/  SHF.R.U32.HI R47, RZ, 0x18, R11 ;  /* 0x00000018ff2f7819 */ /* 0x000fe4000001160b */
[----:B------:R-:W-:-:S02]  /*b450*/  F2FP.F16.E4M3.UNPACK_B R11, R25 ;  /* 0x00000019ff0b723e */ /* 0x000fc400020006ff */
[----:B------:R-:W-:Y:S02]  /*b460*/  SHF.R.U32.HI R45, RZ, 0x8, R45 ;  /* 0x00000008ff2d7819 */ /* 0x000fe4000001162d */
[----:B------:R-:W-:Y:S02]  /*b470*/  F2FP.F16.E4M3.UNPACK_B R46, R27 ;  /* 0x0000001bff2e723e */ /* 0x000fe400020006ff */
[----:B------:R-:W-:Y:S01]  /*b480*/  F2FP.F16.E4M3.UNPACK_B R25, R9 ;  /* 0x00000009ff19723e */ /* 0x000fe200020006ff */
[----:B------:R-:W-:Y:S01]  /*b490*/  HADD2.F32 R9, -RZ, R31.H0_H0 ;  /* 0x2000001fff097230 */ /* 0x000fe20000004100 */
        /* <DEDUP_REMOVED lines=15> */
[----:B------:R-:W-:-:S02]  /*b590*/  F2FP.F16.E4M3.UNPACK_B R44, R44 ;  /* 0x0000002cff2c723e */ /* 0x000fc400020006ff */
[----:B------:R-:W-:Y:S02]  /*b5a0*/  SHF.R.U32.HI R32, RZ, 0x8, R32 ;  /* 0x00000008ff207819 */ /* 0x000fe40000011620 */
[----:B------:R-:W-:Y:S02]  /*b5b0*/  F2FP.F16.E4M3.UNPACK_B R41, R49 ;  /* 0x00000031ff29723e */ /* 0x000fe400020006ff */
[----:B------:R-:W-:Y:S02]  /*b5c0*/  F2FP.F16.E4M3.UNPACK_B R49, R10 ;  /* 0x0000000aff31723e */ /* 0x000fe400020006ff */
        /* <DEDUP_REMOVED lines=45> */
[----:B------:R-:W-:Y:S01]  /*b8a0*/  F2FP.F16.E4M3.UNPACK_B R45, R24 ;  /* 0x00000018ff2d723e */ /* 0x000fe200020006ff */
        /* <DEDUP_REMOVED lines=13> */
[----:B------:R-:W-:Y:S02]  /*b980*/  F2FP.F16.E4M3.UNPACK_B R26, R26 ;  /* 0x0000001aff1a723e */ /* 0x000fe400020006ff */
[----:B------:R-:W-:Y:S02]  /*b990*/  SHF.R.U32.HI R15, RZ, 0x8, R50 ;  /* 0x00000008ff0f7819 */ /* 0x000fe40000011632 */
[----:B------:R-:W-:-:S02]  /*b9a0*/  SHF.R.U32.HI R51, RZ, 0x10, R12 ;  /* 0x00000010ff337819 */ /* 0x000fc4000001160c */
[----:B------:R-:W-:Y:S01]  /*b9b0*/  F2FP.F16.E4M3.UNPACK_B R50, R13 ;  /* 0x0000000dff32723e */ /* 0x000fe200020006ff */
[----:B------:R-:W-:Y:S01]  /*b9c0*/  HADD2.F32 R12, -RZ, R45.H0_H0 ;  /* 0x2000002dff0c7230 */ /* 0x000fe20000004100 */
[----:B------:R-:W-:Y:S02]  /*b9d0*/  F2FP.F16.E4M3.UNPACK_B R46, R46 ;  /* 0x0000002eff2e723e */ /* 0x000fe400020006ff */
[----:B------:R-:W-:Y:S01]  /*b9e0*/  F2FP.F16.E4M3.UNPACK_B R45, R15 ;  /* 0x0000000fff2d723e */ /* 0x000fe200020006ff */
[----:B------:R-:W-:Y:S01]  /*b9f0*/  HADD2.F32 R15, -RZ, R26.H0_H0 ;  /* 0x2000001aff0f7230 */ /* 0x000fe20000004100 */
[----:B------:R-:W-:Y:S01]  /*ba00*/  LOP3.LUT R51, R51, 0xff, RZ, 0xc0, !PT ;  /* 0x000000ff33337812 */ /* 0x000fe200078ec0ff */
[----:B------:R-:W-:Y:S01]  /*ba10*/  HADD2.F32 R26, -RZ, R50.H0_H0 ;  /* 0x20000032ff1a7230 */ /* 0x000fe20000004100 */
[----:B------:R-:W-:Y:S01]  /*ba20*/  SHF.R.U32.HI R47, RZ, 0x8, R47 ;  /* 0x00000008ff2f7819 */ /* 0x000fe2000001162f */
[----:B------:R-:W-:Y:S01]  /*ba30*/  HADD2.F32 R13, -RZ, R46.H0_H0 ;  /* 0x2000002eff0d7230 */ /* 0x000fe20000004100 */
[----:B------:R-:W-:-:S02]  /*ba40*/  F2FP.F16.E4M3.UNPACK_B R50, R24 ;  /* 0x00000018ff32723e */ /* 0x000fc400020006ff */
[----:B------:R-:W-:Y:S02]  /*ba50*/  F2FP.F16.E4M3.UNPACK_B R31, R31 ;  /* 0x0000001fff1f723e */ /* 0x000fe400020006ff */
[----:B------:R-:W-:Y:S02]  /*ba60*/  F2FP.F16.E4M3.UNPACK_B R46, R51 ;  /* 0x00000033ff2e723e */ /* 0x000fe400020006ff */
[----:B------:R-:W-:Y:S02]  /*ba70*/  F2FP.F16.E4M3.UNPACK_B R27, R27 ;  /* 0x0000001bff1b723e */ /* 0x000fe400020006ff */
[----:B------:R-:W-:Y:S02]  /*ba80*/  F2FP.F16.E4M3.UNPACK_B R47, R47 ;  /* 0x0000002fff2f723e */ /* 0x000fe400020006ff */
[----:B------:R-:W-:Y:S02]  /*ba90*/  F2FP.F16.E4M3.UNPACK_B R44, R44 ;  /* 0x0000002cff2c723e */ /* 0x000fe400020006ff */
        /* <DEDUP_REMOVED lines=10> */
[----:B------:R-:W-:Y:S01]  /*bb40*/  F2FP.F16.E4M3.UNPACK_B R44, R51 ;  /* 0x00000033ff2c723e */ /* 0x000fe200020006ff */
[----:B------:R-:W-:Y:S01]  /*bb50*/  HADD2.F32 R47, -RZ, R47.H0_H0 ;  /* 0x2000002fff2f7230 */ /* 0x000fe20000004100 */
[----:B------:R-:W-:Y:S02]  /*bb60*/  F2FP.F16.E4M3.UNPACK_B R50, R50 ;  /* 0x00000032ff32723e */ /* 0x000fe400020006ff */
[----:B------:R-:W-:Y:S02]  /*bb70*/  F2FP.BF16.F32.PACK_AB.RZ R12, RZ, R12 ;  /* 0x0000000cff0c723e */ /* 0x000fe400000190ff */
[----:B------:R-:W-:-:S02]  /*bb80*/  F2FP.BF16.F32.PACK_AB.RZ R13, RZ, R13 ;  /* 0x0000000dff0d723e */ /* 0x000fc400000190ff */
[----:B------:R-:W-:Y:S02]  /*bb90*/  F2FP.F16.E4M3.UNPACK_B R14, R14 ;  /* 0x0000000eff0e723e */ /* 0x000fe400020006ff */
[----:B------:R-:W-:Y:S02]  /*bba0*/  F2FP.BF16.F32.PACK_AB.RZ R45, RZ, R45 ;  /* 0x0000002dff2d723e */ /* 0x000fe400000190ff */
[----:B------:R-:W-:Y:S02]  /*bbb0*/  F2FP.BF16.F32.PACK_AB.RZ R46, RZ, R46 ;  /* 0x0000002eff2e723e */ /* 0x000fe400000190ff */
[----:B------:R-:W-:Y:S01]  /*bbc0*/  F2FP.F16.E4M3.UNPACK_B R41, R32 ;  /* 0x00000020ff29723e */ /* 0x000fe200020006ff */
        /* <DEDUP_REMOVED lines=13> */
[----:B------:R-:W-:-:S05]  /*bca0*/  F2FP.F16.E4M3.UNPACK_B R40, R40 ;  /* 0x00000028ff28723e */ /* 0x000fca00020006ff */
        /* <DEDUP_REMOVED lines=14> */
[----:B------:R-:W-:Y:S01]  /*bd90*/  F2FP.F16.E4M3.UNPACK_B R24, R26 ;  /* 0x0000001aff18723e */ /* 0x000fe200020006ff */
        /* <DEDUP_REMOVED lines=13> */
[----:B------:R-:W-:-:S02]  /*be70*/  F2FP.F16.E4M3.UNPACK_B R7, R32 ;  /* 0x00000020ff07723e */ /* 0x000fc400020006ff */
[----:B------:R-:W-:Y:S02]  /*be80*/  PRMT R41, R41, 0x5410, R25 ;  /* 0x0000541029297816 */ /* 0x000fe40000000019 */
[----:B------:R-:W-:Y:S02]  /*be90*/  SHF.R.U32.HI R32, RZ, 0x18, R17 ;  /* 0x00000018ff207819 */ /* 0x000fe40000011611 */
[C---:B------:R-:W-:Y:S02]  /*bea0*/  LOP3.LUT R44, R19.reuse, 0xff, RZ, 0xc0, !PT ;  /* 0x000000ff132c7812 */ /* 0x040fe400078ec0ff */
[----:B------:R-:W-:Y:S02]  /*beb0*/  LOP3.LUT R45, R19, 0xffff, RZ, 0xc0, !PT ;  /* 0x0000ffff132d7812 */ /* 0x000fe400078ec0ff */
[----:B------:R-:W-:Y:S02]  /*bec0*/  SHF.R.U32.HI R25, RZ, 0x18, R16 ;  /* 0x00000018ff197819 */ /* 0x000fe40000011610 */
[----:B------:R-:W-:-:S02]  /*bed0*/  F2FP.F16.E4M3.UNPACK_B R27, R40 ;  /* 0x00000028ff1b723e */ /* 0x000fc400020006ff */
[----:B------:R-:W-:Y:S02]  /*bee0*/  SHF.R.U32.HI R19, RZ, 0x18, R19 ;  /* 0x00000018ff137819 */ /* 0x000fe40000011613 */
[----:B------:R-:W-:Y:S02]  /*bef0*/  LOP3.LUT R31, R31, 0xff, RZ, 0xc0, !PT ;  /* 0x000000ff1f1f7812 */ /* 0x000fe400078ec0ff */
[----:B------:R-:W-:Y:S02]  /*bf00*/  LOP3.LUT R16, R17, 0xffff, RZ, 0xc0, !PT ;  /* 0x0000ffff11107812 */ /* 0x000fe400078ec0ff */
[----:B------:R-:W-:Y:S02]  /*bf10*/  SHF.R.U32.HI R40, RZ, 0x10, R17 ;  /* 0x00000010ff287819 */ /* 0x000fe40000011611 */
[----:B------:R-:W-:Y:S02]  /*bf20*/  F2FP.F16.E4M3.UNPACK_B R26, R32 ;  /* 0x00000020ff1a723e */ /* 0x000fe400020006ff */
[----:B------:R-:W-:-:S02]  /*bf30*/  SHF.R.U32.HI R32, RZ, 0x10, R18 ;  /* 0x00000010ff207819 */ /* 0x000fc40000011612 */
[----:B------:R-:W-:Y:S02]  /*bf40*/  F2FP.F16.E4M3.UNPACK_B R19, R19 ;  /* 0x00000013ff13723e */ /* 0x000fe400020006ff */
[----:B------:R-:W-:Y:S01]  /*bf50*/  F2FP.F16.E4M3.UNPACK_B R31, R31 ;  /* 0x0000001fff1f723e */ /* 0x000fe200020006ff */
        /* <DEDUP_REMOVED lines=33> */
[----:B------:R-:W-:Y:S01]  /*c170*/  F2FP.F16.E4M3.UNPACK_B R41, R41 ;  /* 0x00000029ff29723e */ /* 0x000fe200020006ff */
        /* <DEDUP_REMOVED lines=46> */
[----:B------:R-:W-:-:S02]  /*c460*/  F2FP.F16.E4M3.UNPACK_B R44, R44 ;  /* 0x0000002cff2c723e */ /* 0x000fc400020006ff */
[----:B------:R-:W-:Y:S02]  /*c470*/  SHF.R.U32.HI R27, RZ, 0x8, R27 ;  /* 0x00000008ff1b7819 */ /* 0x000fe4000001161b */
[----:B------:R-:W-:Y:S02]  /*c480*/  SHF.R.U32.HI R43, RZ, 0x8, R43 ;  /* 0x00000008ff2b7819 */ /* 0x000fe4000001162b */
[----:B------:R-:W-:Y:S02]  /*c490*/  F2FP.F16.E4M3.UNPACK_B R21, R21 ;  /* 0x00000015ff15723e */ /* 0x000fe400020006ff */
[----:B------:R-:W-:Y:S02]  /*c4a0*/  SHF.R.U32.HI R23, RZ, 0x18, R23 ;  /* 0x00000018ff177819 */ /* 0x000fe40000011617 */
[----:B------:R-:W-:Y:S02]  /*c4b0*/  SHF.R.U32.HI R16, RZ, 0x8, R16 ;  /* 0x00000008ff107819 */ /* 0x000fe40000011610 */
[----:B------:R-:W-:-:S02]  /*c4c0*/  LOP3.LUT R20, R20, 0xff, RZ, 0xc0, !PT ;  /* 0x000000ff14147812 */ /* 0x000fc400078ec0ff */
[----:B------:R-:W-:Y:S01]  /*c4d0*/  LOP3.LUT R42, R42, 0xff, RZ, 0xc0, !PT ;  /* 0x000000ff2a2a7812 */ /* 0x000fe200078ec0ff */
[----:B------:R-:W-:Y:S01]  /*c4e0*/  HADD2.F32 R44, -RZ, R44.H0_H0 ;  /* 0x2000002cff2c7230 */ /* 0x000fe20000004100 */
[----:B------:R-:W-:Y:S01]  /*c4f0*/  F2FP.F16.E4M3.UNPACK_B R25, R25 ;  /* 0x00000019ff19723e */ /* 0x000fe200020006ff */
[----:B------:R-:W-:Y:S01]  /*c500*/  HADD2.F32 R21, -RZ, R21.H0_H0 ;  /* 0x20000015ff157230 */ /* 0x000fe20000004100 */
[----:B------:R-:W-:Y:S02]  /*c510*/  F2FP.F16.E4M3.UNPACK_B R22, R22 ;  /* 0x00000016ff16723e */ /* 0x000fe400020006ff */
[----:B------:R-:W-:Y:S02]  /*c520*/  F2FP.F16.E4M3.UNPACK_B R27, R27 ;  /* 0x0000001bff1b723e */ /* 0x000fe400020006ff */
[----:B------:R-:W-:Y:S02]  /*c530*/  LOP3.LUT R26, R26, 0xff, RZ, 0xc0, !PT ;  /* 0x000000ff1a1a7812 */ /* 0x000fe400078ec0ff */
[----:B------:R-:W-:-:S02]  /*c540*/  SHF.R.U32.HI R41, RZ, 0x8, R41 ;  /* 0x00000008ff297819 */ /* 0x000fc40000011629 */
[----:B------:R-:W-:Y:S02]  /*c550*/  F2FP.F16.E4M3.UNPACK_B R43, R43 ;  /* 0x0000002bff2b723e */ /* 0x000fe400020006ff */
[----:B------:R-:W-:Y:S02]  /*c560*/  F2FP.F16.E4M3.UNPACK_B R18, R18 ;  /* 0x00000012ff12723e */ /* 0x000fe400020006ff */
        /* <DEDUP_REMOVED lines=79> */
[----:B------:R-:W-:Y:S02]  /*ca60*/  F2FP.F16.E4M3.UNPACK_B R27, R27 ;  /* 0x0000001bff1b723e */ /* 0x000fe400020006ff */
[----:B------:R-:W-:Y:S02]  /*ca70*/  F2FP.F16.E4M3.UNPACK_B R8, R8 ;  /* 0x00000008ff08723e */ /* 0x000fe400020006ff */
[----:B------:R-:W-:Y:S02]  /*ca80*/  SHF.R.U32.HI R33, RZ, 0x8, R33 ;  /* 0x00000008ff217819 */ /* 0x000fe40000011621 */
[----:B------:R-:W-:Y:S02]  /*ca90*/  F2FP.F16.E4M3.UNPACK_B R19, R19 ;  /* 0x00000013ff13723e */ /* 0x000fe400020006ff */
[----:B------:R-:W-:Y:S02]  /*caa0*/  F2FP.F16.E4M3.UNPACK_B R23, R23 ;  /* 0x00000017ff17723e */ /* 0x000fe400020006ff */
[----:B------:R-:W-:-:S02]  /*cab0*/  F2FP.F16.E4M3.UNPACK_B R21, R21 ;  /* 0x00000015ff15723e */ /* 0x000fc400020006ff */
[----:B------:R-:W-:Y:S02]  /*cac0*/  F2FP.F16.E4M3.UNPACK_B R16, R16 ;  /* 0x00000010ff10723e */ /* 0x000fe400020006ff */
[----:B------:R-:W-:Y:S02]  /*cad0*/  SHF.R.U32.HI R9, RZ, 0x8, R9 ;  /* 0x00000008ff097819 */ /* 0x000fe40000011609 */
[----:B------:R-:W-:Y:S02]  /*cae0*/  SHF.R.U32.HI R11, RZ, 0x18, R11 ;  /* 0x00000018ff0b7819 */ /* 0x000fe4000001160b */
[----:B------:R-:W-:Y:S02]  /*caf0*/  F2FP.F16.E4M3.UNPACK_B R24, R24 ;  /* 0x00000018ff18723e */ /* 0x000fe400020006ff */
[----:B------:R-:W-:Y:S02]  /*cb00*/  F2FP.F16.E4M3.UNPACK_B R40, R40 ;  /* 0x00000028ff28723e */ /* 0x000fe400020006ff */
[----:B------:R-:W-:-:S02]  /*cb10*/  F2FP.F16.E4M3.UNPACK_B R22, R22 ;  /* 0x00000016ff16723e */ /* 0x000fc400020006ff */
[----:B------:R-:W-:Y:S02]  /*cb20*/  LOP3.LUT R32, R32, 0xff, RZ, 0xc0, !PT ;  /* 0x000000ff20207812 */ /* 0x000fe400078ec0ff */
        /* <DEDUP_REMOVED lines=66> */
[----:B------:R-:W-:Y:S02]  /*cf50*/  F2FP.F16.E4M3.UNPACK_B R10, R8 ;  /* 0x00000008ff0a723e */ /* 0x000fe400020006ff */
[----:B------:R-:W-:Y:S02]  /*cf60*/  LOP3.LUT R27, R15, 0xffff, RZ, 0xc0, !PT ;  /* 0x0000ffff0f1b7812 */ /* 0x000fe400078ec0ff */
[----:B------:R-:W-:Y:S02]  /*cf70*/  SHF.R.U32.HI R14, RZ, 0x10, R15 ;  /* 0x00000010ff0e7819 */ /* 0x000fe4000001160f */
[----:B------:R-:W-:-:S02]  /*cf80*/  SHF.R.U32.HI R8, RZ, 0x10, R12 ;  /* 0x00000010ff087819 */ /* 0x000fc4000001160c */
[----:B------:R-:W-:Y:S02]  /*cf90*/  SHF.R.U32.HI R15, RZ, 0x18, R15 ;  /* 0x00000018ff0f7819 */ /* 0x000fe4000001160f */
[----:B------:R-:W-:Y:S01]  /*cfa0*/  SHF.R.U32.HI R31, RZ, 0x8, R9 ;  /* 0x00000008ff1f7819 */ /* 0x000fe20000011609 */
[----:B------:R-:W-:Y:S01]  /*cfb0*/  HFMA2.BF16_V2 R29, R2.H0_H0, R32, R29 ;  /* 0x00000020021d7231 */ /* 0x000fe2000020081d */
[----:B------:R-:W-:Y:S02]  /*cfc0*/  F2FP.F16.E4M3.UNPACK_B R24, R24 ;  /* 0x00000018ff18723e */ /* 0x000fe400020006ff */
[----:B------:R-:W-:Y:S02]  /*cfd0*/  F2FP.F16.E4M3.UNPACK_B R15, R15 ;  /* 0x0000000fff0f723e */ /* 0x000fe400020006ff */
[----:B------:R-:W-:Y:S02]  /*cfe0*/  LOP3.LUT R8, R8, 0xff, RZ, 0xc0, !PT ;  /* 0x000000ff08087812 */ /* 0x000fe400078ec0ff */
[----:B------:R-:W-:-:S02]  /*cff0*/  SHF.R.U32.HI R32, RZ, 0x8, R20 ;  /* 0x00000008ff207819 */ /* 0x000fc40000011614 */
[----:B------:R-:W-:Y:S01]  /*d000*/  F2FP.F16.E4M3.UNPACK_B R20, R31 ;  /* 0x0000001fff14723e */ /* 0x000fe200020006ff */
[----:B------:R-:W-:Y:S01]  /*d010*/  HADD2.F32 R9, -RZ, R24.H0_H0 ;  /* 0x20000018ff097230 */ /* 0x000fe20000004100 */
[----:B------:R-:W-:Y:S01]  /*d020*/  F2FP.F16.E4M3.UNPACK_B R24, R8 ;  /* 0x00000008ff18723e */ /* 0x000fe200020006ff */
[----:B------:R-:W-:Y:S01]  /*d030*/  HADD2.F32 R8, -RZ, R15.H0_H0 ;  /* 0x2000000fff087230 */ /* 0x000fe20000004100 */
[----:B------:R-:W-:Y:S01]  /*d040*/  F2FP.F16.E4M3.UNPACK_B R31, R32 ;  /* 0x00000020ff1f723e */ /* 0x000fe200020006ff */
[----:B------:R-:W-:Y:S01]  /*d050*/  HADD2.F32 R15, -RZ, R20.H0_H0 ;  /* 0x20000014ff0f7230 */ /* 0x000fe20000004100 */
[----:B------:R-:W-:Y:S02]  /*d060*/  SHF.R.U32.HI R32, RZ, 0x8, R13 ;  /* 0x00000008ff207819 */ /* 0x000fe4000001160d */
[----:B------:R-:W-:Y:S02]  /*d070*/  LOP3.LUT R21, R21, 0xff, RZ, 0xc0, !PT ;  /* 0x000000ff15157812 */ /* 0x000fe400078ec0ff */
[----:B------:R-:W-:-:S02]  /*d080*/  SHF.R.U32.HI R13, RZ, 0x8, R27 ;  /* 0x00000008ff0d7819 */ /* 0x000fc4000001161b */
[----:B------:R-:W-:Y:S02]  /*d090*/  LOP3.LUT R20, R14, 0xff, RZ, 0xc0, !PT ;  /* 0x000000ff0e147812 */ /* 0x000fe400078ec0ff */
[----:B------:R-:W-:Y:S02]  /*d0a0*/  F2FP.F16.E4M3.UNPACK_B R19, R19 ;  /* 0x00000013ff13723e */ /* 0x000fe400020006ff */
[----:B------:R-:W-:Y:S01]  /*d0b0*/  F2FP.F16.E4M3.UNPACK_B R14, R13 ;  /* 0x0000000dff0e723e */ /* 0x000fe200020006ff */
[----:B------:R-:W-:Y:S01]  /*d0c0*/  HADD2.F32 R31, -RZ, R31.H0_H0 ;  /* 0x2000001fff1f7230 */ /* 0x000fe20000004100 */
[----:B------:R-:W-:Y:S01]  /*d0d0*/  F2FP.F16.E4M3.UNPACK_B R27, R21 ;  /* 0x00000015ff1b723e */ /* 0x000fe200020006ff */
[----:B------:R-:W-:Y:S01]  /*d0e0*/  HADD2.F32 R19, -RZ, R19.H0_H0 ;  /* 0x20000013ff137230 */ /* 0x000fe20000004100 */
[----:B------:R-:W-:Y:S02]  /*d0f0*/  F2FP.F16.E4M3.UNPACK_B R13, R20 ;  /* 0x00000014ff0d723e */ /* 0x000fe400020006ff */
[----:B------:R-:W0:Y:S01]  /*d100*/  LDC.64 R20, c[0x0][0x248] ;  /* 0x00009200ff147b82 */ /* 0x000e220000000a00 */
[----:B------:R-:W-:Y:S01]  /*d110*/  SHF.R.U32.HI R12, RZ, 0x18, R12 ;  /* 0x00000018ff0c7819 */ /* 0x000fe2000001160c */
[----:B------:R-:W-:Y:S01]  /*d120*/  ULDC UR4, c[0x0][0x0] ;  /* 0x0000000000047ab9 */ /* 0x000fe20000000800 */
[----:B------:R-:W-:-:S02]  /*d130*/  LOP3.LUT R11, R11, 0xff, RZ, 0xc0, !PT ;  /* 0x000000ff0b0b7812 */ /* 0x000fc400078ec0ff */
[----:B------:R-:W-:Y:S02]  /*d140*/  F2FP.BF16.F32.PACK_AB.RZ R31, R31, R19 ;  /* 0x000000131f1f723e */ /* 0x000fe400000190ff */
[----:B------:R-:W-:Y:S01]  /*d150*/  F2FP.F16.E4M3.UNPACK_B R12, R12 ;  /* 0x0000000cff0c723e */ /* 0x000fe200020006ff */
[----:B------:R-:W1:Y:S01]  /*d160*/  LDC R19, c[0x0][0xc] ;  /* 0x00000300ff137b82 */ /* 0x000e620000000800 */
        /* <DEDUP_REMOVED lines=38> */
.L_x_125:
[----:B------:R-:W-:Y:S05]  /*d3d0*/  BSYNC B0 ;  /* 0x0000000000007941 */ /* 0x000fea0003800000 */
.L_x_124:
[----:B------:R-:W-:Y:S01]  /*d3e0*/  UIADD3 UR38, UR38, 0x1, URZ ;  /* 0x0000000126267890 */ /* 0x000fe2000fffe03f */
[----:B------:R-:W-:-:S03]  /*d3f0*/  ULDC UR4, c[0x0][0x260] ;  /* 0x0000980000047ab9 */ /* 0x000fc60000000800 */
[----:B------:R-:W-:-:S06]  /*d400*/  UISETP.GE.AND UP0, UPT, UR38, UR4, UPT ;  /* 0x000000042600728c */ /* 0x000fcc000bf06270 */
[----:B------:R-:W-:-:S13]  /*d410*/  PLOP3.LUT P0, PT, PT, PT, UP0, 0x80, 0x0 ;  /* 0x000000000000781c */ /* 0x000fda0003f0f008 */
[----:B------:R-:W-:Y:S05]  /*d420*/  @!P0 BRA `(.L_x_130) ;  /* 0xffffff2c00c08947 */ /* 0x000fea000383ffff */
.L_x_114:
        /* <DEDUP_REMOVED lines=9> */
.L_x_131:
        /* <DEDUP_REMOVED lines=12> */
.L_x_935:


//--------------------- .text._Z53userbuffers_fp16_sum_inplace_gpu_rr_rs_oop_atomic_fp8ILi8E13__nv_fp8_e4m3EviiiiiiiiiiPPviS1_PfS1_iim --------------------------
	.section	.text._Z53userbuffers_fp16_sum_inplace_gpu_rr_rs_oop_atomic_fp8ILi8E13__nv_fp8_e4m3EviiiiiiiiiiPPviS1_PfS1_iim,"ax",@progbits
	.align	128
        .global         _Z53userbuffers_fp16_sum_inplace_gpu_rr_rs_oop_atomic_fp8ILi8E13__nv_fp8_e4m3EviiiiiiiiiiPPviS1_PfS1_iim
        .type           _Z53userbuffers_fp16_sum_inplace_gpu_rr_rs_oop_atomic_fp8ILi8E13__nv_fp8_e4m3EviiiiiiiiiiPPviS1_PfS1_iim,@function
        .size           _Z53userbuffers_fp16_sum_inplace_gpu_rr_rs_oop_atomic_fp8ILi8E13__nv_fp8_e4m3EviiiiiiiiiiPPviS1_PfS1_iim,(.L_x_936 - _Z53userbuffers_fp16_sum_inplace_gpu_rr_rs_oop_atomic_fp8ILi8E13__nv_fp8_e4m3EviiiiiiiiiiPPviS1_PfS1_iim)
        .other          _Z53userbuffers_fp16_sum_inplace_gpu_rr_rs_oop_atomic_fp8ILi8E13__nv_fp8_e4m3EviiiiiiiiiiPPviS1_PfS1_iim,@"STO_CUDA_ENTRY STV_DEFAULT"
_Z53userbuffers_fp16_sum_inplace_gpu_rr_rs_oop_atomic_fp8ILi8E13__nv_fp8_e4m3EviiiiiiiiiiPPviS1_PfS1_iim:
.text._Z53userbuffers_fp16_sum_inplace_gpu_rr_rs_oop_atomic_fp8ILi8E13__nv_fp8_e4m3EviiiiiiiiiiPPviS1_PfS1_iim:
        /* <DEDUP_REMOVED lines=49> */
.L_x_148:
        /* <DEDUP_REMOVED lines=15> */
.L_x_137:
[----:B------:R-:W-:Y:S01]  /*0400*/  CS2R R6, SRZ ;  /* 0x0000000000067805 */ /* 0x000fe2000001ff00 */
[----:B------:R-:W-:Y:S05]  /*0410*/  YIELD ;  /* 0x0000000000007946 */ /* 0x000fea0003800000 */
[----:B------:R-:W2:Y:S02]  /*0420*/  ATOMG.E.CAS.STRONG.GPU PT, R3, [R4], R6, R7 ;  /* 0x00000006040373a9 */ /* 0x000ea400001ee107 */
[----:B--2---:R-:W-:-:S13]  /*0430*/  ISETP.NE.AND P0, PT, R3, RZ, PT ;  /* 0x000000ff0300720c */ /* 0x004fda0003f05270 */
[----:B------:R-:W-:Y:S05]  /*0440*/  @P0 BRA `(.L_x_137) ;  /* 0xfffffffc00ec0947 */ /* 0x000fea000383ffff */
[----:B------:R-:W-:Y:S05]  /*0450*/  BSYNC B1 ;  /* 0x0000000000017941 */ /* 0x000fea0003800000 */
.L_x_136:
        /* <DEDUP_REMOVED lines=11> */
.L_x_135:
[----:B------:R-:W-:Y:S05]  /*0510*/  BSYNC B0 ;  /* 0x0000000000007941 */ /* 0x000fea0003800000 */
.L_x_134:
[----:B------:R-:W-:-:S13]  /*0520*/  ISETP.NE.AND P0, PT, RZ, UR43, PT ;  /* 0x0000002bff007c0c */ /* 0x000fda000bf05270 */
[----:B------:R-:W-:Y:S05]  /*0530*/  @!P0 WARPSYNC.ALL ;  /* 0x0000000000008948 */ /* 0x000fea0003800000 */
[----:B------:R-:W-:Y:S06]  /*0540*/  @!P0 BAR.SYNC.DEFER_BLOCKING 0x0 ;  /* 0x0000000000008b1d */ /* 0x000fec0000010000 */
.L_x_133:
        /* <DEDUP_REMOVED lines=16> */
.L_x_139:
        /* <DEDUP_REMOVED lines=38> */
.L_x_138:
        /* <DEDUP_REMOVED lines=19> */
.L_x_141:
[----:B------:R-:W-:Y:S05]  /*09e0*/  BSYNC B0 ;  /* 0x0000000000007941 */ /* 0x000fea0003800000 */
.L_x_140:
        /* <DEDUP_REMOVED lines=81> */
.L_x_146:
        /* <DEDUP_REMOVED lines=85> */
[----:B------:R-:W-:Y:S02]  /*1450*/  F2FP.F16.E4M3.UNPACK_B R12, R29 ;  /* 0x0000001dff0c723e */ /* 0x000fe400020006ff */
        /* <DEDUP_REMOVED lines=12> */
[----:B------:R-:W-:Y:S02]  /*1520*/  F2FP.F16.E4M3.UNPACK_B R32, R32 ;  /* 0x00000020ff20723e */ /* 0x000fe400020006ff */
[----:B------:R-:W-:Y:S02]  /*1530*/  F2FP.F16.E4M3.UNPACK_B R35, R35 ;  /* 0x00000023ff23723e */ /* 0x000fe400020006ff */
[----:B------:R-:W-:-:S02]  /*1540*/  LOP3.LUT R34, R17, 0xff, RZ, 0xc0, !PT ;  /* 0x000000ff11227812 */ /* 0x000fc400078ec0ff */
[----:B------:R-:W-:Y:S01]  /*1550*/  SHF.R.U32.HI R16, RZ, 0x8, R16 ;  /* 0x00000008ff107819 */ /* 0x000fe20000011610 */
[----:B------:R-:W-:Y:S01]  /*1560*/  HADD2.F32 R32, -RZ, R32.H0_H0 ;  /* 0x20000020ff207230 */ /* 0x000fe20000004100 */
[----:B------:R-:W-:Y:S01]  /*1570*/  F2FP.F16.E4M3.UNPACK_B R34, R34 ;  /* 0x00000022ff22723e */ /* 0x000fe200020006ff */
[----:B------:R-:W-:Y:S01]  /*1580*/  HADD2.F32 R35, -RZ, R35.H0_H0 ;  /* 0x20000023ff237230 */ /* 0x000fe20000004100 */
[----:B------:R-:W-:Y:S02]  /*1590*/  F2FP.F16.E4M3.UNPACK_B R16, R16 ;  /* 0x00000010ff10723e */ /* 0x000fe400020006ff */
[----:B------:R-:W-:Y:S01]  /*15a0*/  SHF.R.U32.HI R54, RZ, 0x8, R13 ;  /* 0x00000008ff367819 */ /* 0x000fe2000001160d */
[----:B------:R-:W-:Y:S01]  /*15b0*/  HADD2.F32 R34, -RZ, R34.H0_H0 ;  /* 0x20000022ff227230 */ /* 0x000fe20000004100 */
[----:B------:R-:W-:Y:S01]  /*15c0*/  F2FP.BF16.F32.PACK_AB.RZ R32, RZ, R32 ;  /* 0x00000020ff20723e */ /* 0x000fe200000190ff */
[----:B------:R-:W-:Y:S01]  /*15d0*/  HADD2.F32 R16, -RZ, R16.H0_H0 ;  /* 0x20000010ff107230 */ /* 0x000fe20000004100 */
[----:B------:R-:W-:-:S02]  /*15e0*/  F2FP.BF16.F32.PACK_AB.RZ R35, RZ, R35 ;  /* 0x00000023ff23723e */ /* 0x000fc400000190ff */
[----:B------:R-:W-:Y:S02]  /*15f0*/  F2FP.F16.E4M3.UNPACK_B R55, R55 ;  /* 0x00000037ff37723e */ /* 0x000fe400020006ff */
[----:B------:R-:W-:Y:S02]  /*1600*/  F2FP.F16.E4M3.UNPACK_B R54, R54 ;  /* 0x00000036ff36723e */ /* 0x000fe400020006ff */
[----:B------:R-:W-:Y:S02]  /*1610*/  LOP3.LUT R57, R57, 0xff, RZ, 0xc0, !PT ;  /* 0x000000ff39397812 */ /* 0x000fe400078ec0ff */
[----:B------:R-:W-:Y:S02]  /*1620*/  F2FP.BF16.F32.PACK_AB.RZ R34, RZ, R34 ;  /* 0x00000022ff22723e */ /* 0x000fe400000190ff */
[----:B------:R-:W-:Y:S02]  /*1630*/  F2FP.BF16.F32.PACK_AB.RZ R16, RZ, R16 ;  /* 0x00000010ff10723e */ /* 0x000fe400000190ff */
[----:B------:R-:W-:Y:S01]  /*1640*/  PRMT R32, R32, 0x5410, R35 ;  /* 0x0000541020207816 */ /* 0x000fe20000000023 */
[----:B------:R-:W-:Y:S01]  /*1650*/  HADD2.F32 R56, -RZ, R55.H0_H0 ;  /* 0x20000037ff387230 */ /* 0x000fe20000004100 */
[----:B------:R-:W-:Y:S01]  /*1660*/  LOP3.LUT R33, R33, 0xff, RZ, 0xc0, !PT ;  /* 0x000000ff21217812 */ /* 0x000fe200078ec0ff */
[----:B------:R-:W-:Y:S01]  /*1670*/  HADD2.F32 R58, -RZ, R54.H0_H0 ;  /* 0x20000036ff3a7230 */ /* 0x000fe20000004100 */
[----:B------:R-:W-:Y:S01]  /*1680*/  F2FP.F16.E4M3.UNPACK_B R57, R57 ;  /* 0x00000039ff39723e */ /* 0x000fe200020006ff */
[----:B------:R-:W-:Y:S01]  /*1690*/  HFMA2.BF16_V2 R32, R2.H0_H0, R32, RZ.H0_H0 ;  /* 0x0000002002207231 */ /* 0x000fe200002408ff */
[----:B------:R-:W-:-:S02]  /*16a0*/  PRMT R34, R34, 0x5410, R16 ;  /* 0x0000541022227816 */ /* 0x000fc40000000010 */
[----:B------:R-:W-:Y:S01]  /*16b0*/  SHF.R.U32.HI R60, RZ, 0x10, R14 ;  /* 0x00000010ff3c7819 */ /* 0x000fe2000001160e */
[----:B------:R-:W-:Y:S01]  /*16c0*/  HADD2.F32 R59, -RZ, R57.H0_H0 ;  /* 0x20000039ff3b7230 */ /* 0x000fe20000004100 */
[----:B------:R-:W-:Y:S01]  /*16d0*/  F2FP.F16.E4M3.UNPACK_B R13, R33 ;  /* 0x00000021ff0d723e */ /* 0x000fe200020006ff */
        /* <DEDUP_REMOVED lines=15> */
[----:B------:R-:W-:Y:S02]  /*17d0*/  F2FP.F16.E4M3.UNPACK_B R60, R60 ;  /* 0x0000003cff3c723e */ /* 0x000fe400020006ff */
        /* <DEDUP_REMOVED lines=9> */
[----:B------:R-:W-:Y:S02]  /*1870*/  F2FP.F16.E4M3.UNPACK_B R58, R58 ;  /* 0x0000003aff3a723e */ /* 0x000fe400020006ff */
[----:B------:R-:W-:-:S02]  /*1880*/  SHF.R.U32.HI R57, RZ, 0x8, R57 ;  /* 0x00000008ff397819 */ /* 0x000fc40000011639 */
        /* <DEDUP_REMOVED lines=39> */
[----:B------:R-:W-:Y:S02]  /*1b00*/  F2FP.F16.E4M3.UNPACK_B R37, R37 ;  /* 0x00000025ff25723e */ /* 0x000fe400020006ff */
        /* <DEDUP_REMOVED lines=14> */
[----:B------:R-:W-:Y:S02]  /*1bf0*/  F2FP.F16.E4M3.UNPACK_B R20, R33 ;  /* 0x00000021ff14723e */ /* 0x000fe400020006ff */
        /* <DEDUP_REMOVED lines=8> */
[----:B------:R-:W-:-:S02]  /*1c80*/  F2FP.F16.E4M3.UNPACK_B R18, R18 ;  /* 0x00000012ff12723e */ /* 0x000fc400020006ff */
[----:B------:R-:W-:Y:S02]  /*1c90*/  F2FP.F16.E4M3.UNPACK_B R14, R14 ;  /* 0x0000000eff0e723e */ /* 0x000fe400020006ff */
[----:B------:R-:W-:Y:S02]  /*1ca0*/  F2FP.F16.E4M3.UNPACK_B R34, R34 ;  /* 0x00000022ff22723e */ /* 0x000fe400020006ff */
[----:B------:R-:W-:Y:S02]  /*1cb0*/  SHF.R.U32.HI R38, RZ, 0x8, R38 ;  /* 0x00000008ff267819 */ /* 0x000fe40000011626 */
        /* <DEDUP_REMOVED lines=8> */
[----:B------:R-:W-:-:S02]  /*1d40*/  HADD2.F32 R34, -RZ, R34.H0_H0 ;  /* 0x20000022ff227230 */ /* 0x000fc40000004100 */
[----:B------:R-:W-:Y:S02]  /*1d50*/  HADD2.F32 R33, -RZ, R33.H0_H0 ;  /* 0x20000021ff217230 */ /* 0x000fe40000004100 */
[----:B------:R-:W-:Y:S01]  /*1d60*/  HADD2.F32 R16, -RZ, R16.H0_H0 ;  /* 0x20000010ff107230 */ /* 0x000fe20000004100 */
[----:B------:R-:W-:Y:S01]  /*1d70*/  F2FP.F16.E4M3.UNPACK_B R53, R53 ;  /* 0x00000035ff35723e */ /* 0x000fe200020006ff */
        /* <DEDUP_REMOVED lines=27> */
[----:B------:R-:W-:Y:S02]  /*1f30*/  F2FP.F16.E4M3.UNPACK_B R33, R14 ;  /* 0x0000000eff21723e */ /* 0x000fe400020006ff */
[----:B------:R-:W-:Y:S02]  /*1f40*/  SHF.R.U32.HI R24, RZ, 0x10, R24 ;  /* 0x00000010ff187819 */ /* 0x000fe40000011618 */
[----:B------:R-:W-:Y:S02]  /*1f50*/  F2FP.F16.E4M3.UNPACK_B R14, R13 ;  /* 0x0000000dff0e723e */ /* 0x000fe400020006ff */
[----:B------:R-:W-:Y:S01]  /*1f60*/  SHF.R.U32.HI R13, RZ, 0x8, R32 ;  /* 0x00000008ff0d7819 */ /* 0x000fe20000011620 */
[----:B------:R-:W-:Y:S01]  /*1f70*/  HFMA2.BF16_V2 R36, R2.H0_H0, R53, R36 ;  /* 0x0000003502247231 */ /* 0x000fe20000200824 */
[----:B------:R-:W-:-:S02]  /*1f80*/  LOP3.LUT R34, R24, 0xff, RZ, 0xc0, !PT ;  /* 0x000000ff18227812 */ /* 0x000fc400078ec0ff */
[----:B------:R-:W-:Y:S01]  /*1f90*/  F2FP.F16.E4M3.UNPACK_B R24, R13 ;  /* 0x0000000dff18723e */ /* 0x000fe200020006ff */
[----:B------:R-:W-:Y:S01]  /*1fa0*/  HFMA2.BF16_V2 R21, R2.H0_H0, R37, R36 ;  /* 0x0000002502157231 */ /* 0x000fe20000200824 */
[----:B------:R-:W-:Y:S01]  /*1fb0*/  SHF.R.U32.HI R35, RZ, 0x18, R25 ;  /* 0x00000018ff237819 */ /* 0x000fe20000011619 */
[----:B------:R-:W-:Y:S01]  /*1fc0*/  HADD2.F32 R33, -RZ, R33.H0_H0 ;  /* 0x20000021ff217230 */ /* 0x000fe20000004100 */
[C---:B------:R-:W-:Y:S02]  /*1fd0*/  LOP3.LUT R32, R25.reuse, 0xff, RZ, 0xc0, !PT ;  /* 0x000000ff19207812 */ /* 0x040fe400078ec0ff */
[----:B------:R-:W-:Y:S01]  /*1fe0*/  F2FP.F16.E4M3.UNPACK_B R13, R34 ;  /* 0x00000022ff0d723e */ /* 0x000fe200020006ff */
[----:B------:R-:W-:Y:S01]  /*1ff0*/  HADD2.F32 R34, -RZ, R24.H0_H0 ;  /* 0x20000018ff227230 */ /* 0x000fe20000004100 */
[----:B------:R-:W-:Y:S02]  /*2000*/  LOP3.LUT R36, R25, 0xffff, RZ, 0xc0, !PT ;  /* 0x0000ffff19247812 */ /* 0x000fe400078ec0ff */
[----:B------:R-:W-:-:S02]  /*2010*/  F2FP.F16.E4M3.UNPACK_B R24, R35 ;  /* 0x00000023ff18723e */ /* 0x000fc400020006ff */
[----:B------:R-:W-:Y:S02]  /*2020*/  F2FP.F16.E4M3.UNPACK_B R32, R32 ;  /* 0x00000020ff20723e */ /* 0x000fe400020006ff */
[----:B------:R-:W-:Y:S01]  /*2030*/  SHF.R.U32.HI R35, RZ, 0x8, R36 ;  /* 0x00000008ff237819 */ /* 0x000fe20000011624 */
[----:B------:R-:W-:Y:S01]  /*2040*/  HADD2.F32 R36, -RZ, R14.H0_H0 ;  /* 0x2000000eff247230 */ /* 0x000fe20000004100 */
[----:B------:R-:W-:Y:S02]  /*2050*/  F2FP.BF16.F32.PACK_AB.RZ R33, RZ, R33 ;  /* 0x00000021ff21723e */ /* 0x000fe400000190ff */
[----:B------:R-:W-:Y:S01]  /*2060*/  F2FP.BF16.F32.PACK_AB.RZ R34, RZ, R34 ;  /* 0x00000022ff22723e */ /* 0x000fe200000190ff */
[----:B------:R-:W-:Y:S01]  /*2070*/  HADD2.F32 R37, -RZ, R32.H0_H0 ;  /* 0x20000020ff257230 */ /* 0x000fe20000004100 */
[----:B------:R-:W-:Y:S02]  /*2080*/  F2FP.F16.E4M3.UNPACK_B R14, R35 ;  /* 0x00000023ff0e723e */ /* 0x000fe400020006ff */
        /* <DEDUP_REMOVED lines=17> */
[----:B------:R-:W-:Y:S02]  /*21a0*/  F2FP.F16.E4M3.UNPACK_B R36, R36 ;  /* 0x00000024ff24723e */ /* 0x000fe400020006ff */
[----:B------:R-:W-:Y:S02]  /*21b0*/  F2FP.F16.E4M3.UNPACK_B R16, R16 ;  /* 0x00000010ff10723e */ /* 0x000fe400020006ff */
[----:B------:R-:W-:Y:S01]  /*21c0*/  LOP3.LUT R37, R15, 0xff, RZ, 0xc0, !PT ;  /* 0x000000ff0f257812 */ /* 0x000fe200078ec0ff */
[----:B------:R-:W-:Y:S02]  /*21d0*/  HADD2.F32 R36, -RZ, R36.H0_H0 ;  /* 0x20000024ff247230 */ /* 0x000fe40000004100 */
[----:B------:R-:W-:Y:S01]  /*21e0*/  HADD2.F32 R16, -RZ, R16.H0_H0 ;  /* 0x20000010ff107230 */ /* 0x000fe20000004100 */
[----:B------:R-:W-:Y:S02]  /*21f0*/  F2FP.F16.E4M3.UNPACK_B R37, R37 ;  /* 0x00000025ff25723e */ /* 0x000fe400020006ff */
        /* <DEDUP_REMOVED lines=9> */
[----:B------:R-:W-:-:S05]  /*2290*/  F2FP.F16.E4M3.UNPACK_B R54, R54 ;  /* 0x00000036ff36723e */ /* 0x000fca00020006ff */
[----:B------:R-:W-:Y:S01]  /*22a0*/  HADD2.F32 R55, -RZ, R54.H0_H0 ;  /* 0x20000036ff377230 */ /* 0x000fe20000004100 */
[----:B------:R-:W-:-:S04]  /*22b0*/  LOP3.LUT R54, R15, 0xffff, RZ, 0xc0, !PT ;  /* 0x0000ffff0f367812 */ /* 0x000fc800078ec0ff */
[----:B------:R-:W-:-:S04]  /*22c0*/  SHF.R.U32.HI R54, RZ, 0x8, R54 ;  /* 0x00000008ff367819 */ /* 0x000fc80000011636 */
[----:B------:R-:W-:-:S05]  /*22d0*/  F2FP.F16.E4M3.UNPACK_B R54, R54 ;  /* 0x00000036ff36723e */ /* 0x000fca00020006ff */
[----:B------:R-:W-:Y:S01]  /*22e0*/  HADD2.F32 R56, -RZ, R54.H0_H0 ;  /* 0x20000036ff387230 */ /* 0x000fe20000004100 */
[----:B------:R-:W-:-:S04]  /*22f0*/  LOP3.LUT R54, R19, 0xffff, RZ, 0xc0, !PT ;  /* 0x0000ffff13367812 */ /* 0x000fc800078ec0ff */
[----:B------:R-:W-:-:S04]  /*2300*/  SHF.R.U32.HI R54, RZ, 0x8, R54 ;  /* 0x00000008ff367819 */ /* 0x000fc80000011636 */
[----:B------:R-:W-:Y:S02]  /*2310*/  F2FP.F16.E4M3.UNPACK_B R54, R54 ;  /* 0x00000036ff36723e */ /* 0x000fe400020006ff */
[----:B------:R-:W-:Y:S02]  /*2320*/  SHF.R.U32.HI R25, RZ, 0x10, R25 ;  /* 0x00000010ff197819 */ /* 0x000fe40000011619 */
[----:B------:R-:W-:Y:S01]  /*2330*/  F2FP.BF16.F32.PACK_AB.RZ R56, RZ, R56 ;  /* 0x00000038ff38723e */ /* 0x000fe200000190ff */
[----:B------:R-:W-:Y:S01]  /*2340*/  HADD2.F32 R54, -RZ, R54.H0_H0 ;  /* 0x20000036ff367230 */ /* 0x000fe20000004100 */
[----:B------:R-:W-:Y:S02]  /*2350*/  LOP3.LUT R25, R25, 0xff, RZ, 0xc0, !PT ;  /* 0x000000ff19197812 */ /* 0x000fe400078ec0ff */
[----:B------:R-:W-:Y:S02]  /*2360*/  F2FP.BF16.F32.PACK_AB.RZ R55, RZ, R55 ;  /* 0x00000037ff37723e */ /* 0x000fe400000190ff */
[----:B------:R-:W-:-:S02]  /*2370*/  F2FP.BF16.F32.PACK_AB.RZ R54, RZ, R54 ;  /* 0x00000036ff36723e */ /* 0x000fc400000190ff */
[----:B------:R-:W-:Y:S02]  /*2380*/  PRMT R16, R16, 0x5410, R56 ;  /* 0x0000541010107816 */ /* 0x000fe40000000038 */
[----:B------:R-:W-:Y:S02]  /*2390*/  F2FP.F16.E4M3.UNPACK_B R25, R25 ;  /* 0x00000019ff19723e */ /* 0x000fe400020006ff */
        /* <DEDUP_REMOVED lines=14> */
[----:B------:R-:W-:Y:S02]  /*2480*/  F2FP.F16.E4M3.UNPACK_B R54, R54 ;  /* 0x00000036ff36723e */ /* 0x000fe400020006ff */
[----:B------:R-:W-:Y:S02]  /*2490*/  F2FP.F16.E4M3.UNPACK_B R15, R15 ;  /* 0x0000000fff0f723e */ /* 0x000fe400020006ff */
[----:B------:R-:W-:Y:S02]  /*24a0*/  F2FP.F16.E4M3.UNPACK_B R55, R55 ;  /* 0x00000037ff37723e */ /* 0x000fe400020006ff */
[----:B------:R-:W-:Y:S01]  /*24b0*/  F2FP.F16.E4M3.UNPACK_B R19, R19 ;  /* 0x00000013ff13723e */ /* 0x000fe200020006ff */
[----:B------:R-:W-:Y:S02]  /*24c0*/  HFMA2.BF16_V2 R14, R2.H0_H0, R25, R18 ;  /* 0x00000019020e7231 */ /* 0x000fe40000200812 */
        /* <DEDUP_REMOVED lines=15> */
[----:B------:R-:W-:Y:S01]  /*25c0*/  F2FP.F16.E4M3.UNPACK_B R19, R19 ;  /* 0x00000013ff13723e */ /* 0x000fe200020006ff */
[----:B------:R-:W-:-:S04]  /*25d0*/  HFMA2.BF16_V2 R18, R2.H0_H0, R18, R54 ;  /* 0x0000001202127231 */ /* 0x000fc80000200836 */
[----:B------:R-:W-:Y:S01]  /*25e0*/  HADD2.F32 R54, -RZ, R19.H0_H0 ;  /* 0x20000013ff367230 */ /* 0x000fe20000004100 */
[----:B------:R-:W-:-:S04]  /*25f0*/  LOP3.LUT R19, R22, 0xffff, RZ, 0xc0, !PT ;  /* 0x0000ffff16137812 */ /* 0x000fc800078ec0ff */
[----:B------:R-:W-:-:S04]  /*2600*/  SHF.R.U32.HI R19, RZ, 0x8, R19 ;  /* 0x00000008ff137819 */ /* 0x000fc80000011613 */
[----:B------:R-:W-:Y:S02]  /*2610*/  F2FP.F16.E4M3.UNPACK_B R19, R19 ;  /* 0x00000013ff13723e */ /* 0x000fe400020006ff */
        /* <DEDUP_REMOVED lines=10> */
[----:B------:R-:W-:Y:S02]  /*26c0*/  F2FP.F16.E4M3.UNPACK_B R28, R28 ;  /* 0x0000001cff1c723e */ /* 0x000fe400020006ff */
[----:B------:R-:W-:Y:S02]  /*26d0*/  SHF.R.U32.HI R29, RZ, 0x10, R29 ;  /* 0x00000010ff1d7819 */ /* 0x000fe4000001161d */
[----:B------:R-:W-:Y:S02]  /*26e0*/  SHF.R.U32.HI R25, RZ, 0x8, R25 ;  /* 0x00000008ff197819 */ /* 0x000fe40000011619 */
[----:B------:R-:W-:-:S02]  /*26f0*/  LOP3.LUT R19, R19, 0xff, RZ, 0xc0, !PT ;  /* 0x000000ff13137812 */ /* 0x000fc400078ec0ff */
[----:B------:R-:W-:Y:S01]  /*2700*/  SHF.R.U32.HI R22, RZ, 0x18, R22 ;  /* 0x00000018ff167819 */ /* 0x000fe20000011616 */
[----:B------:R-:W-:Y:S01]  /*2710*/  HFMA2.BF16_V2 R17, R2.H0_H0, R54, R17 ;  /* 0x0000003602117231 */ /* 0x000fe20000200811 */
[----:B------:R-:W-:Y:S01]  /*2720*/  LOP3.LUT R29, R29, 0xff, RZ, 0xc0, !PT ;  /* 0x000000ff1d1d7812 */ /* 0x000fe200078ec0ff */
[----:B------:R-:W-:Y:S01]  /*2730*/  HADD2.F32 R54, -RZ, R28.H0_H0 ;  /* 0x2000001cff367230 */ /* 0x000fe20000004100 */
[----:B------:R-:W-:Y:S02]  /*2740*/  F2FP.F16.E4M3.UNPACK_B R24, R24 ;  /* 0x00000018ff18723e */ /* 0x000fe400020006ff */
        /* <DEDUP_REMOVED lines=38> */
[----:B------:R-:W-:Y:S02]  /*29b0*/  F2FP.F16.E4M3.UNPACK_B R12, R12 ;  /* 0x0000000cff0c723e */ /* 0x000fe400020006ff */
[----:B------:R-:W-:Y:S02]  /*29c0*/  F2FP.F16.E4M3.UNPACK_B R13, R13 ;  /* 0x0000000dff0d723e */ /* 0x000fe400020006ff */
[----:B------:R-:W-:Y:S02]  /*29d0*/  LOP3.LUT R33, R33, 0xff, RZ, 0xc0, !PT ;  /* 0x000000ff21217812 */ /* 0x000fe400078ec0ff */
[----:B------:R-:W-:Y:S02]  /*29e0*/  F2FP.F16.E4M3.UNPACK_B R20, R20 ;  /* 0x00000014ff14723e */ /* 0x000fe400020006ff */
[----:B------:R-:W-:-:S02]  /*29f0*/  F2FP.F16.E4M3.UNPACK_B R32, R32 ;  /* 0x00000020ff20723e */ /* 0x000fc400020006ff */
[----:B------:R-:W-:Y:S02]  /*2a00*/  F2FP.F16.E4M3.UNPACK_B R24, R24 ;  /* 0x00000018ff18723e */ /* 0x000fe400020006ff */
[----:B------:R-:W-:Y:S01]  /*2a10*/  F2FP.F16.E4M3.UNPACK_B R29, R29 ;  /* 0x0000001dff1d723e */ /* 0x000fe200020006ff */
[----:B------:R-:W-:Y:S01]  /*2a20*/  HADD2.F32 R28, -RZ, R12.H0_H0 ;  /* 0x2000000cff1c7230 */ /* 0x000fe20000004100 */
[----:B------:R-:W-:Y:S01]  /*2a30*/  F2FP.F16.E4M3.UNPACK_B R25, R25 ;  /* 0x00000019ff19723e */ /* 0x000fe200020006ff */
[----:B------:R-:W-:Y:S01]  /*2a40*/  HADD2.F32 R13, -RZ, R13.H0_H0 ;  /* 0x2000000dff0d7230 */ /* 0x000fe20000004100 */
[----:B------:R-:W-:Y:S01]  /*2a50*/  F2FP.F16.E4M3.UNPACK_B R33, R33 ;  /* 0x00000021ff21723e */ /* 0x000fe200020006ff */
        /* <DEDUP_REMOVED lines=23> */
[----:B------:R-:W-:Y:S02]  /*2bd0*/  F2FP.F16.E4M3.UNPACK_B R13, R13 ;  /* 0x0000000dff0d723e */ /* 0x000fe400020006ff */
[----:B------:R-:W-:Y:S02]  /*2be0*/  F2FP.F16.E4M3.UNPACK_B R12, R12 ;  /* 0x0000000cff0c723e */ /* 0x000fe400020006ff */
        /* <DEDUP_REMOVED lines=14> */
[----:B------:R-:W-:Y:S01]  /*2cd0*/  F2FP.F16.E4M3.UNPACK_B R28, R28 ;  /* 0x0000001cff1c723e */ /* 0x000fe200020006ff */
[----:B------:R-:W-:Y:S01]  /*2ce0*/  HFMA2.BF16_V2 R16, R2.H0_H0, R52, R16 ;  /* 0x0000003402107231 */ /* 0x000fe20000200810 */
[----:B------:R-:W-:-:S03]  /*2cf0*/  F2FP.F16.E4M3.UNPACK_B R22, R22 ;  /* 0x00000016ff16723e */ /* 0x000fc600020006ff */
[----:B------:R-:W-:Y:S01]  /*2d00*/  HADD2.F32 R52, -RZ, R28.H0_H0 ;  /* 0x2000001cff347230 */ /* 0x000fe20000004100 */
[C---:B------:R-:W-:Y:S01]  /*2d10*/  LOP3.LUT R28, R26.reuse, 0xffff, RZ, 0xc0, !PT ;  /* 0x0000ffff1a1c7812 */ /* 0x040fe200078ec0ff */
[----:B------:R-:W-:Y:S01]  /*2d20*/  HADD2.F32 R33, -RZ, R22.H0_H0 ;  /* 0x20000016ff217230 */ /* 0x000fe20000004100 */
[----:B------:R-:W-:Y:S02]  /*2d30*/  LOP3.LUT R22, R26, 0xff, RZ, 0xc0, !PT ;  /* 0x000000ff1a167812 */ /* 0x000fe400078ec0ff */
[----:B------:R-:W-:Y:S02]  /*2d40*/  SHF.R.U32.HI R28, RZ, 0x8, R28 ;  /* 0x00000008ff1c7819 */ /* 0x000fe4000001161c */
[----:B------:R-:W-:Y:S02]  /*2d50*/  F2FP.F16.E4M3.UNPACK_B R22, R22 ;  /* 0x00000016ff16723e */ /* 0x000fe400020006ff */
[----:B------:R-:W-:Y:S02]  /*2d60*/  F2FP.BF16.F32.PACK_AB.RZ R33, RZ, R33 ;  /* 0x00000021ff21723e */ /* 0x000fe400000190ff */
[----:B------:R-:W-:-:S02]  /*2d70*/  F2FP.BF16.F32.PACK_AB.RZ R52, RZ, R52 ;  /* 0x00000034ff34723e */ /* 0x000fc400000190ff */
[----:B------:R-:W-:Y:S01]  /*2d80*/  F2FP.F16.E4M3.UNPACK_B R28, R28 ;  /* 0x0000001cff1c723e */ /* 0x000fe200020006ff */
        /* <DEDUP_REMOVED lines=10> */
[----:B------:R-:W-:Y:S02]  /*2e30*/  F2FP.F16.E4M3.UNPACK_B R22, R33 ;  /* 0x00000021ff16723e */ /* 0x000fe400020006ff */
[--C-:B------:R-:W-:Y:S01]  /*2e40*/  SHF.R.U32.HI R52, RZ, 0x10, R27.reuse ;  /* 0x00000010ff347819 */ /* 0x100fe2000001161b */
[----:B------:R-:W-:Y:S01]  /*2e50*/  HFMA2.BF16_V2 R17, R2.H0_H0, R28, R17 ;  /* 0x0000001c02117231 */ /* 0x000fe20000200811 */
[C---:B------:R-:W-:Y:S02]  /*2e60*/  LOP3.LUT R33, R27.reuse, 0xffff, RZ, 0xc0, !PT ;  /* 0x0000ffff1b217812 */ /* 0x040fe400078ec0ff */
[----:B------:R-:W-:Y:S02]  /*2e70*/  LOP3.LUT R28, R27, 0xff, RZ, 0xc0, !PT ;  /* 0x000000ff1b1c7812 */ /* 0x000fe400078ec0ff */
[----:B------:R-:W-:Y:S02]  /*2e80*/  SHF.R.U32.HI R27, RZ, 0x18, R27 ;  /* 0x00000018ff1b7819 */ /* 0x000fe4000001161b */
[----:B------:R-:W-:-:S02]  /*2e90*/  LOP3.LUT R52, R52, 0xff, RZ, 0xc0, !PT ;  /* 0x000000ff34347812 */ /* 0x000fc400078ec0ff */
        /* <DEDUP_REMOVED lines=35> */
[----:B------:R-:W-:Y:S02]  /*30d0*/  F2FP.F16.E4M3.UNPACK_B R26, R26 ;  /* 0x0000001aff1a723e */ /* 0x000fe400020006ff */
[----:B------:R-:W-:Y:S02]  /*30e0*/  F2FP.F16.E4M3.UNPACK_B R22, R22 ;  /* 0x00000016ff16723e */ /* 0x000fe400020006ff */
[----:B------:R-:W-:Y:S02]  /*30f0*/  F2FP.F16.E4M3.UNPACK_B R52, R52 ;  /* 0x00000034ff34723e */ /* 0x000fe400020006ff */
[----:B------:R-:W-:Y:S02]  /*3100*/  F2FP.F16.E4M3.UNPACK_B R30, R30 ;  /* 0x0000001eff1e723e */ /* 0x000fe400020006ff */
[----:B------:R-:W-:Y:S02]  /*3110*/  LOP3.LUT R31, R31, 0xff, RZ, 0xc0, !PT ;  /* 0x000000ff1f1f7812 */ /* 0x000fe400078ec0ff */
[----:B------:R-:W-:-:S02]  /*3120*/  F2FP.F16.E4M3.UNPACK_B R27, R27 ;  /* 0x0000001bff1b723e */ /* 0x000fc400020006ff */
[----:B------:R-:W-:Y:S01]  /*3130*/  F2FP.F16.E4M3.UNPACK_B R28, R28 ;  /* 0x0000001cff1c723e */ /* 0x000fe200020006ff */
[----:B------:R-:W-:Y:S01]  /*3140*/  HADD2.F32 R26, -RZ, R26.H0_H0 ;  /* 0x2000001aff1a7230 */ /* 0x000fe20000004100 */
[----:B------:R-:W-:Y:S01]  /*3150*/  F2FP.F16.E4M3.UNPACK_B R33, R33 ;  /* 0x00000021ff21723e */ /* 0x000fe200020006ff */
[----:B------:R-:W-:Y:S01]  /*3160*/  HADD2.F32 R52, -RZ, R52.H0_H0 ;  /* 0x20000034ff347230 */ /* 0x000fe20000004100 */
[----:B------:R-:W-:Y:S01]  /*3170*/  F2FP.F16.E4M3.UNPACK_B R31, R31 ;  /* 0x0000001fff1f723e */ /* 0x000fe200020006ff */
        /* <DEDUP_REMOVED lines=39> */
[----:B------:R-:W-:Y:S01]  /*33f0*/  LOP3.LUT R35, R35, 0xff, RZ, 0xc0, !PT ;  /* 0x000000ff23237812 */ /* 0x000fe200078ec0ff */
        /* <DEDUP_REMOVED lines=43> */
[----:B------:R-:W-:Y:S02]  /*36b0*/  F2FP.F16.E4M3.UNPACK_B R25, R25 ;  /* 0x00000019ff19723e */ /* 0x000fe400020006ff */
[----:B------:R-:W-:Y:S02]  /*36c0*/  F2FP.F16.E4M3.UNPACK_B R29, R29 ;  /* 0x0000001dff1d723e */ /* 0x000fe400020006ff */
[----:B------:R-:W-:Y:S02]  /*36d0*/  SHF.R.U32.HI R22, RZ, 0x18, R39 ;  /* 0x00000018ff167819 */ /* 0x000fe40000011627 */
[----:B------:R-:W-:Y:S02]  /*36e0*/  F2FP.F16.E4M3.UNPACK_B R55, R55 ;  /* 0x00000037ff37723e */ /* 0x000fe400020006ff */
[----:B------:R-:W-:-:S02]  /*36f0*/  F2FP.F16.E4M3.UNPACK_B R37, R37 ;  /* 0x00000025ff25723e */ /* 0x000fc400020006ff */
[----:B------:R-:W-:Y:S02]  /*3700*/  F2FP.F16.E4M3.UNPACK_B R28, R28 ;  /* 0x0000001cff1c723e */ /* 0x000fe400020006ff */
[----:B------:R-:W-:Y:S02]  /*3710*/  SHF.R.U32.HI R39, RZ, 0x10, R39 ;  /* 0x00000010ff277819 */ /* 0x000fe40000011627 */
[----:B------:R-:W-:Y:S02]  /*3720*/  F2FP.F16.E4M3.UNPACK_B R30, R30 ;  /* 0x0000001eff1e723e */ /* 0x000fe400020006ff */
[----:B------:R-:W-:Y:S02]  /*3730*/  F2FP.F16.E4M3.UNPACK_B R26, R26 ;  /* 0x0000001aff1a723e */ /* 0x000fe400020006ff */
[----:B------:R-:W-:Y:S02]  /*3740*/  LOP3.LUT R38, R38, 0xff, RZ, 0xc0, !PT ;  /* 0x000000ff26267812 */ /* 0x000fe400078ec0ff */
[----:B------:R-:W-:-:S02]  /*3750*/  F2FP.F16.E4M3.UNPACK_B R31, R31 ;  /* 0x0000001fff1f723e */ /* 0x000fc400020006ff */
[----:B------:R-:W-:Y:S02]  /*3760*/  F2FP.F16.E4M3.UNPACK_B R54, R54 ;  /* 0x00000036ff36723e */ /* 0x000fe400020006ff */
        /* <DEDUP_REMOVED lines=12> */
[----:B------:R-:W-:Y:S02]  /*3830*/  HADD2.F32 R26, -RZ, R26.H0_H0 ;  /* 0x2000001aff1a7230 */ /* 0x000fe40000004100 */
        /* <DEDUP_REMOVED lines=54> */
[----:B------:R-:W-:Y:S02]  /*3ba0*/  F2FP.F16.E4M3.UNPACK_B R15, R32 ;  /* 0x00000020ff0f723e */ /* 0x000fe400020006ff */
[----:B------:R-:W-:Y:S02]  /*3bb0*/  F2FP.F16.E4M3.UNPACK_B R31, R31 ;  /* 0x0000001fff1f723e */ /* 0x000fe400020006ff */
[----:B------:R-:W-:Y:S01]  /*3bc0*/  F2FP.F16.E4M3.UNPACK_B R32, R37 ;  /* 0x00000025ff20723e */ /* 0x000fe200020006ff */
        /* <DEDUP_REMOVED lines=8> */
[----:B------:R-:W-:Y:S02]  /*3c50*/  F2FP.F16.E4M3.UNPACK_B R31, R34 ;  /* 0x00000022ff1f723e */ /* 0x000fe400020006ff */
[----:B------:R-:W-:Y:S02]  /*3c60*/  LOP3.LUT R32, R27, 0xff, RZ, 0xc0, !PT ;  /* 0x000000ff1b207812 */ /* 0x000fe400078ec0ff */
[----:B------:R-:W-:Y:S02]  /*3c70*/  SHF.R.U32.HI R34, RZ, 0x8, R12 ;  /* 0x00000008ff227819 */ /* 0x000fe4000001160c */
[----:B------:R-:W-:-:S02]  /*3c80*/  F2FP.F16.E4M3.UNPACK_B R35, R35 ;  /* 0x00000023ff23723e */ /* 0x000fc400020006ff */
[----:B------:R-:W-:Y:S02]  /*3c90*/  F2FP.F16.E4M3.UNPACK_B R28, R28 ;  /* 0x0000001cff1c723e */ /* 0x000fe400020006ff */
[----:B------:R-:W-:Y:S02]  /*3ca0*/  F2FP.F16.E4M3.UNPACK_B R27, R37 ;  /* 0x00000025ff1b723e */ /* 0x000fe400020006ff */
[----:B------:R-:W-:Y:S02]  /*3cb0*/  F2FP.F16.E4M3.UNPACK_B R32, R32 ;  /* 0x00000020ff20723e */ /* 0x000fe400020006ff */
[----:B------:R-:W-:Y:S02]  /*3cc0*/  LOP3.LUT R37, R16, 0xff, RZ, 0xc0, !PT ;  /* 0x000000ff10257812 */ /* 0x000fe400078ec0ff */
[----:B------:R-:W-:Y:S01]  /*3cd0*/  F2FP.F16.E4M3.UNPACK_B R16, R34 ;  /* 0x00000022ff10723e */ /* 0x000fe200020006ff */
[----:B------:R-:W-:Y:S01]  /*3ce0*/  HADD2.F32 R12, -RZ, R35.H0_H0 ;  /* 0x20000023ff0c7230 */ /* 0x000fe20000004100 */
[----:B------:R-:W-:-:S02]  /*3cf0*/  F2FP.F16.E4M3.UNPACK_B R29, R29 ;  /* 0x0000001dff1d723e */ /* 0x000fc400020006ff */
[----:B------:R-:W-:Y:S01]  /*3d00*/  SHF.R.U32.HI R34, RZ, 0x8, R22 ;  /* 0x00000008ff227819 */ /* 0x000fe20000011616 */
[----:B------:R-:W-:Y:S02]  /*3d10*/  HADD2.F32 R28, -RZ, R28.H0_H0 ;  /* 0x2000001cff1c7230 */ /* 0x000fe40000004100 */
[----:B------:R-:W-:Y:S02]  /*3d20*/  HADD2.F32 R35, -RZ, R27.H0_H0 ;  /* 0x2000001bff237230 */ /* 0x000fe40000004100 */
[----:B------:R-:W-:Y:S01]  /*3d30*/  HADD2.F32 R22, -RZ, R32.H0_H0 ;  /* 0x20000020ff167230 */ /* 0x000fe20000004100 */
[----:B------:R-:W-:Y:S01]  /*3d40*/  F2FP.F16.E4M3.UNPACK_B R32, R34 ;  /* 0x00000022ff20723e */ /* 0x000fe200020006ff */
[----:B------:R-:W-:Y:S01]  /*3d50*/  HADD2.F32 R29, -RZ, R29.H0_H0 ;  /* 0x2000001dff1d7230 */ /* 0x000fe20000004100 */
[----:B------:R-:W-:Y:S02]  /*3d60*/  F2FP.F16.E4M3.UNPACK_B R27, R37 ;  /* 0x00000025ff1b723e */ /* 0x000fe400020006ff */
[----:B------:R-:W-:-:S02]  /*3d70*/  SHF.R.U32.HI R34, RZ, 0x8, R23 ;  /* 0x00000008ff227819 */ /* 0x000fc40000011617 */
[----:B------:R-:W-:Y:S01]  /*3d80*/  F2FP.BF16.F32.PACK_AB.RZ R28, R35, R28 ;  /* 0x0000001c231c723e */ /* 0x000fe200000190ff */
[----:B------:R-:W-:Y:S01]  /*3d90*/  HADD2.F32 R35, -RZ, R16.H0_H0 ;  /* 0x20000010ff237230 */ /* 0x000fe20000004100 */
[----:B------:R-:W-:Y:S01]  /*3da0*/  F2FP.F16.E4M3.UNPACK_B R16, R34 ;  /* 0x00000022ff10723e */ /* 0x000fe200020006ff */
        /* <DEDUP_REMOVED lines=39> */
.L_x_145:
[----:B------:R-:W-:Y:S05]  /*4020*/  BRA `(.L_x_143) ;  /* 0x0000003000a87947 */ /* 0x000fea0003800000 */
.L_x_144:
        /* <DEDUP_REMOVED lines=43> */
.L_x_147:
        /* <DEDUP_REMOVED lines=96> */
[----:B------:R-:W-:Y:S02]  /*48e0*/  F2FP.F16.E4M3.UNPACK_B R37, R37 ;  /* 0x00000025ff25723e */ /* 0x000fe400020006ff */
[----:B------:R-:W-:Y:S01]  /*48f0*/  F2FP.F16.E4M3.UNPACK_B R36, R36 ;  /* 0x00000024ff24723e */ /* 0x000fe200020006ff */
[----:B------:R-:W-:Y:S01]  /*4900*/  HFMA2.BF16_V2 R32, R2.H0_H0, R32, RZ.H0_H0 ;  /* 0x0000002002207231 */ /* 0x000fe200002408ff */
[----:B------:R-:W-:-:S02]  /*4910*/  F2FP.F16.E4M3.UNPACK_B R56, R56 ;  /* 0x00000038ff38723e */ /* 0x000fc400020006ff */
[----:B------:R-:W-:Y:S02]  /*4920*/  PRMT R34, R34, 0x5410, R16 ;  /* 0x0000541022227816 */ /* 0x000fe40000000010 */
[----:B------:R-:W-:Y:S01]  /*4930*/  SHF.R.U32.HI R53, RZ, 0x8, R13 ;  /* 0x00000008ff357819 */ /* 0x000fe2000001160d */
[----:B------:R-:W-:Y:S01]  /*4940*/  HADD2.F32 R37, -RZ, R37.H0_H0 ;  /* 0x20000025ff257230 */ /* 0x000fe20000004100 */
[----:B------:R-:W-:Y:S01]  /*4950*/  LOP3.LUT R58, R14, 0xffff, RZ, 0xc0, !PT ;  /* 0x0000ffff0e3a7812 */ /* 0x000fe200078ec0ff */
[----:B------:R-:W-:Y:S01]  /*4960*/  HADD2.F32 R55, -RZ, R36.H0_H0 ;  /* 0x20000024ff377230 */ /* 0x000fe20000004100 */
[----:B------:R-:W-:Y:S01]  /*4970*/  F2FP.F16.E4M3.UNPACK_B R53, R53 ;  /* 0x00000035ff35723e */ /* 0x000fe200020006ff */
        /* <DEDUP_REMOVED lines=14> */
[----:B------:R-:W-:Y:S02]  /*4a60*/  F2FP.F16.E4M3.UNPACK_B R53, R57 ;  /* 0x00000039ff35723e */ /* 0x000fe400020006ff */
[----:B------:R-:W-:Y:S02]  /*4a70*/  F2FP.F16.E4M3.UNPACK_B R58, R58 ;  /* 0x0000003aff3a723e */ /* 0x000fe400020006ff */
        /* <DEDUP_REMOVED lines=8> */
[----:B------:R-:W-:-:S02]  /*4b00*/  F2FP.F16.E4M3.UNPACK_B R34, R34 ;  /* 0x00000022ff22723e */ /* 0x000fc400020006ff */
[----:B------:R-:W-:Y:S02]  /*4b10*/  F2FP.F16.E4M3.UNPACK_B R18, R18 ;  /* 0x00000012ff12723e */ /* 0x000fe400020006ff */
[--C-:B------:R-:W-:Y:S02]  /*4b20*/  SHF.R.U32.HI R57, RZ, 0x10, R14.reuse ;  /* 0x00000010ff397819 */ /* 0x100fe4000001160e */
[----:B------:R-:W-:Y:S01]  /*4b30*/  LOP3.LUT R33, R33, 0xff, RZ, 0xc0, !PT ;  /* 0x000000ff21217812 */ /* 0x000fe200078ec0ff */
[----:B------:R-:W-:Y:S01]  /*4b40*/  HADD2.F32 R13, -RZ, R13.H0_H0 ;  /* 0x2000000dff0d7230 */ /* 0x000fe20000004100 */
[----:B------:R-:W-:Y:S01]  /*4b50*/  LOP3.LUT R57, R57, 0xff, RZ, 0xc0, !PT ;  /* 0x000000ff39397812 */ /* 0x000fe200078ec0ff */
[----:B------:R-:W-:Y:S01]  /*4b60*/  HADD2.F32 R17, -RZ, R17.H0_H0 ;  /* 0x20000011ff117230 */ /* 0x000fe20000004100 */
        /* <DEDUP_REMOVED lines=9> */
[----:B------:R-:W-:Y:S02]  /*4c00*/  F2FP.F16.E4M3.UNPACK_B R14, R14 ;  /* 0x0000000eff0e723e */ /* 0x000fe400020006ff */
        /* <DEDUP_REMOVED lines=27> */
[----:B------:R-:W-:Y:S01]  /*4dc0*/  F2FP.F16.E4M3.UNPACK_B R39, R39 ;  /* 0x00000027ff27723e */ /* 0x000fe200020006ff */
[C---:B------:R-:W-:Y:S01]  /*4dd0*/  HFMA2.BF16_V2 R17, R2.reuse.H0_H0, R17, R33 ;  /* 0x0000001102117231 */ /* 0x040fe20000200821 */
[----:B------:R-:W-:Y:S02]  /*4de0*/  F2FP.F16.E4M3.UNPACK_B R14, R14 ;  /* 0x0000000eff0e723e */ /* 0x000fe400020006ff */
[----:B------:R-:W-:Y:S02]  /*4df0*/  F2FP.F16.E4M3.UNPACK_B R16, R16 ;  /* 0x00000010ff10723e */ /* 0x000fe400020006ff */
[--C-:B------:R-:W-:Y:S01]  /*4e00*/  SHF.R.U32.HI R33, RZ, 0x18, R20.reuse ;  /* 0x00000018ff217819 */ /* 0x100fe20000011614 */
[----:B------:R-:W-:Y:S02]  /*4e10*/  HADD2.F32 R39, -RZ, R39.H0_H0 ;  /* 0x20000027ff277230 */ /* 0x000fe40000004100 */
[----:B------:R-:W-:Y:S01]  /*4e20*/  HFMA2.BF16_V2 R12, R2.H0_H0, R13, R12 ;  /* 0x0000000d020c7231 */ /* 0x000fe2000020080c */
[----:B------:R-:W-:Y:S01]  /*4e30*/  SHF.R.U32.HI R13, RZ, 0x10, R20 ;  /* 0x00000010ff0d7819 */ /* 0x000fe20000011614 */
[----:B------:R-:W-:Y:S01]  /*4e40*/  HADD2.F32 R34, -RZ, R14.H0_H0 ;  /* 0x2000000eff227230 */ /* 0x000fe20000004100 */
[----:B------:R-:W-:Y:S01]  /*4e50*/  F2FP.F16.E4M3.UNPACK_B R20, R33 ;  /* 0x00000021ff14723e */ /* 0x000fe200020006ff */
[----:B------:R-:W-:Y:S01]  /*4e60*/  HADD2.F32 R35, -RZ, R16.H0_H0 ;  /* 0x20000010ff237230 */ /* 0x000fe20000004100 */
[----:B------:R-:W-:-:S02]  /*4e70*/  LOP3.LUT R33, R21, 0xffff, RZ, 0xc0, !PT ;  /* 0x0000ffff15217812 */ /* 0x000fc400078ec0ff */
[----:B------:R-:W-:Y:S02]  /*4e80*/  F2FP.BF16.F32.PACK_AB.RZ R39, RZ, R39 ;  /* 0x00000027ff27723e */ /* 0x000fe400000190ff */
[----:B------:R-:W-:Y:S02]  /*4e90*/  F2FP.BF16.F32.PACK_AB.RZ R34, RZ, R34 ;  /* 0x00000022ff22723e */ /* 0x000fe400000190ff */
[----:B------:R-:W-:Y:S02]  /*4ea0*/  F2FP.BF16.F32.PACK_AB.RZ R35, RZ, R35 ;  /* 0x00000023ff23723e */ /* 0x000fe400000190ff */
[----:B------:R-:W-:Y:S02]  /*4eb0*/  SHF.R.U32.HI R16, RZ, 0x18, R21 ;  /* 0x00000018ff107819 */ /* 0x000fe40000011615 */
[----:B------:R-:W-:Y:S02]  /*4ec0*/  F2FP.F16.E4M3.UNPACK_B R54, R54 ;  /* 0x00000036ff36723e */ /* 0x000fe400020006ff */
[----:B------:R-:W-:-:S02]  /*4ed0*/  LOP3.LUT R13, R13, 0xff, RZ, 0xc0, !PT ;  /* 0x000000ff0d0d7812 */ /* 0x000fc400078ec0ff */
[----:B------:R-:W-:Y:S02]  /*4ee0*/  SHF.R.U32.HI R14, RZ, 0x8, R33 ;  /* 0x00000008ff0e7819 */ /* 0x000fe40000011621 */
[----:B------:R-:W-:Y:S02]  /*4ef0*/  LOP3.LUT R33, R21, 0xff, RZ, 0xc0, !PT ;  /* 0x000000ff15217812 */ /* 0x000fe400078ec0ff */
[----:B------:R-:W-:Y:S02]  /*4f00*/  PRMT R39, R39, 0x5410, R37 ;  /* 0x0000541027277816 */ /* 0x000fe40000000025 */
[----:B------:R-:W-:Y:S02]  /*4f10*/  F2FP.F16.E4M3.UNPACK_B R16, R16 ;  /* 0x00000010ff10723e */ /* 0x000fe400020006ff */
[----:B------:R-:W-:Y:S01]  /*4f20*/  PRMT R37, R34, 0x5410, R35 ;  /* 0x0000541022257816 */ /* 0x000fe20000000023 */
[----:B------:R-:W-:Y:S01]  /*4f30*/  HADD2.F32 R54, -RZ, R54.H0_H0 ;  /* 0x20000036ff367230 */ /* 0x000fe20000004100 */
[----:B------:R-:W-:-:S02]  /*4f40*/  SHF.R.U32.HI R38, RZ, 0x8, R38 ;  /* 0x00000008ff267819 */ /* 0x000fc40000011626 */
[----:B------:R-:W-:Y:S02]  /*4f50*/  F2FP.F16.E4M3.UNPACK_B R13, R13 ;  /* 0x0000000dff0d723e */ /* 0x000fe400020006ff */
[----:B------:R-:W-:Y:S02]  /*4f60*/  SHF.R.U32.HI R34, RZ, 0x10, R21 ;  /* 0x00000010ff227819 */ /* 0x000fe40000011615 */
[----:B------:R-:W-:Y:S02]  /*4f70*/  F2FP.F16.E4M3.UNPACK_B R14, R14 ;  /* 0x0000000eff0e723e */ /* 0x000fe400020006ff */
        /* <DEDUP_REMOVED lines=8> */
[----:B------:R-:W-:Y:S01]  /*5000*/  F2FP.BF16.F32.PACK_AB.RZ R59, RZ, R59 ;  /* 0x0000003bff3b723e */ /* 0x000fe200000190ff */
[----:B------:R-:W-:Y:S01]  /*5010*/  HADD2.F32 R14, -RZ, R14.H0_H0 ;  /* 0x2000000eff0e7230 */ /* 0x000fe20000004100 */
[----:B------:R-:W-:Y:S01]  /*5020*/  F2FP.F16.E4M3.UNPACK_B R52, R52 ;  /* 0x00000034ff34723e */ /* 0x000fe200020006ff */
[----:B------:R-:W-:Y:S01]  /*5030*/  HADD2.F32 R38, -RZ, R38.H0_H0 ;  /* 0x20000026ff267230 */ /* 0x000fe20000004100 */
[----:B------:R-:W-:Y:S01]  /*5040*/  F2FP.F16.E4M3.UNPACK_B R34, R34 ;  /* 0x00000022ff22723e */ /* 0x000fe200020006ff */
        /* <DEDUP_REMOVED lines=30> */
[----:B------:R-:W-:-:S02]  /*5230*/  F2FP.F16.E4M3.UNPACK_B R13, R13 ;  /* 0x0000000dff0d723e */ /* 0x000fc400020006ff */
[----:B------:R-:W-:Y:S02]  /*5240*/  LOP3.LUT R34, R32, 0xff, RZ, 0xc0, !PT ;  /* 0x000000ff20227812 */ /* 0x000fe400078ec0ff */
[----:B------:R-:W-:Y:S01]  /*5250*/  F2FP.F16.E4M3.UNPACK_B R24, R24 ;  /* 0x00000018ff18723e */ /* 0x000fe200020006ff */
[----:B------:R-:W-:Y:S01]  /*5260*/  HFMA2.BF16_V2 R21, R2.H0_H0, R37, R36 ;  /* 0x0000002502157231 */ /* 0x000fe20000200824 */
[----:B------:R-:W-:Y:S01]  /*5270*/  F2FP.F16.E4M3.UNPACK_B R32, R35 ;  /* 0x00000023ff20723e */ /* 0x000fe200020006ff */
[----:B------:R-:W-:Y:S01]  /*5280*/  HADD2.F32 R33, -RZ, R13.H0_H0 ;  /* 0x2000000dff217230 */ /* 0x000fe20000004100 */
[----:B------:R-:W-:Y:S02]  /*5290*/  SHF.R.U32.HI R35, RZ, 0x18, R25 ;  /* 0x00000018ff237819 */ /* 0x000fe40000011619 */
[----:B------:R-:W-:Y:S02]  /*52a0*/  LOP3.LUT R36, R25, 0xffff, RZ, 0xc0, !PT ;  /* 0x0000ffff19247812 */ /* 0x000fe400078ec0ff */
[----:B------:R-:W-:Y:S01]  /*52b0*/  F2FP.F16.E4M3.UNPACK_B R13, R34 ;  /* 0x00000022ff0d723e */ /* 0x000fe200020006ff */
[----:B------:R-:W-:Y:S01]  /*52c0*/  HADD2.F32 R34, -RZ, R24.H0_H0 ;  /* 0x20000018ff227230 */ /* 0x000fe20000004100 */
[----:B------:R-:W-:-:S02]  /*52d0*/  F2FP.F16.E4M3.UNPACK_B R14, R14 ;  /* 0x0000000eff0e723e */ /* 0x000fc400020006ff */
[----:B------:R-:W-:Y:S02]  /*52e0*/  F2FP.F16.E4M3.UNPACK_B R24, R35 ;  /* 0x00000023ff18723e */ /* 0x000fe400020006ff */
[----:B------:R-:W-:Y:S01]  /*52f0*/  SHF.R.U32.HI R35, RZ, 0x8, R36 ;  /* 0x00000008ff237819 */ /* 0x000fe20000011624 */
[----:B------:R-:W-:-:S03]  /*5300*/  HADD2.F32 R36, -RZ, R14.H0_H0 ;  /* 0x2000000eff247230 */ /* 0x000fc60000004100 */
        /* <DEDUP_REMOVED lines=71> */
[----:B------:R-:W-:-:S02]  /*5780*/  HADD2.F32 R53, -RZ, R53.H0_H0 ;  /* 0x20000035ff357230 */ /* 0x000fc40000004100 */
[----:B------:R-:W-:Y:S02]  /*5790*/  HFMA2.BF16_V2 R13, R2.H0_H0, R25, R17 ;  /* 0x00000019020d7231 */ /* 0x000fe40000200811 */
[----:B------:R-:W-:Y:S01]  /*57a0*/  HADD2.F32 R15, -RZ, R15.H0_H0 ;  /* 0x2000000fff0f7230 */ /* 0x000fe20000004100 */
[----:B------:R-:W-:Y:S01]  /*57b0*/  SHF.R.U32.HI R17, RZ, 0x18, R28 ;  /* 0x00000018ff117819 */ /* 0x000fe2000001161c */
[----:B------:R-:W-:Y:S02]  /*57c0*/  HADD2.F32 R54, -RZ, R54.H0_H0 ;  /* 0x20000036ff367230 */ /* 0x000fe40000004100 */
[----:B------:R-:W-:Y:S01]  /*57d0*/  HADD2.F32 R19, -RZ, R19.H0_H0 ;  /* 0x20000013ff137230 */ /* 0x000fe20000004100 */
[----:B------:R-:W-:Y:S02]  /*57e0*/  F2FP.F16.E4M3.UNPACK_B R17, R17 ;  /* 0x00000011ff11723e */ /* 0x000fe400020006ff */
        /* <DEDUP_REMOVED lines=26> */
[----:B------:R-:W-:Y:S02]  /*5990*/  F2FP.F16.E4M3.UNPACK_B R28, R28 ;  /* 0x0000001cff1c723e */ /* 0x000fe400020006ff */
[----:B------:R-:W-:Y:S02]  /*59a0*/  LOP3.LUT R29, R29, 0xff, RZ, 0xc0, !PT ;  /* 0x000000ff1d1d7812 */ /* 0x000fe400078ec0ff */
[----:B------:R-:W-:-:S02]  /*59b0*/  LOP3.LUT R19, R19, 0xff, RZ, 0xc0, !PT ;  /* 0x000000ff13137812 */ /* 0x000fc400078ec0ff */
[----:B------:R-:W-:Y:S01]  /*59c0*/  SHF.R.U32.HI R22, RZ, 0x18, R22 ;  /* 0x00000018ff167819 */ /* 0x000fe20000011616 */
[----:B------:R-:W-:Y:S01]  /*59d0*/  HFMA2.BF16_V2 R18, R2.H0_H0, R53, R18 ;  /* 0x0000003502127231 */ /* 0x000fe20000200812 */
[----:B------:R-:W-:Y:S01]  /*59e0*/  F2FP.F16.E4M3.UNPACK_B R24, R24 ;  /* 0x00000018ff18723e */ /* 0x000fe200020006ff */
[----:B------:R-:W-:Y:S01]  /*59f0*/  HADD2.F32 R53, -RZ, R28.H0_H0 ;  /* 0x2000001cff357230 */ /* 0x000fe20000004100 */
        /* <DEDUP_REMOVED lines=8> */
[----:B------:R-:W-:Y:S02]  /*5a80*/  F2FP.BF16.F32.PACK_AB.RZ R15, RZ, R15 ;  /* 0x0000000fff0f723e */ /* 0x000fe400000190ff */
[----:B------:R-:W-:Y:S02]  /*5a90*/  F2FP.BF16.F32.PACK_AB.RZ R24, RZ, R24 ;  /* 0x00000018ff18723e */ /* 0x000fe400000190ff */
[----:B------:R-:W-:Y:S02]  /*5aa0*/  F2FP.F16.E4M3.UNPACK_B R25, R25 ;  /* 0x00000019ff19723e */ /* 0x000fe400020006ff */
[----:B------:R-:W-:Y:S02]  /*5ab0*/  F2FP.F16.E4M3.UNPACK_B R52, R52 ;  /* 0x00000034ff34723e */ /* 0x000fe400020006ff */
        /* <DEDUP_REMOVED lines=26> */
[----:B------:R-:W-:Y:S02]  /*5c60*/  F2FP.F16.E4M3.UNPACK_B R22, R22 ;  /* 0x00000016ff16723e */ /* 0x000fe400020006ff */
        /* <DEDUP_REMOVED lines=33> */
[----:B------:R-:W-:-:S02]  /*5e80*/  F2FP.F16.E4M3.UNPACK_B R13, R13 ;  /* 0x0000000dff0d723e */ /* 0x000fc400020006ff */
[C---:B---3--:R-:W-:Y:S02]  /*5e90*/  LOP3.LUT R25, R36.reuse, 0xff, RZ, 0xc0, !PT ;  /* 0x000000ff24197812 */ /* 0x048fe400078ec0ff */
[----:B------:R-:W-:Y:S02]  /*5ea0*/  LOP3.LUT R32, R36, 0xffff, RZ, 0xc0, !PT ;  /* 0x0000ffff24207812 */ /* 0x000fe400078ec0ff */
[--C-:B------:R-:W-:Y:S01]  /*5eb0*/  SHF.R.U32.HI R29, RZ, 0x18, R36.reuse ;  /* 0x00000018ff1d7819 */ /* 0x100fe20000011624 */
[----:B------:R-:W-:Y:S01]  /*5ec0*/  HFMA2.BF16_V2 R21, R2.H0_H0, R28, R21 ;  /* 0x0000001c02157231 */ /* 0x000fe20000200815 */
[----:B------:R-:W-:Y:S02]  /*5ed0*/  F2FP.F16.E4M3.UNPACK_B R12, R12 ;  /* 0x0000000cff0c723e */ /* 0x000fe400020006ff */
        /* <DEDUP_REMOVED lines=44> */
[----:B------:R-:W-:Y:S02]  /*61a0*/  SHF.R.U32.HI R36, RZ, 0x8, R36 ;  /* 0x00000008ff247819 */ /* 0x000fe40000011624 */
        /* <DEDUP_REMOVED lines=34> */
[----:B------:R-:W-:Y:S02]  /*63d0*/  F2FP.F16.E4M3.UNPACK_B R26, R26 ;  /* 0x0000001aff1a723e */ /* 0x000fe400020006ff */
[----:B------:R-:W-:Y:S02]  /*63e0*/  F2FP.F16.E4M3.UNPACK_B R22, R22 ;  /* 0x00000016ff16723e */ /* 0x000fe400020006ff */
[----:B------:R-:W-:Y:S02]  /*63f0*/  F2FP.F16.E4M3.UNPACK_B R49, R49 ;  /* 0x00000031ff31723e */ /* 0x000fe400020006ff */
[----:B------:R-:W-:Y:S02]  /*6400*/  F2FP.F16.E4M3.UNPACK_B R30, R30 ;  /* 0x0000001eff1e723e */ /* 0x000fe400020006ff */
[----:B------:R-:W-:Y:S02]  /*6410*/  F2FP.F16.E4M3.UNPACK_B R36, R36 ;  /* 0x00000024ff24723e */ /* 0x000fe400020006ff */
[----:B------:R-:W-:-:S02]  /*6420*/  F2FP.F16.E4M3.UNPACK_B R31, R31 ;  /* 0x0000001fff1f723e */ /* 0x000fc400020006ff */
[----:B------:R-:W-:Y:S01]  /*6430*/  SHF.R.U32.HI R28, RZ, 0x8, R28 ;  /* 0x00000008ff1c7819 */ /* 0x000fe2000001161c */
        /* <DEDUP_REMOVED lines=36> */
[----:B------:R-:W-:Y:S02]  /*6680*/  F2FP.F16.E4M3.UNPACK_B R22, R22 ;  /* 0x00000016ff16723e */ /* 0x000fe400020006ff */
[----:B------:R-:W-:Y:S02]  /*6690*/  F2FP.F16.E4M3.UNPACK_B R31, R31 ;  /* 0x0000001fff1f723e */ /* 0x000fe400020006ff */
[----:B------:R-:W-:Y:S02]  /*66a0*/  F2FP.F16.E4M3.UNPACK_B R30, R30 ;  /* 0x0000001eff1e723e */ /* 0x000fe400020006ff */
[----:B------:R-:W-:-:S02]  /*66b0*/  F2FP.F16.E4M3.UNPACK_B R26, R26 ;  /* 0x0000001aff1a723e */ /* 0x000fc400020006ff */
[----:B------:R-:W-:Y:S02]  /*66c0*/  SHF.R.U32.HI R35, RZ, 0x10, R35 ;  /* 0x00000010ff237819 */ /* 0x000fe40000011623 */
[----:B------:R-:W-:Y:S02]  /*66d0*/  F2FP.F16.E4M3.UNPACK_B R27, R27 ;  /* 0x0000001bff1b723e */ /* 0x000fe400020006ff */
[----:B------:R-:W-:Y:S01]  /*66e0*/  F2FP.F16.E4M3.UNPACK_B R34, R34 ;  /* 0x00000022ff22723e */ /* 0x000fe200020006ff */
[----:B------:R-:W-:Y:S01]  /*66f0*/  HADD2.F32 R22, -RZ, R22.H0_H0 ;  /* 0x20000016ff167230 */ /* 0x000fe20000004100 */
[----:B------:R-:W-:Y:S01]  /*6700*/  LOP3.LUT R35, R35, 0xff, RZ, 0xc0, !PT ;  /* 0x000000ff23237812 */ /* 0x000fe200078ec0ff */
        /* <DEDUP_REMOVED lines=37> */
[----:B------:R-:W-:-:S02]  /*6960*/  F2FP.F16.E4M3.UNPACK_B R28, R28 ;  /* 0x0000001cff1c723e */ /* 0x000fc400020006ff */
[----:B------:R-:W-:Y:S02]  /*6970*/  F2FP.F16.E4M3.UNPACK_B R30, R30 ;  /* 0x0000001eff1e723e */ /* 0x000fe400020006ff */
[----:B------:R-:W-:Y:S02]  /*6980*/  F2FP.F16.E4M3.UNPACK_B R25, R25 ;  /* 0x00000019ff19723e */ /* 0x000fe400020006ff */
[----:B------:R-:W-:Y:S02]  /*6990*/  F2FP.F16.E4M3.UNPACK_B R32, R32 ;  /* 0x00000020ff20723e */ /* 0x000fe400020006ff */
[----:B------:R-:W-:Y:S02]  /*69a0*/  LOP3.LUT R33, R37, 0xff, RZ, 0xc0, !PT ;  /* 0x000000ff25217812 */ /* 0x000fe400078ec0ff */
[----:B------:R-:W-:Y:S02]  /*69b0*/  F2FP.F16.E4M3.UNPACK_B R22, R22 ;  /* 0x00000016ff16723e */ /* 0x000fe400020006ff */
[----:B------:R-:W-:-:S02]  /*69c0*/  LOP3.LUT R38, R38, 0xff, RZ, 0xc0, !PT ;  /* 0x000000ff26267812 */ /* 0x000fc400078ec0ff */
        /* <DEDUP_REMOVED lines=44> */
[----:B------:R-:W-:-:S02]  /*6c90*/  F2FP.F16.E4M3.UNPACK_B R54, R54 ;  /* 0x00000036ff36723e */ /* 0x000fc400020006ff */
[----:B------:R-:W-:Y:S02]  /*6ca0*/  F2FP.F16.E4M3.UNPACK_B R37, R37 ;  /* 0x00000025ff25723e */ /* 0x000fe400020006ff */
        /* <DEDUP_REMOVED lines=16> */
[----:B------:R-:W-:-:S02]  /*6db0*/  F2FP.F16.E4M3.UNPACK_B R32, R32 ;  /* 0x00000020ff20723e */ /* 0x000fc400020006ff */
        /* <DEDUP_REMOVED lines=8> */
[----:B------:R-:W-:Y:S02]  /*6e40*/  F2FP.F16.E4M3.UNPACK_B R36, R36 ;  /* 0x00000024ff24723e */ /* 0x000fe400020006ff */
[----:B------:R-:W-:Y:S02]  /*6e50*/  LOP3.LUT R23, R15, 0xffff, RZ, 0xc0, !PT ;  /* 0x0000ffff0f177812 */ /* 0x000fe400078ec0ff */
[--C-:B------:R-:W-:Y:S02]  /*6e60*/  SHF.R.U32.HI R22, RZ, 0x10, R15.reuse ;  /* 0x00000010ff167819 */ /* 0x100fe4000001160f */
[----:B------:R-:W-:Y:S01]  /*6e70*/  SHF.R.U32.HI R35, RZ, 0x18, R15 ;  /* 0x00000018ff237819 */ /* 0x000fe2000001160f */
[----:B------:R-:W-:Y:S01]  /*6e80*/  HADD2.F32 R15, -RZ, R32.H0_H0 ;  /* 0x20000020ff0f7230 */ /* 0x000fe20000004100 */
[----:B------:R-:W-:Y:S02]  /*6e90*/  F2FP.BF16.F32.PACK_AB.RZ R54, RZ, R54 ;  /* 0x00000036ff36723e */ /* 0x000fe400000190ff */
[----:B------:R-:W-:-:S02]  /*6ea0*/  F2FP.BF16.F32.PACK_AB.RZ R37, RZ, R37 ;  /* 0x00000025ff25723e */ /* 0x000fc400000190ff */
[----:B------:R-:W-:Y:S02]  /*6eb0*/  F2FP.F16.E4M3.UNPACK_B R34, R34 ;  /* 0x00000022ff22723e */ /* 0x000fe400020006ff */
[----:B------:R-:W-:Y:S01]  /*6ec0*/  F2FP.F16.E4M3.UNPACK_B R32, R14 ;  /* 0x0000000eff20723e */ /* 0x000fe200020006ff */
[----:B------:R-:W-:Y:S01]  /*6ed0*/  HADD2.F32 R14, -RZ, R36.H0_H0 ;  /* 0x20000024ff0e7230 */ /* 0x000fe20000004100 */
[----:B------:R-:W-:Y:S01]  /*6ee0*/  SHF.R.U32.HI R36, RZ, 0x8, R29 ;  /* 0x00000008ff247819 */ /* 0x000fe2000001161d */
[----:B------:R-:W-:Y:S01]  /*6ef0*/  HADD2.F32 R29, -RZ, R34.H0_H0 ;  /* 0x20000022ff1d7230 */ /* 0x000fe20000004100 */
[----:B------:R-:W-:Y:S02]  /*6f00*/  PRMT R37, R37, 0x5410, R54 ;  /* 0x0000541025257816 */ /* 0x000fe40000000036 */
[----:B------:R-:W-:Y:S02]  /*6f10*/  F2FP.F16.E4M3.UNPACK_B R35, R35 ;  /* 0x00000023ff23723e */ /* 0x000fe400020006ff */
[----:B------:R-:W-:-:S02]  /*6f20*/  LOP3.LUT R34, R30, 0xff, RZ, 0xc0, !PT ;  /* 0x000000ff1e227812 */ /* 0x000fc400078ec0ff */
[----:B------:R-:W-:Y:S02]  /*6f30*/  F2FP.F16.E4M3.UNPACK_B R28, R28 ;  /* 0x0000001cff1c723e */ /* 0x000fe400020006ff */
[----:B------:R-:W-:Y:S01]  /*6f40*/  F2FP.F16.E4M3.UNPACK_B R30, R36 ;  /* 0x00000024ff1e723e */ /* 0x000fe200020006ff */
[----:B------:R-:W-:Y:S01]  /*6f50*/  HFMA2.BF16_V2 R24, R2.H0_H0, R37, R24 ;  /* 0x0000002502187231 */ /* 0x000fe20000200818 */
[----:B------:R-:W-:Y:S02]  /*6f60*/  SHF.R.U32.HI R36, RZ, 0x8, R16 ;  /* 0x00000008ff247819 */ /* 0x000fe40000011610 */
[----:B------:R-:W-:Y:S01]  /*6f70*/  LOP3.LUT R37, R12, 0xff, RZ, 0xc0, !PT ;  /* 0x000000ff0c257812 */ /* 0x000fe200078ec0ff */
[----:B------:R-:W-:Y:S01]  /*6f80*/  HADD2.F32 R12, -RZ, R35.H0_H0 ;  /* 0x20000023ff0c7230 */ /* 0x000fe20000004100 */
[----:B------:R-:W-:Y:S01]  /*6f90*/  F2FP.F16.E4M3.UNPACK_B R16, R34 ;  /* 0x00000022ff10723e */ /* 0x000fe200020006ff */
[----:B------:R-:W-:Y:S01]  /*6fa0*/  HADD2.F32 R28, -RZ, R28.H0_H0 ;  /* 0x2000001cff1c7230 */ /* 0x000fe20000004100 */
[----:B------:R-:W-:Y:S01]  /*6fb0*/  F2FP.F16.E4M3.UNPACK_B R34, R36 ;  /* 0x00000024ff22723e */ /* 0x000fe200020006ff */
[----:B------:R-:W-:-:S04]  /*6fc0*/  HADD2.F32 R35, -RZ, R30.H0_H0 ;  /* 0x2000001eff237230 */ /* 0x000fc80000004100 */
[----:B------:R-:W-:Y:S01]  /*6fd0*/  HADD2.F32 R30, -RZ, R34.H0_H0 ;  /* 0x20000022ff1e7230 */ /* 0x000fe20000004100 */
[----:B------:R-:W-:Y:S02]  /*6fe0*/  F2FP.BF16.F32.PACK_AB.RZ R28, R35, R28 ;  /* 0x0000001c231c723e */ /* 0x000fe400000190ff */
[----:B------:R-:W-:Y:S02]  /*6ff0*/  SHF.R.U32.HI R35, RZ, 0x8, R23 ;  /* 0x00000008ff237819 */ /* 0x000fe40000011617 */
[----:B------:R-:W-:Y:S02]  /*7000*/  LOP3.LUT R34, R22, 0xff, RZ, 0xc0, !PT ;  /* 0x000000ff16227812 */ /* 0x000fe400078ec0ff */
[----:B------:R-:W0:Y:S01]  /*7010*/  LDC.64 R22, c[0x0][0x248] ;  /* 0x00009200ff167b82 */ /* 0x000e220000000a00 */
[----:B------:R-:W-:Y:S02]  /*7020*/  SHF.R.U32.HI R36, RZ, 0x8, R13 ;  /* 0x00000008ff247819 */ /* 0x000fe4000001160d */
[----:B------:R-:W-:-:S02]  /*7030*/  F2FP.F16.E4M3.UNPACK_B R27, R27 ;  /* 0x0000001bff1b723e */ /* 0x000fc400020006ff */
[----:B------:R-:W-:Y:S02]  /*7040*/  F2FP.F16.E4M3.UNPACK_B R13, R37 ;  /* 0x00000025ff0d723e */ /* 0x000fe400020006ff */
[----:B------:R-:W-:Y:S02]  /*7050*/  LOP3.LUT R37, R17, 0xff, RZ, 0xc0, !PT ;  /* 0x000000ff11257812 */ /* 0x000fe400078ec0ff */
[----:B------:R-:W-:Y:S02]  /*7060*/  F2FP.BF16.F32.PACK_AB.RZ R15, R30, R15 ;  /* 0x0000000f1e0f723e */ /* 0x000fe400000190ff */
[----:B------:R-:W-:Y:S01]  /*7070*/  F2FP.F16.E4M3.UNPACK_B R17, R36 ;  /* 0x00000024ff11723e */ /* 0x000fe200020006ff */
[----:B------:R-:W1:Y:S01]  /*7080*/  LDC R30, c[0x0][0xc] ;  /* 0x00000300ff1e7b82 */ /* 0x000e620000000800 */
[----:B------:R-:W-:Y:S01]  /*7090*/  HADD2.F32 R36, -RZ, R16.H0_H0 ;  /* 0x20000010ff247230 */ /* 0x000fe20000004100 */
[----:B------:R-:W-:Y:S01]  /*70a0*/  F2FP.F16.E4M3.UNPACK_B R16, R37 ;  /* 0x00000025ff10723e */ /* 0x000fe200020006ff */
[----:B------:R-:W-:Y:S01]  /*70b0*/  HADD2.F32 R27, -RZ, R27.H0_H0 ;  /* 0x2000001bff1b7230 */ /* 0x000fe20000004100 */
[----:B------:R-:W-:Y:S01]  /*70c0*/  F2FP.F16.E4M3.UNPACK_B R31, R31 ;  /* 0x0000001fff1f723e */ /* 0x000fe200020006ff */
[----:B------:R-:W-:Y:S01]  /*70d0*/  HADD2.F32 R37, -RZ, R13.H0_H0 ;  /* 0x2000000dff257230 */ /* 0x000fe20000004100 */
[----:B------:R-:W-:-:S02]  /*70e0*/  F2FP.F16.E4M3.UNPACK_B R35, R35 ;  /* 0x00000023ff23723e */ /* 0x000fc400020006ff */
[----:B------:R-:W-:Y:S01]  /*70f0*/  F2FP.F16.E4M3.UNPACK_B R13, R34 ;  /* 0x00000022ff0d723e */ /* 0x000fe200020006ff */
        /* <DEDUP_REMOVED lines=29> */
.L_x_143:
[----:B-1----:R-:W-:Y:S05]  /*72d0*/  BSYNC B0 ;  /* 0x0000000000007941 */ /* 0x002fea0003800000 */
.L_x_142:
[----:B------:R-:W-:Y:S01]  /*72e0*/  UIADD3 UR38, UR38, 0x1, URZ ;  /* 0x0000000126267890 */ /* 0x000fe2000fffe03f */
[----:B------:R-:W-:-:S03]  /*72f0*/  ULDC UR4, c[0x0][0x260] ;  /* 0x0000980000047ab9 */ /* 0x000fc60000000800 */
[----:B------:R-:W-:-:S06]  /*7300*/  UISETP.GE.AND UP0, UPT, UR38, UR4, UPT ;  /* 0x000000042600728c */ /* 0x000fcc000bf06270 */
[----:B------:R-:W-:-:S13]  /*7310*/  PLOP3.LUT P0, PT, PT, PT, UP0, 0x80, 0x0 ;  /* 0x000000000000781c */ /* 0x000fda0003f0f008 */
[----:B------:R-:W-:Y:S05]  /*7320*/  @!P0 BRA `(.L_x_148) ;  /* 0xffffff8c00f88947 */ /* 0x000fea000383ffff */
.L_x_132:
        /* <DEDUP_REMOVED lines=8> */
.L_x_149:
        /* <DEDUP_REMOVED lines=13> */
.L_x_936:


//--------------------- .text._Z53userbuffers_fp16_sum_inplace_gpu_rr_rs_oop_atomic_fp8ILi4E13__nv_fp8_e4m3EviiiiiiiiiiPPviS1_PfS1_iim --------------------------
	.section	.text._Z53userbuffers_fp16_sum_inplace_gpu_rr_rs_oop_atomic_fp8ILi4E13__nv_fp8_e4m3EviiiiiiiiiiPPviS1_PfS1_iim,"ax",@progbits
	.align	128
        .global         _Z53userbuffers_fp16_sum_inplace_gpu_rr_rs_oop_atomic_fp8ILi4E13__nv_fp8_e4m3EviiiiiiiiiiPPviS1_PfS1_iim
        .type           _Z53userbuffers_fp16_sum_inplace_gpu_rr_rs_oop_atomic_fp8ILi4E13__nv_fp8_e4m3EviiiiiiiiiiPPviS1_PfS1_iim,@function
        .size           _Z53userbuffers_fp16_sum_inplace_gpu_rr_rs_oop_atomic_fp8ILi4E13__nv_fp8_e4m3EviiiiiiiiiiPPviS1_PfS1_iim,(.L_x_937 - _Z53userbuffers_fp16_sum_inplace_gpu_rr_rs_oop_atomic_fp8ILi4E13__nv_fp8_e4m3EviiiiiiiiiiPPviS1_PfS1_iim)
        .other          _Z53userbuffers_fp16_sum_inplace_gpu_rr_rs_oop_atomic_fp8ILi4E13__nv_fp8_e4m3EviiiiiiiiiiPPviS1_PfS1_iim,@"STO_CUDA_ENTRY STV_DEFAULT"
_Z53userbuffers_fp16_sum_inplace_gpu_rr_rs_oop_atomic_fp8ILi4E13__nv_fp8_e4m3EviiiiiiiiiiPPviS1_PfS1_iim:
.text._Z53userbuffers_fp16_sum_inplace_gpu_rr_rs_oop_atomic_fp8ILi4E13__nv_fp8_e4m3EviiiiiiiiiiPPviS1_PfS1_iim:
        /* <DEDUP_REMOVED lines=45> */
.L_x_166:
        /* <DEDUP_REMOVED lines=15> */
.L_x_155:
[----:B------:R-:W-:Y:S01]  /*03c0*/  CS2R R4, SRZ ;  /* 0x0000000000047805 */ /* 0x000fe2000001ff00 */
[----:B------:R-:W-:Y:S05]  /*03d0*/  YIELD ;  /* 0x0000000000007946 */ /* 0x000fea0003800000 */
[----:B------:R-:W2:Y:S02]  /*03e0*/  ATOMG.E.CAS.STRONG.GPU PT, R4, [R2], R4, R5 ;  /* 0x00000004020473a9 */ /* 0x000ea400001ee105 */
[----:B--2---:R-:W-:-:S13]  /*03f0*/  ISETP.NE.AND P0, PT, R4, RZ, PT ;  /* 0x000000ff0400720c */ /* 0x004fda0003f05270 */
[----:B------:R-:W-:Y:S05]  /*0400*/  @P0 BRA `(.L_x_155) ;  /* 0xfffffffc00ec0947 */ /* 0x000fea000383ffff */
[----:B------:R-:W-:Y:S05]  /*0410*/  BSYNC B1 ;  /* 0x0000000000017941 */ /* 0x000fea0003800000 */
.L_x_154:
        /* <DEDUP_REMOVED lines=11> */
.L_x_153:
[----:B------:R-:W-:Y:S05]  /*04d0*/  BSYNC B0 ;  /* 0x0000000000007941 */ /* 0x000fea0003800000 */
.L_x_152:
[----:B------:R-:W-:-:S13]  /*04e0*/  ISETP.NE.AND P0, PT, RZ, UR43, PT ;  /* 0x0000002bff007c0c */ /* 0x000fda000bf05270 */
[----:B------:R-:W-:Y:S05]  /*04f0*/  @!P0 WARPSYNC.ALL ;  /* 0x0000000000008948 */ /* 0x000fea0003800000 */
[----:B------:R-:W-:Y:S06]  /*0500*/  @!P0 BAR.SYNC.DEFER_BLOCKING 0x0 ;  /* 0x0000000000008b1d */ /* 0x000fec0000010000 */
.L_x_151:
        /* <DEDUP_REMOVED lines=13> */
.L_x_157:
        /* <DEDUP_REMOVED lines=35> */
.L_x_156:
        /* <DEDUP_REMOVED lines=17> */
.L_x_159:
[----:B------:R-:W-:Y:S05]  /*0920*/  BSYNC B0 ;  /* 0x0000000000007941 */ /* 0x000fea0003800000 */
.L_x_158:
        /* <DEDUP_REMOVED lines=70> */
.L_x_164:
        /* <DEDUP_REMOVED lines=83> */
[----:B------:R-:W-:Y:S02]  /*12c0*/  F2FP.F16.E4M3.UNPACK_B R44, R44 ;  /* 0x0000002cff2c723e */ /* 0x000fe400020006ff */
[----:B------:R-:W-:Y:S02]  /*12d0*/  F2FP.F16.E4M3.UNPACK_B R46, R46 ;  /* 0x0000002eff2e723e */ /* 0x000fe400020006ff */
        /* <DEDUP_REMOVED lines=10> */
[----:B------:R-:W-:-:S02]  /*1380*/  F2FP.F16.E4M3.UNPACK_B R48, R48 ;  /* 0x00000030ff30723e */ /* 0x000fc400020006ff */
[----:B------:R-:W-:Y:S02]  /*1390*/  F2FP.F16.E4M3.UNPACK_B R49, R49 ;  /* 0x00000031ff31723e */ /* 0x000fe400020006ff */
        /* <DEDUP_REMOVED lines=13> */
[----:B------:R-:W-:Y:S02]  /*1470*/  F2FP.F16.E4M3.UNPACK_B R4, R4 ;  /* 0x00000004ff04723e */ /* 0x000fe400020006ff */
[----:B------:R-:W-:Y:S02]  /*1480*/  F2FP.F16.E4M3.UNPACK_B R6, R6 ;  /* 0x00000006ff06723e */ /* 0x000fe400020006ff */
[----:B------:R-:W-:Y:S01]  /*1490*/  LOP3.LUT R46, R13, 0xff, RZ, 0xc0, !PT ;  /* 0x000000ff0d2e7812 */ /* 0x000fe200078ec0ff */
[----:B------:R-:W-:Y:S01]  /*14a0*/  HADD2.F32 R4, -RZ, R4.H0_H0 ;  /* 0x20000004ff047230 */ /* 0x000fe20000004100 */
[--C-:B------:R-:W-:Y:S01]  /*14b0*/  SHF.R.U32.HI R44, RZ, 0x18, R13.reuse ;  /* 0x00000018ff2c7819 */ /* 0x100fe2000001160d */
[----:B------:R-:W-:Y:S01]  /*14c0*/  HADD2.F32 R6, -RZ, R6.H0_H0 ;  /* 0x20000006ff067230 */ /* 0x000fe20000004100 */
[----:B------:R-:W-:Y:S01]  /*14d0*/  SHF.R.U32.HI R50, RZ, 0x10, R13 ;  /* 0x00000010ff327819 */ /* 0x000fe2000001160d */
[----:B------:R-:W-:Y:S01]  /*14e0*/  HFMA2.BF16_V2 R13, R28.H0_H0, R52, RZ.H0_H0 ;  /* 0x000000341c0d7231 */ /* 0x000fe200002408ff */
[----:B------:R-:W-:-:S02]  /*14f0*/  PRMT R49, R49, 0x5410, R48 ;  /* 0x0000541031317816 */ /* 0x000fc40000000030 */
[----:B------:R-:W-:Y:S02]  /*1500*/  F2FP.F16.E4M3.UNPACK_B R47, R47 ;  /* 0x0000002fff2f723e */ /* 0x000fe400020006ff */
[----:B------:R-:W-:Y:S01]  /*1510*/  F2FP.F16.E4M3.UNPACK_B R7, R7 ;  /* 0x00000007ff07723e */ /* 0x000fe200020006ff */
[----:B------:R-:W-:Y:S01]  /*1520*/  HFMA2.BF16_V2 R13, R28.H0_H0, R49, R13 ;  /* 0x000000311c0d7231 */ /* 0x000fe2000020080d */
[----:B------:R-:W-:Y:S01]  /*1530*/  F2FP.F16.E4M3.UNPACK_B R45, R45 ;  /* 0x0000002dff2d723e */ /* 0x000fe200020006ff */
[----:B------:R-:W-:Y:S01]  /*1540*/  HADD2.F32 R49, -RZ, R47.H0_H0 ;  /* 0x2000002fff317230 */ /* 0x000fe20000004100 */
[----:B------:R-:W-:Y:S01]  /*1550*/  F2FP.F16.E4M3.UNPACK_B R8, R8 ;  /* 0x00000008ff08723e */ /* 0x000fe200020006ff */
        /* <DEDUP_REMOVED lines=8> */
[----:B------:R-:W-:Y:S02]  /*15e0*/  F2FP.F16.E4M3.UNPACK_B R12, R12 ;  /* 0x0000000cff0c723e */ /* 0x000fe400020006ff */
[----:B------:R-:W-:Y:S02]  /*15f0*/  F2FP.F16.E4M3.UNPACK_B R46, R46 ;  /* 0x0000002eff2e723e */ /* 0x000fe400020006ff */
[----:B------:R-:W-:Y:S01]  /*1600*/  F2FP.BF16.F32.PACK_AB.RZ R8, RZ, R7 ;  /* 0x00000007ff08723e */ /* 0x000fe200000190ff */
[----:B------:R-:W-:Y:S01]  /*1610*/  HADD2.F32 R12, -RZ, R12.H0_H0 ;  /* 0x2000000cff0c7230 */ /* 0x000fe20000004100 */
[----:B------:R-:W-:Y:S01]  /*1620*/  F2FP.F16.E4M3.UNPACK_B R9, R9 ;  /* 0x00000009ff09723e */ /* 0x000fe200020006ff */
        /* <DEDUP_REMOVED lines=13> */
[----:B------:R-:W-:Y:S02]  /*1700*/  F2FP.F16.E4M3.UNPACK_B R45, R4 ;  /* 0x00000004ff2d723e */ /* 0x000fe400020006ff */
        /* <DEDUP_REMOVED lines=8> */
[----:B------:R-:W-:Y:S02]  /*1790*/  F2FP.F16.E4M3.UNPACK_B R44, R44 ;  /* 0x0000002cff2c723e */ /* 0x000fe400020006ff */
[----:B------:R-:W-:Y:S01]  /*17a0*/  F2FP.F16.E4M3.UNPACK_B R48, R48 ;  /* 0x00000030ff30723e */ /* 0x000fe200020006ff */
[C---:B------:R-:W-:Y:S01]  /*17b0*/  HFMA2.BF16_V2 R8, R28.reuse.H0_H0, R46, R8 ;  /* 0x0000002e1c087231 */ /* 0x040fe20000200808 */
[----:B------:R-:W-:Y:S01]  /*17c0*/  F2FP.F16.E4M3.UNPACK_B R7, R7 ;  /* 0x00000007ff07723e */ /* 0x000fe200020006ff */
[----:B------:R-:W-:Y:S01]  /*17d0*/  HADD2.F32 R44, -RZ, R44.H0_H0 ;  /* 0x2000002cff2c7230 */ /* 0x000fe20000004100 */
[----:B------:R-:W-:Y:S01]  /*17e0*/  PRMT R43, R9, 0x5410, R49 ;  /* 0x00005410092b7816 */ /* 0x000fe20000000031 */
[C---:B------:R-:W-:Y:S01]  /*17f0*/  HFMA2.BF16_V2 R9, R28.reuse.H0_H0, R47, RZ.H0_H0 ;  /* 0x0000002f1c097231 */ /* 0x040fe200002408ff */
[----:B------:R-:W-:Y:S01]  /*1800*/  F2FP.F16.E4M3.UNPACK_B R6, R4 ;  /* 0x00000004ff06723e */ /* 0x000fe200020006ff */
        /* <DEDUP_REMOVED lines=12> */
[----:B------:R-:W-:Y:S02]  /*18d0*/  F2FP.F16.E4M3.UNPACK_B R4, R4 ;  /* 0x00000004ff04723e */ /* 0x000fe400020006ff */
[----:B------:R-:W-:Y:S01]  /*18e0*/  F2FP.F16.E4M3.UNPACK_B R46, R46 ;  /* 0x0000002eff2e723e */ /* 0x000fe200020006ff */
        /* <DEDUP_REMOVED lines=13> */
[----:B------:R-:W-:Y:S02]  /*19c0*/  F2FP.F16.E4M3.UNPACK_B R4, R32 ;  /* 0x00000020ff04723e */ /* 0x000fe400020006ff */
[----:B------:R-:W-:Y:S01]  /*19d0*/  F2FP.F16.E4M3.UNPACK_B R44, R43 ;  /* 0x0000002bff2c723e */ /* 0x000fe200020006ff */
[C---:B------:R-:W-:Y:S01]  /*19e0*/  HFMA2.BF16_V2 R13, R28.reuse.H0_H0, R46, R13 ;  /* 0x0000002e1c0d7231 */ /* 0x040fe2000020080d */
[----:B------:R-:W-:Y:S02]  /*19f0*/  LOP3.LUT R7, R33, 0xffff, RZ, 0xc0, !PT ;  /* 0x0000ffff21077812 */ /* 0x000fe400078ec0ff */
[----:B------:R-:W-:Y:S01]  /*1a00*/  SHF.R.U32.HI R43, RZ, 0x18, R10 ;  /* 0x00000018ff2b7819 */ /* 0x000fe2000001160a */
[----:B------:R-:W-:Y:S02]  /*1a10*/  HFMA2.BF16_V2 R10, R28.H0_H0, R47, RZ.H0_H0 ;  /* 0x0000002f1c0a7231 */ /* 0x000fe400002408ff */
[----:B------:R-:W-:Y:S01]  /*1a20*/  HADD2.F32 R47, -RZ, R4.H0_H0 ;  /* 0x20000004ff2f7230 */ /* 0x000fe20000004100 */
[----:B------:R-:W-:Y:S01]  /*1a30*/  F2FP.F16.E4M3.UNPACK_B R6, R6 ;  /* 0x00000006ff06723e */ /* 0x000fe200020006ff */
[----:B----4-:R-:W-:Y:S01]  /*1a40*/  IMAD.WIDE R4, R5, 0x10, R36 ;  /* 0x0000001005047825 */ /* 0x010fe200078e0224 */
[----:B------:R-:W-:-:S02]  /*1a50*/  SHF.R.U32.HI R7, RZ, 0x8, R7 ;  /* 0x00000008ff077819 */ /* 0x000fc40000011607 */
[--C-:B------:R-:W-:Y:S01]  /*1a60*/  SHF.R.U32.HI R49, RZ, 0x10, R14.reuse ;  /* 0x00000010ff317819 */ /* 0x100fe2000001160e */
[----:B------:R-:W-:Y:S01]  /*1a70*/  HADD2.F32 R46, -RZ, R6.H0_H0 ;  /* 0x20000006ff2e7230 */ /* 0x000fe20000004100 */
[----:B------:R-:W-:Y:S01]  /*1a80*/  F2FP.F16.E4M3.UNPACK_B R32, R7 ;  /* 0x00000007ff20723e */ /* 0x000fe200020006ff */
[----:B------:R-:W-:Y:S01]  /*1a90*/  HADD2.F32 R44, -RZ, R44.H0_H0 ;  /* 0x2000002cff2c7230 */ /* 0x000fe20000004100 */
[----:B------:R-:W2:Y:S01]  /*1aa0*/  LD.E.128 R4, desc[UR36][R4.64] ;  /* 0x0000002404047980 */ /* 0x000ea2000c101d00 */
[----:B------:R-:W-:Y:S02]  /*1ab0*/  F2FP.F16.E4M3.UNPACK_B R43, R43 ;  /* 0x0000002bff2b723e */ /* 0x000fe400020006ff */
[----:B------:R-:W-:Y:S02]  /*1ac0*/  F2FP.F16.E4M3.UNPACK_B R48, R48 ;  /* 0x00000030ff30723e */ /* 0x000fe400020006ff */
[----:B------:R-:W-:Y:S02]  /*1ad0*/  LOP3.LUT R49, R49, 0xff, RZ, 0xc0, !PT ;  /* 0x000000ff31317812 */ /* 0x000fe400078ec0ff */
[----:B------:R-:W-:Y:S01]  /*1ae0*/  SHF.R.U32.HI R14, RZ, 0x18, R14 ;  /* 0x00000018ff0e7819 */ /* 0x000fe2000001160e */
        /* <DEDUP_REMOVED lines=17> */
[----:B------:R-:W-:Y:S01]  /*1c00*/  F2FP.F16.E4M3.UNPACK_B R48, R48 ;  /* 0x00000030ff30723e */ /* 0x000fe200020006ff */
[----:B------:R-:W-:Y:S01]  /*1c10*/  HFMA2.BF16_V2 R14, R28.H0_H0, R49, R14 ;  /* 0x000000311c0e7231 */ /* 0x000fe2000020080e */
[----:B------:R-:W-:-:S02]  /*1c20*/  LOP3.LUT R43, R11, 0xff, RZ, 0xc0, !PT ;  /* 0x000000ff0b2b7812 */ /* 0x000fc400078ec0ff */
[----:B------:R-:W-:Y:S01]  /*1c30*/  SHF.R.U32.HI R50, RZ, 0x8, R50 ;  /* 0x00000008ff327819 */ /* 0x000fe20000011632 */
[----:B------:R-:W-:Y:S01]  /*1c40*/  HADD2.F32 R48, -RZ, R48.H0_H0 ;  /* 0x20000030ff307230 */ /* 0x000fe20000004100 */
[----:B------:R-:W-:Y:S02]  /*1c50*/  PRMT R44, R44, 0x5410, R45 ;  /* 0x000054102c2c7816 */ /* 0x000fe4000000002d */
[----:B------:R-:W-:Y:S02]  /*1c60*/  F2FP.F16.E4M3.UNPACK_B R43, R43 ;  /* 0x0000002bff2b723e */ /* 0x000fe400020006ff */
[----:B------:R-:W-:Y:S01]  /*1c70*/  F2FP.BF16.F32.PACK_AB.RZ R49, RZ, R48 ;  /* 0x00000030ff31723e */ /* 0x000fe200000190ff */
[----:B------:R-:W-:Y:S01]  /*1c80*/  HFMA2.BF16_V2 R10, R28.H0_H0, R44, R10 ;  /* 0x0000002c1c0a7231 */ /* 0x000fe2000020080a */
[----:B------:R-:W-:Y:S01]  /*1c90*/  LOP3.LUT R48, R11, 0xffff, RZ, 0xc0, !PT ;  /* 0x0000ffff0b307812 */ /* 0x000fe200078ec0ff */
[----:B------:R-:W-:Y:S01]  /*1ca0*/  HADD2.F32 R43, -RZ, R43.H0_H0 ;  /* 0x2000002bff2b7230 */ /* 0x000fe20000004100 */
[----:B------:R-:W-:-:S02]  /*1cb0*/  F2FP.F16.E4M3.UNPACK_B R50, R50 ;  /* 0x00000032ff32723e */ /* 0x000fc400020006ff */
[----:B------:R-:W-:Y:S02]  /*1cc0*/  SHF.R.U32.HI R48, RZ, 0x8, R48 ;  /* 0x00000008ff307819 */ /* 0x000fe40000011630 */
[----:B------:R-:W-:Y:S02]  /*1cd0*/  F2FP.BF16.F32.PACK_AB.RZ R46, RZ, R46 ;  /* 0x0000002eff2e723e */ /* 0x000fe400000190ff */
[----:B------:R-:W-:Y:S01]  /*1ce0*/  F2FP.F16.E4M3.UNPACK_B R48, R48 ;  /* 0x00000030ff30723e */ /* 0x000fe200020006ff */
        /* <DEDUP_REMOVED lines=24> */
[----:B------:R-:W-:Y:S02]  /*1e70*/  SHF.R.U32.HI R33, RZ, 0x10, R33 ;  /* 0x00000010ff217819 */ /* 0x000fe40000011621 */
[----:B------:R-:W-:Y:S01]  /*1e80*/  PRMT R47, R47, 0x5410, R46 ;  /* 0x000054102f2f7816 */ /* 0x000fe2000000002e */
[----:B------:R-:W-:Y:S01]  /*1e90*/  HADD2.F32 R49, -RZ, R49.H0_H0 ;  /* 0x20000031ff317230 */ /* 0x000fe20000004100 */
[----:B------:R-:W-:Y:S01]  /*1ea0*/  LOP3.LUT R33, R33, 0xff, RZ, 0xc0, !PT ;  /* 0x000000ff21217812 */ /* 0x000fe200078ec0ff */
[----:B------:R-:W-:Y:S01]  /*1eb0*/  HADD2.F32 R15, -RZ, R15.H0_H0 ;  /* 0x2000000fff0f7230 */ /* 0x000fe20000004100 */
[----:B------:R-:W-:Y:S01]  /*1ec0*/  F2FP.F16.E4M3.UNPACK_B R45, R45 ;  /* 0x0000002dff2d723e */ /* 0x000fe200020006ff */
[----:B------:R-:W-:Y:S01]  /*1ed0*/  HFMA2.BF16_V2 R9, R28.H0_H0, R47, R9 ;  /* 0x0000002f1c097231 */ /* 0x000fe20000200809 */
[----:B------:R-:W-:Y:S02]  /*1ee0*/  F2FP.BF16.F32.PACK_AB.RZ R48, RZ, R48 ;  /* 0x00000030ff30723e */ /* 0x000fe400000190ff */
[----:B------:R-:W-:-:S02]  /*1ef0*/  F2FP.BF16.F32.PACK_AB.RZ R11, RZ, R11 ;  /* 0x0000000bff0b723e */ /* 0x000fc400000190ff */
[----:B------:R-:W-:Y:S02]  /*1f00*/  F2FP.F16.E4M3.UNPACK_B R44, R44 ;  /* 0x0000002cff2c723e */ /* 0x000fe400020006ff */
[----:B------:R-:W-:Y:S02]  /*1f10*/  F2FP.F16.E4M3.UNPACK_B R47, R33 ;  /* 0x00000021ff2f723e */ /* 0x000fe400020006ff */
        /* <DEDUP_REMOVED lines=14> */
[----:B------:R-:W-:Y:S01]  /*2000*/  F2FP.F16.E4M3.UNPACK_B R48, R33 ;  /* 0x00000021ff30723e */ /* 0x000fe200020006ff */
[----:B------:R-:W-:Y:S01]  /*2010*/  HFMA2.BF16_V2 R11, R28.H0_H0, R49, R11 ;  /* 0x000000311c0b7231 */ /* 0x000fe2000020080b */
[----:B------:R-:W-:Y:S02]  /*2020*/  F2FP.BF16.F32.PACK_AB.RZ R46, RZ, R46 ;  /* 0x0000002eff2e723e */ /* 0x000fe400000190ff */
[--C-:B------:R-:W-:Y:S02]  /*2030*/  SHF.R.U32.HI R33, RZ, 0x10, R34.reuse ;  /* 0x00000010ff217819 */ /* 0x100fe40000011622 */
[----:B------:R-:W-:-:S02]  /*2040*/  SHF.R.U32.HI R45, RZ, 0x18, R34 ;  /* 0x00000018ff2d7819 */ /* 0x000fc40000011622 */
[----:B------:R-:W-:Y:S02]  /*2050*/  F2FP.BF16.F32.PACK_AB.RZ R47, RZ, R47 ;  /* 0x0000002fff2f723e */ /* 0x000fe400000190ff */
[----:B------:R-:W-:Y:S02]  /*2060*/  LOP3.LUT R34, R35, 0xffff, RZ, 0xc0, !PT ;  /* 0x0000ffff23227812 */ /* 0x000fe400078ec0ff */
[----:B------:R-:W-:Y:S02]  /*2070*/  PRMT R49, R44, 0x5410, R32 ;  /* 0x000054102c317816 */ /* 0x000fe40000000020 */
[----:B------:R-:W-:Y:S02]  /*2080*/  F2FP.F16.E4M3.UNPACK_B R15, R15 ;  /* 0x0000000fff0f723e */ /* 0x000fe400020006ff */
[----:B------:R-:W-:Y:S02]  /*2090*/  PRMT R47, R47, 0x5410, R46 ;  /* 0x000054102f2f7816 */ /* 0x000fe4000000002e */
[----:B------:R-:W-:Y:S01]  /*20a0*/  SHF.R.U32.HI R34, RZ, 0x8, R34 ;  /* 0x00000008ff227819 */ /* 0x000fe20000011622 */
[----:B------:R-:W-:-:S02]  /*20b0*/  HFMA2.BF16_V2 R32, R28.H0_H0, R49, R8 ;  /* 0x000000311c207231 */ /* 0x000fc40000200808 */
[----:B------:R-:W-:Y:S02]  /*20c0*/  HADD2.F32 R8, -RZ, R15.H0_H0 ;  /* 0x2000000fff087230 */ /* 0x000fe40000004100 */
[----:B------:R-:W-:Y:S01]  /*20d0*/  HFMA2.BF16_V2 R15, R28.H0_H0, R47, R12 ;  /* 0x0000002f1c0f7231 */ /* 0x000fe2000020080c */
[----:B------:R-:W-:Y:S02]  /*20e0*/  F2FP.F16.E4M3.UNPACK_B R44, R34 ;  /* 0x00000022ff2c723e */ /* 0x000fe400020006ff */
        /* <DEDUP_REMOVED lines=13> */
[----:B------:R-:W-:Y:S01]  /*21c0*/  HADD2.F32 R35, -RZ, R35.H0_H0 ;  /* 0x20000023ff237230 */ /* 0x000fe20000004100 */
[----:B------:R-:W-:Y:S02]  /*21d0*/  F2FP.BF16.F32.PACK_AB.RZ R8, RZ, R8 ;  /* 0x00000008ff08723e */ /* 0x000fe400000190ff */
[----:B------:R-:W-:Y:S02]  /*21e0*/  F2FP.BF16.F32.PACK_AB.RZ R48, RZ, R48 ;  /* 0x00000030ff30723e */ /* 0x000fe400000190ff */
        /* <DEDUP_REMOVED lines=23> */
[----:B------:R-:W-:Y:S02]  /*2360*/  F2FP.F16.E4M3.UNPACK_B R11, R11 ;  /* 0x0000000bff0b723e */ /* 0x000fe400020006ff */
[----:B------:R-:W-:Y:S02]  /*2370*/  SHF.R.U32.HI R35, RZ, 0x8, R35 ;  /* 0x00000008ff237819 */ /* 0x000fe40000011623 */
[----:B------:R-:W-:Y:S02]  /*2380*/  F2FP.F16.E4M3.UNPACK_B R8, R8 ;  /* 0x00000008ff08723e */ /* 0x000fe400020006ff */
[----:B------:R-:W-:Y:S02]  /*2390*/  F2FP.F16.E4M3.UNPACK_B R10, R10 ;  /* 0x0000000aff0a723e */ /* 0x000fe400020006ff */
[----:B------:R-:W-:Y:S02]  /*23a0*/  LOP3.LUT R4, R4, 0xff, RZ, 0xc0, !PT ;  /* 0x000000ff04047812 */ /* 0x000fe400078ec0ff */
[----:B------:R-:W-:-:S02]  /*23b0*/  LOP3.LUT R12, R5, 0xff, RZ, 0xc0, !PT ;  /* 0x000000ff050c7812 */ /* 0x000fc400078ec0ff */
[----:B------:R-:W-:Y:S01]  /*23c0*/  F2FP.F16.E4M3.UNPACK_B R44, R35 ;  /* 0x00000023ff2c723e */ /* 0x000fe200020006ff */
[----:B------:R-:W-:Y:S01]  /*23d0*/  HADD2.F32 R35, -RZ, R11.H0_H0 ;  /* 0x2000000bff237230 */ /* 0x000fe20000004100 */
[----:B------:R-:W-:Y:S01]  /*23e0*/  F2FP.F16.E4M3.UNPACK_B R4, R4 ;  /* 0x00000004ff04723e */ /* 0x000fe200020006ff */
[----:B------:R-:W-:Y:S02]  /*23f0*/  HADD2.F32 R8, -RZ, R8.H0_H0 ;  /* 0x20000008ff087230 */ /* 0x000fe40000004100 */
[----:B------:R-:W-:Y:S01]  /*2400*/  HADD2.F32 R11, -RZ, R10.H0_H0 ;  /* 0x2000000aff0b7230 */ /* 0x000fe20000004100 */
[----:B------:R-:W-:Y:S01]  /*2410*/  F2FP.F16.E4M3.UNPACK_B R12, R12 ;  /* 0x0000000cff0c723e */ /* 0x000fe200020006ff */
        /* <DEDUP_REMOVED lines=14> */
[----:B------:R-:W-:-:S02]  /*2500*/  F2FP.F16.E4M3.UNPACK_B R4, R45 ;  /* 0x0000002dff04723e */ /* 0x000fc400020006ff */
[----:B------:R-:W-:Y:S02]  /*2510*/  F2FP.F16.E4M3.UNPACK_B R11, R11 ;  /* 0x0000000bff0b723e */ /* 0x000fe400020006ff */
[----:B------:R-:W-:Y:S02]  /*2520*/  F2FP.F16.E4M3.UNPACK_B R13, R5 ;  /* 0x00000005ff0d723e */ /* 0x000fe400020006ff */
[----:B------:R-:W-:Y:S02]  /*2530*/  SHF.R.U32.HI R5, RZ, 0x8, R44 ;  /* 0x00000008ff057819 */ /* 0x000fe4000001162c */
[----:B------:R-:W-:Y:S01]  /*2540*/  F2FP.F16.E4M3.UNPACK_B R44, R10 ;  /* 0x0000000aff2c723e */ /* 0x000fe200020006ff */
[----:B------:R-:W-:Y:S01]  /*2550*/  HFMA2.BF16_V2 R10, R28.H0_H0, R12, R32 ;  /* 0x0000000c1c0a7231 */ /* 0x000fe20000200820 */
[----:B------:R-:W-:Y:S01]  /*2560*/  LOP3.LUT R35, R6, 0xff, RZ, 0xc0, !PT ;  /* 0x000000ff06237812 */ /* 0x000fe200078ec0ff */
[----:B------:R-:W-:Y:S02]  /*2570*/  HADD2.F32 R12, -RZ, R4.H0_H0 ;  /* 0x20000004ff0c7230 */ /* 0x000fe40000004100 */
[----:B------:R-:W-:Y:S01]  /*2580*/  HADD2.F32 R11, -RZ, R11.H0_H0 ;  /* 0x2000000bff0b7230 */ /* 0x000fe20000004100 */
[----:B------:R-:W-:-:S02]  /*2590*/  F2FP.F16.E4M3.UNPACK_B R35, R35 ;  /* 0x00000023ff23723e */ /* 0x000fc400020006ff */
[----:B------:R-:W-:Y:S02]  /*25a0*/  SHF.R.U32.HI R32, RZ, 0x18, R7 ;  /* 0x00000018ff207819 */ /* 0x000fe40000011607 */
[----:B------:R-:W-:Y:S02]  /*25b0*/  F2FP.F16.E4M3.UNPACK_B R5, R5 ;  /* 0x00000005ff05723e */ /* 0x000fe400020006ff */
[----:B------:R-:W-:Y:S02]  /*25c0*/  F2FP.BF16.F32.PACK_AB.RZ R11, R12, R11 ;  /* 0x0000000b0c0b723e */ /* 0x000fe400000190ff */
[----:B------:R-:W-:Y:S01]  /*25d0*/  LOP3.LUT R12, R7, 0xffff, RZ, 0xc0, !PT ;  /* 0x0000ffff070c7812 */ /* 0x000fe200078ec0ff */
[----:B------:R-:W-:Y:S01]  /*25e0*/  HADD2.F32 R35, -RZ, R35.H0_H0 ;  /* 0x20000023ff237230 */ /* 0x000fe20000004100 */
[----:B------:R-:W-:Y:S01]  /*25f0*/  F2FP.F16.E4M3.UNPACK_B R4, R32 ;  /* 0x00000020ff04723e */ /* 0x000fe200020006ff */
[----:B------:R-:W-:Y:S01]  /*2600*/  HADD2.F32 R32, -RZ, R5.H0_H0 ;  /* 0x20000005ff207230 */ /* 0x000fe20000004100 */
[----:B------:R-:W-:-:S02]  /*2610*/  SHF.R.U32.HI R6, RZ, 0x10, R6 ;  /* 0x00000010ff067819 */ /* 0x000fc40000011606 */
[----:B------:R-:W-:Y:S02]  /*2620*/  SHF.R.U32.HI R12, RZ, 0x8, R12 ;  /* 0x00000008ff0c7819 */ /* 0x000fe4000001160c */
[----:B------:R-:W-:Y:S02]  /*2630*/  LOP3.LUT R6, R6, 0xff, RZ, 0xc0, !PT ;  /* 0x000000ff06067812 */ /* 0x000fe400078ec0ff */
[----:B------:R-:W-:Y:S01]  /*2640*/  F2FP.BF16.F32.PACK_AB.RZ R35, R32, R35 ;  /* 0x000000232023723e */ /* 0x000fe200000190ff */
[----:B------:R-:W-:Y:S01]  /*2650*/  HADD2.F32 R5, -RZ, R13.H0_H0 ;  /* 0x2000000dff057230 */ /* 0x000fe20000004100 */
[----:B------:R-:W-:Y:S02]  /*2660*/  SHF.R.U32.HI R32, RZ, 0x10, R7 ;  /* 0x00000010ff207819 */ /* 0x000fe40000011607 */
[----:B------:R-:W-:Y:S02]  /*2670*/  F2FP.F16.E4M3.UNPACK_B R7, R12 ;  /* 0x0000000cff07723e */ /* 0x000fe400020006ff */
[----:B------:R-:W0:Y:S01]  /*2680*/  LDC.64 R12, c[0x0][0x248] ;  /* 0x00009200ff0c7b82 */ /* 0x000e220000000a00 */
[----:B------:R-:W-:-:S02]  /*2690*/  F2FP.F16.E4M3.UNPACK_B R6, R6 ;  /* 0x00000006ff06723e */ /* 0x000fc400020006ff */
[----:B------:R-:W-:Y:S01]  /*26a0*/  LOP3.LUT R32, R32, 0xff, RZ, 0xc0, !PT ;  /* 0x000000ff20207812 */ /* 0x000fe200078ec0ff */
[----:B------:R-:W-:Y:S02]  /*26b0*/  HADD2.F32 R44, -RZ, R44.H0_H0 ;  /* 0x2000002cff2c7230 */ /* 0x000fe40000004100 */
[----:B------:R-:W-:Y:S02]  /*26c0*/  HADD2.F32 R6, -RZ, R6.H0_H0 ;  /* 0x20000006ff067230 */ /* 0x000fe40000004100 */
[----:B------:R-:W1:Y:S01]  /*26d0*/  LDC R45, c[0x0][0xc] ;  /* 0x00000300ff2d7b82 */ /* 0x000e620000000800 */
[----:B------:R-:W-:Y:S01]  /*26e0*/  HADD2.F32 R7, -RZ, R7.H0_H0 ;  /* 0x20000007ff077230 */ /* 0x000fe20000004100 */
[----:B------:R-:W-:Y:S02]  /*26f0*/  F2FP.F16.E4M3.UNPACK_B R32, R32 ;  /* 0x00000020ff20723e */ /* 0x000fe400020006ff */
        /* <DEDUP_REMOVED lines=18> */
.L_x_163:
[----:B------:R-:W-:Y:S05]  /*2820*/  BRA `(.L_x_161) ;  /* 0x0000001800d47947 */ /* 0x000fea0003800000 */
.L_x_162:
        /* <DEDUP_REMOVED lines=31> */
.L_x_165:
        /* <DEDUP_REMOVED lines=62> */
[----:B------:R-:W-:Y:S02]  /*2e00*/  F2FP.F16.E4M3.UNPACK_B R47, R47 ;  /* 0x0000002fff2f723e */ /* 0x000fe400020006ff */
[----:B------:R-:W-:Y:S02]  /*2e10*/  F2FP.F16.E4M3.UNPACK_B R45, R45 ;  /* 0x0000002dff2d723e */ /* 0x000fe400020006ff */
        /* <DEDUP_REMOVED lines=14> */
[----:B------:R-:W-:Y:S02]  /*2f00*/  F2FP.F16.E4M3.UNPACK_B R49, R49 ;  /* 0x00000031ff31723e */ /* 0x000fe400020006ff */
[----:B------:R-:W-:Y:S02]  /*2f10*/  F2FP.F16.E4M3.UNPACK_B R50, R50 ;  /* 0x00000032ff32723e */ /* 0x000fe400020006ff */
[----:B------:R-:W-:Y:S01]  /*2f20*/  LOP3.LUT R5, R9, 0xff, RZ, 0xc0, !PT ;  /* 0x000000ff09057812 */ /* 0x000fe200078ec0ff */
[----:B------:R-:W-:Y:S01]  /*2f30*/  HADD2.F32 R49, -RZ, R49.H0_H0 ;  /* 0x20000031ff317230 */ /* 0x000fe20000004100 */
[----:B------:R-:W-:Y:S01]  /*2f40*/  F2FP.BF16.F32.PACK_AB.RZ R47, RZ, R47 ;  /* 0x0000002fff2f723e */ /* 0x000fe200000190ff */
[----:B------:R-:W-:Y:S01]  /*2f50*/  HADD2.F32 R50, -RZ, R50.H0_H0 ;  /* 0x20000032ff327230 */ /* 0x000fe20000004100 */
[----:B------:R-:W-:-:S02]  /*2f60*/  F2FP.BF16.F32.PACK_AB.RZ R45, RZ, R45 ;  /* 0x0000002dff2d723e */ /* 0x000fc400000190ff */
[----:B------:R-:W-:Y:S02]  /*2f70*/  F2FP.F16.E4M3.UNPACK_B R35, R35 ;  /* 0x00000023ff23723e */ /* 0x000fe400020006ff */
[----:B------:R-:W-:Y:S02]  /*2f80*/  F2FP.F16.E4M3.UNPACK_B R43, R43 ;  /* 0x0000002bff2b723e */ /* 0x000fe400020006ff */
[----:B------:R-:W-:Y:S01]  /*2f90*/  SHF.R.U32.HI R44, RZ, 0x8, R44 ;  /* 0x00000008ff2c7819 */ /* 0x000fe2000001162c */
[----:B------:R-:W-:Y:S01]  /*2fa0*/  HADD2.F32 R35, -RZ, R35.H0_H0 ;  /* 0x20000023ff237230 */ /* 0x000fe20000004100 */
[----:B------:R-:W-:Y:S01]  /*2fb0*/  SHF.R.U32.HI R48, RZ, 0x8, R48 ;  /* 0x00000008ff307819 */ /* 0x000fe20000011630 */
[----:B------:R-:W-:Y:S01]  /*2fc0*/  HADD2.F32 R43, -RZ, R43.H0_H0 ;  /* 0x2000002bff2b7230 */ /* 0x000fe20000004100 */
[----:B------:R-:W-:Y:S02]  /*2fd0*/  F2FP.F16.E4M3.UNPACK_B R5, R5 ;  /* 0x00000005ff05723e */ /* 0x000fe400020006ff */
[----:B------:R-:W-:-:S02]  /*2fe0*/  PRMT R47, R47, 0x5410, R45 ;  /* 0x000054102f2f7816 */ /* 0x000fc4000000002d */
[----:B------:R-:W-:Y:S01]  /*2ff0*/  F2FP.F16.E4M3.UNPACK_B R44, R44 ;  /* 0x0000002cff2c723e */ /* 0x000fe200020006ff */
[----:B------:R-:W-:Y:S01]  /*3000*/  HADD2.F32 R5, -RZ, R5.H0_H0 ;  /* 0x20000005ff057230 */ /* 0x000fe20000004100 */
[----:B------:R-:W-:Y:S01]  /*3010*/  F2FP.F16.E4M3.UNPACK_B R48, R48 ;  /* 0x00000030ff30723e */ /* 0x000fe200020006ff */
[----:B------:R-:W-:Y:S01]  /*3020*/  HFMA2.BF16_V2 R45, R28.H0_H0, R47, RZ.H0_H0 ;  /* 0x0000002f1c2d7231 */ /* 0x000fe200002408ff */
[----:B------:R-:W-:Y:S01]  /*3030*/  F2FP.F16.E4M3.UNPACK_B R51, R51 ;  /* 0x00000033ff33723e */ /* 0x000fe200020006ff */
        /* <DEDUP_REMOVED lines=8> */
[----:B------:R-:W-:Y:S02]  /*30c0*/  F2FP.F16.E4M3.UNPACK_B R46, R46 ;  /* 0x0000002eff2e723e */ /* 0x000fe400020006ff */
        /* <DEDUP_REMOVED lines=11> */
[----:B------:R-:W-:Y:S01]  /*3180*/  F2FP.F16.E4M3.UNPACK_B R43, R5 ;  /* 0x00000005ff2b723e */ /* 0x000fe200020006ff */
[C---:B------:R-:W-:Y:S01]  /*3190*/  HFMA2.BF16_V2 R5, R28.reuse.H0_H0, R49, RZ.H0_H0 ;  /* 0x000000311c057231 */ /* 0x040fe200002408ff */
[----:B------:R-:W-:Y:S02]  /*31a0*/  PRMT R44, R44, 0x5410, R47 ;  /* 0x000054102c2c7816 */ /* 0x000fe4000000002f */
[----:B------:R-:W-:Y:S01]  /*31b0*/  PRMT R51, R51, 0x5410, R48 ;  /* 0x0000541033337816 */ /* 0x000fe20000000030 */
[----:B------:R-:W-:Y:S01]  /*31c0*/  HADD2.F32 R43, -RZ, R43.H0_H0 ;  /* 0x2000002bff2b7230 */ /* 0x000fe20000004100 */
[----:B------:R-:W-:Y:S01]  /*31d0*/  LOP3.LUT R48, R10, 0xffff, RZ, 0xc0, !PT ;  /* 0x0000ffff0a307812 */ /* 0x000fe200078ec0ff */
[C---:B------:R-:W-:Y:S01]  /*31e0*/  HFMA2.BF16_V2 R5, R28.reuse.H0_H0, R44, R5 ;  /* 0x0000002c1c057231 */ /* 0x040fe20000200805 */
[----:B------:R-:W-:Y:S01]  /*31f0*/  F2FP.F16.E4M3.UNPACK_B R34, R34 ;  /* 0x00000022ff22723e */ /* 0x000fe200020006ff */
[----:B------:R-:W-:Y:S01]  /*3200*/  HFMA2.BF16_V2 R45, R28.H0_H0, R51, R45 ;  /* 0x000000331c2d7231 */ /* 0x000fe2000020082d */
[----:B------:R-:W-:-:S02]  /*3210*/  F2FP.F16.E4M3.UNPACK_B R32, R32 ;  /* 0x00000020ff20723e */ /* 0x000fc400020006ff */
[----:B------:R-:W-:Y:S01]  /*3220*/  LOP3.LUT R9, R9, 0xff, RZ, 0xc0, !PT ;  /* 0x000000ff09097812 */ /* 0x000fe200078ec0ff */
[----:B------:R-:W-:Y:S01]  /*3230*/  HADD2.F32 R34, -RZ, R34.H0_H0 ;  /* 0x20000022ff227230 */ /* 0x000fe20000004100 */
[----:B------:R-:W-:Y:S01]  /*3240*/  SHF.R.U32.HI R46, RZ, 0x8, R46 ;  /* 0x00000008ff2e7819 */ /* 0x000fe2000001162e */
[----:B------:R-:W-:Y:S01]  /*3250*/  HADD2.F32 R32, -RZ, R32.H0_H0 ;  /* 0x20000020ff207230 */ /* 0x000fe20000004100 */
[----:B------:R-:W-:Y:S02]  /*3260*/  SHF.R.U32.HI R48, RZ, 0x8, R48 ;  /* 0x00000008ff307819 */ /* 0x000fe40000011630 */
[----:B------:R-:W-:Y:S02]  /*3270*/  LOP3.LUT R44, R10, 0xff, RZ, 0xc0, !PT ;  /* 0x000000ff0a2c7812 */ /* 0x000fe400078ec0ff */
        /* <DEDUP_REMOVED lines=31> */
[----:B------:R-:W-:Y:S02]  /*3470*/  F2FP.F16.E4M3.UNPACK_B R8, R8 ;  /* 0x00000008ff08723e */ /* 0x000fe400020006ff */
[----:B------:R-:W-:Y:S02]  /*3480*/  F2FP.F16.E4M3.UNPACK_B R12, R12 ;  /* 0x0000000cff0c723e */ /* 0x000fe400020006ff */
[----:B------:R-:W-:Y:S01]  /*3490*/  LOP3.LUT R47, R32, 0xff, RZ, 0xc0, !PT ;  /* 0x000000ff202f7812 */ /* 0x000fe200078ec0ff */
[----:B------:R-:W-:Y:S01]  /*34a0*/  HADD2.F32 R8, -RZ, R8.H0_H0 ;  /* 0x20000008ff087230 */ /* 0x000fe20000004100 */
[----:B------:R-:W-:Y:S01]  /*34b0*/  LOP3.LUT R32, R13, 0xff, RZ, 0xc0, !PT ;  /* 0x000000ff0d207812 */ /* 0x000fe200078ec0ff */
[----:B------:R-:W-:Y:S01]  /*34c0*/  HADD2.F32 R12, -RZ, R12.H0_H0 ;  /* 0x2000000cff0c7230 */ /* 0x000fe20000004100 */
[----:B------:R-:W-:-:S02]  /*34d0*/  SHF.R.U32.HI R46, RZ, 0x10, R13 ;  /* 0x00000010ff2e7819 */ /* 0x000fc4000001160d */
[----:B------:R-:W-:Y:S02]  /*34e0*/  F2FP.BF16.F32.PACK_AB.RZ R8, RZ, R8 ;  /* 0x00000008ff08723e */ /* 0x000fe400000190ff */
[----:B------:R-:W-:Y:S02]  /*34f0*/  F2FP.BF16.F32.PACK_AB.RZ R12, RZ, R12 ;  /* 0x0000000cff0c723e */ /* 0x000fe400000190ff */
[----:B------:R-:W-:Y:S02]  /*3500*/  F2FP.F16.E4M3.UNPACK_B R32, R32 ;  /* 0x00000020ff20723e */ /* 0x000fe400020006ff */
[----:B------:R-:W-:Y:S02]  /*3510*/  LOP3.LUT R46, R46, 0xff, RZ, 0xc0, !PT ;  /* 0x000000ff2e2e7812 */ /* 0x000fe400078ec0ff */
[----:B------:R-:W-:Y:S02]  /*3520*/  F2FP.F16.E4M3.UNPACK_B R34, R34 ;  /* 0x00000022ff22723e */ /* 0x000fe400020006ff */
[----:B------:R-:W-:-:S02]  /*3530*/  LOP3.LUT R35, R13, 0xffff, RZ, 0xc0, !PT ;  /* 0x0000ffff0d237812 */ /* 0x000fc400078ec0ff */
[----:B------:R-:W-:Y:S01]  /*3540*/  PRMT R8, R8, 0x5410, R12 ;  /* 0x0000541008087816 */ /* 0x000fe2000000000c */
[----:B------:R-:W-:Y:S01]  /*3550*/  HADD2.F32 R34, -RZ, R34.H0_H0 ;  /* 0x20000022ff227230 */ /* 0x000fe20000004100 */
[----:B------:R-:W-:Y:S01]  /*3560*/  F2FP.F16.E4M3.UNPACK_B R12, R46 ;  /* 0x0000002eff0c723e */ /* 0x000fe200020006ff */
[----:B------:R-:W-:Y:S01]  /*3570*/  HADD2.F32 R46, -RZ, R32.H0_H0 ;  /* 0x20000020ff2e7230 */ /* 0x000fe20000004100 */
[----:B------:R-:W-:Y:S01]  /*3580*/  SHF.R.U32.HI R35, RZ, 0x8, R35 ;  /* 0x00000008ff237819 */ /* 0x000fe20000011623 */
[----:B------:R-:W-:Y:S01]  /*3590*/  IMAD.WIDE R32, R33, 0x10, R36 ;  /* 0x0000001021207825 */ /* 0x000fe200078e0224 */
[----:B------:R-:W-:-:S03]  /*35a0*/  SHF.R.U32.HI R44, RZ, 0x18, R13 ;  /* 0x00000018ff2c7819 */ /* 0x000fc6000001160d */
[----:B------:R-:W-:Y:S01]  /*35b0*/  HFMA2.BF16_V2 R8, R28.H0_H0, R8, R45 ;  /* 0x000000081c087231 */ /* 0x000fe2000020082d */
[----:B------:R-:W-:Y:S02]  /*35c0*/  F2FP.F16.E4M3.UNPACK_B R13, R35 ;  /* 0x00000023ff0d723e */ /* 0x000fe400020006ff */
[----:B------:R-:W-:Y:S02]  /*35d0*/  F2FP.BF16.F32.PACK_AB.RZ R45, RZ, R34 ;  /* 0x00000022ff2d723e */ /* 0x000fe400000190ff */
[----:B------:R-:W2:Y:S01]  /*35e0*/  LD.E.128 R32, desc[UR36][R32.64] ;  /* 0x0000002420207980 */ /* 0x000ea2000c101d00 */
[--C-:B------:R-:W-:Y:S02]  /*35f0*/  SHF.R.U32.HI R48, RZ, 0x10, R6.reuse ;  /* 0x00000010ff307819 */ /* 0x100fe40000011606 */
[----:B------:R-:W-:Y:S02]  /*3600*/  SHF.R.U32.HI R6, RZ, 0x18, R6 ;  /* 0x00000018ff067819 */ /* 0x000fe40000011606 */
[----:B------:R-:W-:-:S02]  /*3610*/  LOP3.LUT R48, R48, 0xff, RZ, 0xc0, !PT ;  /* 0x000000ff30307812 */ /* 0x000fc400078ec0ff */
[----:B------:R-:W-:Y:S02]  /*3620*/  F2FP.F16.E4M3.UNPACK_B R6, R6 ;  /* 0x00000006ff06723e */ /* 0x000fe400020006ff */
[----:B------:R-:W-:Y:S02]  /*3630*/  F2FP.F16.E4M3.UNPACK_B R48, R48 ;  /* 0x00000030ff30723e */ /* 0x000fe400020006ff */
[----:B------:R-:W-:Y:S01]  /*3640*/  SHF.R.U32.HI R49, RZ, 0x10, R10 ;  /* 0x00000010ff317819 */ /* 0x000fe2000001160a */
[----:B------:R-:W-:Y:S01]  /*3650*/  HADD2.F32 R6, -RZ, R6.H0_H0 ;  /* 0x20000006ff067230 */ /* 0x000fe20000004100 */
[----:B------:R-:W-:Y:S01]  /*3660*/  F2FP.F16.E4M3.UNPACK_B R47, R47 ;  /* 0x0000002fff2f723e */ /* 0x000fe200020006ff */
[----:B------:R-:W-:Y:S01]  /*3670*/  HADD2.F32 R48, -RZ, R48.H0_H0 ;  /* 0x20000030ff307230 */ /* 0x000fe20000004100 */
[----:B------:R-:W-:Y:S02]  /*3680*/  LOP3.LUT R49, R49, 0xff, RZ, 0xc0, !PT ;  /* 0x000000ff31317812 */ /* 0x000fe400078ec0ff */
[----:B------:R-:W-:-:S02]  /*3690*/  F2FP.BF16.F32.PACK_AB.RZ R6, RZ, R6 ;  /* 0x00000006ff06723e */ /* 0x000fc400000190ff */
[----:B------:R-:W-:Y:S02]  /*36a0*/  F2FP.BF16.F32.PACK_AB.RZ R48, RZ, R48 ;  /* 0x00000030ff30723e */ /* 0x000fe400000190ff */
[----:B------:R-:W-:Y:S02]  /*36b0*/  SHF.R.U32.HI R10, RZ, 0x18, R10 ;  /* 0x00000018ff0a7819 */ /* 0x000fe4000001160a */
[----:B------:R-:W-:Y:S02]  /*36c0*/  F2FP.F16.E4M3.UNPACK_B R49, R49 ;  /* 0x00000031ff31723e */ /* 0x000fe400020006ff */
[----:B------:R-:W-:Y:S02]  /*36d0*/  F2FP.F16.E4M3.UNPACK_B R10, R10 ;  /* 0x0000000aff0a723e */ /* 0x000fe400020006ff */
        /* <DEDUP_REMOVED lines=9> */
[----:B------:R-:W-:Y:S02]  /*3770*/  F2FP.F16.E4M3.UNPACK_B R48, R48 ;  /* 0x00000030ff30723e */ /* 0x000fe400020006ff */
        /* <DEDUP_REMOVED lines=11> */
[----:B------:R-:W-:Y:S02]  /*3830*/  F2FP.F16.E4M3.UNPACK_B R47, R47 ;  /* 0x0000002fff2f723e */ /* 0x000fe400020006ff */
[----:B------:R-:W-:-:S02]  /*3840*/  F2FP.F16.E4M3.UNPACK_B R48, R48 ;  /* 0x00000030ff30723e */ /* 0x000fc400020006ff */
[----:B------:R-:W-:Y:S01]  /*3850*/  F2FP.F16.E4M3.UNPACK_B R4, R4 ;  /* 0x00000004ff04723e */ /* 0x000fe200020006ff */
[----:B------:R-:W-:Y:S01]  /*3860*/  HADD2.F32 R47, -RZ, R47.H0_H0 ;  /* 0x2000002fff2f7230 */ /* 0x000fe20000004100 */
[----:B------:R-:W-:Y:S01]  /*3870*/  F2FP.F16.E4M3.UNPACK_B R44, R44 ;  /* 0x0000002cff2c723e */ /* 0x000fe200020006ff */
        /* <DEDUP_REMOVED lines=10> */
[----:B------:R-:W-:Y:S02]  /*3920*/  F2FP.F16.E4M3.UNPACK_B R7, R7 ;  /* 0x00000007ff07723e */ /* 0x000fe400020006ff */
[----:B------:R-:W-:-:S02]  /*3930*/  F2FP.F16.E4M3.UNPACK_B R48, R48 ;  /* 0x00000030ff30723e */ /* 0x000fc400020006ff */
        /* <DEDUP_REMOVED lines=17> */
[----:B------:R-:W-:Y:S02]  /*3a50*/  F2FP.F16.E4M3.UNPACK_B R4, R4 ;  /* 0x00000004ff04723e */ /* 0x000fe400020006ff */
[----:B------:R-:W-:Y:S01]  /*3a60*/  F2FP.F16.E4M3.UNPACK_B R5, R5 ;  /* 0x00000005ff05723e */ /* 0x000fe200020006ff */
[----:B------:R-:W-:Y:S01]  /*3a70*/  HADD2.F32 R44, -RZ, R44.H0_H0 ;  /* 0x2000002cff2c7230 */ /* 0x000fe20000004100 */
[----:B------:R-:W-:Y:S01]  /*3a80*/  SHF.R.U32.HI R50, RZ, 0x8, R50 ;  /* 0x00000008ff327819 */ /* 0x000fe20000011632 */
[----:B------:R-:W-:-:S02]  /*3a90*/  HADD2.F32 R12, -RZ, R12.H0_H0 ;  /* 0x2000000cff0c7230 */ /* 0x000fc40000004100 */
[----:B------:R-:W-:Y:S01]  /*3aa0*/  HADD2.F32 R4, -RZ, R4.H0_H0 ;  /* 0x20000004ff047230 */ /* 0x000fe20000004100 */
[----:B------:R-:W-:Y:S01]  /*3ab0*/  F2FP.F16.E4M3.UNPACK_B R50, R50 ;  /* 0x00000032ff32723e */ /* 0x000fe200020006ff */
        /* <DEDUP_REMOVED lines=20> */
[----:B------:R-:W-:Y:S02]  /*3c00*/  F2FP.F16.E4M3.UNPACK_B R13, R9 ;  /* 0x00000009ff0d723e */ /* 0x000fe400020006ff */
[----:B------:R-:W-:Y:S02]  /*3c10*/  LOP3.LUT R4, R4, 0xff, RZ, 0xc0, !PT ;  /* 0x000000ff04047812 */ /* 0x000fe400078ec0ff */
[----:B------:R-:W-:-:S02]  /*3c20*/  SHF.R.U32.HI R9, RZ, 0x18, R15 ;  /* 0x00000018ff097819 */ /* 0x000fc4000001160f */
[----:B------:R-:W-:Y:S02]  /*3c30*/  LOP3.LUT R49, R49, 0xff, RZ, 0xc0, !PT ;  /* 0x000000ff31317812 */ /* 0x000fe400078ec0ff */
[----:B------:R-:W-:Y:S02]  /*3c40*/  SHF.R.U32.HI R11, RZ, 0x18, R11 ;  /* 0x00000018ff0b7819 */ /* 0x000fe4000001160b */
[----:B------:R-:W-:Y:S02]  /*3c50*/  SHF.R.U32.HI R15, RZ, 0x10, R15 ;  /* 0x00000010ff0f7819 */ /* 0x000fe4000001160f */
[----:B------:R-:W-:Y:S02]  /*3c60*/  F2FP.F16.E4M3.UNPACK_B R5, R5 ;  /* 0x00000005ff05723e */ /* 0x000fe400020006ff */
[----:B------:R-:W-:Y:S02]  /*3c70*/  F2FP.F16.E4M3.UNPACK_B R12, R12 ;  /* 0x0000000cff0c723e */ /* 0x000fe400020006ff */
[----:B------:R-:W-:-:S02]  /*3c80*/  F2FP.F16.E4M3.UNPACK_B R4, R4 ;  /* 0x00000004ff04723e */ /* 0x000fc400020006ff */
[----:B------:R-:W-:Y:S02]  /*3c90*/  F2FP.F16.E4M3.UNPACK_B R49, R49 ;  /* 0x00000031ff31723e */ /* 0x000fe400020006ff */
[----:B------:R-:W-:Y:S02]  /*3ca0*/  F2FP.F16.E4M3.UNPACK_B R11, R11 ;  /* 0x0000000bff0b723e */ /* 0x000fe400020006ff */
[----:B------:R-:W-:Y:S01]  /*3cb0*/  LOP3.LUT R15, R15, 0xff, RZ, 0xc0, !PT ;  /* 0x000000ff0f0f7812 */ /* 0x000fe200078ec0ff */
[----:B------:R-:W-:Y:S01]  /*3cc0*/  HADD2.F32 R5, -RZ, R5.H0_H0 ;  /* 0x20000005ff057230 */ /* 0x000fe20000004100 */
[----:B------:R-:W-:Y:S01]  /*3cd0*/  F2FP.F16.E4M3.UNPACK_B R44, R9 ;  /* 0x00000009ff2c723e */ /* 0x000fe200020006ff */
[----:B------:R-:W-:Y:S01]  /*3ce0*/  HADD2.F32 R13, -RZ, R13.H0_H0 ;  /* 0x2000000dff0d7230 */ /* 0x000fe20000004100 */
[----:B------:R-:W-:Y:S01]  /*3cf0*/  F2FP.F16.E4M3.UNPACK_B R15, R15 ;  /* 0x0000000fff0f723e */ /* 0x000fe200020006ff */
        /* <DEDUP_REMOVED lines=32> */
[----:B------:R-:W-:Y:S02]  /*3f00*/  F2FP.F16.E4M3.UNPACK_B R4, R4 ;  /* 0x00000004ff04723e */ /* 0x000fe400020006ff */
[----:B------:R-:W-:Y:S02]  /*3f10*/  F2FP.F16.E4M3.UNPACK_B R45, R32 ;  /* 0x00000020ff2d723e */ /* 0x000fe400020006ff */
[----:B------:R-:W-:-:S02]  /*3f20*/  F2FP.F16.E4M3.UNPACK_B R5, R5 ;  /* 0x00000005ff05723e */ /* 0x000fc400020006ff */
[C---:B------:R-:W-:Y:S02]  /*3f30*/  LOP3.LUT R13, R34.reuse, 0xffff, RZ, 0xc0, !PT ;  /* 0x0000ffff220d7812 */ /* 0x040fe400078ec0ff */
[----:B------:R-:W-:Y:S02]  /*3f40*/  F2FP.F16.E4M3.UNPACK_B R32, R6 ;  /* 0x00000006ff20723e */ /* 0x000fe400020006ff */
[----:B------:R-:W-:Y:S02]  /*3f50*/  F2FP.F16.E4M3.UNPACK_B R6, R12 ;  /* 0x0000000cff06723e */ /* 0x000fe400020006ff */
[----:B------:R-:W-:Y:S02]  /*3f60*/  F2FP.F16.E4M3.UNPACK_B R15, R15 ;  /* 0x0000000fff0f723e */ /* 0x000fe400020006ff */
[----:B------:R-:W-:Y:S01]  /*3f70*/  SHF.R.U32.HI R12, RZ, 0x18, R33 ;  /* 0x00000018ff0c7819 */ /* 0x000fe20000011621 */
[----:B------:R-:W-:Y:S01]  /*3f80*/  HADD2.F32 R4, -RZ, R4.H0_H0 ;  /* 0x20000004ff047230 */ /* 0x000fe20000004100 */
[----:B------:R-:W-:Y:S01]  /*3f90*/  SHF.R.U32.HI R13, RZ, 0x8, R13 ;  /* 0x00000008ff0d7819 */ /* 0x000fe2000001160d */
[----:B------:R-:W-:Y:S01]  /*3fa0*/  HADD2.F32 R46, -RZ, R45.H0_H0 ;  /* 0x2000002dff2e7230 */ /* 0x000fe20000004100 */
        /* <DEDUP_REMOVED lines=24> */
[----:B------:R-:W-:Y:S02]  /*4130*/  F2FP.F16.E4M3.UNPACK_B R33, R33 ;  /* 0x00000021ff21723e */ /* 0x000fe400020006ff */
[----:B------:R-:W-:-:S02]  /*4140*/  LOP3.LUT R8, R34, 0xff, RZ, 0xc0, !PT ;  /* 0x000000ff22087812 */ /* 0x000fc400078ec0ff */
[--C-:B------:R-:W-:Y:S02]  /*4150*/  SHF.R.U32.HI R13, RZ, 0x18, R35.reuse ;  /* 0x00000018ff0d7819 */ /* 0x100fe40000011623 */
[----:B------:R-:W-:Y:S02]  /*4160*/  F2FP.F16.E4M3.UNPACK_B R12, R12 ;  /* 0x0000000cff0c723e */ /* 0x000fe400020006ff */
[----:B------:R-:W-:Y:S01]  /*4170*/  F2FP.F16.E4M3.UNPACK_B R34, R10 ;  /* 0x0000000aff22723e */ /* 0x000fe200020006ff */
[----:B------:R-:W-:Y:S01]  /*4180*/  HADD2.F32 R10, -RZ, R33.H0_H0 ;  /* 0x20000021ff0a7230 */ /* 0x000fe20000004100 */
[----:B------:R-:W-:Y:S01]  /*4190*/  F2FP.F16.E4M3.UNPACK_B R44, R13 ;  /* 0x0000000dff2c723e */ /* 0x000fe200020006ff */
[----:B------:R-:W-:Y:S02]  /*41a0*/  HADD2.F32 R33, -RZ, R12.H0_H0 ;  /* 0x2000000cff217230 */ /* 0x000fe40000004100 */
[----:B------:R-:W-:Y:S01]  /*41b0*/  HADD2.F32 R34, -RZ, R34.H0_H0 ;  /* 0x20000022ff227230 */ /* 0x000fe20000004100 */
[----:B------:R-:W0:Y:S01]  /*41c0*/  LDC.64 R12, c[0x0][0x248] ;  /* 0x00009200ff0c7b82 */ /* 0x000e220000000a00 */
[----:B------:R-:W-:-:S03]  /*41d0*/  SHF.R.U32.HI R35, RZ, 0x10, R35 ;  /* 0x00000010ff237819 */ /* 0x000fc60000011623 */
[----:B------:R-:W-:Y:S02]  /*41e0*/  F2FP.BF16.F32.PACK_AB.RZ R34, R33, R34 ;  /* 0x000000222122723e */ /* 0x000fe400000190ff */
[----:B------:R-:W-:Y:S02]  /*41f0*/  LOP3.LUT R35, R35, 0xff, RZ, 0xc0, !PT ;  /* 0x000000ff23237812 */ /* 0x000fe400078ec0ff */
[----:B------:R-:W1:Y:S01]  /*4200*/  LDC R33, c[0x0][0xc] ;  /* 0x00000300ff217b82 */ /* 0x000e620000000800 */
[----:B------:R-:W-:Y:S02]  /*4210*/  F2FP.F16.E4M3.UNPACK_B R32, R48 ;  /* 0x00000030ff20723e */ /* 0x000fe400020006ff */
[----:B------:R-:W-:Y:S02]  /*4220*/  F2FP.F16.E4M3.UNPACK_B R8, R8 ;  /* 0x00000008ff08723e */ /* 0x000fe400020006ff */
[----:B------:R-:W-:Y:S01]  /*4230*/  F2FP.F16.E4M3.UNPACK_B R35, R35 ;  /* 0x00000023ff23723e */ /* 0x000fe200020006ff */
        /* <DEDUP_REMOVED lines=20> */
.L_x_161:
[----:B0-----:R-:W-:Y:S05]  /*4380*/  BSYNC B0 ;  /* 0x0000000000007941 */ /* 0x001fea0003800000 */
.L_x_160:
[----:B------:R-:W-:Y:S01]  /*4390*/  UIADD3 UR38, UR38, 0x1, URZ ;  /* 0x0000000126267890 */ /* 0x000fe2000fffe03f */
[----:B------:R-:W-:-:S03]  /*43a0*/  ULDC UR4, c[0x0][0x260] ;  /* 0x0000980000047ab9 */ /* 0x000fc60000000800 */
[----:B------:R-:W-:-:S06]  /*43b0*/  UISETP.GE.AND UP0, UPT, UR38, UR4, UPT ;  /* 0x000000042600728c */ /* 0x000fcc000bf06270 */
[----:B------:R-:W-:-:S13]  /*43c0*/  PLOP3.LUT P0, PT, PT, PT, UP0, 0x80, 0x0 ;  /* 0x000000000000781c */ /* 0x000fda0003f0f008 */
[----:B------:R-:W-:Y:S05]  /*43d0*/  @!P0 BRA `(.L_x_166) ;  /* 0xffffffbc00bc8947 */ /* 0x000fea000383ffff */
.L_x_150:
[----:B------:R-:W0:Y:S01]  /*43e0*/  S2R R2, SR_TID.X ;  /* 0x0000000000027919 */ /* 0x000e220000002100 */
[----:B------:R-:W-:-:S04]  /*43f0*/  ISETP.NE.AND P0, PT, R0, RZ, PT ;  /* 0x000000ff0000720c */ /* 0x000fc80003f05270 */
[----:B0-----:R-:W-:-:S13]  /*4400*/  ISETP.NE.OR P0, PT, R2, RZ, !P0 ;  /* 0x000000ff0200720c */ /* 0x001fda0004705670 */
[----:B------:R-:W-:Y:S05]  /*4410*/  @P0 EXIT ;  /* 0x000000000000094d */ /* 0x000fea0003800000 */
[----:B-----5:R-:W-:Y:S01]  /*4420*/  ST.E desc[UR36][R24.64+-0x80], R29 ;  /* 0xffff801d18007985 */ /* 0x020fe2000c101924 */
[----:B------:R-:W-:Y:S05]  /*4430*/  EXIT ;  /* 0x000000000000794d */ /* 0x000fea0003800000 */
.L_x_167:
        /* <DEDUP_REMOVED lines=12> */
.L_x_937:


//--------------------- .text._Z53userbuffers_fp16_sum_inplace_gpu_rr_rs_oop_atomic_fp8ILi2E13__nv_fp8_e4m3EviiiiiiiiiiPPviS1_PfS1_iim --------------------------
	.section	.text._Z53userbuffers_fp16_sum_inplace_gpu_rr_rs_oop_atomic_fp8ILi2E13__nv_fp8_e4m3EviiiiiiiiiiPPviS1_PfS1_iim,"ax",@progbits
	.align	128
        .global         _Z53userbuffers_fp16_sum_inplace_gpu_rr_rs_oop_atomic_fp8ILi2E13__nv_fp8_e4m3EviiiiiiiiiiPPviS1_PfS1_iim
        .type           _Z53userbuffers_fp16_sum_inplace_gpu_rr_rs_oop_atomic_fp8ILi2E13__nv_fp8_e4m3EviiiiiiiiiiPPviS1_PfS1_iim,@function
        .size           _Z53userbuffers_fp16_sum_inplace_gpu_rr_rs_oop_atomic_fp8ILi2E13__nv_fp8_e4m3EviiiiiiiiiiPPviS1_PfS1_iim,(.L_x_938 - _Z53userbuffers_fp16_sum_inplace_gpu_rr_rs_oop_atomic_fp8ILi2E13__nv_fp8_e4m3EviiiiiiiiiiPPviS1_PfS1_iim)
        .other          _Z53userbuffers_fp16_sum_inplace_gpu_rr_rs_oop_atomic_fp8ILi2E13__nv_fp8_e4m3EviiiiiiiiiiPPviS1_PfS1_iim,@"STO_CUDA_ENTRY STV_DEFAULT"
_Z53userbuffers_fp16_sum_inplace_gpu_rr_rs_oop_atomic_fp8ILi2E13__nv_fp8_e4m3EviiiiiiiiiiPPviS1_PfS1_iim:
.text._Z53userbuffers_fp16_sum_inplace_gpu_rr_rs_oop_atomic_fp8ILi2E13__nv_fp8_e4m3EviiiiiiiiiiPPviS1_PfS1_iim:
        /* <DEDUP_REMOVED lines=44> */
.L_x_184:
        /* <DEDUP_REMOVED lines=13> */
.L_x_173:
[----:B------:R-:W-:Y:S01]  /*0390*/  CS2R R6, SRZ ;  /* 0x0000000000067805 */ /* 0x000fe2000001ff00 */
[----:B------:R-:W-:Y:S05]  /*03a0*/  YIELD ;  /* 0x0000000000007946 */ /* 0x000fea0003800000 */
[----:B------:R-:W2:Y:S02]  /*03b0*/  ATOMG.E.CAS.STRONG.GPU PT, R3, [R4], R6, R7 ;  /* 0x00000006040373a9 */ /* 0x000ea400001ee107 */
[----:B--2---:R-:W-:-:S13]  /*03c0*/  ISETP.NE.AND P0, PT, R3, RZ, PT ;  /* 0x000000ff0300720c */ /* 0x004fda0003f05270 */
[----:B------:R-:W-:Y:S05]  /*03d0*/  @P0 BRA `(.L_x_173) ;  /* 0xfffffffc00ec0947 */ /* 0x000fea000383ffff */
[----:B------:R-:W-:Y:S05]  /*03e0*/  BSYNC B1 ;  /* 0x0000000000017941 */ /* 0x000fea0003800000 */
.L_x_172:
        /* <DEDUP_REMOVED lines=11> */
.L_x_171:
[----:B------:R-:W-:Y:S05]  /*04a0*/  BSYNC B0 ;  /* 0x0000000000007941 */ /* 0x000fea0003800000 */
.L_x_170:
[----:B------:R-:W-:-:S13]  /*04b0*/  ISETP.NE.AND P0, PT, RZ, UR38, PT ;  /* 0x00000026ff007c0c */ /* 0x000fda000bf05270 */
[----:B------:R-:W-:Y:S05]  /*04c0*/  @!P0 WARPSYNC.ALL ;  /* 0x0000000000008948 */ /* 0x000fea0003800000 */
[----:B------:R-:W-:Y:S06]  /*04d0*/  @!P0 BAR.SYNC.DEFER_BLOCKING 0x0 ;  /* 0x0000000000008b1d */ /* 0x000fec0000010000 */
.L_x_169:
        /* <DEDUP_REMOVED lines=13> */
.L_x_175:
        /* <DEDUP_REMOVED lines=35> */
.L_x_174:
        /* <DEDUP_REMOVED lines=16> */
.L_x_177:
[----:B------:R-:W-:Y:S05]  /*08e0*/  BSYNC B0 ;  /* 0x0000000000007941 */ /* 0x000fea0003800000 */
.L_x_176:
        /* <DEDUP_REMOVED lines=62> */
.L_x_182:
        /* <DEDUP_REMOVED lines=82> */
[----:B------:R-:W-:-:S02]  /*11f0*/  F2FP.F16.E4M3.UNPACK_B R4, R5 ;  /* 0x00000005ff04723e */ /* 0x000fc400020006ff */
        /* <DEDUP_REMOVED lines=12> */
[----:B------:R-:W-:-:S02]  /*12c0*/  F2FP.F16.E4M3.UNPACK_B R46, R46 ;  /* 0x0000002eff2e723e */ /* 0x000fc400020006ff */
[C---:B---3--:R-:W-:Y:S02]  /*12d0*/  LOP3.LUT R47, R12.reuse, 0xffff, RZ, 0xc0, !PT ;  /* 0x0000ffff0c2f7812 */ /* 0x048fe400078ec0ff */
[----:B------:R-:W-:Y:S01]  /*12e0*/  LOP3.LUT R48, R12, 0xff, RZ, 0xc0, !PT ;  /* 0x000000ff0c307812 */ /* 0x000fe200078ec0ff */
[----:B------:R-:W-:Y:S01]  /*12f0*/  HADD2.F32 R46, -RZ, R46.H0_H0 ;  /* 0x2000002eff2e7230 */ /* 0x000fe20000004100 */
[----:B------:R-:W-:Y:S02]  /*1300*/  SHF.R.U32.HI R47, RZ, 0x8, R47 ;  /* 0x00000008ff2f7819 */ /* 0x000fe4000001162f */
[----:B------:R-:W-:Y:S02]  /*1310*/  F2FP.F16.E4M3.UNPACK_B R48, R48 ;  /* 0x00000030ff30723e */ /* 0x000fe400020006ff */
[----:B------:R-:W-:Y:S02]  /*1320*/  F2FP.F16.E4M3.UNPACK_B R50, R47 ;  /* 0x0000002fff32723e */ /* 0x000fe400020006ff */
        /* <DEDUP_REMOVED lines=11> */
[----:B------:R-:W-:-:S02]  /*13e0*/  F2FP.F16.E4M3.UNPACK_B R7, R7 ;  /* 0x00000007ff07723e */ /* 0x000fc400020006ff */
[----:B------:R-:W-:Y:S02]  /*13f0*/  F2FP.F16.E4M3.UNPACK_B R5, R5 ;  /* 0x00000005ff05723e */ /* 0x000fe400020006ff */
[----:B------:R-:W-:Y:S01]  /*1400*/  SHF.R.U32.HI R12, RZ, 0x10, R12 ;  /* 0x00000010ff0c7819 */ /* 0x000fe2000001160c */
[----:B------:R-:W-:Y:S01]  /*1410*/  HADD2.F32 R7, -RZ, R7.H0_H0 ;  /* 0x20000007ff077230 */ /* 0x000fe20000004100 */
[----:B------:R-:W-:Y:S01]  /*1420*/  F2FP.BF16.F32.PACK_AB.RZ R49, R51, R48 ;  /* 0x000000303331723e */ /* 0x000fe200000190ff */
[----:B------:R-:W-:Y:S01]  /*1430*/  HADD2.F32 R5, -RZ, R5.H0_H0 ;  /* 0x20000005ff057230 */ /* 0x000fe20000004100 */
[----:B------:R-:W-:Y:S02]  /*1440*/  F2FP.F16.E4M3.UNPACK_B R43, R43 ;  /* 0x0000002bff2b723e */ /* 0x000fe400020006ff */
[----:B------:R-:W-:Y:S01]  /*1450*/  LOP3.LUT R52, R13, 0xffff, RZ, 0xc0, !PT ;  /* 0x0000ffff0d347812 */ /* 0x000fe200078ec0ff */
[----:B------:R-:W-:Y:S01]  /*1460*/  HFMA2.BF16_V2 R4, R32.H0_H0, R49, R4 ;  /* 0x0000003120047231 */ /* 0x000fe20000200804 */
[----:B------:R-:W-:Y:S01]  /*1470*/  SHF.R.U32.HI R6, RZ, 0x8, R6 ;  /* 0x00000008ff067819 */ /* 0x000fe20000011606 */
[----:B------:R-:W-:Y:S01]  /*1480*/  HADD2.F32 R49, -RZ, R43.H0_H0 ;  /* 0x2000002bff317230 */ /* 0x000fe20000004100 */
[----:B------:R-:W-:-:S02]  /*1490*/  LOP3.LUT R12, R12, 0xff, RZ, 0xc0, !PT ;  /* 0x000000ff0c0c7812 */ /* 0x000fc400078ec0ff */
[----:B------:R-:W-:Y:S02]  /*14a0*/  F2FP.F16.E4M3.UNPACK_B R42, R42 ;  /* 0x0000002aff2a723e */ /* 0x000fe400020006ff */
[----:B------:R-:W-:Y:S02]  /*14b0*/  LOP3.LUT R46, R13, 0xff, RZ, 0xc0, !PT ;  /* 0x000000ff0d2e7812 */ /* 0x000fe400078ec0ff */
[--C-:B------:R-:W-:Y:S02]  /*14c0*/  SHF.R.U32.HI R47, RZ, 0x18, R13.reuse ;  /* 0x00000018ff2f7819 */ /* 0x100fe4000001160d */
[----:B------:R-:W-:Y:S02]  /*14d0*/  SHF.R.U32.HI R50, RZ, 0x10, R13 ;  /* 0x00000010ff327819 */ /* 0x000fe4000001160d */
[----:B------:R-:W-:Y:S02]  /*14e0*/  SHF.R.U32.HI R13, RZ, 0x8, R52 ;  /* 0x00000008ff0d7819 */ /* 0x000fe40000011634 */
[----:B------:R-:W-:-:S02]  /*14f0*/  F2FP.F16.E4M3.UNPACK_B R6, R6 ;  /* 0x00000006ff06723e */ /* 0x000fc400020006ff */
[----:B------:R-:W-:Y:S02]  /*1500*/  F2FP.F16.E4M3.UNPACK_B R44, R44 ;  /* 0x0000002cff2c723e */ /* 0x000fe400020006ff */
[----:B------:R-:W-:Y:S01]  /*1510*/  F2FP.F16.E4M3.UNPACK_B R12, R12 ;  /* 0x0000000cff0c723e */ /* 0x000fe200020006ff */
[----:B------:R-:W-:Y:S01]  /*1520*/  HADD2.F32 R6, -RZ, R6.H0_H0 ;  /* 0x20000006ff067230 */ /* 0x000fe20000004100 */
[----:B------:R-:W-:Y:S01]  /*1530*/  LOP3.LUT R48, R50, 0xff, RZ, 0xc0, !PT ;  /* 0x000000ff32307812 */ /* 0x000fe200078ec0ff */
[----:B------:R-:W-:Y:S01]  /*1540*/  HADD2.F32 R50, -RZ, R42.H0_H0 ;  /* 0x2000002aff327230 */ /* 0x000fe20000004100 */
[----:B------:R-:W-:Y:S01]  /*1550*/  F2FP.BF16.F32.PACK_AB.RZ R43, RZ, R7 ;  /* 0x00000007ff2b723e */ /* 0x000fe200000190ff */
[----:B------:R-:W-:Y:S01]  /*1560*/  HADD2.F32 R12, -RZ, R12.H0_H0 ;  /* 0x2000000cff0c7230 */ /* 0x000fe20000004100 */
[----:B------:R-:W-:Y:S02]  /*1570*/  F2FP.BF16.F32.PACK_AB.RZ R5, RZ, R5 ;  /* 0x00000005ff05723e */ /* 0x000fe400000190ff */
[----:B------:R-:W-:-:S02]  /*1580*/  F2FP.F16.E4M3.UNPACK_B R46, R46 ;  /* 0x0000002eff2e723e */ /* 0x000fc400020006ff */
[----:B------:R-:W-:Y:S02]  /*1590*/  F2FP.F16.E4M3.UNPACK_B R13, R13 ;  /* 0x0000000dff0d723e */ /* 0x000fe400020006ff */
[----:B------:R-:W-:Y:S01]  /*15a0*/  F2FP.BF16.F32.PACK_AB.RZ R42, RZ, R49 ;  /* 0x00000031ff2a723e */ /* 0x000fe200000190ff */
[----:B------:R-:W-:Y:S01]  /*15b0*/  HADD2.F32 R49, -RZ, R44.H0_H0 ;  /* 0x2000002cff317230 */ /* 0x000fe20000004100 */
[----:B------:R-:W-:Y:S01]  /*15c0*/  PRMT R5, R5, 0x5410, R43 ;  /* 0x0000541005057816 */ /* 0x000fe2000000002b */
[----:B------:R-:W-:Y:S01]  /*15d0*/  HADD2.F32 R46, -RZ, R46.H0_H0 ;  /* 0x2000002eff2e7230 */ /* 0x000fe20000004100 */
[----:B------:R-:W-:Y:S01]  /*15e0*/  F2FP.F16.E4M3.UNPACK_B R45, R45 ;  /* 0x0000002dff2d723e */ /* 0x000fe200020006ff */
        /* <DEDUP_REMOVED lines=14> */
[----:B------:R-:W-:-:S02]  /*16d0*/  F2FP.F16.E4M3.UNPACK_B R13, R12 ;  /* 0x0000000cff0d723e */ /* 0x000fc400020006ff */
[C---:B------:R-:W-:Y:S02]  /*16e0*/  LOP3.LUT R43, R14.reuse, 0xffff, RZ, 0xc0, !PT ;  /* 0x0000ffff0e2b7812 */ /* 0x040fe400078ec0ff */
[----:B------:R-:W-:Y:S02]  /*16f0*/  F2FP.F16.E4M3.UNPACK_B R12, R42 ;  /* 0x0000002aff0c723e */ /* 0x000fe400020006ff */
[----:B------:R-:W-:Y:S02]  /*1700*/  F2FP.F16.E4M3.UNPACK_B R41, R41 ;  /* 0x00000029ff29723e */ /* 0x000fe400020006ff */
[----:B------:R-:W-:Y:S01]  /*1710*/  PRMT R45, R45, 0x5410, R7 ;  /* 0x000054102d2d7816 */ /* 0x000fe20000000007 */
[----:B------:R-:W-:Y:S01]  /*1720*/  HADD2.F32 R12, -RZ, R12.H0_H0 ;  /* 0x2000000cff0c7230 */ /* 0x000fe20000004100 */
[----:B------:R-:W-:Y:S02]  /*1730*/  LOP3.LUT R42, R14, 0xff, RZ, 0xc0, !PT ;  /* 0x000000ff0e2a7812 */ /* 0x000fe400078ec0ff */
[----:B------:R-:W-:Y:S01]  /*1740*/  SHF.R.U32.HI R43, RZ, 0x8, R43 ;  /* 0x00000008ff2b7819 */ /* 0x000fe2000001162b */
[----:B------:R-:W-:Y:S01]  /*1750*/  HFMA2.BF16_V2 R7, R32.H0_H0, R45, RZ.H0_H0 ;  /* 0x0000002d20077231 */ /* 0x000fe200002408ff */
        /* <DEDUP_REMOVED lines=16> */
[----:B------:R-:W-:Y:S02]  /*1860*/  F2FP.F16.E4M3.UNPACK_B R43, R42 ;  /* 0x0000002aff2b723e */ /* 0x000fe400020006ff */
[----:B------:R-:W-:Y:S02]  /*1870*/  F2FP.BF16.F32.PACK_AB.RZ R44, R45, R44 ;  /* 0x0000002c2d2c723e */ /* 0x000fe400000190ff */
[----:B------:R-:W-:Y:S02]  /*1880*/  SHF.R.U32.HI R42, RZ, 0x10, R14 ;  /* 0x00000010ff2a7819 */ /* 0x000fe4000001160e */
[----:B------:R-:W-:Y:S02]  /*1890*/  PRMT R45, R13, 0x5410, R41 ;  /* 0x000054100d2d7816 */ /* 0x000fe40000000029 */
[----:B------:R-:W-:Y:S01]  /*18a0*/  LOP3.LUT R13, R42, 0xff, RZ, 0xc0, !PT ;  /* 0x000000ff2a0d7812 */ /* 0x000fe200078ec0ff */
[----:B------:R-:W-:Y:S01]  /*18b0*/  HADD2.F32 R42, -RZ, R8.H0_H0 ;  /* 0x20000008ff2a7230 */ /* 0x000fe20000004100 */
[----:B------:R-:W-:Y:S01]  /*18c0*/  F2FP.F16.E4M3.UNPACK_B R9, R9 ;  /* 0x00000009ff09723e */ /* 0x000fe200020006ff */
[----:B------:R-:W-:Y:S01]  /*18d0*/  HFMA2.BF16_V2 R8, R32.H0_H0, R45, RZ.H0_H0 ;  /* 0x0000002d20087231 */ /* 0x000fe200002408ff */
[----:B------:R-:W-:-:S02]  /*18e0*/  F2FP.F16.E4M3.UNPACK_B R13, R13 ;  /* 0x0000000dff0d723e */ /* 0x000fc400020006ff */
        /* <DEDUP_REMOVED lines=12> */
[----:B------:R-:W-:Y:S02]  /*19b0*/  F2FP.F16.E4M3.UNPACK_B R13, R13 ;  /* 0x0000000dff0d723e */ /* 0x000fe400020006ff */
[----:B------:R-:W-:Y:S02]  /*19c0*/  LOP3.LUT R44, R44, 0xff, RZ, 0xc0, !PT ;  /* 0x000000ff2c2c7812 */ /* 0x000fe400078ec0ff */
[----:B------:R-:W-:Y:S02]  /*19d0*/  F2FP.F16.E4M3.UNPACK_B R45, R15 ;  /* 0x0000000fff2d723e */ /* 0x000fe400020006ff */
[----:B------:R-:W-:Y:S01]  /*19e0*/  F2FP.F16.E4M3.UNPACK_B R15, R44 ;  /* 0x0000002cff0f723e */ /* 0x000fe200020006ff */
[----:B------:R-:W-:Y:S01]  /*19f0*/  HADD2.F32 R44, -RZ, R13.H0_H0 ;  /* 0x2000000dff2c7230 */ /* 0x000fe20000004100 */
[----:B------:R-:W-:-:S02]  /*1a00*/  F2FP.BF16.F32.PACK_AB.RZ R41, R12, R41 ;  /* 0x000000290c29723e */ /* 0x000fc400000190ff */
[----:B------:R-:W-:Y:S01]  /*1a10*/  F2FP.F16.E4M3.UNPACK_B R11, R11 ;  /* 0x0000000bff0b723e */ /* 0x000fe200020006ff */
[----:B------:R-:W0:Y:S01]  /*1a20*/  LDC.64 R12, c[0x0][0x248] ;  /* 0x00009200ff0c7b82 */ /* 0x000e220000000a00 */
        /* <DEDUP_REMOVED lines=31> */
.L_x_181:
[----:B------:R-:W-:Y:S05]  /*1c20*/  BRA `(.L_x_179) ;  /* 0x0000000c00e07947 */ /* 0x000fea0003800000 */
.L_x_180:
        /* <DEDUP_REMOVED lines=23> */
.L_x_183:
        /* <DEDUP_REMOVED lines=74> */
[----:B------:R-:W-:Y:S02]  /*2240*/  F2FP.F16.E4M3.UNPACK_B R4, R4 ;  /* 0x00000004ff04723e */ /* 0x000fe400020006ff */
[----:B------:R-:W-:-:S02]  /*2250*/  F2FP.F16.E4M3.UNPACK_B R46, R46 ;  /* 0x0000002eff2e723e */ /* 0x000fc400020006ff */
[C---:B---3--:R-:W-:Y:S01]  /*2260*/  LOP3.LUT R47, R12.reuse, 0xffff, RZ, 0xc0, !PT ;  /* 0x0000ffff0c2f7812 */ /* 0x048fe200078ec0ff */
[----:B------:R-:W-:Y:S01]  /*2270*/  HADD2.F32 R4, -RZ, R4.H0_H0 ;  /* 0x20000004ff047230 */ /* 0x000fe20000004100 */
        /* <DEDUP_REMOVED lines=147> */
.L_x_179:
[----:B------:R-:W-:Y:S05]  /*2bb0*/  BSYNC B0 ;  /* 0x0000000000007941 */ /* 0x000fea0003800000 */
.L_x_178:
[----:B------:R-:W-:Y:S01]  /*2bc0*/  VIADD R30, R30, 0x1 ;  /* 0x000000011e1e7836 */ /* 0x000fe20000000000 */
[----:B------:R-:W-:-:S04]  /*2bd0*/  ULDC UR4, c[0x0][0x260] ;  /* 0x0000980000047ab9 */ /* 0x000fc80000000800 */
[----:B------:R-:W-:-:S13]  /*2be0*/  ISETP.GE.AND P0, PT, R30, UR4, PT ;  /* 0x000000041e007c0c */ /* 0x000fda000bf06270 */
[----:B------:R-:W-:Y:S05]  /*2bf0*/  @!P0 BRA `(.L_x_184) ;  /* 0xffffffd400b08947 */ /* 0x000fea000383ffff */
.L_x_168:
[----:B------:R-:W-:-:S04]  /*2c00*/  ISETP.NE.AND P0, PT, R0, RZ, PT ;  /* 0x000000ff0000720c */ /* 0x000fc80003f05270 */
[----:B------:R-:W-:-:S13]  /*2c10*/  ISETP.NE.OR P0, PT, R17, RZ, !P0 ;  /* 0x000000ff1100720c */ /* 0x000fda0004705670 */
[----:B------:R-:W-:Y:S05]  /*2c20*/  @P0 EXIT ;  /* 0x000000000000094d */ /* 0x000fea0003800000 */
[----:B-----5:R-:W-:Y:S01]  /*2c30*/  ST.E desc[UR36][R22.64+-0x80], R19 ;  /* 0xffff801316007985 */ /* 0x020fe2000c101924 */
[----:B------:R-:W-:Y:S05]  /*2c40*/  EXIT ;  /* 0x000000000000794d */ /* 0x000fea0003800000 */
.L_x_185:
        /* <DEDUP_REMOVED lines=11> */
.L_x_938:


//--------------------- .text._Z46userbuffers_fp16_sum_inplace_gpu_rr_rs_oop_fp8ILi32E13__nv_fp8_e4m3EviiiiiiiiiPPviS1_Pfm --------------------------
	.section	.text._Z46userbuffers_fp16_sum_inplace_gpu_rr_rs_oop_fp8ILi32E13__nv_fp8_e4m3EviiiiiiiiiPPviS1_Pfm,"ax",@progbits
	.align	128
        .global         _Z46userbuffers_fp16_sum_inplace_gpu_rr_rs_oop_fp8ILi32E13__nv_fp8_e4m3EviiiiiiiiiPPviS1_Pfm
        .type           _Z46userbuffers_fp16_sum_inplace_gpu_rr_rs_oop_fp8ILi32E13__nv_fp8_e4m3EviiiiiiiiiPPviS1_Pfm,@function
        .size           _Z46userbuffers_fp16_sum_inplace_gpu_rr_rs_oop_fp8ILi32E13__nv_fp8_e4m3EviiiiiiiiiPPviS1_Pfm,(.L_x_939 - _Z46userbuffers_fp16_sum_inplace_gpu_rr_rs_oop_fp8ILi32E13__nv_fp8_e4m3EviiiiiiiiiPPviS1_Pfm)
        .other          _Z46userbuffers_fp16_sum_inplace_gpu_rr_rs_oop_fp8ILi32E13__nv_fp8_e4m3EviiiiiiiiiPPviS1_Pfm,@"STO_CUDA_ENTRY STV_DEFAULT"
_Z46userbuffers_fp16_sum_inplace_gpu_rr_rs_oop_fp8ILi32E13__nv_fp8_e4m3EviiiiiiiiiPPviS1_Pfm:
.text._Z46userbuffers_fp16_sum_inplace_gpu_rr_rs_oop_fp8ILi32E13__nv_fp8_e4m3EviiiiiiiiiPPviS1_Pfm:
[----:B------:R-:W0:Y:S08]  /*0000*/  LDC R1, c[0x0][0x28] ;  /* 0x00000a00ff017b82 */ /* 0x000e300000000800 */
[----:B------:R-:W1:Y:S01]  /*0010*/  LDC.64 R2, c[0x0][0x250] ;  /* 0x00009400ff027b82 */ /* 0x000e620000000a00 */
[----:B------:R-:W-:Y:S01]  /*0020*/  ULDC.64 UR36, c[0x0][0x208] ;  /* 0x0000820000247ab9 */ /* 0x000fe20000000a00 */
[----:B------:R-:W2:Y:S01]  /*0030*/  S2R R23, SR_TID.X ;  /* 0x0000000000177919 */ /* 0x000ea20000002100 */
[----:B0-----:R-:W-:Y:S01]  /*0040*/  VIADD R1, R1, 0xffffffd8 ;  /* 0xffffffd801017836 */ /* 0x001fe20000000000 */
[----:B------:R-:W-:Y:S01]  /*0050*/  ULDC UR4, c[0x0][0x20] ;  /* 0x0000080000047ab9 */ /* 0x000fe20000000800 */
[----:B------:R-:W-:Y:S01]  /*0060*/  ULDC.64 UR38, c[0x0][0x258] ;  /* 0x0000960000267ab9 */ /* 0x000fe20000000a00 */
[----:B-1----:R-:W3:Y:S02]  /*0070*/  LDG.E R16, desc[UR36][R2.64] ;  /* 0x0000002402107981 */ /* 0x002ee4000c1e1900 */
[----:B------:R-:W-:Y:S01]  /*0080*/  IADD3 R6, P1, R1, UR4, RZ ;  /* 0x0000000401067c10 */ /* 0x000fe2000ff3e0ff */
[----:B------:R-:W-:-:S04]  /*0090*/  ULDC UR4, c[0x0][0x24] ;  /* 0x0000090000047ab9 */ /* 0x000fc80000000800 */
[----:B------:R-:W-:Y:S01]  /*00a0*/  IMAD.X R7, RZ, RZ, UR4, P1 ;  /* 0x00000004ff077e24 */ /* 0x000fe200088e06ff */
[----:B--2---:R-:W-:Y:S02]  /*00b0*/  ISETP.GT.U32.AND P0, PT, R23, 0x1f, PT ;  /* 0x0000001f1700780c */ /* 0x004fe40003f04070 */
[----:B---3--:R-:W-:-:S11]  /*00c0*/  F2FP.BF16.F32.PACK_AB R16, RZ, R16 ;  /* 0x00000010ff10723e */ /* 0x008fd600000010ff */
[----:B------:R-:W-:Y:S05]  /*00d0*/  @P0 BRA `(.L_x_186) ;  /* 0x0000000400080947 */ /* 0x000fea0003800000 */
[----:B------:R-:W0:Y:S01]  /*00e0*/  LDC.64 R10, c[0x0][0x218] ;  /* 0x00008600ff0a7b82 */ /* 0x000e220000000a00 */
[----:B------:R-:W-:-:S07]  /*00f0*/  ULDC UR4, c[0x0][0x220] ;  /* 0x0000880000047ab9 */ /* 0x000fce0000000800 */
[----:B------:R-:W1:Y:S01]  /*0100*/  LDC.64 R4, c[0x0][0x238] ;  /* 0x00008e00ff047b82 */ /* 0x000e620000000a00 */
[----:B------:R-:W2:Y:S07]  /*0110*/  S2R R22, SR_CTAID.X ;  /* 0x0000000000167919 */ /* 0x000eae0000002500 */
[----:B------:R-:W3:Y:S01]  /*0120*/  LDC R12, c[0x0][0x214] ;  /* 0x00008500ff0c7b82 */ /* 0x000ee20000000800 */
[----:B0-----:R-:W-:-:S07]  /*0130*/  IMAD R11, R11, UR4, R10 ;  /* 0x000000040b0b7c24 */ /* 0x001fce000f8e020a */
[----:B------:R-:W0:Y:S01]  /*0140*/  LDC R15, c[0x0][0x240] ;  /* 0x00009000ff0f7b82 */ /* 0x000e220000000800 */
[----:B-1----:R-:W-:-:S06]  /*0150*/  IMAD.WIDE R2, R11, 0x8, R4 ;  /* 0x000000080b027825 */ /* 0x002fcc00078e0204 */
[----:B------:R-:W3:Y:S01]  /*0160*/  LDG.E.64 R2, desc[UR36][R2.64] ;  /* 0x0000002402027981 */ /* 0x000ee2000c1e1b00 */
[----:B------:R-:W-:Y:S01]  /*0170*/  IMAD R13, R23, UR4, R10 ;  /* 0x00000004170d7c24 */ /* 0x000fe2000f8e020a */
[----:B--2---:R-:W-:-:S03]  /*0180*/  ISETP.NE.AND P0, PT, R22, RZ, PT ;  /* 0x000000ff1600720c */ /* 0x004fc60003f05270 */
[----:B------:R-:W-:-:S10]  /*0190*/  IMAD.WIDE R4, R13, 0x8, R4 ;  /* 0x000000080d047825 */ /* 0x000fd400078e0204 */
[----:B------:R-:W2:Y:S01]  /*01a0*/  @!P0 LDG.E.64 R8, desc[UR36][R4.64] ;  /* 0x0000002404088981 */ /* 0x000ea2000c1e1b00 */
[----:B---3--:R-:W-:-:S05]  /*01b0*/  IMAD.WIDE R18, R12, 0x4, R2 ;  /* 0x000000040c127825 */ /* 0x008fca00078e0202 */
[----:B------:R-:W3:Y:S01]  /*01c0*/  LD.E R0, desc[UR36][R18.64+-0x80] ;  /* 0xffff802412007980 */ /* 0x000ee2000c101900 */
[----:B------:R-:W-:Y:S02]  /*01d0*/  @!P0 SHF.R.S32.HI R10, RZ, 0x1f, R12 ;  /* 0x0000001fff0a8819 */ /* 0x000fe4000001140c */
[----:B------:R-:W-:-:S04]  /*01e0*/  @!P0 IADD3 R3, P1, R11, R12, RZ ;  /* 0x0000000c0b038210 */ /* 0x000fc80007f3e0ff */
[----:B------:R-:W-:Y:S02]  /*01f0*/  @!P0 LEA.HI.X.SX32 R11, R11, R10, 0x1, P1 ;  /* 0x0000000a0b0b8211 */ /* 0x000fe400008f0eff */
[----:B--2---:R-:W-:-:S04]  /*0200*/  @!P0 LEA R10, P1, R3, R8, 0x2 ;  /* 0x00000008030a8211 */ /* 0x004fc800078210ff */
[----:B------:R-:W-:Y:S01]  /*0210*/  @!P0 LEA.HI.X R11, R3, R9, R11, 0x2, P1 ;  /* 0x00000009030b8211 */ /* 0x000fe200008f140b */
[----:B0-----:R-:W-:Y:S01]  /*0220*/  IMAD.WIDE R8, R15, 0x8, R4 ;  /* 0x000000080f087825 */ /* 0x001fe200078e0204 */
[----:B------:R-:W0:Y:S03]  /*0230*/  S2UR UR5, SR_CgaCtaId ;  /* 0x00000000000579c3 */ /* 0x000e260000008800 */
[----:B---3--:R-:W-:-:S05]  /*0240*/  VIADD R2, R0, 0x1 ;  /* 0x0000000100027836 */ /* 0x008fca0000000000 */
[----:B------:R-:W-:Y:S04]  /*0250*/  @!P0 ST.E.STRONG.SYS desc[UR36][R10.64], R2 ;  /* 0x000000020a008985 */ /* 0x000fe8000c115924 */
[----:B------:R-:W2:Y:S01]  /*0260*/  LDG.E.64 R8, desc[UR36][R8.64] ;  /* 0x0000002408087981 */ /* 0x000ea2000c1e1b00 */
[----:B------:R-:W-:Y:S01]  /*0270*/  UMOV UR4, 0x400 ;  /* 0x0000040000047882 */ /* 0x000fe20000000000 */
[----:B------:R-:W-:Y:S01]  /*0280*/  LEA R4, P0, R13, R18, 0x2 ;  /* 0x000000120d047211 */ /* 0x000fe200078010ff */
[----:B0-----:R-:W-:Y:S01]  /*0290*/  ULEA UR4, UR5, UR4, 0x18 ;  /* 0x0000000405047291 */ /* 0x001fe2000f8ec03f */
[----:B------:R-:W-:-:S04]  /*02a0*/  SHF.R.S32.HI R5, RZ, 0x1f, R13 ;  /* 0x0000001fff057819 */ /* 0x000fc8000001140d */
[----:B------:R-:W-:Y:S02]  /*02b0*/  LEA.HI.X R5, R13, R19, R5, 0x2, P0 ;  /* 0x000000130d057211 */ /* 0x000fe400000f1405 */
[----:B------:R-:W-:-:S05]  /*02c0*/  LEA R3, R23, UR4, 0x3 ;  /* 0x0000000417037c11 */ /* 0x000fca000f8e18ff */
[----:B--2---:R0:W-:Y:S02]  /*02d0*/  STS.64 [R3], R8 ;  /* 0x0000000803007388 */ /* 0x0041e40000000a00 */
[----:B0-----:R-:W-:-:S07]  /*02e0*/  CS2R R8, SR_CLOCKLO ;  /* 0x0000000000087805 */ /* 0x001fce0000015000 */
.L_x_187:
        /* <DEDUP_REMOVED lines=18> */
[----:B------:R3:W-:Y:S01]  /*0410*/  STL.64 [R1+0x18], R22 ;  /* 0x0000181601007387 */ /* 0x0007e20000100a00 */
[----:B------:R-:W-:Y:S01]  /*0420*/  UIADD3.X UR5, URZ, UR5, URZ, UP0, !UPT ;  /* 0x000000053f057290 */ /* 0x000fe200087fe43f */
[----:B------:R-:W4:Y:S01]  /*0430*/  LDC.64 R12, c[0x4][0x200] ;  /* 0x01008000ff0c7b82 */ /* 0x000f220000000a00 */
[----:B------:R-:W-:-:S04]  /*0440*/  IMAD.U32 R10, RZ, RZ, UR4 ;  /* 0x00000004ff0a7e24 */ /* 0x000fc8000f8e00ff */
[----:B------:R-:W-:Y:S01]  /*0450*/  IMAD.U32 R11, RZ, RZ, UR5 ;  /* 0x00000005ff0b7e24 */ /* 0x000fe2000f8e00ff */
[----:B------:R-:W-:Y:S02]  /*0460*/  ULDC.64 UR4, c[0x4][0x258] ;  /* 0x0100960000047ab9 */ /* 0x000fe40000000a00 */
[----:B------:R3:W2:Y:S01]  /*0470*/  LDC.64 R8, c[0x4][R0] ;  /* 0x0100000000087b82 */ /* 0x0006a20000000a00 */
[----:B0-----:R-:W-:Y:S01]  /*0480*/  IMAD.U32 R4, RZ, RZ, UR4 ;  /* 0x00000004ff047e24 */ /* 0x001fe2000f8e00ff */
[----:B------:R3:W-:Y:S01]  /*0490*/  STL.64 [R1], R10 ;  /* 0x0000000a01007387 */ /* 0x0007e20000100a00 */
[----:B------:R-:W-:-:S03]  /*04a0*/  IMAD.U32 R5, RZ, RZ, UR5 ;  /* 0x00000005ff057e24 */ /* 0x000fc6000f8e00ff */
[----:B-1----:R3:W-:Y:S04]  /*04b0*/  STL.64 [R1+0x10], R14 ;  /* 0x0000100e01007387 */ /* 0x0027e80000100a00 */
[----:B----4-:R3:W-:Y:S04]  /*04c0*/  STL.64 [R1+0x8], R12 ;  /* 0x0000080c01007387 */ /* 0x0107e80000100a00 */
[----:B--2---:R3:W-:Y:S02]  /*04d0*/  STL.64 [R1+0x20], R2 ;  /* 0x0000200201007387 */ /* 0x0047e40000100a00 */
[----:B------:R-:W-:-:S07]  /*04e0*/  LEPC R20, `(.L_x_186) ;  /* 0x000000001014794e */ /* 0x000fce0000000000 */
[----:B---3--:R-:W-:Y:S05]  /*04f0*/  CALL.ABS.NOINC R8 ;  /* 0x0000000008007343 */ /* 0x008fea0003c00000 */
.L_x_186:
[----:B------:R-:W-:Y:S01]  /*0500*/  ISETP.NE.AND P1, PT, R23, RZ, PT ;  /* 0x000000ff1700720c */ /* 0x000fe20003f25270 */
[----:B------:R-:W-:Y:S05]  /*0510*/  WARPSYNC.ALL ;  /* 0x0000000000007948 */ /* 0x000fea0003800000 */
[----:B------:R-:W-:Y:S06]  /*0520*/  BAR.SYNC.DEFER_BLOCKING 0x0 ;  /* 0x0000000000007b1d */ /* 0x000fec0000010000 */
[----:B------:R-:W-:Y:S01]  /*0530*/  BSSY B0, `(.L_x_188) ;  /* 0x000000c000007945 */ /* 0x000fe20003800000 */
[----:B------:R-:W-:-:S03]  /*0540*/  @P1 PLOP3.LUT P0, PT, PT, PT, PT, 0x8, 0x0 ;  /* 0x000000000000181c */ /* 0x000fc60003f0e170 */
[----:B------:R-:W-:Y:S10]  /*0550*/  @P1 BRA `(.L_x_189) ;  /* 0x0000000000241947 */ /* 0x000ff40003800000 */
        /* <DEDUP_REMOVED lines=8> */
[----:B------:R-:W-:-:S13]  /*05e0*/  ISETP.EQ.AND P0, PT, R0, R5, PT ;  /* 0x000000050000720c */ /* 0x000fda0003f02270 */
.L_x_189:
[----:B------:R-:W-:Y:S05]  /*05f0*/  BSYNC B0 ;  /* 0x0000000000007941 */ /* 0x000fea0003800000 */
.L_x_188:
[----:B------:R-:W0:Y:S01]  /*0600*/  S2UR UR5, SR_CTAID.X ;  /* 0x00000000000579c3 */ /* 0x000e220000002500 */
[----:B------:R-:W-:Y:S01]  /*0610*/  ULDC UR4, c[0x0][0x228] ;  /* 0x00008a0000047ab9 */ /* 0x000fe20000000800 */
[----:B------:R-:W-:Y:S01]  /*0620*/  ULDC UR7, c[0x0][0x228] ;  /* 0x00008a0000077ab9 */ /* 0x000fe20000000800 */
[----:B------:R-:W-:Y:S01]  /*0630*/  ULDC UR6, c[0x0][0x230] ;  /* 0x00008c0000067ab9 */ /* 0x000fe20000000800 */
[----:B------:R-:W-:Y:S04]  /*0640*/  BSSY B0, `(.L_x_190) ;  /* 0x0000a45000007945 */ /* 0x000fe80003800000 */
[----:B------:R-:W0:Y:S02]  /*0650*/  LDC R0, c[0x0][RZ] ;  /* 0x00000000ff007b82 */ /* 0x000e240000000800 */
[----:B0-----:R-:W-:Y:S01]  /*0660*/  IMAD R17, R0, UR5, R23 ;  /* 0x0000000500117c24 */ /* 0x001fe2000f8e0217 */
[----:B------:R-:W-:Y:S01]  /*0670*/  LEA.HI R23, R23, UR5, RZ, 0x1b ;  /* 0x0000000517177c11 */ /* 0x000fe2000f8fd8ff */
[----:B------:R-:W-:-:S04]  /*0680*/  ULDC UR5, c[0x0][0x224] ;  /* 0x0000890000057ab9 */ /* 0x000fc80000000800 */
[----:B------:R-:W-:Y:S01]  /*0690*/  BAR.SYNC.DEFER_BLOCKING 0x0 ;  /* 0x0000000000007b1d */ /* 0x000fe20000010000 */
[----:B------:R-:W-:-:S13]  /*06a0*/  ISETP.GE.AND P1, PT, R17, UR4, PT ;  /* 0x0000000411007c0c */ /* 0x000fda000bf26270 */
[----:B------:R-:W-:Y:S05]  /*06b0*/  @P1 BRA `(.L_x_191) ;  /* 0x000000a000f41947 */ /* 0x000fea0003800000 */
[----:B------:R-:W0:Y:S01]  /*06c0*/  S2R R3, SR_CgaCtaId ;  /* 0x0000000000037919 */ /* 0x000e220000008800 */
[----:B------:R-:W-:Y:S01]  /*06d0*/  ULDC UR4, c[0x0][0x21c] ;  /* 0x0000870000047ab9 */ /* 0x000fe20000000800 */
[----:B------:R-:W-:Y:S01]  /*06e0*/  MOV R4, 0x400 ;  /* 0x0000040000047802 */ /* 0x000fe20000000f00 */
[----:B------:R-:W-:-:S04]  /*06f0*/  VIADD R11, R23, UR4 ;  /* 0x00000004170b7c36 */ /* 0x000fc80008000000 */
[----:B------:R-:W-:-:S04]  /*0700*/  IMAD.SHL.U32 R11, R11, 0x8, RZ ;  /* 0x000000080b0b7824 */ /* 0x000fc800078e00ff */
[C---:B------:R-:W-:Y:S02]  /*0710*/  VIADD R5, R11.reuse, 0xd8 ;  /* 0x000000d80b057836 */ /* 0x040fe40000000000 */
[C---:B------:R-:W-:Y:S02]  /*0720*/  VIADD R6, R11.reuse, 0xe0 ;  /* 0x000000e00b067836 */ /* 0x040fe40000000000 */
[----:B------:R-:W-:Y:S01]  /*0730*/  VIADD R8, R11, 0xe8 ;  /* 0x000000e80b087836 */ /* 0x000fe20000000000 */
[----:B------:R-:W-:Y:S01]  /*0740*/  LOP3.LUT R7, R5, 0xf8, RZ, 0xc0, !PT ;  /* 0x000000f805077812 */ /* 0x000fe200078ec0ff */
[C---:B------:R-:W-:Y:S01]  /*0750*/  VIADD R10, R11.reuse, 0xf0 ;  /* 0x000000f00b0a7836 */ /* 0x040fe20000000000 */
[----:B------:R-:W-:Y:S01]  /*0760*/  LOP3.LUT R9, R6, 0xf8, RZ, 0xc0, !PT ;  /* 0x000000f806097812 */ /* 0x000fe200078ec0ff */
[----:B------:R-:W-:Y:S01]  /*0770*/  VIADD R12, R11, 0xfffffff8 ;  /* 0xfffffff80b0c7836 */ /* 0x000fe20000000000 */
[----:B------:R-:W-:Y:S02]  /*0780*/  LOP3.LUT R13, R8, 0xf8, RZ, 0xc0, !PT ;  /* 0x000000f8080d7812 */ /* 0x000fe400078ec0ff */
[----:B------:R-:W-:-:S02]  /*0790*/  LOP3.LUT R15, R10, 0xf8, RZ, 0xc0, !PT ;  /* 0x000000f80a0f7812 */ /* 0x000fc400078ec0ff */
[----:B------:R-:W-:Y:S02]  /*07a0*/  LOP3.LUT R21, R12, 0xf8, RZ, 0xc0, !PT ;  /* 0x000000f80c157812 */ /* 0x000fe400078ec0ff */
[----:B0-----:R-:W-:Y:S01]  /*07b0*/  LEA R4, R3, R4, 0x18 ;  /* 0x0000000403047211 */ /* 0x001fe200078ec0ff */
[----:B------:R-:W-:-:S04]  /*07c0*/  VIADD R3, R11, 0x8 ;  /* 0x000000080b037836 */ /* 0x000fc80000000000 */
[C---:B------:R-:W-:Y:S01]  /*07d0*/  IMAD.IADD R6, R4.reuse, 0x1, R7 ;  /* 0x0000000104067824 */ /* 0x040fe200078e0207 */
[----:B------:R-:W-:Y:S01]  /*07e0*/  LOP3.LUT R3, R3, 0xf8, RZ, 0xc0, !PT ;  /* 0x000000f803037812 */ /* 0x000fe200078ec0ff */
[C---:B------:R-:W-:Y:S02]  /*07f0*/  IMAD.IADD R7, R4.reuse, 0x1, R9 ;  /* 0x0000000104077824 */ /* 0x040fe400078e0209 */
[C---:B------:R-:W-:Y:S02]  /*0800*/  IMAD.IADD R8, R4.reuse, 0x1, R13 ;  /* 0x0000000104087824 */ /* 0x040fe400078e020d */
[C---:B------:R-:W-:Y:S02]  /*0810*/  IMAD.IADD R5, R4.reuse, 0x1, R3 ;  /* 0x0000000104057824 */ /* 0x040fe400078e0203 */
[C---:B------:R-:W-:Y:S02]  /*0820*/  IMAD.IADD R9, R4.reuse, 0x1, R15 ;  /* 0x0000000104097824 */ /* 0x040fe400078e020f */
[----:B------:R-:W-:-:S07]  /*0830*/  IMAD.IADD R3, R4, 0x1, R21 ;  /* 0x0000000104037824 */ /* 0x000fce00078e0215 */
.L_x_192:
[----:B0-----:R-:W-:Y:S01]  /*0840*/  LOP3.LUT R13, R11, 0xf8, RZ, 0xc0, !PT ;  /* 0x000000f80b0d7812 */ /* 0x001fe200078ec0ff */
[----:B------:R-:W-:-:S04]  /*0850*/  VIADD R10, R17, UR5 ;  /* 0x00000005110a7c36 */ /* 0x000fc80008000000 */
[----:B------:R-:W-:-:S05]  /*0860*/  IMAD.IADD R14, R4, 0x1, R13 ;  /* 0x00000001040e7824 */ /* 0x000fca00078e020d */
[----:B------:R-:W0:Y:S02]  /*0870*/  LDS.64 R12, [R14] ;  /* 0x000000000e0c7984 */ /* 0x000e240000000a00 */
[C---:B0-----:R-:W-:Y:S02]  /*0880*/  IMAD.WIDE R20, R10.reuse, 0x10, R12 ;  /* 0x000000100a147825 */ /* 0x041fe400078e020c */
[----:B------:R-:W0:Y:S04]  /*0890*/  LDS.64 R12, [R5] ;  /* 0x00000000050c7984 */ /* 0x000e280000000a00 */
[----:B------:R-:W2:Y:S01]  /*08a0*/  LD.E.128 R20, desc[UR36][R20.64] ;  /* 0x0000002414147980 */ /* 0x000ea2000c101d00 */
[----:B0-----:R-:W-:-:S04]  /*08b0*/  IMAD.WIDE R24, R10, 0x10, R12 ;  /* 0x000000100a187825 */ /* 0x001fc800078e020c */
[----:B------:R-:W-:Y:S02]  /*08c0*/  VIADD R12, R11, 0x10 ;  /* 0x000000100b0c7836 */ /* 0x000fe40000000000 */
[----:B------:R-:W3:Y:S03]  /*08d0*/  LD.E.128 R24, desc[UR36][R24.64] ;  /* 0x0000002418187980 */ /* 0x000ee6000c101d00 */
[----:B------:R-:W-:-:S05]  /*08e0*/  LOP3.LUT R13, R12, 0xf8, RZ, 0xc0, !PT ;  /* 0x000000f80c0d7812 */ /* 0x000fca00078ec0ff */
[----:B------:R-:W-:-:S05]  /*08f0*/  IMAD.IADD R28, R4, 0x1, R13 ;  /* 0x00000001041c7824 */ /* 0x000fca00078e020d */
[----:B------:R-:W0:Y:S02]  /*0900*/  LDS.64 R12, [R28] ;  /* 0x000000001c0c7984 */ /* 0x000e240000000a00 */
[----:B0-----:R-:W-:-:S06]  /*0910*/  IMAD.WIDE R12, R10, 0x10, R12 ;  /* 0x000000100a0c7825 */ /* 0x001fcc00078e020c */
[----:B------:R-:W4:Y:S01]  /*0920*/  LD.E.128 R12, desc[UR36][R12.64] ;  /* 0x000000240c0c7980 */ /* 0x000f22000c101d00 */
[C---:B--2---:R-:W-:Y:S02]  /*0930*/  LOP3.LUT R39, R20.reuse, 0xffff, RZ, 0xc0, !PT ;  /* 0x0000ffff14277812 */ /* 0x044fe400078ec0ff */
[----:B------:R-:W-:Y:S02]  /*0940*/  LOP3.LUT R38, R20, 0xff, RZ, 0xc0, !PT ;  /* 0x000000ff14267812 */ /* 0x000fe400078ec0ff */
[----:B------:R-:W-:Y:S02]  /*0950*/  SHF.R.U32.HI R39, RZ, 0x8, R39 ;  /* 0x00000008ff277819 */ /* 0x000fe40000011627 */
[--C-:B------:R-:W-:Y:S02]  /*0960*/  SHF.R.U32.HI R32, RZ, 0x18, R20.reuse ;  /* 0x00000018ff207819 */ /* 0x100fe40000011614 */
[----:B------:R-:W-:Y:S02]  /*0970*/  SHF.R.U32.HI R20, RZ, 0x10, R20 ;  /* 0x00000010ff147819 */ /* 0x000fe40000011614 */
[----:B------:R-:W-:-:S02]  /*0980*/  F2FP.F16.E4M3.UNPACK_B R38, R38 ;  /* 0x00000026ff26723e */ /* 0x000fc400020006ff */
[----:B------:R-:W-:Y:S02]  /*0990*/  F2FP.F16.E4M3.UNPACK_B R39, R39 ;  /* 0x00000027ff27723e */ /* 0x000fe400020006ff */
[----:B------:R-:W-:Y:S01]  /*09a0*/  LOP3.LUT R40, R20, 0xff, RZ, 0xc0, !PT ;  /* 0x000000ff14287812 */ /* 0x000fe200078ec0ff */
[----:B------:R-:W-:Y:S01]  /*09b0*/  HADD2.F32 R38, -RZ, R38.H0_H0 ;  /* 0x20000026ff267230 */ /* 0x000fe20000004100 */
[C---:B------:R-:W-:Y:S01]  /*09c0*/  LOP3.LUT R36, R21.reuse, 0xffff, RZ, 0xc0, !PT ;  /* 0x0000ffff15247812 */ /* 0x040fe200078ec0ff */
[----:B------:R-:W-:Y:S01]  /*09d0*/  HADD2.F32 R39, -RZ, R39.H0_H0 ;  /* 0x20000027ff277230 */ /* 0x000fe20000004100 */
[----:B------:R-:W-:Y:S02]  /*09e0*/  LOP3.LUT R31, R21, 0xff, RZ, 0xc0, !PT ;  /* 0x000000ff151f7812 */ /* 0x000fe400078ec0ff */
[----:B------:R-:W-:Y:S02]  /*09f0*/  SHF.R.U32.HI R29, RZ, 0x18, R21 ;  /* 0x00000018ff1d7819 */ /* 0x000fe40000011615 */
[----:B------:R-:W-:-:S02]  /*0a00*/  F2FP.F16.E4M3.UNPACK_B R32, R32 ;  /* 0x00000020ff20723e */ /* 0x000fc400020006ff */
[----:B------:R-:W-:Y:S02]  /*0a10*/  F2FP.F16.E4M3.UNPACK_B R40, R40 ;  /* 0x00000028ff28723e */ /* 0x000fe400020006ff */
[----:B------:R-:W-:Y:S02]  /*0a20*/  SHF.R.U32.HI R21, RZ, 0x10, R21 ;  /* 0x00000010ff157819 */ /* 0x000fe40000011615 */
[----:B------:R-:W-:Y:S01]  /*0a30*/  SHF.R.U32.HI R36, RZ, 0x8, R36 ;  /* 0x00000008ff247819 */ /* 0x000fe20000011624 */
[----:B------:R-:W-:Y:S01]  /*0a40*/  HADD2.F32 R40, -RZ, R40.H0_H0 ;  /* 0x20000028ff287230 */ /* 0x000fe20000004100 */
[----:B------:R-:W-:Y:S02]  /*0a50*/  LOP3.LUT R35, R21, 0xff, RZ, 0xc0, !PT ;  /* 0x000000ff15237812 */ /* 0x000fe400078ec0ff */
[----:B------:R-:W-:Y:S01]  /*0a60*/  F2FP.BF16.F32.PACK_AB.RZ R38, R39, R38 ;  /* 0x000000262726723e */ /* 0x000fe200000190ff */
[----:B------:R-:W-:Y:S01]  /*0a70*/  HADD2.F32 R39, -RZ, R32.H0_H0 ;  /* 0x20000020ff277230 */ /* 0x000fe20000004100 */
[----:B------:R-:W-:-:S02]  /*0a80*/  F2FP.F16.E4M3.UNPACK_B R36, R36 ;  /* 0x00000024ff24723e */ /* 0x000fc400020006ff */
[----:B------:R-:W-:Y:S01]  /*0a90*/  F2FP.F16.E4M3.UNPACK_B R29, R29 ;  /* 0x0000001dff1d723e */ /* 0x000fe200020006ff */
[----:B------:R-:W-:Y:S01]  /*0aa0*/  HFMA2.BF16_V2 R32, R16.H0_H0, R38, RZ.H0_H0 ;  /* 0x0000002610207231 */ /* 0x000fe200002408ff */
[----:B------:R-:W-:Y:S02]  /*0ab0*/  F2FP.F16.E4M3.UNPACK_B R35, R35 ;  /* 0x00000023ff23723e */ /* 0x000fe400020006ff */
[----:B------:R-:W-:Y:S02]  /*0ac0*/  F2FP.F16.E4M3.UNPACK_B R31, R31 ;  /* 0x0000001fff1f723e */ /* 0x000fe400020006ff */
[C---:B---3--:R-:W-:Y:S02]  /*0ad0*/  LOP3.LUT R41, R25.reuse, 0xffff, RZ, 0xc0, !PT ;  /* 0x0000ffff19297812 */ /* 0x048fe400078ec0ff */
[----:B------:R-:W-:Y:S01]  /*0ae0*/  LOP3.LUT R42, R25, 0xff, RZ, 0xc0, !PT ;  /* 0x000000ff192a7812 */ /* 0x000fe200078ec0ff */
[----:B------:R-:W-:Y:S01]  /*0af0*/  HADD2.F32 R38, -RZ, R31.H0_H0 ;  /* 0x2000001fff267230 */ /* 0x000fe20000004100 */
[----:B------:R-:W-:-:S02]  /*0b00*/  SHF.R.U32.HI R37, RZ, 0x18, R25 ;  /* 0x00000018ff257819 */ /* 0x000fc40000011619 */
[----:B------:R-:W-:Y:S02]  /*0b10*/  SHF.R.U32.HI R25, RZ, 0x10, R25 ;  /* 0x00000010ff197819 */ /* 0x000fe40000011619 */
[----:B------:R-:W-:Y:S02]  /*0b20*/  LOP3.LUT R34, R22, 0xffff, RZ, 0xc0, !PT ;  /* 0x0000ffff16227812 */ /* 0x000fe400078ec0ff */
[C---:B------:R-:W-:Y:S02]  /*0b30*/  LOP3.LUT R43, R24.reuse, 0xffff, RZ, 0xc0, !PT ;  /* 0x0000ffff182b7812 */ /* 0x040fe400078ec0ff */
[----:B------:R-:W-:Y:S02]  /*0b40*/  LOP3.LUT R46, R24, 0xff, RZ, 0xc0, !PT ;  /* 0x000000ff182e7812 */ /* 0x000fe400078ec0ff */
[--C-:B------:R-:W-:Y:S02]  /*0b50*/  SHF.R.U32.HI R44, RZ, 0x18, R24.reuse ;  /* 0x00000018ff2c7819 */ /* 0x100fe40000011618 */
[----:B------:R-:W-:-:S02]  /*0b60*/  SHF.R.U32.HI R24, RZ, 0x10, R24 ;  /* 0x00000010ff187819 */ /* 0x000fc40000011618 */
[----:B------:R-:W-:Y:S01]  /*0b70*/  F2FP.BF16.F32.PACK_AB.RZ R40, R39, R40 ;  /* 0x000000282728723e */ /* 0x000fe200000190ff */
[----:B------:R-:W-:Y:S01]  /*0b80*/  HADD2.F32 R39, -RZ, R36.H0_H0 ;  /* 0x20000024ff277230 */ /* 0x000fe20000004100 */
[----:B------:R-:W-:Y:S01]  /*0b90*/  LOP3.LUT R30, R22, 0xff, RZ, 0xc0, !PT ;  /* 0x000000ff161e7812 */ /* 0x000fe200078ec0ff */
[----:B------:R-:W-:Y:S01]  /*0ba0*/  HADD2.F32 R36, -RZ, R29.H0_H0 ;  /* 0x2000001dff247230 */ /* 0x000fe20000004100 */
[--C-:B------:R-:W-:Y:S01]  /*0bb0*/  SHF.R.U32.HI R28, RZ, 0x18, R22.reuse ;  /* 0x00000018ff1c7819 */ /* 0x100fe20000011616 */
[----:B------:R-:W-:Y:S01]  /*0bc0*/  HADD2.F32 R29, -RZ, R35.H0_H0 ;  /* 0x20000023ff1d7230 */ /* 0x000fe20000004100 */
[----:B------:R-:W-:Y:S01]  /*0bd0*/  F2FP.F16.E4M3.UNPACK_B R37, R37 ;  /* 0x00000025ff25723e */ /* 0x000fe200020006ff */
[----:B------:R-:W-:Y:S01]  /*0be0*/  HFMA2.BF16_V2 R31, R16.H0_H0, R40, RZ.H0_H0 ;  /* 0x00000028101f7231 */ /* 0x000fe200002408ff */
[----:B------:R-:W-:Y:S02]  /*0bf0*/  SHF.R.U32.HI R22, RZ, 0x10, R22 ;  /* 0x00000010ff167819 */ /* 0x000fe40000011616 */
[----:B------:R-:W-:Y:S01]  /*0c00*/  LOP3.LUT R25, R25, 0xff, RZ, 0xc0, !PT ;  /* 0x000000ff19197812 */ /* 0x000fe200078ec0ff */
[----:B------:R-:W-:Y:S01]  /*0c10*/  HADD2.F32 R40, -RZ, R37.H0_H0 ;  /* 0x20000025ff287230 */ /* 0x000fe20000004100 */
[----:B------:R-:W-:-:S02]  /*0c20*/  SHF.R.U32.HI R34, RZ, 0x8, R34 ;  /* 0x00000008ff227819 */ /* 0x000fc40000011622 */
[----:B------:R-:W-:Y:S02]  /*0c30*/  LOP3.LUT R45, R24, 0xff, RZ, 0xc0, !PT ;  /* 0x000000ff182d7812 */ /* 0x000fe400078ec0ff */
[----:B------:R-:W-:Y:S02]  /*0c40*/  LOP3.LUT R24, R26, 0xffff, RZ, 0xc0, !PT ;  /* 0x0000ffff1a187812 */ /* 0x000fe400078ec0ff */
[----:B------:R-:W-:Y:S02]  /*0c50*/  LOP3.LUT R33, R22, 0xff, RZ, 0xc0, !PT ;  /* 0x000000ff16217812 */ /* 0x000fe400078ec0ff */
[----:B------:R-:W-:Y:S02]  /*0c60*/  F2FP.F16.E4M3.UNPACK_B R25, R25 ;  /* 0x00000019ff19723e */ /* 0x000fe400020006ff */
[----:B------:R-:W-:Y:S02]  /*0c70*/  F2FP.F16.E4M3.UNPACK_B R30, R30 ;  /* 0x0000001eff1e723e */ /* 0x000fe400020006ff */
[----:B------:R-:W-:Y:S01]  /*0c80*/  F2FP.F16.E4M3.UNPACK_B R34, R34 ;  /* 0x00000022ff22723e */ /* 0x000fe200020006ff */
[----:B------:R-:W-:Y:S01]  /*0c90*/  HADD2.F32 R25, -RZ, R25.H0_H0 ;  /* 0x20000019ff197230 */ /* 0x000fe20000004100 */
[----:B------:R-:W-:Y:S01]  /*0ca0*/  SHF.R.U32.HI R37, RZ, 0x18, R26 ;  /* 0x00000018ff257819 */ /* 0x000fe2000001161a */
[----:B------:R-:W-:Y:S01]  /*0cb0*/  HADD2.F32 R30, -RZ, R30.H0_H0 ;  /* 0x2000001eff1e7230 */ /* 0x000fe20000004100 */
[----:B------:R-:W-:-:S02]  /*0cc0*/  F2FP.BF16.F32.PACK_AB.RZ R29, R36, R29 ;  /* 0x0000001d241d723e */ /* 0x000fc400000190ff */
[----:B------:R-:W-:Y:S02]  /*0cd0*/  SHF.R.U32.HI R24, RZ, 0x8, R24 ;  /* 0x00000008ff187819 */ /* 0x000fe40000011618 */
[----:B------:R-:W-:Y:S01]  /*0ce0*/  LOP3.LUT R36, R26, 0xff, RZ, 0xc0, !PT ;  /* 0x000000ff1a247812 */ /* 0x000fe200078ec0ff */
[C---:B------:R-:W-:Y:S01]  /*0cf0*/  HFMA2.BF16_V2 R29, R16.reuse.H0_H0, R29, RZ.H0_H0 ;  /* 0x0000001d101d7231 */ /* 0x040fe200002408ff */
[----:B------:R-:W-:Y:S02]  /*0d00*/  F2FP.F16.E4M3.UNPACK_B R28, R28 ;  /* 0x0000001cff1c723e */ /* 0x000fe400020006ff */
[----:B------:R-:W-:Y:S02]  /*0d10*/  F2FP.F16.E4M3.UNPACK_B R33, R33 ;  /* 0x00000021ff21723e */ /* 0x000fe400020006ff */
[----:B------:R-:W-:Y:S01]  /*0d20*/  F2FP.BF16.F32.PACK_AB.RZ R38, R39, R38 ;  /* 0x000000262726723e */ /* 0x000fe200000190ff */
[----:B------:R-:W-:Y:S01]  /*0d30*/  HADD2.F32 R28, -RZ, R28.H0_H0 ;  /* 0x2000001cff1c7230 */ /* 0x000fe20000004100 */
[----:B------:R-:W-:Y:S01]  /*0d40*/  F2FP.F16.E4M3.UNPACK_B R39, R37 ;  /* 0x00000025ff27723e */ /* 0x000fe200020006ff */
[----:B------:R-:W-:Y:S01]  /*0d50*/  HADD2.F32 R37, -RZ, R34.H0_H0 ;  /* 0x20000022ff257230 */ /* 0x000fe20000004100 */
[----:B------:R-:W-:Y:S01]  /*0d60*/  F2FP.F16.E4M3.UNPACK_B R24, R24 ;  /* 0x00000018ff18723e */ /* 0x000fe200020006ff */
[----:B------:R-:W-:Y:S01]  /*0d70*/  HADD2.F32 R33, -RZ, R33.H0_H0 ;  /* 0x20000021ff217230 */ /* 0x000fe20000004100 */
[----:B------:R-:W-:Y:S01]  /*0d80*/  F2FP.F16.E4M3.UNPACK_B R36, R36 ;  /* 0x00000024ff24723e */ /* 0x000fe200020006ff */
[C---:B------:R-:W-:Y:S01]  /*0d90*/  HFMA2.BF16_V2 R35, R16.reuse.H0_H0, R38, RZ.H0_H0 ;  /* 0x0000002610237231 */ /* 0x040fe200002408ff */
[----:B------:R-:W-:Y:S01]  /*0da0*/  F2FP.BF16.F32.PACK_AB.RZ R25, R40, R25 ;  /* 0x000000192819723e */ /* 0x000fe200000190ff */
[----:B------:R-:W-:Y:S01]  /*0db0*/  HADD2.F32 R39, -RZ, R39.H0_H0 ;  /* 0x20000027ff277230 */ /* 0x000fe20000004100 */
[----:B------:R-:W-:Y:S01]  /*0dc0*/  LOP3.LUT R20, R23, 0xffff, RZ, 0xc0, !PT ;  /* 0x0000ffff17147812 */ /* 0x000fe200078ec0ff */
[----:B------:R-:W-:Y:S01]  /*0dd0*/  HADD2.F32 R36, -RZ, R36.H0_H0 ;  /* 0x20000024ff247230 */ /* 0x000fe20000004100 */
[----:B------:R-:W-:Y:S01]  /*0de0*/  F2FP.BF16.F32.PACK_AB.RZ R30, R37, R30 ;  /* 0x0000001e251e723e */ /* 0x000fe200000190ff */
[----:B------:R-:W-:Y:S01]  /*0df0*/  HADD2.F32 R37, -RZ, R24.H0_H0 ;  /* 0x20000018ff257230 */ /* 0x000fe20000004100 */
[----:B------:R-:W-:Y:S01]  /*0e00*/  F2FP.BF16.F32.PACK_AB.RZ R33, R28, R33 ;  /* 0x000000211c21723e */ /* 0x000fe200000190ff */
[C---:B------:R-:W-:Y:S01]  /*0e10*/  HFMA2.BF16_V2 R29, R16.reuse.H0_H0, R25, R29 ;  /* 0x00000019101d7231 */ /* 0x040fe2000020081d */
[----:B------:R-:W-:Y:S01]  /*0e20*/  SHF.R.U32.HI R22, RZ, 0x8, R20 ;  /* 0x00000008ff167819 */ /* 0x000fe20000011614 */
[C---:B------:R-:W-:Y:S01]  /*0e30*/  HFMA2.BF16_V2 R30, R16.reuse.H0_H0, R30, RZ.H0_H0 ;  /* 0x0000001e101e7231 */ /* 0x040fe200002408ff */
[----:B------:R-:W-:Y:S01]  /*0e40*/  SHF.R.U32.HI R26, RZ, 0x10, R26 ;  /* 0x00000010ff1a7819 */ /* 0x000fe2000001161a */
[----:B------:R-:W-:Y:S01]  /*0e50*/  HFMA2.BF16_V2 R28, R16.H0_H0, R33, RZ.H0_H0 ;  /* 0x00000021101c7231 */ /* 0x000fe200002408ff */
[----:B------:R-:W-:-:S02]  /*0e60*/  LOP3.LUT R20, R23, 0xff, RZ, 0xc0, !PT ;  /* 0x000000ff17147812 */ /* 0x000fc400078ec0ff */
[----:B------:R-:W-:Y:S02]  /*0e70*/  LOP3.LUT R25, R27, 0xffff, RZ, 0xc0, !PT ;  /* 0x0000ffff1b197812 */ /* 0x000fe400078ec0ff */
[----:B------:R-:W-:Y:S02]  /*0e80*/  F2FP.BF16.F32.PACK_AB.RZ R36, R37, R36 ;  /* 0x000000242524723e */ /* 0x000fe400000190ff */
[----:B------:R-:W-:Y:S02]  /*0e90*/  SHF.R.U32.HI R21, RZ, 0x18, R23 ;  /* 0x00000018ff157819 */ /* 0x000fe40000011617 */
[----:B------:R-:W-:Y:S01]  /*0ea0*/  LOP3.LUT R26, R26, 0xff, RZ, 0xc0, !PT ;  /* 0x000000ff1a1a7812 */ /* 0x000fe200078ec0ff */
[----:B------:R-:W-:Y:S01]  /*0eb0*/  HFMA2.BF16_V2 R30, R16.H0_H0, R36, R30 ;  /* 0x00000024101e7231 */ /* 0x000fe2000020081e */
[----:B------:R-:W-:Y:S02]  /*0ec0*/  SHF.R.U32.HI R34, RZ, 0x18, R27 ;  /* 0x00000018ff227819 */ /* 0x000fe4000001161b */
[----:B------:R-:W-:-:S02]  /*0ed0*/  F2FP.F16.E4M3.UNPACK_B R22, R22 ;  /* 0x00000016ff16723e */ /* 0x000fc400020006ff */
[----:B------:R-:W-:Y:S02]  /*0ee0*/  F2FP.F16.E4M3.UNPACK_B R20, R20 ;  /* 0x00000014ff14723e */ /* 0x000fe400020006ff */
[----:B------:R-:W-:Y:S02]  /*0ef0*/  SHF.R.U32.HI R23, RZ, 0x10, R23 ;  /* 0x00000010ff177819 */ /* 0x000fe40000011617 */
[----:B------:R-:W-:Y:S01]  /*0f00*/  SHF.R.U32.HI R25, RZ, 0x8, R25 ;  /* 0x00000008ff197819 */ /* 0x000fe20000011619 */
[----:B------:R-:W-:Y:S01]  /*0f10*/  HADD2.F32 R20, -RZ, R20.H0_H0 ;  /* 0x20000014ff147230 */ /* 0x000fe20000004100 */
[----:B------:R-:W-:Y:S02]  /*0f20*/  LOP3.LUT R33, R27, 0xff, RZ, 0xc0, !PT ;  /* 0x000000ff1b217812 */ /* 0x000fe400078ec0ff */
[----:B------:R-:W-:Y:S02]  /*0f30*/  F2FP.F16.E4M3.UNPACK_B R38, R26 ;  /* 0x0000001aff26723e */ /* 0x000fe400020006ff */
[----:B------:R-:W-:-:S02]  /*0f40*/  F2FP.F16.E4M3.UNPACK_B R36, R34 ;  /* 0x00000022ff24723e */ /* 0x000fc400020006ff */
[----:B------:R-:W-:Y:S01]  /*0f50*/  LOP3.LUT R23, R23, 0xff, RZ, 0xc0, !PT ;  /* 0x000000ff17177812 */ /* 0x000fe200078ec0ff */
[----:B------:R-:W-:Y:S01]  /*0f60*/  HADD2.F32 R38, -RZ, R38.H0_H0 ;  /* 0x20000026ff267230 */ /* 0x000fe20000004100 */
[----:B------:R-:W-:Y:S01]  /*0f70*/  F2FP.F16.E4M3.UNPACK_B R26, R25 ;  /* 0x00000019ff1a723e */ /* 0x000fe200020006ff */
[----:B------:R-:W-:Y:S01]  /*0f80*/  VIADD R25, R11, 0x18 ;  /* 0x000000180b197836 */ /* 0x000fe20000000000 */
[----:B------:R-:W-:Y:S02]  /*0f90*/  F2FP.F16.E4M3.UNPACK_B R33, R33 ;  /* 0x00000021ff21723e */ /* 0x000fe400020006ff */
[----:B------:R-:W-:Y:S01]  /*0fa0*/  SHF.R.U32.HI R34, RZ, 0x10, R27 ;  /* 0x00000010ff227819 */ /* 0x000fe2000001161b */
[----:B------:R-:W-:Y:S01]  /*0fb0*/  HADD2.F32 R27, -RZ, R22.H0_H0 ;  /* 0x20000016ff1b7230 */ /* 0x000fe20000004100 */
[----:B------:R-:W-:Y:S01]  /*0fc0*/  F2FP.F16.E4M3.UNPACK_B R21, R21 ;  /* 0x00000015ff15723e */ /* 0x000fe200020006ff */
[----:B------:R-:W-:Y:S01]  /*0fd0*/  HADD2.F32 R33, -RZ, R33.H0_H0 ;  /* 0x20000021ff217230 */ /* 0x000fe20000004100 */
[----:B------:R-:W-:Y:S01]  /*0fe0*/  F2FP.F16.E4M3.UNPACK_B R23, R23 ;  /* 0x00000017ff17723e */ /* 0x000fe200020006ff */
[----:B------:R-:W-:Y:S01]  /*0ff0*/  HADD2.F32 R26, -RZ, R26.H0_H0 ;  /* 0x2000001aff1a7230 */ /* 0x000fe20000004100 */
[----:B------:R-:W-:Y:S01]  /*1000*/  LOP3.LUT R34, R34, 0xff, RZ, 0xc0, !PT ;  /* 0x000000ff22227812 */ /* 0x000fe200078ec0ff */
[----:B------:R-:W-:Y:S01]  /*1010*/  HADD2.F32 R22, -RZ, R21.H0_H0 ;  /* 0x20000015ff167230 */ /* 0x000fe20000004100 */
[----:B------:R-:W-:Y:S01]  /*1020*/  LOP3.LUT R25, R25, 0xf8, RZ, 0xc0, !PT ;  /* 0x000000f819197812 */ /* 0x000fe200078ec0ff */
[----:B------:R-:W-:Y:S01]  /*1030*/  HADD2.F32 R23, -RZ, R23.H0_H0 ;  /* 0x20000017ff177230 */ /* 0x000fe20000004100 */
[----:B------:R-:W-:Y:S01]  /*1040*/  F2FP.BF16.F32.PACK_AB.RZ R20, R27, R20 ;  /* 0x000000141b14723e */ /* 0x000fe200000190ff */
[----:B------:R-:W-:Y:S01]  /*1050*/  HADD2.F32 R21, -RZ, R36.H0_H0 ;  /* 0x20000024ff157230 */ /* 0x000fe20000004100 */
[----:B------:R-:W-:Y:S01]  /*1060*/  F2FP.F16.E4M3.UNPACK_B R34, R34 ;  /* 0x00000022ff22723e */ /* 0x000fe200020006ff */
[----:B------:R-:W-:Y:S01]  /*1070*/  IMAD.IADD R25, R4, 0x1, R25 ;  /* 0x0000000104197824 */ /* 0x000fe200078e0219 */
[----:B------:R-:W-:Y:S01]  /*1080*/  F2FP.BF16.F32.PACK_AB.RZ R33, R26, R33 ;  /* 0x000000211a21723e */ /* 0x000fe200000190ff */
[C---:B------:R-:W-:Y:S01]  /*1090*/  HFMA2.BF16_V2 R20, R16.reuse.H0_H0, R20, RZ.H0_H0 ;  /* 0x0000001410147231 */ /* 0x040fe200002408ff */
[----:B------:R-:W-:Y:S01]  /*10a0*/  F2FP.BF16.F32.PACK_AB.RZ R23, R22, R23 ;  /* 0x000000171617723e */ /* 0x000fe200000190ff */
[----:B------:R-:W-:Y:S01]  /*10b0*/  HADD2.F32 R34, -RZ, R34.H0_H0 ;  /* 0x20000022ff227230 */ /* 0x000fe20000004100 */
[----:B------:R-:W-:Y:S01]  /*10c0*/  SHF.R.U32.HI R43, RZ, 0x8, R43 ;  /* 0x00000008ff2b7819 */ /* 0x000fe2000001162b */
[C---:B------:R-:W-:Y:S01]  /*10d0*/  HFMA2.BF16_V2 R33, R16.reuse.H0_H0, R33, R20 ;  /* 0x0000002110217231 */ /* 0x040fe20000200814 */
[----:B----4-:R-:W-:Y:S01]  /*10e0*/  LOP3.LUT R20, R12, 0xffff, RZ, 0xc0, !PT ;  /* 0x0000ffff0c147812 */ /* 0x010fe200078ec0ff */
[----:B------:R-:W0:Y:S01]  /*10f0*/  LDS.64 R24, [R25] ;  /* 0x0000000019187984 */ /* 0x000e220000000a00 */
[----:B------:R-:W-:Y:S01]  /*1100*/  F2FP.BF16.F32.PACK_AB.RZ R34, R21, R34 ;  /* 0x000000221522723e */ /* 0x000fe200000190ff */
[----:B------:R-:W-:Y:S01]  /*1110*/  HFMA2.BF16_V2 R23, R16.H0_H0, R23, RZ.H0_H0 ;  /* 0x0000001710177231 */ /* 0x000fe200002408ff */
[----:B------:R-:W-:-:S02]  /*1120*/  SHF.R.U32.HI R20, RZ, 0x8, R20 ;  /* 0x00000008ff147819 */ /* 0x000fc40000011614 */
[----:B------:R-:W-:Y:S01]  /*1130*/  F2FP.BF16.F32.PACK_AB.RZ R38, R39, R38 ;  /* 0x000000262726723e */ /* 0x000fe200000190ff */
[C---:B------:R-:W-:Y:S01]  /*1140*/  HFMA2.BF16_V2 R34, R16.reuse.H0_H0, R34, R23 ;  /* 0x0000002210227231 */ /* 0x040fe20000200817 */
[----:B------:R-:W-:Y:S02]  /*1150*/  F2FP.F16.E4M3.UNPACK_B R23, R20 ;  /* 0x00000014ff17723e */ /* 0x000fe400020006ff */
[----:B------:R-:W-:Y:S01]  /*1160*/  LOP3.LUT R20, R12, 0xff, RZ, 0xc0, !PT ;  /* 0x000000ff0c147812 */ /* 0x000fe200078ec0ff */
[----:B------:R-:W-:Y:S01]  /*1170*/  HFMA2.BF16_V2 R28, R16.H0_H0, R38, R28 ;  /* 0x00000026101c7231 */ /* 0x000fe2000020081c */
[----:B------:R-:W-:Y:S02]  /*1180*/  F2FP.F16.E4M3.UNPACK_B R43, R43 ;  /* 0x0000002bff2b723e */ /* 0x000fe400020006ff */
[----:B------:R-:W-:Y:S02]  /*1190*/  F2FP.F16.E4M3.UNPACK_B R22, R20 ;  /* 0x00000014ff16723e */ /* 0x000fe400020006ff */
[----:B------:R-:W-:Y:S01]  /*11a0*/  LOP3.LUT R20, R13, 0xffff, RZ, 0xc0, !PT ;  /* 0x0000ffff0d147812 */ /* 0x000fe200078ec0ff */
[----:B------:R-:W-:Y:S01]  /*11b0*/  HADD2.F32 R43, -RZ, R43.H0_H0 ;  /* 0x2000002bff2b7230 */ /* 0x000fe20000004100 */
[----:B------:R-:W-:-:S02]  /*11c0*/  F2FP.F16.E4M3.UNPACK_B R46, R46 ;  /* 0x0000002eff2e723e */ /* 0x000fc400020006ff */
[----:B------:R-:W-:Y:S02]  /*11d0*/  SHF.R.U32.HI R21, RZ, 0x18, R12 ;  /* 0x00000018ff157819 */ /* 0x000fe4000001160c */
[----:B------:R-:W-:Y:S01]  /*11e0*/  SHF.R.U32.HI R20, RZ, 0x8, R20 ;  /* 0x00000008ff147819 */ /* 0x000fe20000011614 */
[----:B------:R-:W-:Y:S01]  /*11f0*/  HADD2.F32 R46, -RZ, R46.H0_H0 ;  /* 0x2000002eff2e7230 */ /* 0x000fe20000004100 */
[----:B------:R-:W-:Y:S02]  /*1200*/  SHF.R.U32.HI R12, RZ, 0x10, R12 ;  /* 0x00000010ff0c7819 */ /* 0x000fe4000001160c */
[----:B------:R-:W-:Y:S02]  /*1210*/  F2FP.F16.E4M3.UNPACK_B R36, R21 ;  /* 0x00000015ff24723e */ /* 0x000fe400020006ff */
[----:B------:R-:W-:Y:S02]  /*1220*/  F2FP.F16.E4M3.UNPACK_B R38, R20 ;  /* 0x00000014ff26723e */ /* 0x000fe400020006ff */
[----:B------:R-:W-:-:S02]  /*1230*/  LOP3.LUT R20, R13, 0xff, RZ, 0xc0, !PT ;  /* 0x000000ff0d147812 */ /* 0x000fc400078ec0ff */
[--C-:B------:R-:W-:Y:S02]  /*1240*/  SHF.R.U32.HI R21, RZ, 0x18, R13.reuse ;  /* 0x00000018ff157819 */ /* 0x100fe4000001160d */
[----:B------:R-:W-:Y:S02]  /*1250*/  LOP3.LUT R12, R12, 0xff, RZ, 0xc0, !PT ;  /* 0x000000ff0c0c7812 */ /* 0x000fe400078ec0ff */
[----:B------:R-:W-:Y:S01]  /*1260*/  SHF.R.U32.HI R13, RZ, 0x10, R13 ;  /* 0x00000010ff0d7819 */ /* 0x000fe2000001160d */
[----:B------:R-:W-:Y:S01]  /*1270*/  HADD2.F32 R22, -RZ, R22.H0_H0 ;  /* 0x20000016ff167230 */ /* 0x000fe20000004100 */
[----:B------:R-:W-:Y:S01]  /*1280*/  F2FP.BF16.F32.PACK_AB.RZ R46, R43, R46 ;  /* 0x0000002e2b2e723e */ /* 0x000fe200000190ff */
[----:B------:R-:W-:Y:S01]  /*1290*/  HADD2.F32 R23, -RZ, R23.H0_H0 ;  /* 0x20000017ff177230 */ /* 0x000fe20000004100 */
[----:B------:R-:W-:Y:S01]  /*12a0*/  F2FP.F16.E4M3.UNPACK_B R12, R12 ;  /* 0x0000000cff0c723e */ /* 0x000fe200020006ff */
[----:B0-----:R-:W-:Y:S01]  /*12b0*/  IMAD.WIDE R24, R10, 0x10, R24 ;  /* 0x000000100a187825 */ /* 0x001fe200078e0218 */
[----:B------:R-:W-:-:S03]  /*12c0*/  LOP3.LUT R13, R13, 0xff, RZ, 0xc0, !PT ;  /* 0x000000ff0d0d7812 */ /* 0x000fc600078ec0ff */
[C---:B------:R-:W-:Y:S01]  /*12d0*/  HFMA2.BF16_V2 R32, R16.reuse.H0_H0, R46, R32 ;  /* 0x0000002e10207231 */ /* 0x040fe20000200820 */
[----:B------:R-:W-:Y:S01]  /*12e0*/  F2FP.BF16.F32.PACK_AB.RZ R22, R23, R22 ;  /* 0x000000161716723e */ /* 0x000fe200000190ff */
[----:B------:R-:W-:Y:S01]  /*12f0*/  HADD2.F32 R12, -RZ, R12.H0_H0 ;  /* 0x2000000cff0c7230 */ /* 0x000fe20000004100 */
[----:B------:R-:W-:Y:S01]  /*1300*/  F2FP.F16.E4M3.UNPACK_B R39, R13 ;  /* 0x0000000dff27723e */ /* 0x000fe200020006ff */
[----:B------:R-:W-:Y:S01]  /*1310*/  HADD2.F32 R13, -RZ, R36.H0_H0 ;  /* 0x20000024ff0d7230 */ /* 0x000fe20000004100 */
[----:B------:R-:W-:Y:S01]  /*1320*/  F2FP.F16.E4M3.UNPACK_B R44, R44 ;  /* 0x0000002cff2c723e */ /* 0x000fe200020006ff */
[----:B------:R-:W-:Y:S01]  /*1330*/  HFMA2.BF16_V2 R32, R16.H0_H0, R22, R32 ;  /* 0x0000001610207231 */ /* 0x000fe20000200820 */
[----:B------:R-:W-:Y:S01]  /*1340*/  F2FP.F16.E4M3.UNPACK_B R45, R45 ;  /* 0x0000002dff2d723e */ /* 0x000fe200020006ff */
[----:B------:R-:W2:Y:S01]  /*1350*/  LD.E.128 R24, desc[UR36][R24.64] ;  /* 0x0000002418187980 */ /* 0x000ea2000c101d00 */
[----:B------:R-:W-:Y:S01]  /*1360*/  F2FP.BF16.F32.PACK_AB.RZ R22, R13, R12 ;  /* 0x0000000c0d16723e */ /* 0x000fe200000190ff */
[----:B------:R-:W-:Y:S01]  /*1370*/  VIADD R12, R11, 0x20 ;  /* 0x000000200b0c7836 */ /* 0x000fe20000000000 */
[----:B------:R-:W-:Y:S01]  /*1380*/  SHF.R.U32.HI R41, RZ, 0x8, R41 ;  /* 0x00000008ff297819 */ /* 0x000fe20000011629 */
[----:B------:R-:W-:Y:S01]  /*1390*/  HADD2.F32 R44, -RZ, R44.H0_H0 ;  /* 0x2000002cff2c7230 */ /* 0x000fe20000004100 */
[----:B------:R-:W-:Y:S01]  /*13a0*/  F2FP.F16.E4M3.UNPACK_B R42, R42 ;  /* 0x0000002aff2a723e */ /* 0x000fe200020006ff */
[----:B------:R-:W-:Y:S01]  /*13b0*/  HADD2.F32 R45, -RZ, R45.H0_H0 ;  /* 0x2000002dff2d7230 */ /* 0x000fe20000004100 */
[----:B------:R-:W-:-:S02]  /*13c0*/  LOP3.LUT R13, R12, 0xf8, RZ, 0xc0, !PT ;  /* 0x000000f80c0d7812 */ /* 0x000fc400078ec0ff */
[----:B------:R-:W-:Y:S01]  /*13d0*/  F2FP.F16.E4M3.UNPACK_B R37, R20 ;  /* 0x00000014ff25723e */ /* 0x000fe200020006ff */
[----:B------:R-:W-:Y:S01]  /*13e0*/  HADD2.F32 R39, -RZ, R39.H0_H0 ;  /* 0x20000027ff277230 */ /* 0x000fe20000004100 */
[----:B------:R-:W-:Y:S01]  /*13f0*/  F2FP.BF16.F32.PACK_AB.RZ R45, R44, R45 ;  /* 0x0000002d2c2d723e */ /* 0x000fe200000190ff */
[----:B------:R-:W-:Y:S01]  /*1400*/  IMAD.IADD R13, R4, 0x1, R13 ;  /* 0x00000001040d7824 */ /* 0x000fe200078e020d */
[----:B------:R-:W-:Y:S01]  /*1410*/  F2FP.F16.E4M3.UNPACK_B R20, R21 ;  /* 0x00000015ff14723e */ /* 0x000fe200020006ff */
[----:B------:R-:W-:Y:S01]  /*1420*/  HADD2.F32 R42, -RZ, R42.H0_H0 ;  /* 0x2000002aff2a7230 */ /* 0x000fe20000004100 */
[----:B------:R-:W-:Y:S01]  /*1430*/  F2FP.F16.E4M3.UNPACK_B R41, R41 ;  /* 0x00000029ff29723e */ /* 0x000fe200020006ff */
[C---:B------:R-:W-:Y:S02]  /*1440*/  HFMA2.BF16_V2 R31, R16.reuse.H0_H0, R45, R31 ;  /* 0x0000002d101f7231 */ /* 0x040fe4000020081f */
[----:B------:R-:W0:Y:S01]  /*1450*/  LDS.64 R12, [R13] ;  /* 0x000000000d0c7984 */ /* 0x000e220000000a00 */
[C---:B------:R-:W-:Y:S01]  /*1460*/  LOP3.LUT R21, R14.reuse, 0xffff, RZ, 0xc0, !PT ;  /* 0x0000ffff0e157812 */ /* 0x040fe200078ec0ff */
[----:B------:R-:W-:Y:S01]  /*1470*/  HFMA2.BF16_V2 R31, R16.H0_H0, R22, R31 ;  /* 0x00000016101f7231 */ /* 0x000fe2000020081f */
[----:B------:R-:W-:Y:S01]  /*1480*/  LOP3.LUT R22, R14, 0xff, RZ, 0xc0, !PT ;  /* 0x000000ff0e167812 */ /* 0x000fe200078ec0ff */
[----:B------:R-:W-:Y:S01]  /*1490*/  HADD2.F32 R20, -RZ, R20.H0_H0 ;  /* 0x20000014ff147230 */ /* 0x000fe20000004100 */
[----:B------:R-:W-:Y:S01]  /*14a0*/  SHF.R.U32.HI R21, RZ, 0x8, R21 ;  /* 0x00000008ff157819 */ /* 0x000fe20000011615 */
[----:B------:R-:W-:Y:S01]  /*14b0*/  HADD2.F32 R41, -RZ, R41.H0_H0 ;  /* 0x20000029ff297230 */ /* 0x000fe20000004100 */
[----:B------:R-:W-:-:S02]  /*14c0*/  F2FP.F16.E4M3.UNPACK_B R22, R22 ;  /* 0x00000016ff16723e */ /* 0x000fc400020006ff */
[----:B------:R-:W-:Y:S02]  /*14d0*/  F2FP.F16.E4M3.UNPACK_B R21, R21 ;  /* 0x00000015ff15723e */ /* 0x000fe400020006ff */
[--C-:B------:R-:W-:Y:S01]  /*14e0*/  SHF.R.U32.HI R23, RZ, 0x18, R14.reuse ;  /* 0x00000018ff177819 */ /* 0x100fe2000001160e */
[----:B------:R-:W-:Y:S01]  /*14f0*/  HADD2.F32 R22, -RZ, R22.H0_H0 ;  /* 0x20000016ff167230 */ /* 0x000fe20000004100 */
[----:B------:R-:W-:Y:S01]  /*1500*/  F2FP.BF16.F32.PACK_AB.RZ R39, R20, R39 ;  /* 0x000000271427723e */ /* 0x000fe200000190ff */
[----:B------:R-:W-:Y:S01]  /*1510*/  HADD2.F32 R21, -RZ, R21.H0_H0 ;  /* 0x20000015ff157230 */ /* 0x000fe20000004100 */
[----:B------:R-:W-:Y:S01]  /*1520*/  SHF.R.U32.HI R14, RZ, 0x10, R14 ;  /* 0x00000010ff0e7819 */ /* 0x000fe2000001160e */
[----:B------:R-:W-:Y:S01]  /*1530*/  HADD2.F32 R37, -RZ, R37.H0_H0 ;  /* 0x20000025ff257230 */ /* 0x000fe20000004100 */
[----:B------:R-:W-:Y:S02]  /*1540*/  F2FP.BF16.F32.PACK_AB.RZ R42, R41, R42 ;  /* 0x0000002a292a723e */ /* 0x000fe400000190ff */
[----:B------:R-:W-:-:S02]  /*1550*/  F2FP.BF16.F32.PACK_AB.RZ R22, R21, R22 ;  /* 0x000000161516723e */ /* 0x000fc400000190ff */
[C---:B------:R-:W-:Y:S01]  /*1560*/  LOP3.LUT R21, R15.reuse, 0xffff, RZ, 0xc0, !PT ;  /* 0x0000ffff0f157812 */ /* 0x040fe200078ec0ff */
[----:B------:R-:W-:Y:S01]  /*1570*/  HADD2.F32 R38, -RZ, R38.H0_H0 ;  /* 0x20000026ff267230 */ /* 0x000fe20000004100 */
[----:B------:R-:W-:Y:S01]  /*1580*/  LOP3.LUT R14, R14, 0xff, RZ, 0xc0, !PT ;  /* 0x000000ff0e0e7812 */ /* 0x000fe200078ec0ff */
[----:B------:R-:W-:Y:S01]  /*1590*/  HFMA2.BF16_V2 R35, R16.H0_H0, R42, R35 ;  /* 0x0000002a10237231 */ /* 0x000fe20000200823 */
[----:B------:R-:W-:Y:S02]  /*15a0*/  LOP3.LUT R20, R15, 0xff, RZ, 0xc0, !PT ;  /* 0x000000ff0f147812 */ /* 0x000fe400078ec0ff */
[----:B------:R-:W-:Y:S02]  /*15b0*/  SHF.R.U32.HI R21, RZ, 0x8, R21 ;  /* 0x00000008ff157819 */ /* 0x000fe40000011615 */
[----:B------:R-:W-:Y:S02]  /*15c0*/  F2FP.F16.E4M3.UNPACK_B R23, R23 ;  /* 0x00000017ff17723e */ /* 0x000fe400020006ff */
[----:B------:R-:W-:-:S02]  /*15d0*/  F2FP.F16.E4M3.UNPACK_B R14, R14 ;  /* 0x0000000eff0e723e */ /* 0x000fc400020006ff */
[----:B------:R-:W-:Y:S02]  /*15e0*/  F2FP.F16.E4M3.UNPACK_B R20, R20 ;  /* 0x00000014ff14723e */ /* 0x000fe400020006ff */
[----:B------:R-:W-:Y:S01]  /*15f0*/  F2FP.F16.E4M3.UNPACK_B R21, R21 ;  /* 0x00000015ff15723e */ /* 0x000fe200020006ff */
[----:B------:R-:W-:Y:S01]  /*1600*/  HFMA2.BF16_V2 R30, R16.H0_H0, R22, R30 ;  /* 0x00000016101e7231 */ /* 0x000fe2000020081e */
[----:B------:R-:W-:Y:S01]  /*1610*/  F2FP.BF16.F32.PACK_AB.RZ R37, R38, R37 ;  /* 0x000000252625723e */ /* 0x000fe200000190ff */
[----:B------:R-:W-:Y:S01]  /*1620*/  HADD2.F32 R23, -RZ, R23.H0_H0 ;  /* 0x20000017ff177230 */ /* 0x000fe20000004100 */
[----:B------:R-:W-:Y:S01]  /*1630*/  SHF.R.U32.HI R22, RZ, 0x18, R15 ;  /* 0x00000018ff167819 */ /* 0x000fe2000001160f */
[----:B------:R-:W-:Y:S02]  /*1640*/  HADD2.F32 R20, -RZ, R20.H0_H0 ;  /* 0x20000014ff147230 */ /* 0x000fe40000004100 */
[----:B------:R-:W-:Y:S02]  /*1650*/  HADD2.F32 R14, -RZ, R14.H0_H0 ;  /* 0x2000000eff0e7230 */ /* 0x000fe40000004100 */
[----:B------:R-:W-:-:S02]  /*1660*/  HADD2.F32 R21, -RZ, R21.H0_H0 ;  /* 0x20000015ff157230 */ /* 0x000fc40000004100 */
[----:B0-----:R-:W-:-:S04]  /*1670*/  IMAD.WIDE R12, R10, 0x10, R12 ;  /* 0x000000100a0c7825 */ /* 0x001fc800078e020c */
[----:B------:R-:W-:Y:S01]  /*1680*/  HFMA2.BF16_V2 R35, R16.H0_H0, R37, R35 ;  /* 0x0000002510237231 */ /* 0x000fe20000200823 */
[----:B------:R-:W-:Y:S02]  /*1690*/  F2FP.F16.E4M3.UNPACK_B R37, R22 ;  /* 0x00000016ff25723e */ /* 0x000fe400020006ff */
[----:B------:R-:W-:Y:S02]  /*16a0*/  F2FP.BF16.F32.PACK_AB.RZ R14, R23, R14 ;  /* 0x0000000e170e723e */ /* 0x000fe400000190ff */
[----:B------:R-:W-:Y:S02]  /*16b0*/  F2FP.BF16.F32.PACK_AB.RZ R36, R21, R20 ;  /* 0x000000141524723e */ /* 0x000fe400000190ff */
[----:B------:R2:W3:Y:S01]  /*16c0*/  LD.E.128 R20, desc[UR36][R12.64] ;  /* 0x000000240c147980 */ /* 0x0004e2000c101d00 */
[----:B------:R-:W-:-:S04]  /*16d0*/  SHF.R.U32.HI R15, RZ, 0x10, R15 ;  /* 0x00000010ff0f7819 */ /* 0x000fc8000001160f */
[----:B------:R-:W-:-:S04]  /*16e0*/  LOP3.LUT R15, R15, 0xff, RZ, 0xc0, !PT ;  /* 0x000000ff0f0f7812 */ /* 0x000fc800078ec0ff */
[----:B------:R-:W-:Y:S01]  /*16f0*/  F2FP.F16.E4M3.UNPACK_B R15, R15 ;  /* 0x0000000fff0f723e */ /* 0x000fe200020006ff */
[----:B------:R-:W-:Y:S02]  /*1700*/  HFMA2.BF16_V2 R28, R16.H0_H0, R14, R28 ;  /* 0x0000000e101c7231 */ /* 0x000fe4000020081c */
[----:B------:R-:W-:Y:S02]  /*1710*/  HADD2.F32 R14, -RZ, R37.H0_H0 ;  /* 0x20000025ff0e7230 */ /* 0x000fe40000004100 */
[----:B------:R-:W-:-:S05]  /*1720*/  HADD2.F32 R15, -RZ, R15.H0_H0 ;  /* 0x2000000fff0f7230 */ /* 0x000fca0000004100 */
[----:B------:R-:W-:-:S05]  /*1730*/  F2FP.BF16.F32.PACK_AB.RZ R15, R14, R15 ;  /* 0x0000000f0e0f723e */ /* 0x000fca00000190ff */
[C---:B------:R-:W-:Y:S02]  /*1740*/  HFMA2.BF16_V2 R34, R16.reuse.H0_H0, R15, R34 ;  /* 0x0000000f10227231 */ /* 0x040fe40000200822 */
[C---:B------:R-:W-:Y:S02]  /*1750*/  HFMA2.BF16_V2 R33, R16.reuse.H0_H0, R36, R33 ;  /* 0x0000002410217231 */ /* 0x040fe40000200821 */
[----:B------:R-:W-:Y:S01]  /*1760*/  HFMA2.BF16_V2 R29, R16.H0_H0, R39, R29 ;  /* 0x00000027101d7231 */ /* 0x000fe2000020081d */
[----:B--2---:R-:W-:-:S04]  /*1770*/  LOP3.LUT R12, R24, 0xff, RZ, 0xc0, !PT ;  /* 0x000000ff180c7812 */ /* 0x004fc800078ec0ff */
[----:B------:R-:W-:Y:S02]  /*1780*/  F2FP.F16.E4M3.UNPACK_B R13, R12 ;  /* 0x0000000cff0d723e */ /* 0x000fe400020006ff */
[----:B------:R-:W-:Y:S02]  /*1790*/  LOP3.LUT R12, R25, 0xffff, RZ, 0xc0, !PT ;  /* 0x0000ffff190c7812 */ /* 0x000fe400078ec0ff */
[----:B------:R-:W-:Y:S02]  /*17a0*/  LOP3.LUT R14, R24, 0xffff, RZ, 0xc0, !PT ;  /* 0x0000ffff180e7812 */ /* 0x000fe400078ec0ff */
[----:B------:R-:W-:Y:S02]  /*17b0*/  SHF.R.U32.HI R12, RZ, 0x8, R12 ;  /* 0x00000008ff0c7819 */ /* 0x000fe4000001160c */
[----:B------:R-:W-:Y:S02]  /*17c0*/  SHF.R.U32.HI R14, RZ, 0x8, R14 ;  /* 0x00000008ff0e7819 */ /* 0x000fe4000001160e */
[----:B------:R-:W-:-:S02]  /*17d0*/  SHF.R.U32.HI R15, RZ, 0x18, R24 ;  /* 0x00000018ff0f7819 */ /* 0x000fc40000011618 */
[----:B------:R-:W-:Y:S02]  /*17e0*/  SHF.R.U32.HI R24, RZ, 0x10, R24 ;  /* 0x00000010ff187819 */ /* 0x000fe40000011618 */
[----:B------:R-:W-:Y:S02]  /*17f0*/  F2FP.F16.E4M3.UNPACK_B R37, R12 ;  /* 0x0000000cff25723e */ /* 0x000fe400020006ff */
[----:B------:R-:W-:Y:S02]  /*1800*/  LOP3.LUT R12, R25, 0xff, RZ, 0xc0, !PT ;  /* 0x000000ff190c7812 */ /* 0x000fe400078ec0ff */
[--C-:B------:R-:W-:Y:S02]  /*1810*/  SHF.R.U32.HI R38, RZ, 0x18, R25.reuse ;  /* 0x00000018ff267819 */ /* 0x100fe40000011619 */
[----:B------:R-:W-:Y:S02]  /*1820*/  F2FP.F16.E4M3.UNPACK_B R14, R14 ;  /* 0x0000000eff0e723e */ /* 0x000fe400020006ff */
[----:B------:R-:W-:-:S02]  /*1830*/  SHF.R.U32.HI R25, RZ, 0x10, R25 ;  /* 0x00000010ff197819 */ /* 0x000fc40000011619 */
[----:B------:R-:W-:Y:S01]  /*1840*/  LOP3.LUT R24, R24, 0xff, RZ, 0xc0, !PT ;  /* 0x000000ff18187812 */ /* 0x000fe200078ec0ff */
[----:B------:R-:W-:Y:S01]  /*1850*/  HADD2.F32 R13, -RZ, R13.H0_H0 ;  /* 0x2000000dff0d7230 */ /* 0x000fe20000004100 */
[----:B------:R-:W-:Y:S01]  /*1860*/  LOP3.LUT R25, R25, 0xff, RZ, 0xc0, !PT ;  /* 0x000000ff19197812 */ /* 0x000fe200078ec0ff */
[----:B------:R-:W-:Y:S01]  /*1870*/  HADD2.F32 R14, -RZ, R14.H0_H0 ;  /* 0x2000000eff0e7230 */ /* 0x000fe20000004100 */
[----:B------:R-:W-:Y:S02]  /*1880*/  F2FP.F16.E4M3.UNPACK_B R15, R15 ;  /* 0x0000000fff0f723e */ /* 0x000fe400020006ff */
[----:B------:R-:W-:Y:S02]  /*1890*/  F2FP.F16.E4M3.UNPACK_B R24, R24 ;  /* 0x00000018ff18723e */ /* 0x000fe400020006ff */
[----:B------:R-:W-:Y:S02]  /*18a0*/  F2FP.F16.E4M3.UNPACK_B R38, R38 ;  /* 0x00000026ff26723e */ /* 0x000fe400020006ff */
[----:B------:R-:W-:Y:S01]  /*18b0*/  F2FP.F16.E4M3.UNPACK_B R25, R25 ;  /* 0x00000019ff19723e */ /* 0x000fe200020006ff */
[----:B------:R-:W-:Y:S01]  /*18c0*/  HADD2.F32 R15, -RZ, R15.H0_H0 ;  /* 0x2000000fff0f7230 */ /* 0x000fe20000004100 */
[----:B------:R-:W-:Y:S01]  /*18d0*/  F2FP.BF16.F32.PACK_AB.RZ R13, R14, R13 ;  /* 0x0000000d0e0d723e */ /* 0x000fe200000190ff */
[----:B------:R-:W-:Y:S01]  /*18e0*/  HADD2.F32 R24, -RZ, R24.H0_H0 ;  /* 0x20000018ff187230 */ /* 0x000fe20000004100 */
[----:B------:R-:W-:Y:S01]  /*18f0*/  F2FP.F16.E4M3.UNPACK_B R36, R12 ;  /* 0x0000000cff24723e */ /* 0x000fe200020006ff */
[----:B------:R-:W-:Y:S01]  /*1900*/  HADD2.F32 R38, -RZ, R38.H0_H0 ;  /* 0x20000026ff267230 */ /* 0x000fe20000004100 */
[----:B------:R-:W-:Y:S01]  /*1910*/  LOP3.LUT R12, R26, 0xffff, RZ, 0xc0, !PT ;  /* 0x0000ffff1a0c7812 */ /* 0x000fe200078ec0ff */
[----:B------:R-:W-:Y:S01]  /*1920*/  HADD2.F32 R25, -RZ, R25.H0_H0 ;  /* 0x20000019ff197230 */ /* 0x000fe20000004100 */
[----:B------:R-:W-:Y:S01]  /*1930*/  F2FP.BF16.F32.PACK_AB.RZ R24, R15, R24 ;  /* 0x000000180f18723e */ /* 0x000fe200000190ff */
[----:B------:R-:W-:Y:S01]  /*1940*/  HFMA2.BF16_V2 R32, R16.H0_H0, R13, R32 ;  /* 0x0000000d10207231 */ /* 0x000fe20000200820 */
[----:B------:R-:W-:-:S02]  /*1950*/  SHF.R.U32.HI R12, RZ, 0x8, R12 ;  /* 0x00000008ff0c7819 */ /* 0x000fc4000001160c */
[----:B------:R-:W-:Y:S02]  /*1960*/  LOP3.LUT R13, R26, 0xff, RZ, 0xc0, !PT ;  /* 0x000000ff1a0d7812 */ /* 0x000fe400078ec0ff */
[----:B------:R-:W-:Y:S02]  /*1970*/  LOP3.LUT R15, R27, 0xffff, RZ, 0xc0, !PT ;  /* 0x0000ffff1b0f7812 */ /* 0x000fe400078ec0ff */
[--C-:B------:R-:W-:Y:S02]  /*1980*/  SHF.R.U32.HI R14, RZ, 0x18, R26.reuse ;  /* 0x00000018ff0e7819 */ /* 0x100fe4000001161a */
[----:B------:R-:W-:Y:S02]  /*1990*/  F2FP.BF16.F32.PACK_AB.RZ R25, R38, R25 ;  /* 0x000000192619723e */ /* 0x000fe400000190ff */
[----:B------:R-:W-:Y:S02]  /*19a0*/  SHF.R.U32.HI R26, RZ, 0x10, R26 ;  /* 0x00000010ff1a7819 */ /* 0x000fe4000001161a */
[----:B------:R-:W-:-:S02]  /*19b0*/  F2FP.F16.E4M3.UNPACK_B R12, R12 ;  /* 0x0000000cff0c723e */ /* 0x000fc400020006ff */
[----:B------:R-:W-:Y:S02]  /*19c0*/  F2FP.F16.E4M3.UNPACK_B R13, R13 ;  /* 0x0000000dff0d723e */ /* 0x000fe400020006ff */
[----:B------:R-:W-:Y:S01]  /*19d0*/  SHF.R.U32.HI R15, RZ, 0x8, R15 ;  /* 0x00000008ff0f7819 */ /* 0x000fe2000001160f */
[----:B------:R-:W-:Y:S01]  /*19e0*/  HFMA2.BF16_V2 R29, R16.H0_H0, R25, R29 ;  /* 0x00000019101d7231 */ /* 0x000fe2000020081d */
[----:B------:R-:W-:Y:S01]  /*19f0*/  LOP3.LUT R26, R26, 0xff, RZ, 0xc0, !PT ;  /* 0x000000ff1a1a7812 */ /* 0x000fe200078ec0ff */
[----:B------:R-:W-:Y:S01]  /*1a00*/  HADD2.F32 R13, -RZ, R13.H0_H0 ;  /* 0x2000000dff0d7230 */ /* 0x000fe20000004100 */
[----:B------:R-:W-:Y:S01]  /*1a10*/  F2FP.F16.E4M3.UNPACK_B R25, R15 ;  /* 0x0000000fff19723e */ /* 0x000fe200020006ff */
[----:B------:R-:W-:Y:S01]  /*1a20*/  HADD2.F32 R12, -RZ, R12.H0_H0 ;  /* 0x2000000cff0c7230 */ /* 0x000fe20000004100 */
[----:B------:R-:W-:Y:S02]  /*1a30*/  LOP3.LUT R15, R27, 0xff, RZ, 0xc0, !PT ;  /* 0x000000ff1b0f7812 */ /* 0x000fe400078ec0ff */
[----:B------:R-:W-:-:S02]  /*1a40*/  F2FP.F16.E4M3.UNPACK_B R14, R14 ;  /* 0x0000000eff0e723e */ /* 0x000fc400020006ff */
[----:B------:R-:W-:Y:S01]  /*1a50*/  F2FP.F16.E4M3.UNPACK_B R26, R26 ;  /* 0x0000001aff1a723e */ /* 0x000fe200020006ff */
[----:B------:R-:W-:Y:S01]  /*1a60*/  HFMA2.BF16_V2 R31, R16.H0_H0, R24, R31 ;  /* 0x00000018101f7231 */ /* 0x000fe2000020081f */
[----:B------:R-:W-:Y:S02]  /*1a70*/  F2FP.F16.E4M3.UNPACK_B R24, R15 ;  /* 0x0000000fff18723e */ /* 0x000fe400020006ff */
[----:B------:R-:W-:Y:S01]  /*1a80*/  F2FP.BF16.F32.PACK_AB.RZ R15, R12, R13 ;  /* 0x0000000d0c0f723e */ /* 0x000fe200000190ff */
[----:B------:R-:W-:Y:S02]  /*1a90*/  HADD2.F32 R13, -RZ, R14.H0_H0 ;  /* 0x2000000eff0d7230 */ /* 0x000fe40000004100 */
[----:B------:R-:W-:Y:S02]  /*1aa0*/  HADD2.F32 R26, -RZ, R26.H0_H0 ;  /* 0x2000001aff1a7230 */ /* 0x000fe40000004100 */
[----:B------:R-:W-:-:S03]  /*1ab0*/  VIADD R12, R11, 0x28 ;  /* 0x000000280b0c7836 */ /* 0x000fc60000000000 */
[----:B------:R-:W-:Y:S02]  /*1ac0*/  F2FP.BF16.F32.PACK_AB.RZ R14, R13, R26 ;  /* 0x0000001a0d0e723e */ /* 0x000fe400000190ff */
[----:B------:R-:W-:Y:S02]  /*1ad0*/  LOP3.LUT R13, R12, 0xf8, RZ, 0xc0, !PT ;  /* 0x000000f80c0d7812 */ /* 0x000fe400078ec0ff */
[----:B---3--:R-:W-:Y:S01]  /*1ae0*/  LOP3.LUT R12, R20, 0xffff, RZ, 0xc0, !PT ;  /* 0x0000ffff140c7812 */ /* 0x008fe200078ec0ff */
[----:B------:R-:W-:Y:S02]  /*1af0*/  HADD2.F32 R24, -RZ, R24.H0_H0 ;  /* 0x20000018ff187230 */ /* 0x000fe40000004100 */
[----:B------:R-:W-:Y:S01]  /*1b00*/  HADD2.F32 R25, -RZ, R25.H0_H0 ;  /* 0x20000019ff197230 */ /* 0x000fe20000004100 */
[----:B------:R-:W-:Y:S01]  /*1b10*/  SHF.R.U32.HI R12, RZ, 0x8, R12 ;  /* 0x00000008ff0c7819 */ /* 0x000fe2000001160c */
[----:B------:R-:W-:-:S03]  /*1b20*/  IMAD.IADD R13, R4, 0x1, R13 ;  /* 0x00000001040d7824 */ /* 0x000fc600078e020d */
[----:B------:R-:W-:Y:S02]  /*1b30*/  F2FP.BF16.F32.PACK_AB.RZ R24, R25, R24 ;  /* 0x000000181918723e */ /* 0x000fe400000190ff */
[----:B------:R-:W-:Y:S02]  /*1b40*/  F2FP.F16.E4M3.UNPACK_B R25, R12 ;  /* 0x0000000cff19723e */ /* 0x000fe400020006ff */
[----:B------:R-:W0:Y:S01]  /*1b50*/  LDS.64 R12, [R13] ;  /* 0x000000000d0c7984 */ /* 0x000e220000000a00 */
[C---:B------:R-:W-:Y:S01]  /*1b60*/  HFMA2.BF16_V2 R28, R16.reuse.H0_H0, R14, R28 ;  /* 0x0000000e101c7231 */ /* 0x040fe2000020081c */
[----:B------:R-:W-:Y:S01]  /*1b70*/  LOP3.LUT R14, R20, 0xff, RZ, 0xc0, !PT ;  /* 0x000000ff140e7812 */ /* 0x000fe200078ec0ff */
[----:B------:R-:W-:-:S03]  /*1b80*/  HFMA2.BF16_V2 R30, R16.H0_H0, R15, R30 ;  /* 0x0000000f101e7231 */ /* 0x000fc6000020081e */
[----:B------:R-:W-:Y:S02]  /*1b90*/  F2FP.F16.E4M3.UNPACK_B R15, R14 ;  /* 0x0000000eff0f723e */ /* 0x000fe400020006ff */
[--C-:B------:R-:W-:Y:S02]  /*1ba0*/  SHF.R.U32.HI R14, RZ, 0x18, R20.reuse ;  /* 0x00000018ff0e7819 */ /* 0x100fe40000011614 */
[----:B------:R-:W-:Y:S01]  /*1bb0*/  SHF.R.U32.HI R20, RZ, 0x10, R20 ;  /* 0x00000010ff147819 */ /* 0x000fe20000011614 */
[----:B------:R-:W-:Y:S02]  /*1bc0*/  HADD2.F32 R36, -RZ, R36.H0_H0 ;  /* 0x20000024ff247230 */ /* 0x000fe40000004100 */
[----:B------:R-:W-:Y:S01]  /*1bd0*/  HADD2.F32 R37, -RZ, R37.H0_H0 ;  /* 0x20000025ff257230 */ /* 0x000fe20000004100 */
[----:B------:R-:W-:Y:S02]  /*1be0*/  LOP3.LUT R20, R20, 0xff, RZ, 0xc0, !PT ;  /* 0x000000ff14147812 */ /* 0x000fe400078ec0ff */
[----:B------:R-:W-:-:S02]  /*1bf0*/  F2FP.F16.E4M3.UNPACK_B R14, R14 ;  /* 0x0000000eff0e723e */ /* 0x000fc400020006ff */
[----:B------:R-:W-:Y:S02]  /*1c00*/  F2FP.BF16.F32.PACK_AB.RZ R36, R37, R36 ;  /* 0x000000242524723e */ /* 0x000fe400000190ff */
[----:B------:R-:W-:Y:S01]  /*1c10*/  F2FP.F16.E4M3.UNPACK_B R37, R20 ;  /* 0x00000014ff25723e */ /* 0x000fe200020006ff */
[----:B------:R-:W-:Y:S02]  /*1c20*/  HADD2.F32 R15, -RZ, R15.H0_H0 ;  /* 0x2000000fff0f7230 */ /* 0x000fe40000004100 */
[----:B------:R-:W-:Y:S02]  /*1c30*/  HADD2.F32 R38, -RZ, R25.H0_H0 ;  /* 0x20000019ff267230 */ /* 0x000fe40000004100 */
[----:B------:R-:W-:Y:S02]  /*1c40*/  HADD2.F32 R14, -RZ, R14.H0_H0 ;  /* 0x2000000eff0e7230 */ /* 0x000fe40000004100 */
[----:B------:R-:W-:Y:S01]  /*1c50*/  HADD2.F32 R37, -RZ, R37.H0_H0 ;  /* 0x20000025ff257230 */ /* 0x000fe20000004100 */
[----:B------:R-:W-:-:S04]  /*1c60*/  F2FP.BF16.F32.PACK_AB.RZ R25, R38, R15 ;  /* 0x0000000f2619723e */ /* 0x000fc800000190ff */
[----:B------:R-:W-:Y:S01]  /*1c70*/  F2FP.BF16.F32.PACK_AB.RZ R37, R14, R37 ;  /* 0x000000250e25723e */ /* 0x000fe200000190ff */
[----:B0-----:R-:W-:-:S06]  /*1c80*/  IMAD.WIDE R12, R10, 0x10, R12 ;  /* 0x000000100a0c7825 */ /* 0x001fcc00078e020c */
[----:B------:R-:W2:Y:S01]  /*1c90*/  LD.E.128 R12, desc[UR36][R12.64] ;  /* 0x000000240c0c7980 */ /* 0x000ea2000c101d00 */
[C---:B------:R-:W-:Y:S01]  /*1ca0*/  HFMA2.BF16_V2 R35, R16.reuse.H0_H0, R36, R35 ;  /* 0x0000002410237231 */ /* 0x040fe20000200823 */
[--C-:B------:R-:W-:Y:S02]  /*1cb0*/  SHF.R.U32.HI R36, RZ, 0x18, R27.reuse ;  /* 0x00000018ff247819 */ /* 0x100fe4000001161b */
[----:B------:R-:W-:Y:S01]  /*1cc0*/  SHF.R.U32.HI R27, RZ, 0x10, R27 ;  /* 0x00000010ff1b7819 */ /* 0x000fe2000001161b */
[----:B------:R-:W-:Y:S01]  /*1cd0*/  HFMA2.BF16_V2 R33, R16.H0_H0, R24, R33 ;  /* 0x0000001810217231 */ /* 0x000fe20000200821 */
[----:B------:R-:W-:Y:S02]  /*1ce0*/  LOP3.LUT R24, R21, 0xffff, RZ, 0xc0, !PT ;  /* 0x0000ffff15187812 */ /* 0x000fe400078ec0ff */
        /* <DEDUP_REMOVED lines=8> */
[----:B------:R-:W-:Y:S01]  /*1d70*/  HADD2.F32 R27, -RZ, R27.H0_H0 ;  /* 0x2000001bff1b7230 */ /* 0x000fe20000004100 */
[----:B------:R-:W-:Y:S01]  /*1d80*/  SHF.R.U32.HI R24, RZ, 0x18, R21 ;  /* 0x00000018ff187819 */ /* 0x000fe20000011615 */
[----:B------:R-:W-:-:S02]  /*1d90*/  HADD2.F32 R39, -RZ, R39.H0_H0 ;  /* 0x20000027ff277230 */ /* 0x000fc40000004100 */
[----:B------:R-:W-:Y:S01]  /*1da0*/  HADD2.F32 R40, -RZ, R40.H0_H0 ;  /* 0x20000028ff287230 */ /* 0x000fe20000004100 */
[----:B------:R-:W-:Y:S02]  /*1db0*/  F2FP.BF16.F32.PACK_AB.RZ R27, R36, R27 ;  /* 0x0000001b241b723e */ /* 0x000fe400000190ff */
[----:B------:R-:W-:Y:S02]  /*1dc0*/  F2FP.F16.E4M3.UNPACK_B R20, R24 ;  /* 0x00000018ff14723e */ /* 0x000fe400020006ff */
[----:B------:R-:W-:Y:S02]  /*1dd0*/  SHF.R.U32.HI R21, RZ, 0x10, R21 ;  /* 0x00000010ff157819 */ /* 0x000fe40000011615 */
[----:B------:R-:W-:Y:S02]  /*1de0*/  LOP3.LUT R24, R22, 0xffff, RZ, 0xc0, !PT ;  /* 0x0000ffff16187812 */ /* 0x000fe400078ec0ff */
[----:B------:R-:W-:Y:S01]  /*1df0*/  F2FP.BF16.F32.PACK_AB.RZ R39, R40, R39 ;  /* 0x000000272827723e */ /* 0x000fe200000190ff */
[C---:B------:R-:W-:Y:S01]  /*1e00*/  HFMA2.BF16_V2 R34, R16.reuse.H0_H0, R27, R34 ;  /* 0x0000001b10227231 */ /* 0x040fe20000200822 */
[----:B------:R-:W-:Y:S01]  /*1e10*/  LOP3.LUT R26, R21, 0xff, RZ, 0xc0, !PT ;  /* 0x000000ff151a7812 */ /* 0x000fe200078ec0ff */
[----:B------:R-:W-:Y:S01]  /*1e20*/  HFMA2.BF16_V2 R32, R16.H0_H0, R25, R32 ;  /* 0x0000001910207231 */ /* 0x000fe20000200820 */
[----:B------:R-:W-:-:S02]  /*1e30*/  SHF.R.U32.HI R21, RZ, 0x8, R24 ;  /* 0x00000008ff157819 */ /* 0x000fc40000011618 */
[----:B------:R-:W-:Y:S01]  /*1e40*/  LOP3.LUT R27, R22, 0xff, RZ, 0xc0, !PT ;  /* 0x000000ff161b7812 */ /* 0x000fe200078ec0ff */
[----:B------:R-:W-:Y:S02]  /*1e50*/  HFMA2.BF16_V2 R25, R16.H0_H0, R39, R35 ;  /* 0x0000002710197231 */ /* 0x000fe40000200823 */
[----:B------:R-:W-:Y:S01]  /*1e60*/  HADD2.F32 R35, -RZ, R20.H0_H0 ;  /* 0x20000014ff237230 */ /* 0x000fe20000004100 */
[----:B------:R-:W-:Y:S02]  /*1e70*/  F2FP.F16.E4M3.UNPACK_B R21, R21 ;  /* 0x00000015ff15723e */ /* 0x000fe400020006ff */
[----:B------:R-:W-:Y:S02]  /*1e80*/  SHF.R.U32.HI R24, RZ, 0x18, R22 ;  /* 0x00000018ff187819 */ /* 0x000fe40000011616 */
[----:B------:R-:W-:Y:S02]  /*1e90*/  F2FP.F16.E4M3.UNPACK_B R27, R27 ;  /* 0x0000001bff1b723e */ /* 0x000fe400020006ff */
[----:B------:R-:W-:-:S02]  /*1ea0*/  LOP3.LUT R20, R23, 0xff, RZ, 0xc0, !PT ;  /* 0x000000ff17147812 */ /* 0x000fc400078ec0ff */
[----:B------:R-:W-:Y:S01]  /*1eb0*/  SHF.R.U32.HI R22, RZ, 0x10, R22 ;  /* 0x00000010ff167819 */ /* 0x000fe20000011616 */
[----:B------:R-:W-:Y:S01]  /*1ec0*/  HFMA2.BF16_V2 R31, R16.H0_H0, R37, R31 ;  /* 0x00000025101f7231 */ /* 0x000fe2000020081f */
[----:B------:R-:W-:Y:S01]  /*1ed0*/  LOP3.LUT R41, R23, 0xffff, RZ, 0xc0, !PT ;  /* 0x0000ffff17297812 */ /* 0x000fe200078ec0ff */
[----:B------:R-:W-:Y:S01]  /*1ee0*/  HADD2.F32 R27, -RZ, R27.H0_H0 ;  /* 0x2000001bff1b7230 */ /* 0x000fe20000004100 */
[----:B------:R-:W-:Y:S01]  /*1ef0*/  F2FP.F16.E4M3.UNPACK_B R37, R20 ;  /* 0x00000014ff25723e */ /* 0x000fe200020006ff */
[----:B------:R-:W-:Y:S01]  /*1f00*/  HADD2.F32 R20, -RZ, R21.H0_H0 ;  /* 0x20000015ff147230 */ /* 0x000fe20000004100 */
[----:B------:R-:W-:Y:S02]  /*1f10*/  LOP3.LUT R36, R22, 0xff, RZ, 0xc0, !PT ;  /* 0x000000ff16247812 */ /* 0x000fe400078ec0ff */
[----:B------:R-:W-:Y:S02]  /*1f20*/  SHF.R.U32.HI R22, RZ, 0x8, R41 ;  /* 0x00000008ff167819 */ /* 0x000fe40000011629 */
[----:B------:R-:W-:-:S02]  /*1f30*/  F2FP.F16.E4M3.UNPACK_B R26, R26 ;  /* 0x0000001aff1a723e */ /* 0x000fc400020006ff */
[----:B------:R-:W-:Y:S02]  /*1f40*/  F2FP.F16.E4M3.UNPACK_B R22, R22 ;  /* 0x00000016ff16723e */ /* 0x000fe400020006ff */
[----:B------:R-:W-:Y:S01]  /*1f50*/  F2FP.BF16.F32.PACK_AB.RZ R27, R20, R27 ;  /* 0x0000001b141b723e */ /* 0x000fe200000190ff */
[----:B------:R-:W-:Y:S02]  /*1f60*/  VIADD R20, R11, 0x30 ;  /* 0x000000300b147836 */ /* 0x000fe40000000000 */
[----:B------:R-:W-:Y:S02]  /*1f70*/  HADD2.F32 R26, -RZ, R26.H0_H0 ;  /* 0x2000001aff1a7230 */ /* 0x000fe40000004100 */
[----:B------:R-:W-:Y:S01]  /*1f80*/  HADD2.F32 R37, -RZ, R37.H0_H0 ;  /* 0x20000025ff257230 */ /* 0x000fe20000004100 */
[----:B------:R-:W-:Y:S01]  /*1f90*/  LOP3.LUT R21, R20, 0xf8, RZ, 0xc0, !PT ;  /* 0x000000f814157812 */ /* 0x000fe200078ec0ff */
[----:B------:R-:W-:Y:S01]  /*1fa0*/  HADD2.F32 R22, -RZ, R22.H0_H0 ;  /* 0x20000016ff167230 */ /* 0x000fe20000004100 */
[----:B------:R-:W-:-:S02]  /*1fb0*/  F2FP.F16.E4M3.UNPACK_B R24, R24 ;  /* 0x00000018ff18723e */ /* 0x000fc400020006ff */
[----:B------:R-:W-:Y:S01]  /*1fc0*/  F2FP.BF16.F32.PACK_AB.RZ R26, R35, R26 ;  /* 0x0000001a231a723e */ /* 0x000fe200000190ff */
[----:B------:R-:W-:Y:S01]  /*1fd0*/  IMAD.IADD R21, R4, 0x1, R21 ;  /* 0x0000000104157824 */ /* 0x000fe200078e0215 */
[----:B------:R-:W-:Y:S02]  /*1fe0*/  F2FP.BF16.F32.PACK_AB.RZ R37, R22, R37 ;  /* 0x000000251625723e */ /* 0x000fe400000190ff */
[--C-:B------:R-:W-:Y:S02]  /*1ff0*/  SHF.R.U32.HI R38, RZ, 0x18, R23.reuse ;  /* 0x00000018ff267819 */ /* 0x100fe40000011617 */
[----:B------:R-:W-:Y:S01]  /*2000*/  SHF.R.U32.HI R35, RZ, 0x10, R23 ;  /* 0x00000010ff237819 */ /* 0x000fe20000011617 */
[----:B------:R-:W-:Y:S02]  /*2010*/  HADD2.F32 R23, -RZ, R24.H0_H0 ;  /* 0x20000018ff177230 */ /* 0x000fe40000004100 */
[C---:B------:R-:W-:Y:S02]  /*2020*/  HFMA2.BF16_V2 R24, R16.reuse.H0_H0, R26, R29 ;  /* 0x0000001a10187231 */ /* 0x040fe4000020081d */
[----:B------:R-:W-:Y:S01]  /*2030*/  HFMA2.BF16_V2 R26, R16.H0_H0, R37, R33 ;  /* 0x00000025101a7231 */ /* 0x000fe20000200821 */
[----:B------:R-:W-:-:S02]  /*2040*/  F2FP.F16.E4M3.UNPACK_B R36, R36 ;  /* 0x00000024ff24723e */ /* 0x000fc400020006ff */
[----:B------:R-:W-:Y:S02]  /*2050*/  LOP3.LUT R35, R35, 0xff, RZ, 0xc0, !PT ;  /* 0x000000ff23237812 */ /* 0x000fe400078ec0ff */
[----:B------:R-:W-:Y:S01]  /*2060*/  F2FP.F16.E4M3.UNPACK_B R38, R38 ;  /* 0x00000026ff26723e */ /* 0x000fe200020006ff */
[----:B------:R-:W-:Y:S01]  /*2070*/  HADD2.F32 R36, -RZ, R36.H0_H0 ;  /* 0x20000024ff247230 */ /* 0x000fe20000004100 */
[----:B------:R-:W-:-:S03]  /*2080*/  F2FP.F16.E4M3.UNPACK_B R35, R35 ;  /* 0x00000023ff23723e */ /* 0x000fc600020006ff */
[----:B------:R-:W-:Y:S01]  /*2090*/  HADD2.F32 R38, -RZ, R38.H0_H0 ;  /* 0x20000026ff267230 */ /* 0x000fe20000004100 */
[----:B------:R-:W-:Y:S01]  /*20a0*/  F2FP.BF16.F32.PACK_AB.RZ R36, R23, R36 ;  /* 0x000000241724723e */ /* 0x000fe200000190ff */
[----:B------:R-:W-:Y:S02]  /*20b0*/  HADD2.F32 R35, -RZ, R35.H0_H0 ;  /* 0x20000023ff237230 */ /* 0x000fe40000004100 */
[----:B------:R-:W-:-:S03]  /*20c0*/  HFMA2.BF16_V2 R30, R16.H0_H0, R27, R30 ;  /* 0x0000001b101e7231 */ /* 0x000fc6000020081e */
[----:B------:R-:W-:-:S05]  /*20d0*/  F2FP.BF16.F32.PACK_AB.RZ R35, R38, R35 ;  /* 0x000000232623723e */ /* 0x000fca00000190ff */
[C---:B------:R-:W-:Y:S02]  /*20e0*/  HFMA2.BF16_V2 R34, R16.reuse.H0_H0, R35, R34 ;  /* 0x0000002310227231 */ /* 0x040fe40000200822 */
[----:B------:R-:W-:Y:S01]  /*20f0*/  HFMA2.BF16_V2 R28, R16.H0_H0, R36, R28 ;  /* 0x00000024101c7231 */ /* 0x000fe2000020081c */
[----:B--2---:R-:W-:-:S04]  /*2100*/  LOP3.LUT R20, R13, 0xff, RZ, 0xc0, !PT ;  /* 0x000000ff0d147812 */ /* 0x004fc800078ec0ff */
[----:B------:R-:W-:Y:S02]  /*2110*/  F2FP.F16.E4M3.UNPACK_B R37, R20 ;  /* 0x00000014ff25723e */ /* 0x000fe400020006ff */
[----:B------:R-:W0:Y:S01]  /*2120*/  LDS.64 R20, [R21] ;  /* 0x0000000015147984 */ /* 0x000e220000000a00 */
[C---:B------:R-:W-:Y:S02]  /*2130*/  LOP3.LUT R22, R12.reuse, 0xffff, RZ, 0xc0, !PT ;  /* 0x0000ffff0c167812 */ /* 0x040fe400078ec0ff */
[----:B------:R-:W-:Y:S02]  /*2140*/  LOP3.LUT R23, R12, 0xff, RZ, 0xc0, !PT ;  /* 0x000000ff0c177812 */ /* 0x000fe400078ec0ff */
[--C-:B------:R-:W-:Y:S02]  /*2150*/  SHF.R.U32.HI R33, RZ, 0x18, R12.reuse ;  /* 0x00000018ff217819 */ /* 0x100fe4000001160c */
[----:B------:R-:W-:-:S04]  /*2160*/  SHF.R.U32.HI R12, RZ, 0x10, R12 ;  /* 0x00000010ff0c7819 */ /* 0x000fc8000001160c */
[----:B------:R-:W-:Y:S02]  /*2170*/  LOP3.LUT R12, R12, 0xff, RZ, 0xc0, !PT ;  /* 0x000000ff0c0c7812 */ /* 0x000fe400078ec0ff */
[----:B------:R-:W-:Y:S02]  /*2180*/  LOP3.LUT R27, R13, 0xffff, RZ, 0xc0, !PT ;  /* 0x0000ffff0d1b7812 */ /* 0x000fe400078ec0ff */
[--C-:B------:R-:W-:Y:S02]  /*2190*/  SHF.R.U32.HI R29, RZ, 0x18, R13.reuse ;  /* 0x00000018ff1d7819 */ /* 0x100fe4000001160d */
[----:B------:R-:W-:Y:S02]  /*21a0*/  F2FP.F16.E4M3.UNPACK_B R35, R12 ;  /* 0x0000000cff23723e */ /* 0x000fe400020006ff */
[----:B------:R-:W-:Y:S02]  /*21b0*/  SHF.R.U32.HI R13, RZ, 0x10, R13 ;  /* 0x00000010ff0d7819 */ /* 0x000fe4000001160d */
        /* <DEDUP_REMOVED lines=9> */
[----:B------:R-:W-:Y:S02]  /*2250*/  F2FP.F16.E4M3.UNPACK_B R13, R12 ;  /* 0x0000000cff0d723e */ /* 0x000fe400020006ff */
[----:B------:R-:W-:Y:S02]  /*2260*/  LOP3.LUT R12, R14, 0xff, RZ, 0xc0, !PT ;  /* 0x000000ff0e0c7812 */ /* 0x000fe400078ec0ff */
[--C-:B------:R-:W-:Y:S02]  /*2270*/  SHF.R.U32.HI R27, RZ, 0x18, R14.reuse ;  /* 0x00000018ff1b7819 */ /* 0x100fe4000001160e */
[----:B------:R-:W-:Y:S01]  /*2280*/  SHF.R.U32.HI R14, RZ, 0x10, R14 ;  /* 0x00000010ff0e7819 */ /* 0x000fe2000001160e */
[----:B------:R-:W-:Y:S01]  /*2290*/  HADD2.F32 R23, -RZ, R23.H0_H0 ;  /* 0x20000017ff177230 */ /* 0x000fe20000004100 */
[----:B------:R-:W-:Y:S01]  /*22a0*/  F2FP.F16.E4M3.UNPACK_B R33, R33 ;  /* 0x00000021ff21723e */ /* 0x000fe200020006ff */
[----:B------:R-:W-:Y:S01]  /*22b0*/  HADD2.F32 R22, -RZ, R22.H0_H0 ;  /* 0x20000016ff167230 */ /* 0x000fe20000004100 */
[----:B------:R-:W-:Y:S01]  /*22c0*/  LOP3.LUT R36, R15, 0xffff, RZ, 0xc0, !PT ;  /* 0x0000ffff0f247812 */ /* 0x000fe200078ec0ff */
[----:B0-----:R-:W-:Y:S01]  /*22d0*/  IMAD.WIDE R20, R10, 0x10, R20 ;  /* 0x000000100a147825 */ /* 0x001fe200078e0214 */
[----:B------:R-:W-:-:S02]  /*22e0*/  F2FP.F16.E4M3.UNPACK_B R40, R29 ;  /* 0x0000001dff28723e */ /* 0x000fc400020006ff */
[----:B------:R-:W-:Y:S02]  /*22f0*/  LOP3.LUT R29, R14, 0xff, RZ, 0xc0, !PT ;  /* 0x000000ff0e1d7812 */ /* 0x000fe400078ec0ff */
[----:B------:R-:W-:Y:S01]  /*2300*/  SHF.R.U32.HI R14, RZ, 0x8, R36 ;  /* 0x00000008ff0e7819 */ /* 0x000fe20000011624 */
[----:B------:R-:W-:Y:S01]  /*2310*/  HADD2.F32 R36, -RZ, R33.H0_H0 ;  /* 0x20000021ff247230 */ /* 0x000fe20000004100 */
[----:B------:R-:W-:Y:S02]  /*2320*/  F2FP.BF16.F32.PACK_AB.RZ R33, R22, R23 ;  /* 0x000000171621723e */ /* 0x000fe400000190ff */
[----:B------:R-:W2:Y:S01]  /*2330*/  LD.E.128 R20, desc[UR36][R20.64] ;  /* 0x0000002414147980 */ /* 0x000ea2000c101d00 */
[----:B------:R-:W-:Y:S02]  /*2340*/  HADD2.F32 R35, -RZ, R35.H0_H0 ;  /* 0x20000023ff237230 */ /* 0x000fe40000004100 */
[----:B------:R-:W-:Y:S02]  /*2350*/  HADD2.F32 R37, -RZ, R37.H0_H0 ;  /* 0x20000025ff257230 */ /* 0x000fe40000004100 */
[----:B------:R-:W-:Y:S01]  /*2360*/  HADD2.F32 R38, -RZ, R38.H0_H0 ;  /* 0x20000026ff267230 */ /* 0x000fe20000004100 */
[----:B------:R-:W-:-:S04]  /*2370*/  F2FP.BF16.F32.PACK_AB.RZ R35, R36, R35 ;  /* 0x000000232423723e */ /* 0x000fc800000190ff */
[----:B------:R-:W-:Y:S01]  /*2380*/  F2FP.BF16.F32.PACK_AB.RZ R37, R38, R37 ;  /* 0x000000252625723e */ /* 0x000fe200000190ff */
[----:B------:R-:W-:Y:S01]  /*2390*/  HFMA2.BF16_V2 R31, R16.H0_H0, R35, R31 ;  /* 0x00000023101f7231 */ /* 0x000fe2000020081f */
[----:B------:R-:W-:-:S03]  /*23a0*/  SHF.R.U32.HI R35, RZ, 0x18, R15 ;  /* 0x00000018ff237819 */ /* 0x000fc6000001160f */
[C---:B------:R-:W-:Y:S01]  /*23b0*/  HFMA2.BF16_V2 R25, R16.reuse.H0_H0, R37, R25 ;  /* 0x0000002510197231 */ /* 0x040fe20000200819 */
[----:B------:R-:W-:Y:S02]  /*23c0*/  F2FP.F16.E4M3.UNPACK_B R37, R35 ;  /* 0x00000023ff25723e */ /* 0x000fe400020006ff */
[----:B------:R-:W-:Y:S01]  /*23d0*/  SHF.R.U32.HI R35, RZ, 0x10, R15 ;  /* 0x00000010ff237819 */ /* 0x000fe2000001160f */
[----:B------:R-:W-:Y:S01]  /*23e0*/  HFMA2.BF16_V2 R32, R16.H0_H0, R33, R32 ;  /* 0x0000002110207231 */ /* 0x000fe20000200820 */
        /* <DEDUP_REMOVED lines=12> */
[----:B------:R-:W-:Y:S01]  /*24b0*/  HADD2.F32 R35, -RZ, R35.H0_H0 ;  /* 0x20000023ff237230 */ /* 0x000fe20000004100 */
[----:B------:R-:W-:-:S04]  /*24c0*/  F2FP.BF16.F32.PACK_AB.RZ R13, R14, R33 ;  /* 0x000000210e0d723e */ /* 0x000fc800000190ff */
[----:B------:R-:W-:Y:S01]  /*24d0*/  F2FP.BF16.F32.PACK_AB.RZ R35, R12, R35 ;  /* 0x000000230c23723e */ /* 0x000fe200000190ff */
[----:B------:R-:W-:Y:S02]  /*24e0*/  VIADD R12, R11, 0x38 ;  /* 0x000000380b0c7836 */ /* 0x000fe40000000000 */
[C---:B------:R-:W-:Y:S02]  /*24f0*/  HFMA2.BF16_V2 R26, R16.reuse.H0_H0, R13, R26 ;  /* 0x0000000d101a7231 */ /* 0x040fe4000020081a */
[----:B------:R-:W-:Y:S02]  /*2500*/  HADD2.F32 R40, -RZ, R40.H0_H0 ;  /* 0x20000028ff287230 */ /* 0x000fe40000004100 */
[----:B------:R-:W-:Y:S01]  /*2510*/  HADD2.F32 R39, -RZ, R39.H0_H0 ;  /* 0x20000027ff277230 */ /* 0x000fe20000004100 */
[----:B------:R-:W-:Y:S01]  /*2520*/  LOP3.LUT R13, R12, 0xf8, RZ, 0xc0, !PT ;  /* 0x000000f80c0d7812 */ /* 0x000fe200078ec0ff */
[----:B------:R-:W-:-:S03]  /*2530*/  HFMA2.BF16_V2 R30, R16.H0_H0, R15, R30 ;  /* 0x0000000f101e7231 */ /* 0x000fc6000020081e */
[----:B------:R-:W-:Y:S01]  /*2540*/  F2FP.BF16.F32.PACK_AB.RZ R39, R40, R39 ;  /* 0x000000272827723e */ /* 0x000fe200000190ff */
[----:B------:R-:W-:-:S04]  /*2550*/  IMAD.IADD R13, R4, 0x1, R13 ;  /* 0x00000001040d7824 */ /* 0x000fc800078e020d */
[----:B------:R-:W-:Y:S01]  /*2560*/  HFMA2.BF16_V2 R24, R16.H0_H0, R39, R24 ;  /* 0x0000002710187231 */ /* 0x000fe20000200818 */
[C---:B--2---:R-:W-:Y:S02]  /*2570*/  LOP3.LUT R12, R20.reuse, 0xffff, RZ, 0xc0, !PT ;  /* 0x0000ffff140c7812 */ /* 0x044fe400078ec0ff */
[----:B------:R-:W-:Y:S02]  /*2580*/  SHF.R.U32.HI R15, RZ, 0x18, R20 ;  /* 0x00000018ff0f7819 */ /* 0x000fe40000011614 */
[----:B------:R-:W-:Y:S02]  /*2590*/  SHF.R.U32.HI R12, RZ, 0x8, R12 ;  /* 0x00000008ff0c7819 */ /* 0x000fe4000001160c */
[----:B------:R-:W-:Y:S02]  /*25a0*/  F2FP.F16.E4M3.UNPACK_B R39, R15 ;  /* 0x0000000fff27723e */ /* 0x000fe400020006ff */
[----:B------:R-:W-:Y:S02]  /*25b0*/  F2FP.F16.E4M3.UNPACK_B R15, R12 ;  /* 0x0000000cff0f723e */ /* 0x000fe400020006ff */
[----:B------:R-:W0:Y:S01]  /*25c0*/  LDS.64 R12, [R13] ;  /* 0x000000000d0c7984 */ /* 0x000e220000000a00 */
[----:B------:R-:W-:-:S02]  /*25d0*/  LOP3.LUT R14, R20, 0xff, RZ, 0xc0, !PT ;  /* 0x000000ff140e7812 */ /* 0x000fc400078ec0ff */
[----:B------:R-:W-:Y:S02]  /*25e0*/  SHF.R.U32.HI R20, RZ, 0x10, R20 ;  /* 0x00000010ff147819 */ /* 0x000fe40000011614 */
[----:B------:R-:W-:Y:S02]  /*25f0*/  F2FP.F16.E4M3.UNPACK_B R14, R14 ;  /* 0x0000000eff0e723e */ /* 0x000fe400020006ff */
[----:B------:R-:W-:Y:S01]  /*2600*/  LOP3.LUT R20, R20, 0xff, RZ, 0xc0, !PT ;  /* 0x000000ff14147812 */ /* 0x000fe200078ec0ff */
[----:B------:R-:W-:Y:S02]  /*2610*/  HADD2.F32 R15, -RZ, R15.H0_H0 ;  /* 0x2000000fff0f7230 */ /* 0x000fe40000004100 */
[----:B------:R-:W-:Y:S01]  /*2620*/  HADD2.F32 R14, -RZ, R14.H0_H0 ;  /* 0x2000000eff0e7230 */ /* 0x000fe20000004100 */
[----:B------:R-:W-:Y:S01]  /*2630*/  F2FP.F16.E4M3.UNPACK_B R38, R20 ;  /* 0x00000014ff26723e */ /* 0x000fe200020006ff */
[----:B------:R-:W-:-:S04]  /*2640*/  HADD2.F32 R40, -RZ, R39.H0_H0 ;  /* 0x20000027ff287230 */ /* 0x000fc80000004100 */
[----:B------:R-:W-:Y:S01]  /*2650*/  HADD2.F32 R39, -RZ, R38.H0_H0 ;  /* 0x20000026ff277230 */ /* 0x000fe20000004100 */
[----:B------:R-:W-:Y:S01]  /*2660*/  F2FP.BF16.F32.PACK_AB.RZ R38, R15, R14 ;  /* 0x0000000e0f26723e */ /* 0x000fe200000190ff */
[----:B0-----:R-:W-:-:S06]  /*2670*/  IMAD.WIDE R12, R10, 0x10, R12 ;  /* 0x000000100a0c7825 */ /* 0x001fcc00078e020c */
[----:B------:R-:W2:Y:S01]  /*2680*/  LD.E.128 R12, desc[UR36][R12.64] ;  /* 0x000000240c0c7980 */ /* 0x000ea2000c101d00 */
[----:B------:R-:W-:Y:S02]  /*2690*/  F2FP.F16.E4M3.UNPACK_B R27, R27 ;  /* 0x0000001bff1b723e */ /* 0x000fe400020006ff */
[----:B------:R-:W-:-:S03]  /*26a0*/  F2FP.F16.E4M3.UNPACK_B R29, R29 ;  /* 0x0000001dff1d723e */ /* 0x000fc600020006ff */
[----:B------:R-:W-:Y:S02]  /*26b0*/  HADD2.F32 R36, -RZ, R27.H0_H0 ;  /* 0x2000001bff247230 */ /* 0x000fe40000004100 */
[----:B------:R-:W-:-:S05]  /*26c0*/  HADD2.F32 R29, -RZ, R29.H0_H0 ;  /* 0x2000001dff1d7230 */ /* 0x000fca0000004100 */
[----:B------:R-:W-:-:S05]  /*26d0*/  F2FP.BF16.F32.PACK_AB.RZ R27, R36, R29 ;  /* 0x0000001d241b723e */ /* 0x000fca00000190ff */
[C---:B------:R-:W-:Y:S02]  /*26e0*/  HFMA2.BF16_V2 R27, R16.reuse.H0_H0, R27, R28 ;  /* 0x0000001b101b7231 */ /* 0x040fe4000020081c */
[----:B------:R-:W-:Y:S01]  /*26f0*/  HFMA2.BF16_V2 R28, R16.H0_H0, R35, R34 ;  /* 0x00000023101c7231 */ /* 0x000fe20000200822 */
[C---:B------:R-:W-:Y:S02]  /*2700*/  LOP3.LUT R34, R21.reuse, 0xffff, RZ, 0xc0, !PT ;  /* 0x0000ffff15227812 */ /* 0x040fe400078ec0ff */
[----:B------:R-:W-:Y:S02]  /*2710*/  SHF.R.U32.HI R35, RZ, 0x18, R21 ;  /* 0x00000018ff237819 */ /* 0x000fe40000011615 */
[----:B------:R-:W-:Y:S02]  /*2720*/  SHF.R.U32.HI R34, RZ, 0x8, R34 ;  /* 0x00000008ff227819 */ /* 0x000fe40000011622 */
[----:B------:R-:W-:Y:S02]  /*2730*/  LOP3.LUT R36, R21, 0xff, RZ, 0xc0, !PT ;  /* 0x000000ff15247812 */ /* 0x000fe400078ec0ff */
[----:B------:R-:W-:-:S02]  /*2740*/  F2FP.F16.E4M3.UNPACK_B R35, R35 ;  /* 0x00000023ff23723e */ /* 0x000fc400020006ff */
[----:B------:R-:W-:Y:S02]  /*2750*/  F2FP.F16.E4M3.UNPACK_B R34, R34 ;  /* 0x00000022ff22723e */ /* 0x000fe400020006ff */
[----:B------:R-:W-:Y:S02]  /*2760*/  F2FP.F16.E4M3.UNPACK_B R36, R36 ;  /* 0x00000024ff24723e */ /* 0x000fe400020006ff */
[----:B------:R-:W-:Y:S02]  /*2770*/  SHF.R.U32.HI R21, RZ, 0x10, R21 ;  /* 0x00000010ff157819 */ /* 0x000fe40000011615 */
[C---:B------:R-:W-:Y:S01]  /*2780*/  LOP3.LUT R20, R22.reuse, 0xffff, RZ, 0xc0, !PT ;  /* 0x0000ffff16147812 */ /* 0x040fe200078ec0ff */
[----:B------:R-:W-:Y:S01]  /*2790*/  HFMA2.BF16_V2 R32, R16.H0_H0, R38, R32 ;  /* 0x0000002610207231 */ /* 0x000fe20000200820 */
[----:B------:R-:W-:Y:S01]  /*27a0*/  LOP3.LUT R37, R21, 0xff, RZ, 0xc0, !PT ;  /* 0x000000ff15257812 */ /* 0x000fe200078ec0ff */
[----:B------:R-:W-:Y:S01]  /*27b0*/  HADD2.F32 R38, -RZ, R35.H0_H0 ;  /* 0x20000023ff267230 */ /* 0x000fe20000004100 */
[----:B------:R-:W-:Y:S01]  /*27c0*/  SHF.R.U32.HI R21, RZ, 0x8, R20 ;  /* 0x00000008ff157819 */ /* 0x000fe20000011614 */
[----:B------:R-:W-:Y:S01]  /*27d0*/  HADD2.F32 R36, -RZ, R36.H0_H0 ;  /* 0x20000024ff247230 */ /* 0x000fe20000004100 */
[----:B------:R-:W-:Y:S01]  /*27e0*/  LOP3.LUT R20, R22, 0xff, RZ, 0xc0, !PT ;  /* 0x000000ff16147812 */ /* 0x000fe200078ec0ff */
[----:B------:R-:W-:-:S02]  /*27f0*/  HADD2.F32 R35, -RZ, R34.H0_H0 ;  /* 0x20000022ff237230 */ /* 0x000fc40000004100 */
[----:B------:R-:W-:Y:S01]  /*2800*/  VIADD R34, R11, 0x40 ;  /* 0x000000400b227836 */ /* 0x000fe20000000000 */
[----:B------:R-:W-:Y:S02]  /*2810*/  F2FP.F16.E4M3.UNPACK_B R37, R37 ;  /* 0x00000025ff25723e */ /* 0x000fe400020006ff */
[----:B------:R-:W-:Y:S02]  /*2820*/  F2FP.F16.E4M3.UNPACK_B R20, R20 ;  /* 0x00000014ff14723e */ /* 0x000fe400020006ff */
[----:B------:R-:W-:Y:S02]  /*2830*/  F2FP.BF16.F32.PACK_AB.RZ R36, R35, R36 ;  /* 0x000000242324723e */ /* 0x000fe400000190ff */
[----:B------:R-:W-:Y:S02]  /*2840*/  F2FP.F16.E4M3.UNPACK_B R21, R21 ;  /* 0x00000015ff15723e */ /* 0x000fe400020006ff */
[----:B------:R-:W-:Y:S01]  /*2850*/  LOP3.LUT R35, R34, 0xf8, RZ, 0xc0, !PT ;  /* 0x000000f822237812 */ /* 0x000fe200078ec0ff */
[----:B------:R-:W-:-:S02]  /*2860*/  HADD2.F32 R37, -RZ, R37.H0_H0 ;  /* 0x20000025ff257230 */ /* 0x000fc40000004100 */
[----:B------:R-:W-:Y:S02]  /*2870*/  HADD2.F32 R34, -RZ, R20.H0_H0 ;  /* 0x20000014ff227230 */ /* 0x000fe40000004100 */
[----:B------:R-:W-:Y:S02]  /*2880*/  HADD2.F32 R21, -RZ, R21.H0_H0 ;  /* 0x20000015ff157230 */ /* 0x000fe40000004100 */
[----:B------:R-:W-:Y:S01]  /*2890*/  IMAD.IADD R20, R4, 0x1, R35 ;  /* 0x0000000104147824 */ /* 0x000fe200078e0223 */
[----:B------:R-:W-:Y:S02]  /*28a0*/  F2FP.BF16.F32.PACK_AB.RZ R37, R38, R37 ;  /* 0x000000252625723e */ /* 0x000fe400000190ff */
[----:B------:R-:W-:-:S03]  /*28b0*/  F2FP.BF16.F32.PACK_AB.RZ R38, R21, R34 ;  /* 0x000000221526723e */ /* 0x000fc600000190ff */
[----:B------:R-:W0:Y:S01]  /*28c0*/  LDS.64 R20, [R20] ;  /* 0x0000000014147984 */ /* 0x000e220000000a00 */
[--C-:B------:R-:W-:Y:S02]  /*28d0*/  SHF.R.U32.HI R29, RZ, 0x18, R22.reuse ;  /* 0x00000018ff1d7819 */ /* 0x100fe40000011616 */
[----:B------:R-:W-:-:S04]  /*28e0*/  SHF.R.U32.HI R22, RZ, 0x10, R22 ;  /* 0x00000010ff167819 */ /* 0x000fc80000011616 */
[----:B------:R-:W-:Y:S01]  /*28f0*/  LOP3.LUT R22, R22, 0xff, RZ, 0xc0, !PT ;  /* 0x000000ff16167812 */ /* 0x000fe200078ec0ff */
[C---:B------:R-:W-:Y:S01]  /*2900*/  HFMA2.BF16_V2 R35, R16.reuse.H0_H0, R36, R25 ;  /* 0x0000002410237231 */ /* 0x040fe20000200819 */
[----:B------:R-:W-:Y:S01]  /*2910*/  F2FP.F16.E4M3.UNPACK_B R29, R29 ;  /* 0x0000001dff1d723e */ /* 0x000fe200020006ff */
[----:B------:R-:W-:Y:S01]  /*2920*/  HFMA2.BF16_V2 R34, R16.H0_H0, R37, R24 ;  /* 0x0000002510227231 */ /* 0x000fe20000200818 */
[----:B------:R-:W-:Y:S02]  /*2930*/  F2FP.F16.E4M3.UNPACK_B R22, R22 ;  /* 0x00000016ff16723e */ /* 0x000fe400020006ff */
[C---:B------:R-:W-:Y:S02]  /*2940*/  LOP3.LUT R33, R23.reuse, 0xffff, RZ, 0xc0, !PT ;  /* 0x0000ffff17217812 */ /* 0x040fe400078ec0ff */
[----:B------:R-:W-:Y:S02]  /*2950*/  LOP3.LUT R24, R23, 0xff, RZ, 0xc0, !PT ;  /* 0x000000ff17187812 */ /* 0x000fe400078ec0ff */
[----:B------:R-:W-:-:S02]  /*2960*/  SHF.R.U32.HI R25, RZ, 0x18, R23 ;  /* 0x00000018ff197819 */ /* 0x000fc40000011617 */
[----:B------:R-:W-:Y:S01]  /*2970*/  SHF.R.U32.HI R23, RZ, 0x10, R23 ;  /* 0x00000010ff177819 */ /* 0x000fe20000011617 */
[----:B------:R-:W-:Y:S02]  /*2980*/  HADD2.F32 R29, -RZ, R29.H0_H0 ;  /* 0x2000001dff1d7230 */ /* 0x000fe40000004100 */
[----:B------:R-:W-:Y:S01]  /*2990*/  HADD2.F32 R22, -RZ, R22.H0_H0 ;  /* 0x20000016ff167230 */ /* 0x000fe20000004100 */
[----:B------:R-:W-:Y:S02]  /*29a0*/  LOP3.LUT R23, R23, 0xff, RZ, 0xc0, !PT ;  /* 0x000000ff17177812 */ /* 0x000fe400078ec0ff */
[----:B------:R-:W-:Y:S02]  /*29b0*/  SHF.R.U32.HI R33, RZ, 0x8, R33 ;  /* 0x00000008ff217819 */ /* 0x000fe40000011621 */
[----:B------:R-:W-:Y:S02]  /*29c0*/  F2FP.BF16.F32.PACK_AB.RZ R22, R29, R22 ;  /* 0x000000161d16723e */ /* 0x000fe400000190ff */
[----:B------:R-:W-:-:S02]  /*29d0*/  F2FP.F16.E4M3.UNPACK_B R25, R25 ;  /* 0x00000019ff19723e */ /* 0x000fc400020006ff */
[----:B------:R-:W-:Y:S01]  /*29e0*/  F2FP.F16.E4M3.UNPACK_B R23, R23 ;  /* 0x00000017ff17723e */ /* 0x000fe200020006ff */
[----:B------:R-:W-:Y:S01]  /*29f0*/  HFMA2.BF16_V2 R29, R16.H0_H0, R22, R27 ;  /* 0x00000016101d7231 */ /* 0x000fe2000020081b */
[----:B------:R-:W-:Y:S02]  /*2a00*/  F2FP.F16.E4M3.UNPACK_B R33, R33 ;  /* 0x00000021ff21723e */ /* 0x000fe400020006ff */
[----:B------:R-:W-:Y:S01]  /*2a10*/  F2FP.F16.E4M3.UNPACK_B R24, R24 ;  /* 0x00000018ff18723e */ /* 0x000fe200020006ff */
[----:B------:R-:W-:Y:S02]  /*2a20*/  HADD2.F32 R22, -RZ, R25.H0_H0 ;  /* 0x20000019ff167230 */ /* 0x000fe40000004100 */
[----:B------:R-:W-:Y:S02]  /*2a30*/  HADD2.F32 R23, -RZ, R23.H0_H0 ;  /* 0x20000017ff177230 */ /* 0x000fe40000004100 */
[----:B------:R-:W-:Y:S02]  /*2a40*/  HADD2.F32 R24, -RZ, R24.H0_H0 ;  /* 0x20000018ff187230 */ /* 0x000fe40000004100 */
[----:B------:R-:W-:Y:S01]  /*2a50*/  HADD2.F32 R33, -RZ, R33.H0_H0 ;  /* 0x20000021ff217230 */ /* 0x000fe20000004100 */
[----:B------:R-:W-:Y:S01]  /*2a60*/  F2FP.BF16.F32.PACK_AB.RZ R23, R22, R23 ;  /* 0x000000171617723e */ /* 0x000fe200000190ff */
[----:B0-----:R-:W-:-:S03]  /*2a70*/  IMAD.WIDE R20, R10, 0x10, R20 ;  /* 0x000000100a147825 */ /* 0x001fc600078e0214 */
[----:B------:R-:W-:Y:S01]  /*2a80*/  F2FP.BF16.F32.PACK_AB.RZ R24, R33, R24 ;  /* 0x000000182118723e */ /* 0x000fe200000190ff */
[----:B------:R-:W-:-:S04]  /*2a90*/  HFMA2.BF16_V2 R28, R16.H0_H0, R23, R28 ;  /* 0x00000017101c7231 */ /* 0x000fc8000020081c */
[C---:B------:R-:W-:Y:S02]  /*2aa0*/  HFMA2.BF16_V2 R33, R16.reuse.H0_H0, R24, R26 ;  /* 0x0000001810217231 */ /* 0x040fe4000020081a */
[----:B------:R0:W3:Y:S01]  /*2ab0*/  LD.E.128 R24, desc[UR36][R20.64] ;  /* 0x0000002414187980 */ /* 0x0000e2000c101d00 */
[----:B------:R-:W-:Y:S01]  /*2ac0*/  HFMA2.BF16_V2 R30, R16.H0_H0, R38, R30 ;  /* 0x00000026101e7231 */ /* 0x000fe2000020081e */
[----:B------:R-:W-:-:S05]  /*2ad0*/  F2FP.BF16.F32.PACK_AB.RZ R39, R40, R39 ;  /* 0x000000272827723e */ /* 0x000fca00000190ff */
[----:B------:R-:W-:Y:S01]  /*2ae0*/  HFMA2.BF16_V2 R31, R16.H0_H0, R39, R31 ;  /* 0x00000027101f7231 */ /* 0x000fe2000020081f */
[C---:B--2---:R-:W-:Y:S02]  /*2af0*/  LOP3.LUT R22, R12.reuse, 0xffff, RZ, 0xc0, !PT ;  /* 0x0000ffff0c167812 */ /* 0x044fe400078ec0ff */
[----:B------:R-:W-:Y:S02]  /*2b00*/  LOP3.LUT R37, R13, 0xffff, RZ, 0xc0, !PT ;  /* 0x0000ffff0d257812 */ /* 0x000fe400078ec0ff */
[----:B------:R-:W-:Y:S02]  /*2b10*/  SHF.R.U32.HI R22, RZ, 0x8, R22 ;  /* 0x00000008ff167819 */ /* 0x000fe40000011616 */
[----:B0-----:R-:W-:Y:S02]  /*2b20*/  SHF.R.U32.HI R20, RZ, 0x8, R37 ;  /* 0x00000008ff147819 */ /* 0x001fe40000011625 */
[----:B------:R-:W-:Y:S02]  /*2b30*/  F2FP.F16.E4M3.UNPACK_B R23, R22 ;  /* 0x00000016ff17723e */ /* 0x000fe400020006ff */
[----:B------:R-:W-:-:S02]  /*2b40*/  LOP3.LUT R22, R12, 0xff, RZ, 0xc0, !PT ;  /* 0x000000ff0c167812 */ /* 0x000fc400078ec0ff */
[--C-:B------:R-:W-:Y:S02]  /*2b50*/  SHF.R.U32.HI R36, RZ, 0x18, R12.reuse ;  /* 0x00000018ff247819 */ /* 0x100fe4000001160c */
[----:B------:R-:W-:Y:S02]  /*2b60*/  SHF.R.U32.HI R12, RZ, 0x10, R12 ;  /* 0x00000010ff0c7819 */ /* 0x000fe4000001160c */
[----:B------:R-:W-:Y:S02]  /*2b70*/  F2FP.F16.E4M3.UNPACK_B R22, R22 ;  /* 0x00000016ff16723e */ /* 0x000fe400020006ff */
[----:B------:R-:W-:Y:S02]  /*2b80*/  F2FP.F16.E4M3.UNPACK_B R38, R20 ;  /* 0x00000014ff26723e */ /* 0x000fe400020006ff */
[----:B------:R-:W-:Y:S02]  /*2b90*/  LOP3.LUT R20, R13, 0xff, RZ, 0xc0, !PT ;  /* 0x000000ff0d147812 */ /* 0x000fe400078ec0ff */
[----:B------:R-:W-:-:S02]  /*2ba0*/  SHF.R.U32.HI R21, RZ, 0x18, R13 ;  /* 0x00000018ff157819 */ /* 0x000fc4000001160d */
[----:B------:R-:W-:Y:S02]  /*2bb0*/  LOP3.LUT R12, R12, 0xff, RZ, 0xc0, !PT ;  /* 0x000000ff0c0c7812 */ /* 0x000fe400078ec0ff */
[----:B------:R-:W-:Y:S01]  /*2bc0*/  SHF.R.U32.HI R13, RZ, 0x10, R13 ;  /* 0x00000010ff0d7819 */ /* 0x000fe2000001160d */
[----:B------:R-:W-:Y:S01]  /*2bd0*/  HADD2.F32 R22, -RZ, R22.H0_H0 ;  /* 0x20000016ff167230 */ /* 0x000fe20000004100 */
[----:B------:R-:W-:Y:S01]  /*2be0*/  F2FP.F16.E4M3.UNPACK_B R36, R36 ;  /* 0x00000024ff24723e */ /* 0x000fe200020006ff */
[----:B------:R-:W-:Y:S01]  /*2bf0*/  HADD2.F32 R23, -RZ, R23.H0_H0 ;  /* 0x20000017ff177230 */ /* 0x000fe20000004100 */
[----:B------:R-:W-:Y:S02]  /*2c00*/  F2FP.F16.E4M3.UNPACK_B R12, R12 ;  /* 0x0000000cff0c723e */ /* 0x000fe400020006ff */
[----:B------:R-:W-:Y:S02]  /*2c10*/  LOP3.LUT R13, R13, 0xff, RZ, 0xc0, !PT ;  /* 0x000000ff0d0d7812 */ /* 0x000fe400078ec0ff */
[----:B------:R-:W-:Y:S01]  /*2c20*/  F2FP.BF16.F32.PACK_AB.RZ R22, R23, R22 ;  /* 0x000000161716723e */ /* 0x000fe200000190ff */
[----:B------:R-:W-:Y:S01]  /*2c30*/  HADD2.F32 R12, -RZ, R12.H0_H0 ;  /* 0x2000000cff0c7230 */ /* 0x000fe20000004100 */
[----:B------:R-:W-:Y:S01]  /*2c40*/  F2FP.F16.E4M3.UNPACK_B R39, R13 ;  /* 0x0000000dff27723e */ /* 0x000fe200020006ff */
[----:B------:R-:W-:-:S02]  /*2c50*/  HADD2.F32 R13, -RZ, R36.H0_H0 ;  /* 0x20000024ff0d7230 */ /* 0x000fc40000004100 */
[----:B------:R-:W-:-:S03]  /*2c60*/  HFMA2.BF16_V2 R32, R16.H0_H0, R22, R32 ;  /* 0x0000001610207231 */ /* 0x000fc60000200820 */
[----:B------:R-:W-:Y:S01]  /*2c70*/  F2FP.BF16.F32.PACK_AB.RZ R22, R13, R12 ;  /* 0x0000000c0d16723e */ /* 0x000fe200000190ff */
[----:B------:R-:W-:-:S05]  /*2c80*/  VIADD R12, R11, 0x48 ;  /* 0x000000480b0c7836 */ /* 0x000fca0000000000 */
[----:B------:R-:W-:-:S05]  /*2c90*/  LOP3.LUT R13, R12, 0xf8, RZ, 0xc0, !PT ;  /* 0x000000f80c0d7812 */ /* 0x000fca00078ec0ff */
[----:B------:R-:W-:Y:S01]  /*2ca0*/  IMAD.IADD R13, R4, 0x1, R13 ;  /* 0x00000001040d7824 */ /* 0x000fe200078e020d */
[----:B------:R-:W-:-:S05]  /*2cb0*/  F2FP.F16.E4M3.UNPACK_B R37, R20 ;  /* 0x00000014ff25723e */ /* 0x000fca00020006ff */
[----:B------:R-:W0:Y:S01]  /*2cc0*/  LDS.64 R12, [R13] ;  /* 0x000000000d0c7984 */ /* 0x000e220000000a00 */
[----:B------:R-:W-:Y:S02]  /*2cd0*/  F2FP.F16.E4M3.UNPACK_B R20, R21 ;  /* 0x00000015ff14723e */ /* 0x000fe400020006ff */
[C---:B------:R-:W-:Y:S01]  /*2ce0*/  LOP3.LUT R21, R14.reuse, 0xffff, RZ, 0xc0, !PT ;  /* 0x0000ffff0e157812 */ /* 0x040fe200078ec0ff */
[----:B------:R-:W-:Y:S01]  /*2cf0*/  HFMA2.BF16_V2 R31, R16.H0_H0, R22, R31 ;  /* 0x00000016101f7231 */ /* 0x000fe2000020081f */
[----:B------:R-:W-:Y:S02]  /*2d00*/  LOP3.LUT R22, R14, 0xff, RZ, 0xc0, !PT ;  /* 0x000000ff0e167812 */ /* 0x000fe400078ec0ff */
[----:B------:R-:W-:Y:S02]  /*2d10*/  SHF.R.U32.HI R21, RZ, 0x8, R21 ;  /* 0x00000008ff157819 */ /* 0x000fe40000011615 */
[----:B------:R-:W-:Y:S02]  /*2d20*/  F2FP.F16.E4M3.UNPACK_B R22, R22 ;  /* 0x00000016ff16723e */ /* 0x000fe400020006ff */
[----:B------:R-:W-:-:S03]  /*2d30*/  F2FP.F16.E4M3.UNPACK_B R21, R21 ;  /* 0x00000015ff15723e */ /* 0x000fc600020006ff */
[----:B------:R-:W-:Y:S02]  /*2d40*/  HADD2.F32 R22, -RZ, R22.H0_H0 ;  /* 0x20000016ff167230 */ /* 0x000fe40000004100 */
[----:B------:R-:W-:Y:S01]  /*2d50*/  HADD2.F32 R21, -RZ, R21.H0_H0 ;  /* 0x20000015ff157230 */ /* 0x000fe20000004100 */
[--C-:B------:R-:W-:Y:S01]  /*2d60*/  SHF.R.U32.HI R23, RZ, 0x18, R14.reuse ;  /* 0x00000018ff177819 */ /* 0x100fe2000001160e */
[----:B------:R-:W-:Y:S02]  /*2d70*/  HADD2.F32 R20, -RZ, R20.H0_H0 ;  /* 0x20000014ff147230 */ /* 0x000fe40000004100 */
[----:B------:R-:W-:Y:S01]  /*2d80*/  HADD2.F32 R39, -RZ, R39.H0_H0 ;  /* 0x20000027ff277230 */ /* 0x000fe20000004100 */
[----:B------:R-:W-:Y:S02]  /*2d90*/  F2FP.BF16.F32.PACK_AB.RZ R22, R21, R22 ;  /* 0x000000161516723e */ /* 0x000fe400000190ff */
[----:B------:R-:W-:Y:S02]  /*2da0*/  SHF.R.U32.HI R14, RZ, 0x10, R14 ;  /* 0x00000010ff0e7819 */ /* 0x000fe4000001160e */
[----:B------:R-:W-:-:S02]  /*2db0*/  LOP3.LUT R21, R15, 0xffff, RZ, 0xc0, !PT ;  /* 0x0000ffff0f157812 */ /* 0x000fc400078ec0ff */
[----:B------:R-:W-:Y:S02]  /*2dc0*/  F2FP.BF16.F32.PACK_AB.RZ R39, R20, R39 ;  /* 0x000000271427723e */ /* 0x000fe400000190ff */
[----:B------:R-:W-:Y:S02]  /*2dd0*/  LOP3.LUT R14, R14, 0xff, RZ, 0xc0, !PT ;  /* 0x000000ff0e0e7812 */ /* 0x000fe400078ec0ff */
[----:B------:R-:W-:Y:S02]  /*2de0*/  LOP3.LUT R20, R15, 0xff, RZ, 0xc0, !PT ;  /* 0x000000ff0f147812 */ /* 0x000fe400078ec0ff */
[----:B------:R-:W-:Y:S01]  /*2df0*/  SHF.R.U32.HI R21, RZ, 0x8, R21 ;  /* 0x00000008ff157819 */ /* 0x000fe20000011615 */
[----:B------:R-:W-:Y:S01]  /*2e00*/  HADD2.F32 R37, -RZ, R37.H0_H0 ;  /* 0x20000025ff257230 */ /* 0x000fe20000004100 */
[----:B------:R-:W-:Y:S01]  /*2e10*/  F2FP.F16.E4M3.UNPACK_B R23, R23 ;  /* 0x00000017ff17723e */ /* 0x000fe200020006ff */
[----:B------:R-:W-:Y:S01]  /*2e20*/  HADD2.F32 R38, -RZ, R38.H0_H0 ;  /* 0x20000026ff267230 */ /* 0x000fe20000004100 */
        /* <DEDUP_REMOVED lines=15> */
[----:B------:R3:W2:Y:S01]  /*2f20*/  LD.E.128 R20, desc[UR36][R12.64] ;  /* 0x000000240c147980 */ /* 0x0006a2000c101d00 */
[----:B------:R-:W-:-:S04]  /*2f30*/  SHF.R.U32.HI R15, RZ, 0x10, R15 ;  /* 0x00000010ff0f7819 */ /* 0x000fc8000001160f */
[----:B------:R-:W-:-:S04]  /*2f40*/  LOP3.LUT R15, R15, 0xff, RZ, 0xc0, !PT ;  /* 0x000000ff0f0f7812 */ /* 0x000fc800078ec0ff */
[----:B------:R-:W-:Y:S01]  /*2f50*/  F2FP.F16.E4M3.UNPACK_B R15, R15 ;  /* 0x0000000fff0f723e */ /* 0x000fe200020006ff */
[----:B------:R-:W-:Y:S02]  /*2f60*/  HFMA2.BF16_V2 R29, R16.H0_H0, R14, R29 ;  /* 0x0000000e101d7231 */ /* 0x000fe4000020081d */
[----:B------:R-:W-:Y:S01]  /*2f70*/  HADD2.F32 R14, -RZ, R37.H0_H0 ;  /* 0x20000025ff0e7230 */ /* 0x000fe20000004100 */
[----:B---3--:R-:W-:Y:S01]  /*2f80*/  LOP3.LUT R12, R24, 0xff, RZ, 0xc0, !PT ;  /* 0x000000ff180c7812 */ /* 0x008fe200078ec0ff */
[----:B------:R-:W-:-:S03]  /*2f90*/  HADD2.F32 R15, -RZ, R15.H0_H0 ;  /* 0x2000000fff0f7230 */ /* 0x000fc60000004100 */
[----:B------:R-:W-:Y:S02]  /*2fa0*/  F2FP.F16.E4M3.UNPACK_B R13, R12 ;  /* 0x0000000cff0d723e */ /* 0x000fe400020006ff */
[----:B------:R-:W-:Y:S02]  /*2fb0*/  F2FP.BF16.F32.PACK_AB.RZ R14, R14, R15 ;  /* 0x0000000f0e0e723e */ /* 0x000fe400000190ff */
[----:B------:R-:W-:Y:S02]  /*2fc0*/  LOP3.LUT R12, R25, 0xffff, RZ, 0xc0, !PT ;  /* 0x0000ffff190c7812 */ /* 0x000fe400078ec0ff */
[----:B------:R-:W-:Y:S01]  /*2fd0*/  LOP3.LUT R15, R24, 0xffff, RZ, 0xc0, !PT ;  /* 0x0000ffff180f7812 */ /* 0x000fe200078ec0ff */
[C---:B------:R-:W-:Y:S01]  /*2fe0*/  HFMA2.BF16_V2 R28, R16.reuse.H0_H0, R14, R28 ;  /* 0x0000000e101c7231 */ /* 0x040fe2000020081c */
[----:B------:R-:W-:Y:S02]  /*2ff0*/  SHF.R.U32.HI R14, RZ, 0x18, R24 ;  /* 0x00000018ff0e7819 */ /* 0x000fe40000011618 */
[----:B------:R-:W-:Y:S01]  /*3000*/  SHF.R.U32.HI R12, RZ, 0x8, R12 ;  /* 0x00000008ff0c7819 */ /* 0x000fe2000001160c */
[----:B------:R-:W-:Y:S01]  /*3010*/  HFMA2.BF16_V2 R33, R16.H0_H0, R36, R33 ;  /* 0x0000002410217231 */ /* 0x000fe20000200821 */
[----:B------:R-:W-:-:S02]  /*3020*/  SHF.R.U32.HI R15, RZ, 0x8, R15 ;  /* 0x00000008ff0f7819 */ /* 0x000fc4000001160f */
[----:B------:R-:W-:Y:S02]  /*3030*/  F2FP.F16.E4M3.UNPACK_B R36, R14 ;  /* 0x0000000eff24723e */ /* 0x000fe400020006ff */
[----:B------:R-:W-:Y:S02]  /*3040*/  F2FP.F16.E4M3.UNPACK_B R38, R12 ;  /* 0x0000000cff26723e */ /* 0x000fe400020006ff */
[----:B------:R-:W-:Y:S02]  /*3050*/  SHF.R.U32.HI R24, RZ, 0x10, R24 ;  /* 0x00000010ff187819 */ /* 0x000fe40000011618 */
[----:B------:R-:W-:Y:S02]  /*3060*/  LOP3.LUT R12, R25, 0xff, RZ, 0xc0, !PT ;  /* 0x000000ff190c7812 */ /* 0x000fe400078ec0ff */
[--C-:B------:R-:W-:Y:S02]  /*3070*/  SHF.R.U32.HI R14, RZ, 0x18, R25.reuse ;  /* 0x00000018ff0e7819 */ /* 0x100fe40000011619 */
[----:B------:R-:W-:-:S02]  /*3080*/  SHF.R.U32.HI R25, RZ, 0x10, R25 ;  /* 0x00000010ff197819 */ /* 0x000fc40000011619 */
[----:B------:R-:W-:Y:S02]  /*3090*/  F2FP.F16.E4M3.UNPACK_B R15, R15 ;  /* 0x0000000fff0f723e */ /* 0x000fe400020006ff */
[----:B------:R-:W-:Y:S01]  /*30a0*/  LOP3.LUT R24, R24, 0xff, RZ, 0xc0, !PT ;  /* 0x000000ff18187812 */ /* 0x000fe200078ec0ff */
[C---:B------:R-:W-:Y:S01]  /*30b0*/  HFMA2.BF16_V2 R34, R16.reuse.H0_H0, R39, R34 ;  /* 0x0000002710227231 */ /* 0x040fe20000200822 */
[----:B------:R-:W-:Y:S01]  /*30c0*/  LOP3.LUT R25, R25, 0xff, RZ, 0xc0, !PT ;  /* 0x000000ff19197812 */ /* 0x000fe200078ec0ff */
[----:B------:R-:W-:Y:S01]  /*30d0*/  HADD2.F32 R13, -RZ, R13.H0_H0 ;  /* 0x2000000dff0d7230 */ /* 0x000fe20000004100 */
[----:B------:R-:W-:Y:S01]  /*30e0*/  F2FP.F16.E4M3.UNPACK_B R39, R14 ;  /* 0x0000000eff27723e */ /* 0x000fe200020006ff */
[----:B------:R-:W-:Y:S01]  /*30f0*/  HADD2.F32 R14, -RZ, R15.H0_H0 ;  /* 0x2000000fff0e7230 */ /* 0x000fe20000004100 */
        /* <DEDUP_REMOVED lines=12> */
[----:B------:R-:W-:Y:S02]  /*31c0*/  F2FP.BF16.F32.PACK_AB.RZ R25, R14, R25 ;  /* 0x000000190e19723e */ /* 0x000fe400000190ff */
[----:B------:R-:W-:Y:S02]  /*31d0*/  LOP3.LUT R13, R26, 0xff, RZ, 0xc0, !PT ;  /* 0x000000ff1a0d7812 */ /* 0x000fe400078ec0ff */
[----:B------:R-:W-:Y:S02]  /*31e0*/  LOP3.LUT R15, R27, 0xffff, RZ, 0xc0, !PT ;  /* 0x0000ffff1b0f7812 */ /* 0x000fe400078ec0ff */
[--C-:B------:R-:W-:Y:S02]  /*31f0*/  SHF.R.U32.HI R14, RZ, 0x18, R26.reuse ;  /* 0x00000018ff0e7819 */ /* 0x100fe4000001161a */
        /* <DEDUP_REMOVED lines=19> */
[----:B------:R-:W-:Y:S01]  /*3330*/  LOP3.LUT R13, R12, 0xf8, RZ, 0xc0, !PT ;  /* 0x000000f80c0d7812 */ /* 0x000fe200078ec0ff */
[----:B------:R-:W-:Y:S02]  /*3340*/  HADD2.F32 R24, -RZ, R24.H0_H0 ;  /* 0x20000018ff187230 */ /* 0x000fe40000004100 */
[----:B------:R-:W-:Y:S02]  /*3350*/  HADD2.F32 R25, -RZ, R25.H0_H0 ;  /* 0x20000019ff197230 */ /* 0x000fe40000004100 */
[----:B------:R-:W-:-:S03]  /*3360*/  IMAD.IADD R13, R4, 0x1, R13 ;  /* 0x00000001040d7824 */ /* 0x000fc600078e020d */
[----:B------:R-:W-:Y:S02]  /*3370*/  F2FP.BF16.F32.PACK_AB.RZ R24, R25, R24 ;  /* 0x000000181918723e */ /* 0x000fe400000190ff */
[--C-:B------:R-:W-:Y:S02]  /*3380*/  SHF.R.U32.HI R36, RZ, 0x18, R27.reuse ;  /* 0x00000018ff247819 */ /* 0x100fe4000001161b */
[----:B------:R-:W-:-:S04]  /*3390*/  SHF.R.U32.HI R27, RZ, 0x10, R27 ;  /* 0x00000010ff1b7819 */ /* 0x000fc8000001161b */
[----:B------:R-:W-:Y:S02]  /*33a0*/  LOP3.LUT R27, R27, 0xff, RZ, 0xc0, !PT ;  /* 0x000000ff1b1b7812 */ /* 0x000fe400078ec0ff */
[----:B------:R-:W-:Y:S02]  /*33b0*/  F2FP.F16.E4M3.UNPACK_B R36, R36 ;  /* 0x00000024ff24723e */ /* 0x000fe400020006ff */
[----:B------:R-:W-:-:S03]  /*33c0*/  F2FP.F16.E4M3.UNPACK_B R27, R27 ;  /* 0x0000001bff1b723e */ /* 0x000fc600020006ff */
[----:B------:R-:W-:Y:S02]  /*33d0*/  HADD2.F32 R14, -RZ, R36.H0_H0 ;  /* 0x20000024ff0e7230 */ /* 0x000fe40000004100 */
[----:B------:R-:W-:-:S05]  /*33e0*/  HADD2.F32 R27, -RZ, R27.H0_H0 ;  /* 0x2000001bff1b7230 */ /* 0x000fca0000004100 */
[----:B------:R-:W-:Y:S01]  /*33f0*/  F2FP.BF16.F32.PACK_AB.RZ R14, R14, R27 ;  /* 0x0000001b0e0e723e */ /* 0x000fe200000190ff */
[----:B------:R-:W-:Y:S02]  /*3400*/  HADD2.F32 R37, -RZ, R37.H0_H0 ;  /* 0x20000025ff257230 */ /* 0x000fe40000004100 */
[C---:B------:R-:W-:Y:S02]  /*3410*/  HFMA2.BF16_V2 R30, R16.reuse.H0_H0, R15, R30 ;  /* 0x0000000f101e7231 */ /* 0x040fe4000020081e */
[----:B------:R-:W-:Y:S02]  /*3420*/  HADD2.F32 R38, -RZ, R38.H0_H0 ;  /* 0x20000026ff267230 */ /* 0x000fe40000004100 */
[----:B------:R-:W-:-:S03]  /*3430*/  HFMA2.BF16_V2 R28, R16.H0_H0, R14, R28 ;  /* 0x0000000e101c7231 */ /* 0x000fc6000020081c */
[----:B------:R-:W-:-:S05]  /*3440*/  F2FP.BF16.F32.PACK_AB.RZ R37, R38, R37 ;  /* 0x000000252625723e */ /* 0x000fca00000190ff */
[----:B------:R-:W-:Y:S01]  /*3450*/  HFMA2.BF16_V2 R35, R16.H0_H0, R37, R35 ;  /* 0x0000002510237231 */ /* 0x000fe20000200823 */
[----:B--2---:R-:W-:-:S04]  /*3460*/  LOP3.LUT R12, R20, 0xffff, RZ, 0xc0, !PT ;  /* 0x0000ffff140c7812 */ /* 0x004fc800078ec0ff */
[----:B------:R-:W-:-:S04]  /*3470*/  SHF.R.U32.HI R12, RZ, 0x8, R12 ;  /* 0x00000008ff0c7819 */ /* 0x000fc8000001160c */
[----:B------:R-:W-:Y:S02]  /*3480*/  F2FP.F16.E4M3.UNPACK_B R25, R12 ;  /* 0x0000000cff19723e */ /* 0x000fe400020006ff */
[----:B------:R-:W0:Y:S01]  /*3490*/  LDS.64 R12, [R13] ;  /* 0x000000000d0c7984 */ /* 0x000e220000000a00 */
        /* <DEDUP_REMOVED lines=11> */
[----:B------:R-:W-:-:S04]  /*3550*/  F2FP.BF16.F32.PACK_AB.RZ R25, R38, R15 ;  /* 0x0000000f2619723e */ /* 0x000fc800000190ff */
[----:B------:R-:W-:Y:S01]  /*3560*/  F2FP.BF16.F32.PACK_AB.RZ R37, R14, R37 ;  /* 0x000000250e25723e */ /* 0x000fe200000190ff */
[----:B0-----:R-:W-:-:S06]  /*3570*/  IMAD.WIDE R12, R10, 0x10, R12 ;  /* 0x000000100a0c7825 */ /* 0x001fcc00078e020c */
[----:B------:R-:W2:Y:S01]  /*3580*/  LD.E.128 R12, desc[UR36][R12.64] ;  /* 0x000000240c0c7980 */ /* 0x000ea2000c101d00 */
[----:B------:R-:W-:Y:S01]  /*3590*/  HFMA2.BF16_V2 R33, R16.H0_H0, R24, R33 ;  /* 0x0000001810217231 */ /* 0x000fe20000200821 */
[C---:B------:R-:W-:Y:S02]  /*35a0*/  LOP3.LUT R24, R21.reuse, 0xffff, RZ, 0xc0, !PT ;  /* 0x0000ffff15187812 */ /* 0x040fe400078ec0ff */
[----:B------:R-:W-:Y:S02]  /*35b0*/  LOP3.LUT R20, R21, 0xff, RZ, 0xc0, !PT ;  /* 0x000000ff15147812 */ /* 0x000fe400078ec0ff */
[----:B------:R-:W-:Y:S02]  /*35c0*/  SHF.R.U32.HI R24, RZ, 0x8, R24 ;  /* 0x00000008ff187819 */ /* 0x000fe40000011618 */
[----:B------:R-:W-:Y:S02]  /*35d0*/  F2FP.F16.E4M3.UNPACK_B R39, R20 ;  /* 0x00000014ff27723e */ /* 0x000fe400020006ff */
[----:B------:R-:W-:-:S02]  /*35e0*/  F2FP.F16.E4M3.UNPACK_B R40, R24 ;  /* 0x00000018ff28723e */ /* 0x000fc400020006ff */
[--C-:B------:R-:W-:Y:S01]  /*35f0*/  SHF.R.U32.HI R24, RZ, 0x18, R21.reuse ;  /* 0x00000018ff187819 */ /* 0x100fe20000011615 */
[----:B------:R-:W-:Y:S02]  /*3600*/  HADD2.F32 R39, -RZ, R39.H0_H0 ;  /* 0x20000027ff277230 */ /* 0x000fe40000004100 */
[----:B------:R-:W-:Y:S01]  /*3610*/  HADD2.F32 R40, -RZ, R40.H0_H0 ;  /* 0x20000028ff287230 */ /* 0x000fe20000004100 */
[----:B------:R-:W-:Y:S02]  /*3620*/  F2FP.F16.E4M3.UNPACK_B R20, R24 ;  /* 0x00000018ff14723e */ /* 0x000fe400020006ff */
[----:B------:R-:W-:Y:S02]  /*3630*/  SHF.R.U32.HI R21, RZ, 0x10, R21 ;  /* 0x00000010ff157819 */ /* 0x000fe40000011615 */
[----:B------:R-:W-:Y:S01]  /*3640*/  LOP3.LUT R24, R22, 0xffff, RZ, 0xc0, !PT ;  /* 0x0000ffff16187812 */ /* 0x000fe200078ec0ff */
[----:B------:R-:W-:Y:S01]  /*3650*/  HFMA2.BF16_V2 R29, R16.H0_H0, R26, R29 ;  /* 0x0000001a101d7231 */ /* 0x000fe2000020081d */
[----:B------:R-:W-:-:S02]  /*3660*/  F2FP.BF16.F32.PACK_AB.RZ R39, R40, R39 ;  /* 0x000000272827723e */ /* 0x000fc400000190ff */
[----:B------:R-:W-:Y:S01]  /*3670*/  LOP3.LUT R26, R21, 0xff, RZ, 0xc0, !PT ;  /* 0x000000ff151a7812 */ /* 0x000fe200078ec0ff */
[C---:B------:R-:W-:Y:S01]  /*3680*/  HFMA2.BF16_V2 R32, R16.reuse.H0_H0, R25, R32 ;  /* 0x0000001910207231 */ /* 0x040fe20000200820 */
[----:B------:R-:W-:Y:S02]  /*3690*/  SHF.R.U32.HI R21, RZ, 0x8, R24 ;  /* 0x00000008ff157819 */ /* 0x000fe40000011618 */
[----:B------:R-:W-:Y:S01]  /*36a0*/  LOP3.LUT R27, R22, 0xff, RZ, 0xc0, !PT ;  /* 0x000000ff161b7812 */ /* 0x000fe200078ec0ff */
[----:B------:R-:W-:Y:S02]  /*36b0*/  HFMA2.BF16_V2 R25, R16.H0_H0, R39, R35 ;  /* 0x0000002710197231 */ /* 0x000fe40000200823 */
[----:B------:R-:W-:Y:S01]  /*36c0*/  HADD2.F32 R35, -RZ, R20.H0_H0 ;  /* 0x20000014ff237230 */ /* 0x000fe20000004100 */
[----:B------:R-:W-:Y:S02]  /*36d0*/  F2FP.F16.E4M3.UNPACK_B R21, R21 ;  /* 0x00000015ff15723e */ /* 0x000fe400020006ff */
[----:B------:R-:W-:-:S02]  /*36e0*/  SHF.R.U32.HI R24, RZ, 0x18, R22 ;  /* 0x00000018ff187819 */ /* 0x000fc40000011616 */
[----:B------:R-:W-:Y:S02]  /*36f0*/  F2FP.F16.E4M3.UNPACK_B R27, R27 ;  /* 0x0000001bff1b723e */ /* 0x000fe400020006ff */
[C---:B------:R-:W-:Y:S02]  /*3700*/  LOP3.LUT R20, R23.reuse, 0xff, RZ, 0xc0, !PT ;  /* 0x000000ff17147812 */ /* 0x040fe400078ec0ff */
[----:B------:R-:W-:Y:S01]  /*3710*/  SHF.R.U32.HI R22, RZ, 0x10, R22 ;  /* 0x00000010ff167819 */ /* 0x000fe20000011616 */
[----:B------:R-:W-:Y:S01]  /*3720*/  HFMA2.BF16_V2 R31, R16.H0_H0, R37, R31 ;  /* 0x00000025101f7231 */ /* 0x000fe2000020081f */
[----:B------:R-:W-:Y:S01]  /*3730*/  LOP3.LUT R41, R23, 0xffff, RZ, 0xc0, !PT ;  /* 0x0000ffff17297812 */ /* 0x000fe200078ec0ff */
[----:B------:R-:W-:Y:S01]  /*3740*/  HADD2.F32 R27, -RZ, R27.H0_H0 ;  /* 0x2000001bff1b7230 */ /* 0x000fe20000004100 */
[----:B------:R-:W-:Y:S01]  /*3750*/  F2FP.F16.E4M3.UNPACK_B R37, R20 ;  /* 0x00000014ff25723e */ /* 0x000fe200020006ff */
[----:B------:R-:W-:Y:S01]  /*3760*/  HADD2.F32 R20, -RZ, R21.H0_H0 ;  /* 0x20000015ff147230 */ /* 0x000fe20000004100 */
[----:B------:R-:W-:-:S02]  /*3770*/  LOP3.LUT R36, R22, 0xff, RZ, 0xc0, !PT ;  /* 0x000000ff16247812 */ /* 0x000fc400078ec0ff */
[----:B------:R-:W-:Y:S02]  /*3780*/  SHF.R.U32.HI R22, RZ, 0x8, R41 ;  /* 0x00000008ff167819 */ /* 0x000fe40000011629 */
[----:B------:R-:W-:Y:S02]  /*3790*/  F2FP.F16.E4M3.UNPACK_B R26, R26 ;  /* 0x0000001aff1a723e */ /* 0x000fe400020006ff */
        /* <DEDUP_REMOVED lines=41> */
[----:B------:R-:W-:Y:S02]  /*3a30*/  LOP3.LUT R13, R13, 0xff, RZ, 0xc0, !PT ;  /* 0x000000ff0d0d7812 */ /* 0x000fe400078ec0ff */
[----:B------:R-:W-:Y:S02]  /*3a40*/  SHF.R.U32.HI R27, RZ, 0x8, R27 ;  /* 0x00000008ff1b7819 */ /* 0x000fe4000001161b */
[----:B------:R-:W-:Y:S02]  /*3a50*/  SHF.R.U32.HI R12, RZ, 0x8, R12 ;  /* 0x00000008ff0c7819 */ /* 0x000fe4000001160c */
[----:B------:R-:W-:Y:S02]  /*3a60*/  F2FP.F16.E4M3.UNPACK_B R39, R13 ;  /* 0x0000000dff27723e */ /* 0x000fe400020006ff */
[----:B------:R-:W-:Y:S02]  /*3a70*/  SHF.R.U32.HI R22, RZ, 0x8, R22 ;  /* 0x00000008ff167819 */ /* 0x000fe40000011616 */
[----:B------:R-:W-:-:S02]  /*3a80*/  F2FP.F16.E4M3.UNPACK_B R38, R27 ;  /* 0x0000001bff26723e */ /* 0x000fc400020006ff */
[----:B------:R-:W-:Y:S02]  /*3a90*/  F2FP.F16.E4M3.UNPACK_B R13, R12 ;  /* 0x0000000cff0d723e */ /* 0x000fe400020006ff */
[----:B------:R-:W-:Y:S02]  /*3aa0*/  LOP3.LUT R12, R14, 0xff, RZ, 0xc0, !PT ;  /* 0x000000ff0e0c7812 */ /* 0x000fe400078ec0ff */
[--C-:B------:R-:W-:Y:S02]  /*3ab0*/  SHF.R.U32.HI R27, RZ, 0x18, R14.reuse ;  /* 0x00000018ff1b7819 */ /* 0x100fe4000001160e */
[----:B------:R-:W-:Y:S02]  /*3ac0*/  SHF.R.U32.HI R14, RZ, 0x10, R14 ;  /* 0x00000010ff0e7819 */ /* 0x000fe4000001160e */
[----:B------:R-:W-:Y:S02]  /*3ad0*/  F2FP.F16.E4M3.UNPACK_B R34, R34 ;  /* 0x00000022ff22723e */ /* 0x000fe400020006ff */
[----:B------:R-:W-:-:S02]  /*3ae0*/  LOP3.LUT R36, R15, 0xffff, RZ, 0xc0, !PT ;  /* 0x0000ffff0f247812 */ /* 0x000fc400078ec0ff */
[----:B------:R-:W-:Y:S02]  /*3af0*/  F2FP.F16.E4M3.UNPACK_B R23, R23 ;  /* 0x00000017ff17723e */ /* 0x000fe400020006ff */
[----:B------:R-:W-:Y:S02]  /*3b00*/  F2FP.F16.E4M3.UNPACK_B R22, R22 ;  /* 0x00000016ff16723e */ /* 0x000fe400020006ff */
[----:B------:R-:W-:Y:S02]  /*3b10*/  F2FP.F16.E4M3.UNPACK_B R40, R33 ;  /* 0x00000021ff28723e */ /* 0x000fe400020006ff */
[----:B------:R-:W-:Y:S02]  /*3b20*/  LOP3.LUT R33, R14, 0xff, RZ, 0xc0, !PT ;  /* 0x000000ff0e217812 */ /* 0x000fe400078ec0ff */
[----:B------:R-:W-:Y:S01]  /*3b30*/  SHF.R.U32.HI R14, RZ, 0x8, R36 ;  /* 0x00000008ff0e7819 */ /* 0x000fe20000011624 */
[----:B------:R-:W-:Y:S02]  /*3b40*/  HADD2.F32 R36, -RZ, R34.H0_H0 ;  /* 0x20000022ff247230 */ /* 0x000fe40000004100 */
[----:B------:R-:W-:-:S02]  /*3b50*/  HADD2.F32 R23, -RZ, R23.H0_H0 ;  /* 0x20000017ff177230 */ /* 0x000fc40000004100 */
[----:B------:R-:W-:Y:S02]  /*3b60*/  HADD2.F32 R34, -RZ, R22.H0_H0 ;  /* 0x20000016ff227230 */ /* 0x000fe40000004100 */
[----:B0-----:R-:W-:-:S03]  /*3b70*/  IMAD.WIDE R20, R10, 0x10, R20 ;  /* 0x000000100a147825 */ /* 0x001fc600078e0214 */
[----:B------:R-:W-:-:S03]  /*3b80*/  F2FP.BF16.F32.PACK_AB.RZ R34, R34, R23 ;  /* 0x000000172222723e */ /* 0x000fc600000190ff */
[----:B------:R-:W2:Y:S01]  /*3b90*/  LD.E.128 R20, desc[UR36][R20.64] ;  /* 0x0000002414147980 */ /* 0x000ea2000c101d00 */
[----:B------:R-:W-:Y:S02]  /*3ba0*/  HADD2.F32 R37, -RZ, R37.H0_H0 ;  /* 0x20000025ff257230 */ /* 0x000fe40000004100 */
[----:B------:R-:W-:Y:S02]  /*3bb0*/  HADD2.F32 R38, -RZ, R38.H0_H0 ;  /* 0x20000026ff267230 */ /* 0x000fe40000004100 */
[----:B------:R-:W-:-:S03]  /*3bc0*/  HADD2.F32 R35, -RZ, R35.H0_H0 ;  /* 0x20000023ff237230 */ /* 0x000fc60000004100 */
[----:B------:R-:W-:Y:S02]  /*3bd0*/  F2FP.BF16.F32.PACK_AB.RZ R37, R38, R37 ;  /* 0x000000252625723e */ /* 0x000fe400000190ff */
[----:B------:R-:W-:Y:S02]  /*3be0*/  F2FP.BF16.F32.PACK_AB.RZ R35, R36, R35 ;  /* 0x000000232423723e */ /* 0x000fe400000190ff */
[----:B------:R-:W-:Y:S01]  /*3bf0*/  SHF.R.U32.HI R36, RZ, 0x18, R15 ;  /* 0x00000018ff247819 */ /* 0x000fe2000001160f */
[C---:B------:R-:W-:Y:S02]  /*3c00*/  HFMA2.BF16_V2 R25, R16.reuse.H0_H0, R37, R25 ;  /* 0x0000002510197231 */ /* 0x040fe40000200819 */
[----:B------:R-:W-:Y:S01]  /*3c10*/  HFMA2.BF16_V2 R32, R16.H0_H0, R34, R32 ;  /* 0x0000002210207231 */ /* 0x000fe20000200820 */
[----:B------:R-:W-:Y:S02]  /*3c20*/  F2FP.F16.E4M3.UNPACK_B R37, R36 ;  /* 0x00000024ff25723e */ /* 0x000fe400020006ff */
[----:B------:R-:W-:-:S02]  /*3c30*/  LOP3.LUT R34, R15, 0xff, RZ, 0xc0, !PT ;  /* 0x000000ff0f227812 */ /* 0x000fc400078ec0ff */
[----:B------:R-:W-:Y:S01]  /*3c40*/  SHF.R.U32.HI R36, RZ, 0x10, R15 ;  /* 0x00000010ff247819 */ /* 0x000fe2000001160f */
[----:B------:R-:W-:Y:S01]  /*3c50*/  HFMA2.BF16_V2 R31, R16.H0_H0, R35, R31 ;  /* 0x00000023101f7231 */ /* 0x000fe2000020081f */
[----:B------:R-:W-:Y:S02]  /*3c60*/  F2FP.F16.E4M3.UNPACK_B R12, R12 ;  /* 0x0000000cff0c723e */ /* 0x000fe400020006ff */
[----:B------:R-:W-:Y:S02]  /*3c70*/  F2FP.F16.E4M3.UNPACK_B R14, R14 ;  /* 0x0000000eff0e723e */ /* 0x000fe400020006ff */
[----:B------:R-:W-:Y:S02]  /*3c80*/  F2FP.F16.E4M3.UNPACK_B R35, R34 ;  /* 0x00000022ff23723e */ /* 0x000fe400020006ff */
[----:B------:R-:W-:Y:S01]  /*3c90*/  LOP3.LUT R36, R36, 0xff, RZ, 0xc0, !PT ;  /* 0x000000ff24247812 */ /* 0x000fe200078ec0ff */
[----:B------:R-:W-:Y:S02]  /*3ca0*/  HADD2.F32 R12, -RZ, R12.H0_H0 ;  /* 0x2000000cff0c7230 */ /* 0x000fe40000004100 */
[----:B------:R-:W-:Y:S01]  /*3cb0*/  HADD2.F32 R15, -RZ, R13.H0_H0 ;  /* 0x2000000dff0f7230 */ /* 0x000fe20000004100 */
[----:B------:R-:W-:Y:S01]  /*3cc0*/  F2FP.F16.E4M3.UNPACK_B R36, R36 ;  /* 0x00000024ff24723e */ /* 0x000fe200020006ff */
[----:B------:R-:W-:-:S02]  /*3cd0*/  HADD2.F32 R35, -RZ, R35.H0_H0 ;  /* 0x20000023ff237230 */ /* 0x000fc40000004100 */
[----:B------:R-:W-:Y:S01]  /*3ce0*/  HADD2.F32 R14, -RZ, R14.H0_H0 ;  /* 0x2000000eff0e7230 */ /* 0x000fe20000004100 */
[----:B------:R-:W-:Y:S01]  /*3cf0*/  F2FP.BF16.F32.PACK_AB.RZ R15, R15, R12 ;  /* 0x0000000c0f0f723e */ /* 0x000fe200000190ff */
[----:B------:R-:W-:Y:S02]  /*3d00*/  HADD2.F32 R37, -RZ, R37.H0_H0 ;  /* 0x20000025ff257230 */ /* 0x000fe40000004100 */
[----:B------:R-:W-:Y:S01]  /*3d10*/  HADD2.F32 R36, -RZ, R36.H0_H0 ;  /* 0x20000024ff247230 */ /* 0x000fe20000004100 */
[----:B------:R-:W-:Y:S01]  /*3d20*/  F2FP.BF16.F32.PACK_AB.RZ R13, R14, R35 ;  /* 0x000000230e0d723e */ /* 0x000fe200000190ff */
[----:B------:R-:W-:Y:S02]  /*3d30*/  VIADD R12, R11, 0x60 ;  /* 0x000000600b0c7836 */ /* 0x000fe40000000000 */
[----:B------:R-:W-:Y:S02]  /*3d40*/  HFMA2.BF16_V2 R30, R16.H0_H0, R15, R30 ;  /* 0x0000000f101e7231 */ /* 0x000fe4000020081e */
[----:B------:R-:W-:Y:S01]  /*3d50*/  HADD2.F32 R40, -RZ, R40.H0_H0 ;  /* 0x20000028ff287230 */ /* 0x000fe20000004100 */
[----:B------:R-:W-:Y:S01]  /*3d60*/  F2FP.BF16.F32.PACK_AB.RZ R14, R37, R36 ;  /* 0x00000024250e723e */ /* 0x000fe200000190ff */
[----:B------:R-:W-:-:S02]  /*3d70*/  HADD2.F32 R39, -RZ, R39.H0_H0 ;  /* 0x20000027ff277230 */ /* 0x000fc40000004100 */
[C---:B------:R-:W-:Y:S01]  /*3d80*/  HFMA2.BF16_V2 R26, R16.reuse.H0_H0, R13, R26 ;  /* 0x0000000d101a7231 */ /* 0x040fe2000020081a */
[----:B------:R-:W-:Y:S01]  /*3d90*/  LOP3.LUT R13, R12, 0xf8, RZ, 0xc0, !PT ;  /* 0x000000f80c0d7812 */ /* 0x000fe200078ec0ff */
[----:B------:R-:W-:Y:S01]  /*3da0*/  HFMA2.BF16_V2 R28, R16.H0_H0, R14, R28 ;  /* 0x0000000e101c7231 */ /* 0x000fe2000020081c */
[----:B------:R-:W-:-:S03]  /*3db0*/  F2FP.BF16.F32.PACK_AB.RZ R39, R40, R39 ;  /* 0x000000272827723e */ /* 0x000fc600000190ff */
[----:B------:R-:W-:Y:S02]  /*3dc0*/  IMAD.IADD R13, R4, 0x1, R13 ;  /* 0x00000001040d7824 */ /* 0x000fe400078e020d */
[----:B------:R-:W-:Y:S01]  /*3dd0*/  HFMA2.BF16_V2 R24, R16.H0_H0, R39, R24 ;  /* 0x0000002710187231 */ /* 0x000fe20000200818 */
[C---:B--2---:R-:W-:Y:S02]  /*3de0*/  LOP3.LUT R15, R20.reuse, 0xff, RZ, 0xc0, !PT ;  /* 0x000000ff140f7812 */ /* 0x044fe400078ec0ff */
[----:B------:R-:W-:Y:S02]  /*3df0*/  LOP3.LUT R12, R20, 0xffff, RZ, 0xc0, !PT ;  /* 0x0000ffff140c7812 */ /* 0x000fe400078ec0ff */
[----:B------:R-:W-:Y:S02]  /*3e00*/  F2FP.F16.E4M3.UNPACK_B R14, R15 ;  /* 0x0000000fff0e723e */ /* 0x000fe400020006ff */
[----:B------:R-:W-:Y:S02]  /*3e10*/  SHF.R.U32.HI R15, RZ, 0x18, R20 ;  /* 0x00000018ff0f7819 */ /* 0x000fe40000011614 */
[----:B------:R-:W-:-:S02]  /*3e20*/  SHF.R.U32.HI R12, RZ, 0x8, R12 ;  /* 0x00000008ff0c7819 */ /* 0x000fc4000001160c */
[----:B------:R-:W-:Y:S02]  /*3e30*/  F2FP.F16.E4M3.UNPACK_B R39, R15 ;  /* 0x0000000fff27723e */ /* 0x000fe400020006ff */
[----:B------:R-:W-:Y:S02]  /*3e40*/  F2FP.F16.E4M3.UNPACK_B R15, R12 ;  /* 0x0000000cff0f723e */ /* 0x000fe400020006ff */
[----:B------:R-:W0:Y:S01]  /*3e50*/  LDS.64 R12, [R13] ;  /* 0x000000000d0c7984 */ /* 0x000e220000000a00 */
[----:B------:R-:W-:-:S04]  /*3e60*/  SHF.R.U32.HI R20, RZ, 0x10, R20 ;  /* 0x00000010ff147819 */ /* 0x000fc80000011614 */
        /* <DEDUP_REMOVED lines=12> */
[----:B------:R-:W-:Y:S01]  /*3f30*/  HADD2.F32 R33, -RZ, R33.H0_H0 ;  /* 0x20000021ff217230 */ /* 0x000fe20000004100 */
[----:B------:R-:W-:-:S04]  /*3f40*/  SHF.R.U32.HI R36, RZ, 0x18, R21 ;  /* 0x00000018ff247819 */ /* 0x000fc80000011615 */
[----:B------:R-:W-:Y:S02]  /*3f50*/  F2FP.BF16.F32.PACK_AB.RZ R33, R34, R33 ;  /* 0x000000212221723e */ /* 0x000fe400000190ff */
[C---:B------:R-:W-:Y:S02]  /*3f60*/  LOP3.LUT R34, R21.reuse, 0xffff, RZ, 0xc0, !PT ;  /* 0x0000ffff15227812 */ /* 0x040fe400078ec0ff */
[----:B------:R-:W-:Y:S02]  /*3f70*/  LOP3.LUT R35, R21, 0xff, RZ, 0xc0, !PT ;  /* 0x000000ff15237812 */ /* 0x000fe400078ec0ff */
[----:B------:R-:W-:Y:S02]  /*3f80*/  SHF.R.U32.HI R34, RZ, 0x8, R34 ;  /* 0x00000008ff227819 */ /* 0x000fe40000011622 */
[----:B------:R-:W-:Y:S02]  /*3f90*/  F2FP.F16.E4M3.UNPACK_B R36, R36 ;  /* 0x00000024ff24723e */ /* 0x000fe400020006ff */
[----:B------:R-:W-:-:S02]  /*3fa0*/  F2FP.F16.E4M3.UNPACK_B R34, R34 ;  /* 0x00000022ff22723e */ /* 0x000fc400020006ff */
        /* <DEDUP_REMOVED lines=28> */
[C---:B------:R-:W-:Y:S01]  /*4170*/  HFMA2.BF16_V2 R35, R16.reuse.H0_H0, R36, R25 ;  /* 0x0000002410237231 */ /* 0x040fe20000200819 */
[----:B------:R-:W-:Y:S01]  /*4180*/  F2FP.F16.E4M3.UNPACK_B R22, R22 ;  /* 0x00000016ff16723e */ /* 0x000fe200020006ff */
[----:B------:R-:W-:Y:S01]  /*4190*/  HFMA2.BF16_V2 R34, R16.H0_H0, R37, R24 ;  /* 0x0000002510227231 */ /* 0x000fe20000200818 */
        /* <DEDUP_REMOVED lines=157> */
[----:B------:R-:W-:Y:S02]  /*4b70*/  VIADD R12, R11, 0x78 ;  /* 0x000000780b0c7836 */ /* 0x000fe40000000000 */
[----:B------:R-:W-:Y:S01]  /*4b80*/  HADD2.F32 R24, -RZ, R24.H0_H0 ;  /* 0x20000018ff187230 */ /* 0x000fe20000004100 */
[----:B------:R-:W-:Y:S01]  /*4b90*/  F2FP.BF16.F32.PACK_AB.RZ R26, R13, R26 ;  /* 0x0000001a0d1a723e */ /* 0x000fe200000190ff */
[----:B------:R-:W-:Y:S01]  /*4ba0*/  HADD2.F32 R25, -RZ, R25.H0_H0 ;  /* 0x20000019ff197230 */ /* 0x000fe20000004100 */
[----:B------:R-:W-:-:S04]  /*4bb0*/  LOP3.LUT R13, R12, 0xf8, RZ, 0xc0, !PT ;  /* 0x000000f80c0d7812 */ /* 0x000fc800078ec0ff */
[----:B------:R-:W-:Y:S01]  /*4bc0*/  F2FP.BF16.F32.PACK_AB.RZ R24, R25, R24 ;  /* 0x000000181918723e */ /* 0x000fe200000190ff */
[----:B------:R-:W-:Y:S01]  /*4bd0*/  IMAD.IADD R13, R4, 0x1, R13 ;  /* 0x00000001040d7824 */ /* 0x000fe200078e020d */
[----:B------:R-:W-:-:S03]  /*4be0*/  SHF.R.U32.HI R36, RZ, 0x18, R27 ;  /* 0x00000018ff247819 */ /* 0x000fc6000001161b */
[----:B------:R-:W-:Y:S01]  /*4bf0*/  HFMA2.BF16_V2 R33, R16.H0_H0, R24, R33 ;  /* 0x0000001810217231 */ /* 0x000fe20000200821 */
        /* <DEDUP_REMOVED lines=32> */
[C---:B------:R-:W-:Y:S02]  /*4e00*/  LOP3.LUT R25, R21.reuse, 0xffff, RZ, 0xc0, !PT ;  /* 0x0000ffff15197812 */ /* 0x040fe400078ec0ff */
[----:B------:R-:W-:Y:S02]  /*4e10*/  LOP3.LUT R20, R21, 0xff, RZ, 0xc0, !PT ;  /* 0x000000ff15147812 */ /* 0x000fe400078ec0ff */
[----:B------:R-:W-:Y:S02]  /*4e20*/  SHF.R.U32.HI R25, RZ, 0x8, R25 ;  /* 0x00000008ff197819 */ /* 0x000fe40000011619 */
[----:B------:R-:W-:Y:S02]  /*4e30*/  F2FP.F16.E4M3.UNPACK_B R38, R20 ;  /* 0x00000014ff26723e */ /* 0x000fe400020006ff */
[----:B------:R-:W-:Y:S02]  /*4e40*/  F2FP.F16.E4M3.UNPACK_B R39, R25 ;  /* 0x00000019ff27723e */ /* 0x000fe400020006ff */
[----:B------:R-:W-:Y:S01]  /*4e50*/  SHF.R.U32.HI R25, RZ, 0x18, R21 ;  /* 0x00000018ff197819 */ /* 0x000fe20000011615 */
[----:B------:R-:W-:-:S02]  /*4e60*/  HADD2.F32 R38, -RZ, R38.H0_H0 ;  /* 0x20000026ff267230 */ /* 0x000fc40000004100 */
[----:B------:R-:W-:Y:S01]  /*4e70*/  HADD2.F32 R39, -RZ, R39.H0_H0 ;  /* 0x20000027ff277230 */ /* 0x000fe20000004100 */
[----:B------:R-:W-:Y:S02]  /*4e80*/  F2FP.F16.E4M3.UNPACK_B R20, R25 ;  /* 0x00000019ff14723e */ /* 0x000fe400020006ff */
[----:B------:R-:W-:Y:S02]  /*4e90*/  SHF.R.U32.HI R21, RZ, 0x10, R21 ;  /* 0x00000010ff157819 */ /* 0x000fe40000011615 */
[----:B------:R-:W-:Y:S01]  /*4ea0*/  LOP3.LUT R25, R22, 0xffff, RZ, 0xc0, !PT ;  /* 0x0000ffff16197812 */ /* 0x000fe200078ec0ff */
[C---:B------:R-:W-:Y:S01]  /*4eb0*/  HFMA2.BF16_V2 R29, R16.reuse.H0_H0, R26, R29 ;  /* 0x0000001a101d7231 */ /* 0x040fe2000020081d */
[----:B------:R-:W-:Y:S02]  /*4ec0*/  F2FP.BF16.F32.PACK_AB.RZ R38, R39, R38 ;  /* 0x000000262726723e */ /* 0x000fe400000190ff */
        /* <DEDUP_REMOVED lines=21> */
[----:B------:R-:W-:Y:S01]  /*5020*/  VIADD R20, R11, 0x80 ;  /* 0x000000800b147836 */ /* 0x000fe20000000000 */
[----:B------:R-:W-:Y:S01]  /*5030*/  F2FP.F16.E4M3.UNPACK_B R25, R25 ;  /* 0x00000019ff19723e */ /* 0x000fe200020006ff */
[----:B------:R-:W-:Y:S01]  /*5040*/  HADD2.F32 R26, -RZ, R26.H0_H0 ;  /* 0x2000001aff1a7230 */ /* 0x000fe20000004100 */
[----:B------:R-:W-:Y:S01]  /*5050*/  F2FP.F16.E4M3.UNPACK_B R36, R36 ;  /* 0x00000024ff24723e */ /* 0x000fe200020006ff */
[----:B------:R-:W-:Y:S01]  /*5060*/  HADD2.F32 R37, -RZ, R37.H0_H0 ;  /* 0x20000025ff257230 */ /* 0x000fe20000004100 */
[--C-:B------:R-:W-:Y:S01]  /*5070*/  SHF.R.U32.HI R38, RZ, 0x18, R23.reuse ;  /* 0x00000018ff267819 */ /* 0x100fe20000011617 */
[----:B------:R-:W-:Y:S01]  /*5080*/  HADD2.F32 R22, -RZ, R22.H0_H0 ;  /* 0x20000016ff167230 */ /* 0x000fe20000004100 */
[----:B------:R-:W-:-:S02]  /*5090*/  SHF.R.U32.HI R23, RZ, 0x10, R23 ;  /* 0x00000010ff177819 */ /* 0x000fc40000011617 */
[----:B------:R-:W-:Y:S01]  /*50a0*/  LOP3.LUT R21, R20, 0xf8, RZ, 0xc0, !PT ;  /* 0x000000f814157812 */ /* 0x000fe200078ec0ff */
[----:B------:R-:W-:Y:S01]  /*50b0*/  HADD2.F32 R25, -RZ, R25.H0_H0 ;  /* 0x20000019ff197230 */ /* 0x000fe20000004100 */
[----:B------:R-:W-:Y:S01]  /*50c0*/  F2FP.BF16.F32.PACK_AB.RZ R26, R35, R26 ;  /* 0x0000001a231a723e */ /* 0x000fe200000190ff */
[----:B------:R-:W-:Y:S01]  /*50d0*/  HADD2.F32 R36, -RZ, R36.H0_H0 ;  /* 0x20000024ff247230 */ /* 0x000fe20000004100 */
[----:B------:R-:W-:Y:S01]  /*50e0*/  LOP3.LUT R23, R23, 0xff, RZ, 0xc0, !PT ;  /* 0x000000ff17177812 */ /* 0x000fe200078ec0ff */
[----:B------:R-:W-:Y:S01]  /*50f0*/  IMAD.IADD R21, R4, 0x1, R21 ;  /* 0x0000000104157824 */ /* 0x000fe200078e0215 */
[----:B------:R-:W-:Y:S02]  /*5100*/  F2FP.BF16.F32.PACK_AB.RZ R37, R22, R37 ;  /* 0x000000251625723e */ /* 0x000fe400000190ff */
[----:B------:R-:W-:Y:S01]  /*5110*/  F2FP.BF16.F32.PACK_AB.RZ R36, R25, R36 ;  /* 0x000000241924723e */ /* 0x000fe200000190ff */
[C---:B------:R-:W-:Y:S01]  /*5120*/  HFMA2.BF16_V2 R25, R16.reuse.H0_H0, R26, R34 ;  /* 0x0000001a10197231 */ /* 0x040fe20000200822 */
[----:B------:R-:W-:Y:S01]  /*5130*/  F2FP.F16.E4M3.UNPACK_B R38, R38 ;  /* 0x00000026ff26723e */ /* 0x000fe200020006ff */
[----:B------:R-:W-:Y:S01]  /*5140*/  HFMA2.BF16_V2 R26, R16.H0_H0, R37, R33 ;  /* 0x00000025101a7231 */ /* 0x000fe20000200821 */
[----:B------:R-:W-:-:S03]  /*5150*/  F2FP.F16.E4M3.UNPACK_B R23, R23 ;  /* 0x00000017ff17723e */ /* 0x000fc600020006ff */
        /* <DEDUP_REMOVED lines=78> */
[----:B------:R-:W-:Y:S02]  /*5640*/  F2FP.F16.E4M3.UNPACK_B R27, R27 ;  /* 0x0000001bff1b723e */ /* 0x000fe400020006ff */
[----:B------:R-:W-:-:S03]  /*5650*/  F2FP.F16.E4M3.UNPACK_B R33, R33 ;  /* 0x00000021ff21723e */ /* 0x000fc600020006ff */
[----:B------:R-:W-:Y:S02]  /*5660*/  HADD2.F32 R34, -RZ, R27.H0_H0 ;  /* 0x2000001bff227230 */ /* 0x000fe40000004100 */
[----:B------:R-:W-:-:S05]  /*5670*/  HADD2.F32 R33, -RZ, R33.H0_H0 ;  /* 0x20000021ff217230 */ /* 0x000fca0000004100 */
[----:B------:R-:W-:-:S05]  /*5680*/  F2FP.BF16.F32.PACK_AB.RZ R33, R34, R33 ;  /* 0x000000212221723e */ /* 0x000fca00000190ff */
[----:B------:R-:W-:Y:S01]  /*5690*/  HFMA2.BF16_V2 R29, R16.H0_H0, R33, R29 ;  /* 0x00000021101d7231 */ /* 0x000fe2000020081d */
[C---:B--2---:R-:W-:Y:S02]  /*56a0*/  LOP3.LUT R15, R20.reuse, 0xff, RZ, 0xc0, !PT ;  /* 0x000000ff140f7812 */ /* 0x044fe400078ec0ff */
[----:B------:R-:W-:Y:S02]  /*56b0*/  LOP3.LUT R12, R20, 0xffff, RZ, 0xc0, !PT ;  /* 0x0000ffff140c7812 */ /* 0x000fe400078ec0ff */
[----:B------:R-:W-:Y:S02]  /*56c0*/  F2FP.F16.E4M3.UNPACK_B R14, R15 ;  /* 0x0000000fff0e723e */ /* 0x000fe400020006ff */
[----:B------:R-:W-:Y:S02]  /*56d0*/  SHF.R.U32.HI R15, RZ, 0x18, R20 ;  /* 0x00000018ff0f7819 */ /* 0x000fe40000011614 */
[----:B------:R-:W-:Y:S02]  /*56e0*/  SHF.R.U32.HI R12, RZ, 0x8, R12 ;  /* 0x00000008ff0c7819 */ /* 0x000fe4000001160c */
[----:B------:R-:W-:-:S02]  /*56f0*/  F2FP.F16.E4M3.UNPACK_B R39, R15 ;  /* 0x0000000fff27723e */ /* 0x000fc400020006ff */
[----:B------:R-:W-:Y:S02]  /*5700*/  F2FP.F16.E4M3.UNPACK_B R15, R12 ;  /* 0x0000000cff0f723e */ /* 0x000fe400020006ff */
[----:B------:R-:W0:Y:S01]  /*5710*/  LDS.64 R12, [R13] ;  /* 0x000000000d0c7984 */ /* 0x000e220000000a00 */
[----:B------:R-:W-:-:S04]  /*5720*/  SHF.R.U32.HI R20, RZ, 0x10, R20 ;  /* 0x00000010ff147819 */ /* 0x000fc80000011614 */
[----:B------:R-:W-:Y:S02]  /*5730*/  LOP3.LUT R20, R20, 0xff, RZ, 0xc0, !PT ;  /* 0x000000ff14147812 */ /* 0x000fe400078ec0ff */
[C---:B------:R-:W-:Y:S02]  /*5740*/  LOP3.LUT R34, R21.reuse, 0xffff, RZ, 0xc0, !PT ;  /* 0x0000ffff15227812 */ /* 0x040fe400078ec0ff */
[----:B------:R-:W-:Y:S02]  /*5750*/  LOP3.LUT R35, R21, 0xff, RZ, 0xc0, !PT ;  /* 0x000000ff15237812 */ /* 0x000fe400078ec0ff */
[--C-:B------:R-:W-:Y:S02]  /*5760*/  SHF.R.U32.HI R36, RZ, 0x18, R21.reuse ;  /* 0x00000018ff247819 */ /* 0x100fe40000011615 */
[----:B------:R-:W-:Y:S02]  /*5770*/  F2FP.F16.E4M3.UNPACK_B R38, R20 ;  /* 0x00000014ff26723e */ /* 0x000fe400020006ff */
[----:B------:R-:W-:-:S02]  /*5780*/  SHF.R.U32.HI R21, RZ, 0x10, R21 ;  /* 0x00000010ff157819 */ /* 0x000fc40000011615 */
[C---:B------:R-:W-:Y:S02]  /*5790*/  LOP3.LUT R20, R22.reuse, 0xffff, RZ, 0xc0, !PT ;  /* 0x0000ffff16147812 */ /* 0x040fe400078ec0ff */
[----:B------:R-:W-:Y:S02]  /*57a0*/  LOP3.LUT R37, R21, 0xff, RZ, 0xc0, !PT ;  /* 0x000000ff15257812 */ /* 0x000fe400078ec0ff */
[----:B------:R-:W-:Y:S02]  /*57b0*/  SHF.R.U32.HI R21, RZ, 0x8, R20 ;  /* 0x00000008ff157819 */ /* 0x000fe40000011614 */
[----:B------:R-:W-:Y:S02]  /*57c0*/  LOP3.LUT R20, R22, 0xff, RZ, 0xc0, !PT ;  /* 0x000000ff16147812 */ /* 0x000fe400078ec0ff */
[--C-:B------:R-:W-:Y:S02]  /*57d0*/  SHF.R.U32.HI R27, RZ, 0x18, R22.reuse ;  /* 0x00000018ff1b7819 */ /* 0x100fe40000011616 */
[----:B------:R-:W-:-:S02]  /*57e0*/  SHF.R.U32.HI R22, RZ, 0x10, R22 ;  /* 0x00000010ff167819 */ /* 0x000fc40000011616 */
[----:B------:R-:W-:Y:S01]  /*57f0*/  LOP3.LUT R40, R23, 0xffff, RZ, 0xc0, !PT ;  /* 0x0000ffff17287812 */ /* 0x000fe200078ec0ff */
[----:B------:R-:W-:Y:S01]  /*5800*/  HADD2.F32 R14, -RZ, R14.H0_H0 ;  /* 0x2000000eff0e7230 */ /* 0x000fe20000004100 */
[----:B------:R-:W-:Y:S01]  /*5810*/  LOP3.LUT R33, R22, 0xff, RZ, 0xc0, !PT ;  /* 0x000000ff16217812 */ /* 0x000fe200078ec0ff */
[----:B------:R-:W-:Y:S01]  /*5820*/  HADD2.F32 R15, -RZ, R15.H0_H0 ;  /* 0x2000000fff0f7230 */ /* 0x000fe20000004100 */
[----:B------:R-:W-:Y:S01]  /*5830*/  SHF.R.U32.HI R22, RZ, 0x8, R40 ;  /* 0x00000008ff167819 */ /* 0x000fe20000011628 */
[----:B------:R-:W-:Y:S02]  /*5840*/  HADD2.F32 R40, -RZ, R39.H0_H0 ;  /* 0x20000027ff287230 */ /* 0x000fe40000004100 */
[----:B------:R-:W-:Y:S02]  /*5850*/  HADD2.F32 R39, -RZ, R38.H0_H0 ;  /* 0x20000026ff277230 */ /* 0x000fe40000004100 */
[----:B0-----:R-:W-:Y:S01]  /*5860*/  IMAD.WIDE R12, R10, 0x10, R12 ;  /* 0x000000100a0c7825 */ /* 0x001fe200078e020c */
[----:B------:R-:W-:-:S05]  /*5870*/  F2FP.BF16.F32.PACK_AB.RZ R38, R15, R14 ;  /* 0x0000000e0f26723e */ /* 0x000fca00000190ff */
[----:B------:R-:W2:Y:S01]  /*5880*/  LD.E.128 R12, desc[UR36][R12.64] ;  /* 0x000000240c0c7980 */ /* 0x000ea2000c101d00 */
[----:B------:R-:W-:Y:S02]  /*5890*/  SHF.R.U32.HI R34, RZ, 0x8, R34 ;  /* 0x00000008ff227819 */ /* 0x000fe40000011622 */
[----:B------:R-:W-:Y:S02]  /*58a0*/  F2FP.F16.E4M3.UNPACK_B R36, R36 ;  /* 0x00000024ff24723e */ /* 0x000fe400020006ff */
[----:B------:R-:W-:Y:S02]  /*58b0*/  F2FP.F16.E4M3.UNPACK_B R34, R34 ;  /* 0x00000022ff22723e */ /* 0x000fe400020006ff */
[----:B------:R-:W-:Y:S01]  /*58c0*/  F2FP.F16.E4M3.UNPACK_B R35, R35 ;  /* 0x00000023ff23723e */ /* 0x000fe200020006ff */
[----:B------:R-:W-:Y:S02]  /*58d0*/  HFMA2.BF16_V2 R32, R16.H0_H0, R38, R32 ;  /* 0x0000002610207231 */ /* 0x000fe40000200820 */
[----:B------:R-:W-:-:S02]  /*58e0*/  HADD2.F32 R38, -RZ, R36.H0_H0 ;  /* 0x20000024ff267230 */ /* 0x000fc40000004100 */
[----:B------:R-:W-:Y:S02]  /*58f0*/  HADD2.F32 R36, -RZ, R34.H0_H0 ;  /* 0x20000022ff247230 */ /* 0x000fe40000004100 */
[----:B------:R-:W-:Y:S02]  /*5900*/  HADD2.F32 R35, -RZ, R35.H0_H0 ;  /* 0x20000023ff237230 */ /* 0x000fe40000004100 */
[----:B------:R-:W-:Y:S01]  /*5910*/  VIADD R34, R11, 0x90 ;  /* 0x000000900b227836 */ /* 0x000fe20000000000 */
[----:B------:R-:W-:Y:S02]  /*5920*/  F2FP.F16.E4M3.UNPACK_B R37, R37 ;  /* 0x00000025ff25723e */ /* 0x000fe400020006ff */
[----:B------:R-:W-:Y:S02]  /*5930*/  F2FP.F16.E4M3.UNPACK_B R20, R20 ;  /* 0x00000014ff14723e */ /* 0x000fe400020006ff */
[----:B------:R-:W-:Y:S02]  /*5940*/  F2FP.BF16.F32.PACK_AB.RZ R36, R36, R35 ;  /* 0x000000232424723e */ /* 0x000fe400000190ff */
[----:B------:R-:W-:-:S02]  /*5950*/  F2FP.F16.E4M3.UNPACK_B R21, R21 ;  /* 0x00000015ff15723e */ /* 0x000fc400020006ff */
[----:B------:R-:W-:Y:S01]  /*5960*/  LOP3.LUT R35, R34, 0xf8, RZ, 0xc0, !PT ;  /* 0x000000f822237812 */ /* 0x000fe200078ec0ff */
[----:B------:R-:W-:Y:S02]  /*5970*/  HADD2.F32 R37, -RZ, R37.H0_H0 ;  /* 0x20000025ff257230 */ /* 0x000fe40000004100 */
[----:B------:R-:W-:Y:S02]  /*5980*/  HADD2.F32 R34, -RZ, R20.H0_H0 ;  /* 0x20000014ff227230 */ /* 0x000fe40000004100 */
[----:B------:R-:W-:Y:S02]  /*5990*/  HADD2.F32 R21, -RZ, R21.H0_H0 ;  /* 0x20000015ff157230 */ /* 0x000fe40000004100 */
[----:B------:R-:W-:Y:S01]  /*59a0*/  IMAD.IADD R20, R4, 0x1, R35 ;  /* 0x0000000104147824 */ /* 0x000fe200078e0223 */
[----:B------:R-:W-:Y:S02]  /*59b0*/  F2FP.BF16.F32.PACK_AB.RZ R37, R38, R37 ;  /* 0x000000252625723e */ /* 0x000fe400000190ff */
[----:B------:R-:W-:-:S03]  /*59c0*/  F2FP.BF16.F32.PACK_AB.RZ R38, R21, R34 ;  /* 0x000000221526723e */ /* 0x000fc600000190ff */
[----:B------:R-:W0:Y:S01]  /*59d0*/  LDS.64 R20, [R20] ;  /* 0x0000000014147984 */ /* 0x000e220000000a00 */
[C---:B------:R-:W-:Y:S01]  /*59e0*/  HFMA2.BF16_V2 R35, R16.reuse.H0_H0, R36, R24 ;  /* 0x0000002410237231 */ /* 0x040fe20000200818 */
[----:B------:R-:W-:Y:S02]  /*59f0*/  LOP3.LUT R24, R23, 0xff, RZ, 0xc0, !PT ;  /* 0x000000ff17187812 */ /* 0x000fe400078ec0ff */
[--C-:B------:R-:W-:Y:S02]  /*5a00*/  SHF.R.U32.HI R36, RZ, 0x18, R23.reuse ;  /* 0x00000018ff247819 */ /* 0x100fe40000011617 */
[----:B------:R-:W-:Y:S01]  /*5a10*/  SHF.R.U32.HI R23, RZ, 0x10, R23 ;  /* 0x00000010ff177819 */ /* 0x000fe20000011617 */
[----:B------:R-:W-:Y:S01]  /*5a20*/  HFMA2.BF16_V2 R34, R16.H0_H0, R37, R25 ;  /* 0x0000002510227231 */ /* 0x000fe20000200819 */
[----:B------:R-:W-:Y:S02]  /*5a30*/  F2FP.F16.E4M3.UNPACK_B R22, R22 ;  /* 0x00000016ff16723e */ /* 0x000fe400020006ff */
[----:B------:R-:W-:-:S02]  /*5a40*/  LOP3.LUT R23, R23, 0xff, RZ, 0xc0, !PT ;  /* 0x000000ff17177812 */ /* 0x000fc400078ec0ff */
        /* <DEDUP_REMOVED lines=11> */
[----:B------:R-:W-:Y:S02]  /*5b00*/  F2FP.BF16.F32.PACK_AB.RZ R25, R22, R25 ;  /* 0x000000191619723e */ /* 0x000fe400000190ff */
[----:B------:R-:W-:Y:S02]  /*5b10*/  F2FP.BF16.F32.PACK_AB.RZ R33, R24, R33 ;  /* 0x000000211821723e */ /* 0x000fe400000190ff */
[----:B------:R-:W-:Y:S01]  /*5b20*/  F2FP.BF16.F32.PACK_AB.RZ R23, R36, R23 ;  /* 0x000000172417723e */ /* 0x000fe200000190ff */
[----:B0-----:R-:W-:-:S04]  /*5b30*/  IMAD.WIDE R20, R10, 0x10, R20 ;  /* 0x000000100a147825 */ /* 0x001fc800078e0214 */
[C---:B------:R-:W-:Y:S02]  /*5b40*/  HFMA2.BF16_V2 R29, R16.reuse.H0_H0, R33, R29 ;  /* 0x00000021101d7231 */ /* 0x040fe4000020081d */
[C---:B------:R-:W-:Y:S02]  /*5b50*/  HFMA2.BF16_V2 R33, R16.reuse.H0_H0, R25, R26 ;  /* 0x0000001910217231 */ /* 0x040fe4000020081a */
[C---:B------:R-:W-:Y:S01]  /*5b60*/  HFMA2.BF16_V2 R28, R16.reuse.H0_H0, R23, R28 ;  /* 0x00000017101c7231 */ /* 0x040fe2000020081c */
        /* <DEDUP_REMOVED lines=206> */
[----:B------:R-:W-:Y:S01]  /*6850*/  F2FP.BF16.F32.PACK_AB.RZ R27, R20, R27 ;  /* 0x0000001b141b723e */ /* 0x000fe200000190ff */
[----:B------:R-:W-:Y:S01]  /*6860*/  VIADD R20, R11, 0xa8 ;  /* 0x000000a80b147836 */ /* 0x000fe20000000000 */
[----:B------:R-:W-:Y:S01]  /*6870*/  F2FP.F16.E4M3.UNPACK_B R22, R22 ;  /* 0x00000016ff16723e */ /* 0x000fe200020006ff */
[----:B------:R-:W-:Y:S01]  /*6880*/  HADD2.F32 R37, -RZ, R37.H0_H0 ;  /* 0x20000025ff257230 */ /* 0x000fe20000004100 */
[----:B------:R-:W-:-:S02]  /*6890*/  SHF.R.U32.HI R38, RZ, 0x18, R23 ;  /* 0x00000018ff267819 */ /* 0x000fc40000011617 */
[----:B------:R-:W-:Y:S01]  /*68a0*/  SHF.R.U32.HI R23, RZ, 0x10, R23 ;  /* 0x00000010ff177819 */ /* 0x000fe20000011617 */
[----:B------:R-:W-:Y:S01]  /*68b0*/  HADD2.F32 R22, -RZ, R22.H0_H0 ;  /* 0x20000016ff167230 */ /* 0x000fe20000004100 */
[----:B------:R-:W-:Y:S02]  /*68c0*/  LOP3.LUT R21, R20, 0xf8, RZ, 0xc0, !PT ;  /* 0x000000f814157812 */ /* 0x000fe400078ec0ff */
[----:B------:R-:W-:Y:S02]  /*68d0*/  LOP3.LUT R23, R23, 0xff, RZ, 0xc0, !PT ;  /* 0x000000ff17177812 */ /* 0x000fe400078ec0ff */
[----:B------:R-:W-:Y:S01]  /*68e0*/  F2FP.BF16.F32.PACK_AB.RZ R37, R22, R37 ;  /* 0x000000251625723e */ /* 0x000fe200000190ff */
[----:B------:R-:W-:Y:S01]  /*68f0*/  IMAD.IADD R21, R4, 0x1, R21 ;  /* 0x0000000104157824 */ /* 0x000fe200078e0215 */
[----:B------:R-:W-:Y:S01]  /*6900*/  F2FP.F16.E4M3.UNPACK_B R26, R26 ;  /* 0x0000001aff1a723e */ /* 0x000fe200020006ff */
[C---:B------:R-:W-:Y:S01]  /*6910*/  HFMA2.BF16_V2 R30, R16.reuse.H0_H0, R27, R30 ;  /* 0x0000001b101e7231 */ /* 0x040fe2000020081e */
[----:B------:R-:W-:Y:S01]  /*6920*/  F2FP.F16.E4M3.UNPACK_B R38, R38 ;  /* 0x00000026ff26723e */ /* 0x000fe200020006ff */
[----:B------:R-:W-:Y:S01]  /*6930*/  HFMA2.BF16_V2 R27, R16.H0_H0, R37, R33 ;  /* 0x00000025101b7231 */ /* 0x000fe20000200821 */
[----:B------:R-:W-:Y:S01]  /*6940*/  F2FP.F16.E4M3.UNPACK_B R23, R23 ;  /* 0x00000017ff17723e */ /* 0x000fe200020006ff */
[----:B------:R-:W-:Y:S01]  /*6950*/  HADD2.F32 R26, -RZ, R26.H0_H0 ;  /* 0x2000001aff1a7230 */ /* 0x000fe20000004100 */
[----:B------:R-:W-:-:S02]  /*6960*/  F2FP.F16.E4M3.UNPACK_B R25, R25 ;  /* 0x00000019ff19723e */ /* 0x000fc400020006ff */
[----:B------:R-:W-:Y:S01]  /*6970*/  F2FP.F16.E4M3.UNPACK_B R36, R36 ;  /* 0x00000024ff24723e */ /* 0x000fe200020006ff */
[----:B------:R-:W-:Y:S02]  /*6980*/  HADD2.F32 R38, -RZ, R38.H0_H0 ;  /* 0x20000026ff267230 */ /* 0x000fe40000004100 */
[----:B------:R-:W-:Y:S01]  /*6990*/  HADD2.F32 R23, -RZ, R23.H0_H0 ;  /* 0x20000017ff177230 */ /* 0x000fe20000004100 */
[----:B------:R-:W-:Y:S01]  /*69a0*/  F2FP.BF16.F32.PACK_AB.RZ R26, R35, R26 ;  /* 0x0000001a231a723e */ /* 0x000fe200000190ff */
[----:B------:R-:W-:Y:S02]  /*69b0*/  HADD2.F32 R25, -RZ, R25.H0_H0 ;  /* 0x20000019ff197230 */ /* 0x000fe40000004100 */
[----:B------:R-:W-:Y:S01]  /*69c0*/  HADD2.F32 R36, -RZ, R36.H0_H0 ;  /* 0x20000024ff247230 */ /* 0x000fe20000004100 */
[----:B------:R-:W-:-:S04]  /*69d0*/  F2FP.BF16.F32.PACK_AB.RZ R23, R38, R23 ;  /* 0x000000172617723e */ /* 0x000fc800000190ff */
[----:B------:R-:W-:Y:S01]  /*69e0*/  F2FP.BF16.F32.PACK_AB.RZ R36, R25, R36 ;  /* 0x000000241924723e */ /* 0x000fe200000190ff */
        /* <DEDUP_REMOVED lines=39> */
[----:B------:R-:W-:-:S05]  /*6c60*/  HADD2.F32 R35, -RZ, R35.H0_H0 ;  /* 0x20000023ff237230 */ /* 0x000fca0000004100 */
[----:B------:R-:W-:Y:S01]  /*6c70*/  F2FP.BF16.F32.PACK_AB.RZ R35, R36, R35 ;  /* 0x000000232423723e */ /* 0x000fe200000190ff */
[----:B------:R-:W-:Y:S01]  /*6c80*/  HFMA2.BF16_V2 R32, R16.H0_H0, R34, R32 ;  /* 0x0000002210207231 */ /* 0x000fe20000200820 */
[----:B------:R-:W-:-:S03]  /*6c90*/  F2FP.F16.E4M3.UNPACK_B R12, R12 ;  /* 0x0000000cff0c723e */ /* 0x000fc600020006ff */
[----:B------:R-:W-:Y:S01]  /*6ca0*/  HFMA2.BF16_V2 R31, R16.H0_H0, R35, R31 ;  /* 0x00000023101f7231 */ /* 0x000fe2000020081f */
[--C-:B------:R-:W-:Y:S02]  /*6cb0*/  SHF.R.U32.HI R35, RZ, 0x18, R15.reuse ;  /* 0x00000018ff237819 */ /* 0x100fe4000001160f */
[----:B------:R-:W-:Y:S02]  /*6cc0*/  LOP3.LUT R34, R15, 0xff, RZ, 0xc0, !PT ;  /* 0x000000ff0f227812 */ /* 0x000fe400078ec0ff */
[----:B------:R-:W-:Y:S01]  /*6cd0*/  F2FP.F16.E4M3.UNPACK_B R36, R35 ;  /* 0x00000023ff24723e */ /* 0x000fe200020006ff */
[----:B------:R-:W-:Y:S01]  /*6ce0*/  HADD2.F32 R12, -RZ, R12.H0_H0 ;  /* 0x2000000cff0c7230 */ /* 0x000fe20000004100 */
[----:B------:R-:W-:Y:S01]  /*6cf0*/  SHF.R.U32.HI R35, RZ, 0x10, R15 ;  /* 0x00000010ff237819 */ /* 0x000fe2000001160f */
[----:B------:R-:W-:Y:S01]  /*6d00*/  HADD2.F32 R15, -RZ, R13.H0_H0 ;  /* 0x2000000dff0f7230 */ /* 0x000fe20000004100 */
[----:B------:R-:W-:Y:S02]  /*6d10*/  F2FP.F16.E4M3.UNPACK_B R14, R14 ;  /* 0x0000000eff0e723e */ /* 0x000fe400020006ff */
[----:B------:R-:W-:-:S02]  /*6d20*/  F2FP.F16.E4M3.UNPACK_B R34, R34 ;  /* 0x00000022ff22723e */ /* 0x000fc400020006ff */
[----:B------:R-:W-:Y:S01]  /*6d30*/  F2FP.BF16.F32.PACK_AB.RZ R15, R15, R12 ;  /* 0x0000000c0f0f723e */ /* 0x000fe200000190ff */
[----:B------:R-:W-:Y:S02]  /*6d40*/  HADD2.F32 R13, -RZ, R14.H0_H0 ;  /* 0x2000000eff0d7230 */ /* 0x000fe40000004100 */
[----:B------:R-:W-:Y:S02]  /*6d50*/  HADD2.F32 R34, -RZ, R34.H0_H0 ;  /* 0x20000022ff227230 */ /* 0x000fe40000004100 */
[----:B------:R-:W-:Y:S02]  /*6d60*/  VIADD R12, R11, 0xb0 ;  /* 0x000000b00b0c7836 */ /* 0x000fe40000000000 */
[----:B------:R-:W-:Y:S01]  /*6d70*/  HADD2.F32 R40, -RZ, R40.H0_H0 ;  /* 0x20000028ff287230 */ /* 0x000fe20000004100 */
[----:B------:R-:W-:Y:S01]  /*6d80*/  F2FP.BF16.F32.PACK_AB.RZ R34, R13, R34 ;  /* 0x000000220d22723e */ /* 0x000fe200000190ff */
[----:B------:R-:W-:Y:S01]  /*6d90*/  HADD2.F32 R39, -RZ, R39.H0_H0 ;  /* 0x20000027ff277230 */ /* 0x000fe20000004100 */
[----:B------:R-:W-:Y:S01]  /*6da0*/  LOP3.LUT R13, R12, 0xf8, RZ, 0xc0, !PT ;  /* 0x000000f80c0d7812 */ /* 0x000fe200078ec0ff */
[----:B------:R-:W-:-:S03]  /*6db0*/  HFMA2.BF16_V2 R30, R16.H0_H0, R15, R30 ;  /* 0x0000000f101e7231 */ /* 0x000fc6000020081e */
[----:B------:R-:W-:Y:S01]  /*6dc0*/  F2FP.BF16.F32.PACK_AB.RZ R39, R40, R39 ;  /* 0x000000272827723e */ /* 0x000fe200000190ff */
[----:B------:R-:W-:-:S04]  /*6dd0*/  IMAD.IADD R13, R4, 0x1, R13 ;  /* 0x00000001040d7824 */ /* 0x000fc800078e020d */
[----:B------:R-:W-:Y:S01]  /*6de0*/  HFMA2.BF16_V2 R25, R16.H0_H0, R39, R25 ;  /* 0x0000002710197231 */ /* 0x000fe20000200819 */
[----:B------:R-:W-:-:S04]  /*6df0*/  LOP3.LUT R35, R35, 0xff, RZ, 0xc0, !PT ;  /* 0x000000ff23237812 */ /* 0x000fc800078ec0ff */
[----:B------:R-:W-:Y:S01]  /*6e00*/  F2FP.F16.E4M3.UNPACK_B R35, R35 ;  /* 0x00000023ff23723e */ /* 0x000fe200020006ff */
[----:B------:R-:W-:-:S04]  /*6e10*/  HADD2.F32 R36, -RZ, R36.H0_H0 ;  /* 0x20000024ff247230 */ /* 0x000fc80000004100 */
[----:B------:R-:W-:Y:S02]  /*6e20*/  HADD2.F32 R35, -RZ, R35.H0_H0 ;  /* 0x20000023ff237230 */ /* 0x000fe40000004100 */
[----:B------:R-:W-:Y:S02]  /*6e30*/  HADD2.F32 R37, -RZ, R37.H0_H0 ;  /* 0x20000025ff257230 */ /* 0x000fe40000004100 */
[----:B------:R-:W-:Y:S01]  /*6e40*/  HADD2.F32 R38, -RZ, R38.H0_H0 ;  /* 0x20000026ff267230 */ /* 0x000fe20000004100 */
[----:B------:R-:W-:Y:S02]  /*6e50*/  F2FP.BF16.F32.PACK_AB.RZ R35, R36, R35 ;  /* 0x000000232423723e */ /* 0x000fe400000190ff */
[----:B------:R-:W-:Y:S02]  /*6e60*/  F2FP.F16.E4M3.UNPACK_B R28, R28 ;  /* 0x0000001cff1c723e */ /* 0x000fe400020006ff */
[----:B------:R-:W-:Y:S01]  /*6e70*/  F2FP.F16.E4M3.UNPACK_B R33, R33 ;  /* 0x00000021ff21723e */ /* 0x000fe200020006ff */
[C---:B------:R-:W-:Y:S01]  /*6e80*/  HFMA2.BF16_V2 R27, R16.reuse.H0_H0, R34, R27 ;  /* 0x00000022101b7231 */ /* 0x040fe2000020081b */
[----:B------:R-:W-:Y:S01]  /*6e90*/  F2FP.BF16.F32.PACK_AB.RZ R37, R38, R37 ;  /* 0x000000252625723e */ /* 0x000fe200000190ff */
[----:B------:R-:W-:-:S02]  /*6ea0*/  HFMA2.BF16_V2 R26, R16.H0_H0, R35, R26 ;  /* 0x00000023101a7231 */ /* 0x000fc4000020081a */
[----:B------:R-:W-:Y:S02]  /*6eb0*/  HADD2.F32 R28, -RZ, R28.H0_H0 ;  /* 0x2000001cff1c7230 */ /* 0x000fe40000004100 */
[----:B------:R-:W-:Y:S02]  /*6ec0*/  HADD2.F32 R33, -RZ, R33.H0_H0 ;  /* 0x20000021ff217230 */ /* 0x000fe40000004100 */
[----:B------:R-:W-:-:S03]  /*6ed0*/  HFMA2.BF16_V2 R24, R16.H0_H0, R37, R24 ;  /* 0x0000002510187231 */ /* 0x000fc60000200818 */
[----:B------:R-:W-:-:S05]  /*6ee0*/  F2FP.BF16.F32.PACK_AB.RZ R33, R28, R33 ;  /* 0x000000211c21723e */ /* 0x000fca00000190ff */
        /* <DEDUP_REMOVED lines=17> */
[----:B------:R-:W-:Y:S02]  /*7000*/  F2FP.F16.E4M3.UNPACK_B R14, R14 ;  /* 0x0000000eff0e723e */ /* 0x000fe400020006ff */
[----:B------:R-:W-:Y:S02]  /*7010*/  SHF.R.U32.HI R21, RZ, 0x8, R20 ;  /* 0x00000008ff157819 */ /* 0x000fe40000011614 */
[----:B------:R-:W-:Y:S02]  /*7020*/  LOP3.LUT R20, R22, 0xff, RZ, 0xc0, !PT ;  /* 0x000000ff16147812 */ /* 0x000fe400078ec0ff */
[----:B------:R-:W-:-:S02]  /*7030*/  SHF.R.U32.HI R28, RZ, 0x18, R22 ;  /* 0x00000018ff1c7819 */ /* 0x000fc40000011616 */
[----:B------:R-:W-:Y:S02]  /*7040*/  SHF.R.U32.HI R22, RZ, 0x10, R22 ;  /* 0x00000010ff167819 */ /* 0x000fe40000011616 */
[----:B------:R-:W-:Y:S01]  /*7050*/  LOP3.LUT R40, R23, 0xffff, RZ, 0xc0, !PT ;  /* 0x0000ffff17287812 */ /* 0x000fe200078ec0ff */
[----:B------:R-:W-:Y:S01]  /*7060*/  HADD2.F32 R14, -RZ, R14.H0_H0 ;  /* 0x2000000eff0e7230 */ /* 0x000fe20000004100 */
[----:B------:R-:W-:Y:S01]  /*7070*/  LOP3.LUT R33, R22, 0xff, RZ, 0xc0, !PT ;  /* 0x000000ff16217812 */ /* 0x000fe200078ec0ff */
[----:B------:R-:W-:Y:S01]  /*7080*/  HADD2.F32 R15, -RZ, R15.H0_H0 ;  /* 0x2000000fff0f7230 */ /* 0x000fe20000004100 */
[----:B------:R-:W-:Y:S01]  /*7090*/  SHF.R.U32.HI R22, RZ, 0x8, R40 ;  /* 0x00000008ff167819 */ /* 0x000fe20000011628 */
[----:B0-----:R-:W-:-:S04]  /*70a0*/  IMAD.WIDE R12, R10, 0x10, R12 ;  /* 0x000000100a0c7825 */ /* 0x001fc800078e020c */
[----:B------:R-:W-:Y:S02]  /*70b0*/  HADD2.F32 R40, -RZ, R39.H0_H0 ;  /* 0x20000027ff287230 */ /* 0x000fe40000004100 */
[----:B------:R-:W-:Y:S01]  /*70c0*/  HADD2.F32 R39, -RZ, R38.H0_H0 ;  /* 0x20000026ff277230 */ /* 0x000fe20000004100 */
[----:B------:R-:W-:Y:S02]  /*70d0*/  F2FP.BF16.F32.PACK_AB.RZ R38, R15, R14 ;  /* 0x0000000e0f26723e */ /* 0x000fe400000190ff */
[----:B------:R-:W2:Y:S01]  /*70e0*/  LD.E.128 R12, desc[UR36][R12.64] ;  /* 0x000000240c0c7980 */ /* 0x000ea2000c101d00 */
[----:B------:R-:W-:Y:S02]  /*70f0*/  SHF.R.U32.HI R34, RZ, 0x8, R34 ;  /* 0x00000008ff227819 */ /* 0x000fe40000011622 */
[----:B------:R-:W-:Y:S02]  /*7100*/  F2FP.F16.E4M3.UNPACK_B R35, R35 ;  /* 0x00000023ff23723e */ /* 0x000fe400020006ff */
[----:B------:R-:W-:-:S02]  /*7110*/  F2FP.F16.E4M3.UNPACK_B R34, R34 ;  /* 0x00000022ff22723e */ /* 0x000fc400020006ff */
[----:B------:R-:W-:Y:S01]  /*7120*/  F2FP.F16.E4M3.UNPACK_B R36, R36 ;  /* 0x00000024ff24723e */ /* 0x000fe200020006ff */
[----:B------:R-:W-:Y:S02]  /*7130*/  HFMA2.BF16_V2 R32, R16.H0_H0, R38, R32 ;  /* 0x0000002610207231 */ /* 0x000fe40000200820 */
[----:B------:R-:W-:Y:S02]  /*7140*/  HADD2.F32 R38, -RZ, R35.H0_H0 ;  /* 0x20000023ff267230 */ /* 0x000fe40000004100 */
[----:B------:R-:W-:Y:S02]  /*7150*/  HADD2.F32 R35, -RZ, R34.H0_H0 ;  /* 0x20000022ff237230 */ /* 0x000fe40000004100 */
[----:B------:R-:W-:Y:S01]  /*7160*/  HADD2.F32 R36, -RZ, R36.H0_H0 ;  /* 0x20000024ff247230 */ /* 0x000fe20000004100 */
[----:B------:R-:W-:Y:S01]  /*7170*/  F2FP.F16.E4M3.UNPACK_B R21, R21 ;  /* 0x00000015ff15723e */ /* 0x000fe200020006ff */
[----:B------:R-:W-:Y:S01]  /*7180*/  VIADD R34, R11, 0xb8 ;  /* 0x000000b80b227836 */ /* 0x000fe20000000000 */
[----:B------:R-:W-:-:S02]  /*7190*/  F2FP.F16.E4M3.UNPACK_B R20, R20 ;  /* 0x00000014ff14723e */ /* 0x000fc400020006ff */
[----:B------:R-:W-:Y:S01]  /*71a0*/  F2FP.BF16.F32.PACK_AB.RZ R36, R35, R36 ;  /* 0x000000242324723e */ /* 0x000fe200000190ff */
[----:B------:R-:W-:Y:S01]  /*71b0*/  HADD2.F32 R21, -RZ, R21.H0_H0 ;  /* 0x20000015ff157230 */ /* 0x000fe20000004100 */
[----:B------:R-:W-:Y:S01]  /*71c0*/  LOP3.LUT R35, R34, 0xf8, RZ, 0xc0, !PT ;  /* 0x000000f822237812 */ /* 0x000fe200078ec0ff */
[----:B------:R-:W-:-:S05]  /*71d0*/  HADD2.F32 R34, -RZ, R20.H0_H0 ;  /* 0x20000014ff227230 */ /* 0x000fca0000004100 */
[----:B------:R-:W-:Y:S01]  /*71e0*/  F2FP.BF16.F32.PACK_AB.RZ R34, R21, R34 ;  /* 0x000000221522723e */ /* 0x000fe200000190ff */
[----:B------:R-:W-:Y:S01]  /*71f0*/  IMAD.IADD R20, R4, 0x1, R35 ;  /* 0x0000000104147824 */ /* 0x000fe200078e0223 */
[----:B------:R-:W-:-:S03]  /*7200*/  SHF.R.U32.HI R35, RZ, 0x18, R23 ;  /* 0x00000018ff237819 */ /* 0x000fc60000011617 */
[C---:B------:R-:W-:Y:S01]  /*7210*/  HFMA2.BF16_V2 R30, R16.reuse.H0_H0, R34, R30 ;  /* 0x00000022101e7231 */ /* 0x040fe2000020081e */
[----:B------:R-:W-:Y:S02]  /*7220*/  LOP3.LUT R34, R23, 0xff, RZ, 0xc0, !PT ;  /* 0x000000ff17227812 */ /* 0x000fe400078ec0ff */
[----:B------:R-:W-:Y:S02]  /*7230*/  F2FP.F16.E4M3.UNPACK_B R28, R28 ;  /* 0x0000001cff1c723e */ /* 0x000fe400020006ff */
[----:B------:R-:W-:Y:S01]  /*7240*/  F2FP.F16.E4M3.UNPACK_B R33, R33 ;  /* 0x00000021ff21723e */ /* 0x000fe200020006ff */
[----:B------:R-:W-:Y:S01]  /*7250*/  HFMA2.BF16_V2 R24, R16.H0_H0, R36, R24 ;  /* 0x0000002410187231 */ /* 0x000fe20000200818 */
[----:B------:R-:W-:Y:S01]  /*7260*/  SHF.R.U32.HI R23, RZ, 0x10, R23 ;  /* 0x00000010ff177819 */ /* 0x000fe20000011617 */
[----:B------:R-:W-:Y:S01]  /*7270*/  HADD2.F32 R28, -RZ, R28.H0_H0 ;  /* 0x2000001cff1c7230 */ /* 0x000fe20000004100 */
[----:B------:R-:W-:Y:S01]  /*7280*/  F2FP.F16.E4M3.UNPACK_B R22, R22 ;  /* 0x00000016ff16723e */ /* 0x000fe200020006ff */
[----:B------:R-:W0:Y:S01]  /*7290*/  LDS.64 R20, [R20] ;  /* 0x0000000014147984 */ /* 0x000e220000000a00 */
[----:B------:R-:W-:Y:S01]  /*72a0*/  LOP3.LUT R23, R23, 0xff, RZ, 0xc0, !PT ;  /* 0x000000ff17177812 */ /* 0x000fe200078ec0ff */
[----:B------:R-:W-:Y:S01]  /*72b0*/  HADD2.F32 R33, -RZ, R33.H0_H0 ;  /* 0x20000021ff217230 */ /* 0x000fe20000004100 */
[----:B------:R-:W-:-:S02]  /*72c0*/  F2FP.F16.E4M3.UNPACK_B R36, R35 ;  /* 0x00000023ff24723e */ /* 0x000fc400020006ff */
[----:B------:R-:W-:Y:S02]  /*72d0*/  F2FP.F16.E4M3.UNPACK_B R34, R34 ;  /* 0x00000022ff22723e */ /* 0x000fe400020006ff */
[----:B------:R-:W-:Y:S01]  /*72e0*/  F2FP.F16.E4M3.UNPACK_B R35, R23 ;  /* 0x00000017ff23723e */ /* 0x000fe200020006ff */
[----:B------:R-:W-:Y:S01]  /*72f0*/  HADD2.F32 R23, -RZ, R22.H0_H0 ;  /* 0x20000016ff177230 */ /* 0x000fe20000004100 */
[----:B------:R-:W-:Y:S01]  /*7300*/  F2FP.BF16.F32.PACK_AB.RZ R33, R28, R33 ;  /* 0x000000211c21723e */ /* 0x000fe200000190ff */
[----:B------:R-:W-:Y:S02]  /*7310*/  HADD2.F32 R34, -RZ, R34.H0_H0 ;  /* 0x20000022ff227230 */ /* 0x000fe40000004100 */
[----:B------:R-:W-:Y:S02]  /*7320*/  HADD2.F32 R36, -RZ, R36.H0_H0 ;  /* 0x20000024ff247230 */ /* 0x000fe40000004100 */
[----:B------:R-:W-:Y:S02]  /*7330*/  HADD2.F32 R35, -RZ, R35.H0_H0 ;  /* 0x20000023ff237230 */ /* 0x000fe40000004100 */
[----:B------:R-:W-:Y:S01]  /*7340*/  HFMA2.BF16_V2 R29, R16.H0_H0, R33, R29 ;  /* 0x00000021101d7231 */ /* 0x000fe2000020081d */
[----:B------:R-:W-:-:S02]  /*7350*/  F2FP.BF16.F32.PACK_AB.RZ R28, R23, R34 ;  /* 0x00000022171c723e */ /* 0x000fc400000190ff */
[----:B------:R-:W-:-:S03]  /*7360*/  F2FP.BF16.F32.PACK_AB.RZ R33, R36, R35 ;  /* 0x000000232421723e */ /* 0x000fc600000190ff */
[C---:B------:R-:W-:Y:S02]  /*7370*/  HFMA2.BF16_V2 R28, R16.reuse.H0_H0, R28, R27 ;  /* 0x0000001c101c7231 */ /* 0x040fe4000020081b */
[----:B------:R-:W-:Y:S01]  /*7380*/  HFMA2.BF16_V2 R33, R16.H0_H0, R33, R26 ;  /* 0x0000002110217231 */ /* 0x000fe2000020081a */
[----:B------:R-:W-:-:S05]  /*7390*/  F2FP.F16.E4M3.UNPACK_B R37, R37 ;  /* 0x00000025ff25723e */ /* 0x000fca00020006ff */
[----:B------:R-:W-:-:S05]  /*73a0*/  HADD2.F32 R37, -RZ, R37.H0_H0 ;  /* 0x20000025ff257230 */ /* 0x000fca0000004100 */
[----:B------:R-:W-:Y:S02]  /*73b0*/  F2FP.BF16.F32.PACK_AB.RZ R37, R38, R37 ;  /* 0x000000252625723e */ /* 0x000fe400000190ff */
[----:B------:R-:W-:-:S05]  /*73c0*/  F2FP.BF16.F32.PACK_AB.RZ R39, R40, R39 ;  /* 0x000000272827723e */ /* 0x000fca00000190ff */
[C---:B------:R-:W-:Y:S02]  /*73d0*/  HFMA2.BF16_V2 R31, R16.reuse.H0_H0, R39, R31 ;  /* 0x00000027101f7231 */ /* 0x040fe4000020081f */
[----:B------:R-:W-:Y:S02]  /*73e0*/  HFMA2.BF16_V2 R25, R16.H0_H0, R37, R25 ;  /* 0x0000002510197231 */ /* 0x000fe40000200819 */
[----:B0-----:R-:W-:-:S06]  /*73f0*/  IMAD.WIDE R20, R10, 0x10, R20 ;  /* 0x000000100a147825 */ /* 0x001fcc00078e0214 */
[----:B------:R-:W3:Y:S01]  /*7400*/  LD.E.128 R20, desc[UR36][R20.64] ;  /* 0x0000002414147980 */ /* 0x000ee2000c101d00 */
[C---:B--2---:R-:W-:Y:S02]  /*7410*/  LOP3.LUT R27, R12.reuse, 0xffff, RZ, 0xc0, !PT ;  /* 0x0000ffff0c1b7812 */ /* 0x044fe400078ec0ff */
[----:B------:R-:W-:Y:S02]  /*7420*/  LOP3.LUT R26, R12, 0xff, RZ, 0xc0, !PT ;  /* 0x000000ff0c1a7812 */ /* 0x000fe400078ec0ff */
[----:B------:R-:W-:Y:S02]  /*7430*/  SHF.R.U32.HI R27, RZ, 0x8, R27 ;  /* 0x00000008ff1b7819 */ /* 0x000fe4000001161b */
[----:B------:R-:W-:Y:S02]  /*7440*/  F2FP.F16.E4M3.UNPACK_B R34, R26 ;  /* 0x0000001aff22723e */ /* 0x000fe400020006ff */
[----:B------:R-:W-:Y:S02]  /*7450*/  LOP3.LUT R26, R13, 0xffff, RZ, 0xc0, !PT ;  /* 0x0000ffff0d1a7812 */ /* 0x000fe400078ec0ff */
[----:B------:R-:W-:-:S02]  /*7460*/  F2FP.F16.E4M3.UNPACK_B R35, R27 ;  /* 0x0000001bff23723e */ /* 0x000fc400020006ff */
[----:B------:R-:W-:Y:S02]  /*7470*/  SHF.R.U32.HI R27, RZ, 0x18, R12 ;  /* 0x00000018ff1b7819 */ /* 0x000fe4000001160c */
[----:B------:R-:W-:Y:S02]  /*7480*/  SHF.R.U32.HI R26, RZ, 0x8, R26 ;  /* 0x00000008ff1a7819 */ /* 0x000fe4000001161a */
        /* <DEDUP_REMOVED lines=8> */
[----:B------:R-:W-:Y:S01]  /*7510*/  F2FP.F16.E4M3.UNPACK_B R12, R12 ;  /* 0x0000000cff0c723e */ /* 0x000fe200020006ff */
[----:B------:R-:W-:Y:S01]  /*7520*/  HADD2.F32 R35, -RZ, R35.H0_H0 ;  /* 0x20000023ff237230 */ /* 0x000fe20000004100 */
[----:B------:R-:W-:-:S03]  /*7530*/  LOP3.LUT R13, R13, 0xff, RZ, 0xc0, !PT ;  /* 0x000000ff0d0d7812 */ /* 0x000fc600078ec0ff */
[----:B------:R-:W-:Y:S01]  /*7540*/  HADD2.F32 R12, -RZ, R12.H0_H0 ;  /* 0x2000000cff0c7230 */ /* 0x000fe20000004100 */
[----:B------:R-:W-:Y:S01]  /*7550*/  F2FP.F16.E4M3.UNPACK_B R39, R13 ;  /* 0x0000000dff27723e */ /* 0x000fe200020006ff */
[----:B------:R-:W-:Y:S01]  /*7560*/  HADD2.F32 R13, -RZ, R36.H0_H0 ;  /* 0x20000024ff0d7230 */ /* 0x000fe20000004100 */
[----:B------:R-:W-:Y:S02]  /*7570*/  F2FP.BF16.F32.PACK_AB.RZ R34, R35, R34 ;  /* 0x000000222322723e */ /* 0x000fe400000190ff */
[----:B------:R-:W-:-:S03]  /*7580*/  F2FP.F16.E4M3.UNPACK_B R37, R26 ;  /* 0x0000001aff25723e */ /* 0x000fc600020006ff */
[----:B------:R-:W-:Y:S01]  /*7590*/  HFMA2.BF16_V2 R32, R16.H0_H0, R34, R32 ;  /* 0x0000002210207231 */ /* 0x000fe20000200820 */
[----:B------:R-:W-:Y:S01]  /*75a0*/  F2FP.BF16.F32.PACK_AB.RZ R34, R13, R12 ;  /* 0x0000000c0d22723e */ /* 0x000fe200000190ff */
[----:B------:R-:W-:Y:S02]  /*75b0*/  VIADD R12, R11, 0xc0 ;  /* 0x000000c00b0c7836 */ /* 0x000fe40000000000 */
[----:B------:R-:W-:Y:S02]  /*75c0*/  HADD2.F32 R37, -RZ, R37.H0_H0 ;  /* 0x20000025ff257230 */ /* 0x000fe40000004100 */
[----:B------:R-:W-:Y:S01]  /*75d0*/  HADD2.F32 R38, -RZ, R38.H0_H0 ;  /* 0x20000026ff267230 */ /* 0x000fe20000004100 */
[----:B------:R-:W-:-:S04]  /*75e0*/  LOP3.LUT R13, R12, 0xf8, RZ, 0xc0, !PT ;  /* 0x000000f80c0d7812 */ /* 0x000fc800078ec0ff */
[----:B------:R-:W-:Y:S01]  /*75f0*/  F2FP.BF16.F32.PACK_AB.RZ R12, R38, R37 ;  /* 0x00000025260c723e */ /* 0x000fe200000190ff */
[----:B------:R-:W-:Y:S02]  /*7600*/  IMAD.IADD R13, R4, 0x1, R13 ;  /* 0x00000001040d7824 */ /* 0x000fe400078e020d */
[C---:B------:R-:W-:Y:S02]  /*7610*/  HFMA2.BF16_V2 R31, R16.reuse.H0_H0, R34, R31 ;  /* 0x00000022101f7231 */ /* 0x040fe4000020081f */
[----:B------:R-:W-:Y:S02]  /*7620*/  HFMA2.BF16_V2 R34, R16.H0_H0, R12, R24 ;  /* 0x0000000c10227231 */ /* 0x000fe40000200818 */
[----:B------:R-:W0:Y:S01]  /*7630*/  LDS.64 R12, [R13] ;  /* 0x000000000d0c7984 */ /* 0x000e220000000a00 */
[----:B------:R-:W-:Y:S02]  /*7640*/  F2FP.F16.E4M3.UNPACK_B R26, R27 ;  /* 0x0000001bff1a723e */ /* 0x000fe400020006ff */
[----:B------:R-:W-:-:S02]  /*7650*/  LOP3.LUT R27, R14, 0xffff, RZ, 0xc0, !PT ;  /* 0x0000ffff0e1b7812 */ /* 0x000fc400078ec0ff */
[----:B------:R-:W-:Y:S02]  /*7660*/  LOP3.LUT R24, R14, 0xff, RZ, 0xc0, !PT ;  /* 0x000000ff0e187812 */ /* 0x000fe400078ec0ff */
[----:B------:R-:W-:Y:S01]  /*7670*/  SHF.R.U32.HI R27, RZ, 0x8, R27 ;  /* 0x00000008ff1b7819 */ /* 0x000fe2000001161b */
[----:B------:R-:W-:Y:S01]  /*7680*/  HADD2.F32 R26, -RZ, R26.H0_H0 ;  /* 0x2000001aff1a7230 */ /* 0x000fe20000004100 */
[----:B------:R-:W-:Y:S01]  /*7690*/  F2FP.F16.E4M3.UNPACK_B R24, R24 ;  /* 0x00000018ff18723e */ /* 0x000fe200020006ff */
[----:B------:R-:W-:Y:S01]  /*76a0*/  HADD2.F32 R39, -RZ, R39.H0_H0 ;  /* 0x20000027ff277230 */ /* 0x000fe20000004100 */
[----:B------:R-:W-:-:S03]  /*76b0*/  F2FP.F16.E4M3.UNPACK_B R27, R27 ;  /* 0x0000001bff1b723e */ /* 0x000fc600020006ff */
[----:B------:R-:W-:Y:S01]  /*76c0*/  HADD2.F32 R24, -RZ, R24.H0_H0 ;  /* 0x20000018ff187230 */ /* 0x000fe20000004100 */
[----:B------:R-:W-:Y:S01]  /*76d0*/  F2FP.BF16.F32.PACK_AB.RZ R39, R26, R39 ;  /* 0x000000271a27723e */ /* 0x000fe200000190ff */
[----:B------:R-:W-:Y:S01]  /*76e0*/  HADD2.F32 R27, -RZ, R27.H0_H0 ;  /* 0x2000001bff1b7230 */ /* 0x000fe20000004100 */
[--C-:B------:R-:W-:Y:S02]  /*76f0*/  SHF.R.U32.HI R35, RZ, 0x18, R14.reuse ;  /* 0x00000018ff237819 */ /* 0x100fe4000001160e */
[----:B------:R-:W-:Y:S01]  /*7700*/  SHF.R.U32.HI R26, RZ, 0x10, R14 ;  /* 0x00000010ff1a7819 */ /* 0x000fe2000001160e */
[C---:B------:R-:W-:Y:S01]  /*7710*/  HFMA2.BF16_V2 R14, R16.reuse.H0_H0, R39, R25 ;  /* 0x00000027100e7231 */ /* 0x040fe20000200819 */
[----:B------:R-:W-:Y:S02]  /*7720*/  F2FP.BF16.F32.PACK_AB.RZ R24, R27, R24 ;  /* 0x000000181b18723e */ /* 0x000fe400000190ff */
[C---:B------:R-:W-:Y:S02]  /*7730*/  LOP3.LUT R25, R15.reuse, 0xffff, RZ, 0xc0, !PT ;  /* 0x0000ffff0f197812 */ /* 0x040fe400078ec0ff */
[----:B------:R-:W-:Y:S01]  /*7740*/  LOP3.LUT R26, R26, 0xff, RZ, 0xc0, !PT ;  /* 0x000000ff1a1a7812 */ /* 0x000fe200078ec0ff */
[----:B------:R-:W-:Y:S01]  /*7750*/  HFMA2.BF16_V2 R30, R16.H0_H0, R24, R30 ;  /* 0x00000018101e7231 */ /* 0x000fe2000020081e */
[----:B------:R-:W-:-:S02]  /*7760*/  LOP3.LUT R24, R15, 0xff, RZ, 0xc0, !PT ;  /* 0x000000ff0f187812 */ /* 0x000fc400078ec0ff */
[----:B------:R-:W-:Y:S02]  /*7770*/  SHF.R.U32.HI R25, RZ, 0x8, R25 ;  /* 0x00000008ff197819 */ /* 0x000fe40000011619 */
[----:B------:R-:W-:Y:S02]  /*7780*/  F2FP.F16.E4M3.UNPACK_B R35, R35 ;  /* 0x00000023ff23723e */ /* 0x000fe400020006ff */
[----:B------:R-:W-:Y:S02]  /*7790*/  F2FP.F16.E4M3.UNPACK_B R26, R26 ;  /* 0x0000001aff1a723e */ /* 0x000fe400020006ff */
[----:B------:R-:W-:Y:S02]  /*77a0*/  F2FP.F16.E4M3.UNPACK_B R24, R24 ;  /* 0x00000018ff18723e */ /* 0x000fe400020006ff */
[----:B------:R-:W-:Y:S01]  /*77b0*/  F2FP.F16.E4M3.UNPACK_B R25, R25 ;  /* 0x00000019ff19723e */ /* 0x000fe200020006ff */
[----:B------:R-:W-:Y:S01]  /*77c0*/  HADD2.F32 R35, -RZ, R35.H0_H0 ;  /* 0x20000023ff237230 */ /* 0x000fe20000004100 */
[----:B------:R-:W-:Y:S01]  /*77d0*/  SHF.R.U32.HI R27, RZ, 0x18, R15 ;  /* 0x00000018ff1b7819 */ /* 0x000fe2000001160f */
[----:B------:R-:W-:-:S02]  /*77e0*/  HADD2.F32 R24, -RZ, R24.H0_H0 ;  /* 0x20000018ff187230 */ /* 0x000fc40000004100 */
[----:B------:R-:W-:Y:S02]  /*77f0*/  HADD2.F32 R26, -RZ, R26.H0_H0 ;  /* 0x2000001aff1a7230 */ /* 0x000fe40000004100 */
[----:B------:R-:W-:Y:S02]  /*7800*/  HADD2.F32 R25, -RZ, R25.H0_H0 ;  /* 0x20000019ff197230 */ /* 0x000fe40000004100 */
[----:B0-----:R-:W-:Y:S01]  /*7810*/  IMAD.WIDE R12, R10, 0x10, R12 ;  /* 0x000000100a0c7825 */ /* 0x001fe200078e020c */
        /* <DEDUP_REMOVED lines=8> */
[----:B------:R-:W-:Y:S02]  /*78a0*/  HADD2.F32 R36, -RZ, R37.H0_H0 ;  /* 0x20000025ff247230 */ /* 0x000fe40000004100 */
[----:B------:R-:W-:Y:S01]  /*78b0*/  HADD2.F32 R15, -RZ, R15.H0_H0 ;  /* 0x2000000fff0f7230 */ /* 0x000fe20000004100 */
[----:B---3--:R-:W-:-:S04]  /*78c0*/  LOP3.LUT R12, R20, 0xff, RZ, 0xc0, !PT ;  /* 0x000000ff140c7812 */ /* 0x008fc800078ec0ff */
[----:B------:R-:W-:Y:S01]  /*78d0*/  F2FP.BF16.F32.PACK_AB.RZ R15, R36, R15 ;  /* 0x0000000f240f723e */ /* 0x000fe200000190ff */
[C---:B------:R-:W-:Y:S01]  /*78e0*/  HFMA2.BF16_V2 R29, R16.reuse.H0_H0, R35, R29 ;  /* 0x00000023101d7231 */ /* 0x040fe2000020081d */
[----:B------:R-:W-:Y:S02]  /*78f0*/  LOP3.LUT R35, R20, 0xffff, RZ, 0xc0, !PT ;  /* 0x0000ffff14237812 */ /* 0x000fe400078ec0ff */
[----:B------:R-:W-:Y:S01]  /*7900*/  F2FP.F16.E4M3.UNPACK_B R13, R12 ;  /* 0x0000000cff0d723e */ /* 0x000fe200020006ff */
[----:B------:R-:W-:Y:S01]  /*7910*/  HFMA2.BF16_V2 R33, R16.H0_H0, R15, R33 ;  /* 0x0000000f10217231 */ /* 0x000fe20000200821 */
[--C-:B------:R-:W-:Y:S02]  /*7920*/  SHF.R.U32.HI R15, RZ, 0x18, R20.reuse ;  /* 0x00000018ff0f7819 */ /* 0x100fe40000011614 */
[----:B------:R-:W-:Y:S02]  /*7930*/  SHF.R.U32.HI R20, RZ, 0x10, R20 ;  /* 0x00000010ff147819 */ /* 0x000fe40000011614 */
[----:B------:R-:W-:-:S02]  /*7940*/  LOP3.LUT R12, R21, 0xffff, RZ, 0xc0, !PT ;  /* 0x0000ffff150c7812 */ /* 0x000fc400078ec0ff */
[----:B------:R-:W-:Y:S02]  /*7950*/  LOP3.LUT R20, R20, 0xff, RZ, 0xc0, !PT ;  /* 0x000000ff14147812 */ /* 0x000fe400078ec0ff */
[----:B------:R-:W-:Y:S02]  /*7960*/  SHF.R.U32.HI R12, RZ, 0x8, R12 ;  /* 0x00000008ff0c7819 */ /* 0x000fe4000001160c */
[----:B------:R-:W-:Y:S02]  /*7970*/  F2FP.F16.E4M3.UNPACK_B R36, R15 ;  /* 0x0000000fff24723e */ /* 0x000fe400020006ff */
[----:B------:R-:W-:Y:S02]  /*7980*/  SHF.R.U32.HI R35, RZ, 0x8, R35 ;  /* 0x00000008ff237819 */ /* 0x000fe40000011623 */
[----:B------:R-:W-:Y:S02]  /*7990*/  F2FP.F16.E4M3.UNPACK_B R15, R20 ;  /* 0x00000014ff0f723e */ /* 0x000fe400020006ff */
[----:B------:R-:W-:-:S02]  /*79a0*/  F2FP.F16.E4M3.UNPACK_B R38, R12 ;  /* 0x0000000cff26723e */ /* 0x000fc400020006ff */
[----:B------:R-:W-:Y:S02]  /*79b0*/  LOP3.LUT R12, R21, 0xff, RZ, 0xc0, !PT ;  /* 0x000000ff150c7812 */ /* 0x000fe400078ec0ff */
[--C-:B------:R-:W-:Y:S02]  /*79c0*/  SHF.R.U32.HI R20, RZ, 0x18, R21.reuse ;  /* 0x00000018ff147819 */ /* 0x100fe40000011615 */
[----:B------:R-:W-:Y:S02]  /*79d0*/  SHF.R.U32.HI R21, RZ, 0x10, R21 ;  /* 0x00000010ff157819 */ /* 0x000fe40000011615 */
        /* <DEDUP_REMOVED lines=8> */
[----:B------:R-:W-:Y:S01]  /*7a60*/  F2FP.BF16.F32.PACK_AB.RZ R13, R20, R13 ;  /* 0x0000000d140d723e */ /* 0x000fe200000190ff */
[----:B------:R-:W-:Y:S01]  /*7a70*/  HADD2.F32 R20, -RZ, R39.H0_H0 ;  /* 0x20000027ff147230 */ /* 0x000fe20000004100 */
[----:B------:R-:W-:Y:S01]  /*7a80*/  F2FP.F16.E4M3.UNPACK_B R37, R12 ;  /* 0x0000000cff25723e */ /* 0x000fe200020006ff */
[----:B------:R-:W-:Y:S01]  /*7a90*/  HADD2.F32 R21, -RZ, R21.H0_H0 ;  /* 0x20000015ff157230 */ /* 0x000fe20000004100 */
[----:B------:R-:W-:Y:S01]  /*7aa0*/  LOP3.LUT R12, R22, 0xffff, RZ, 0xc0, !PT ;  /* 0x0000ffff160c7812 */ /* 0x000fe200078ec0ff */
[----:B------:R-:W-:Y:S01]  /*7ab0*/  HFMA2.BF16_V2 R32, R16.H0_H0, R13, R32 ;  /* 0x0000000d10207231 */ /* 0x000fe20000200820 */
[----:B------:R-:W-:Y:S02]  /*7ac0*/  F2FP.BF16.F32.PACK_AB.RZ R15, R36, R15 ;  /* 0x0000000f240f723e */ /* 0x000fe400000190ff */
[----:B------:R-:W-:Y:S02]  /*7ad0*/  SHF.R.U32.HI R12, RZ, 0x8, R12 ;  /* 0x00000008ff0c7819 */ /* 0x000fe4000001160c */
[----:B------:R-:W-:-:S02]  /*7ae0*/  F2FP.BF16.F32.PACK_AB.RZ R20, R20, R21 ;  /* 0x000000151414723e */ /* 0x000fc400000190ff */
[----:B------:R-:W-:Y:S01]  /*7af0*/  LOP3.LUT R13, R22, 0xff, RZ, 0xc0, !PT ;  /* 0x000000ff160d7812 */ /* 0x000fe200078ec0ff */
[C---:B------:R-:W-:Y:S01]  /*7b00*/  HFMA2.BF16_V2 R31, R16.reuse.H0_H0, R15, R31 ;  /* 0x0000000f101f7231 */ /* 0x040fe2000020081f */
[----:B------:R-:W-:Y:S01]  /*7b10*/  F2FP.F16.E4M3.UNPACK_B R12, R12 ;  /* 0x0000000cff0c723e */ /* 0x000fe200020006ff */
[----:B------:R-:W-:Y:S01]  /*7b20*/  HFMA2.BF16_V2 R20, R16.H0_H0, R20, R14 ;  /* 0x0000001410147231 */ /* 0x000fe2000020080e */
[----:B------:R-:W-:Y:S02]  /*7b30*/  SHF.R.U32.HI R15, RZ, 0x18, R22 ;  /* 0x00000018ff0f7819 */ /* 0x000fe40000011616 */
[----:B------:R-:W-:Y:S02]  /*7b40*/  F2FP.F16.E4M3.UNPACK_B R13, R13 ;  /* 0x0000000dff0d723e */ /* 0x000fe400020006ff */
[----:B------:R-:W-:Y:S01]  /*7b50*/  LOP3.LUT R14, R23, 0xffff, RZ, 0xc0, !PT ;  /* 0x0000ffff170e7812 */ /* 0x000fe200078ec0ff */
[----:B------:R-:W-:Y:S01]  /*7b60*/  HADD2.F32 R12, -RZ, R12.H0_H0 ;  /* 0x2000000cff0c7230 */ /* 0x000fe20000004100 */
[----:B------:R-:W-:Y:S01]  /*7b70*/  F2FP.F16.E4M3.UNPACK_B R21, R15 ;  /* 0x0000000fff15723e */ /* 0x000fe200020006ff */
[----:B------:R-:W-:Y:S01]  /*7b80*/  HADD2.F32 R13, -RZ, R13.H0_H0 ;  /* 0x2000000dff0d7230 */ /* 0x000fe20000004100 */
[----:B------:R-:W-:-:S02]  /*7b90*/  SHF.R.U32.HI R15, RZ, 0x18, R23 ;  /* 0x00000018ff0f7819 */ /* 0x000fc40000011617 */
[----:B------:R-:W-:Y:S02]  /*7ba0*/  SHF.R.U32.HI R14, RZ, 0x8, R14 ;  /* 0x00000008ff0e7819 */ /* 0x000fe4000001160e */
[----:B------:R-:W-:Y:S02]  /*7bb0*/  F2FP.F16.E4M3.UNPACK_B R36, R15 ;  /* 0x0000000fff24723e */ /* 0x000fe400020006ff */
[----:B------:R-:W-:Y:S02]  /*7bc0*/  F2FP.F16.E4M3.UNPACK_B R35, R14 ;  /* 0x0000000eff23723e */ /* 0x000fe400020006ff */
[----:B------:R-:W-:Y:S01]  /*7bd0*/  F2FP.BF16.F32.PACK_AB.RZ R15, R12, R13 ;  /* 0x0000000d0c0f723e */ /* 0x000fe200000190ff */
[----:B------:R-:W-:Y:S01]  /*7be0*/  VIADD R12, R11, 0xc8 ;  /* 0x000000c80b0c7836 */ /* 0x000fe20000000000 */
[----:B------:R-:W-:-:S04]  /*7bf0*/  LOP3.LUT R14, R23, 0xff, RZ, 0xc0, !PT ;  /* 0x000000ff170e7812 */ /* 0x000fc800078ec0ff */
[----:B------:R-:W-:Y:S02]  /*7c00*/  F2FP.F16.E4M3.UNPACK_B R14, R14 ;  /* 0x0000000eff0e723e */ /* 0x000fe400020006ff */
[----:B------:R-:W-:Y:S01]  /*7c10*/  LOP3.LUT R13, R12, 0xf8, RZ, 0xc0, !PT ;  /* 0x000000f80c0d7812 */ /* 0x000fe200078ec0ff */
[----:B------:R-:W-:Y:S02]  /*7c20*/  HADD2.F32 R35, -RZ, R35.H0_H0 ;  /* 0x20000023ff237230 */ /* 0x000fe40000004100 */
[----:B------:R-:W-:Y:S02]  /*7c30*/  HADD2.F32 R14, -RZ, R14.H0_H0 ;  /* 0x2000000eff0e7230 */ /* 0x000fe40000004100 */
[----:B------:R-:W-:-:S03]  /*7c40*/  IMAD.IADD R13, R4, 0x1, R13 ;  /* 0x00000001040d7824 */ /* 0x000fc600078e020d */
[----:B------:R-:W-:Y:S02]  /*7c50*/  F2FP.BF16.F32.PACK_AB.RZ R14, R35, R14 ;  /* 0x0000000e230e723e */ /* 0x000fe400000190ff */
[----:B------:R-:W-:Y:S01]  /*7c60*/  SHF.R.U32.HI R23, RZ, 0x10, R23 ;  /* 0x00000010ff177819 */ /* 0x000fe20000011617 */
[----:B------:R-:W-:Y:S02]  /*7c70*/  HADD2.F32 R37, -RZ, R37.H0_H0 ;  /* 0x20000025ff257230 */ /* 0x000fe40000004100 */
[C---:B------:R-:W-:Y:S02]  /*7c80*/  HFMA2.BF16_V2 R30, R16.reuse.H0_H0, R15, R30 ;  /* 0x0000000f101e7231 */ /* 0x040fe4000020081e */
[----:B------:R-:W-:Y:S01]  /*7c90*/  HADD2.F32 R38, -RZ, R38.H0_H0 ;  /* 0x20000026ff267230 */ /* 0x000fe20000004100 */
[----:B------:R-:W-:Y:S01]  /*7ca0*/  LOP3.LUT R23, R23, 0xff, RZ, 0xc0, !PT ;  /* 0x000000ff17177812 */ /* 0x000fe200078ec0ff */
[----:B------:R-:W-:-:S03]  /*7cb0*/  HFMA2.BF16_V2 R28, R16.H0_H0, R14, R28 ;  /* 0x0000000e101c7231 */ /* 0x000fc6000020081c */
[----:B------:R-:W-:Y:S02]  /*7cc0*/  F2FP.BF16.F32.PACK_AB.RZ R37, R38, R37 ;  /* 0x000000252625723e */ /* 0x000fe400000190ff */
[----:B------:R-:W-:Y:S01]  /*7cd0*/  F2FP.F16.E4M3.UNPACK_B R23, R23 ;  /* 0x00000017ff17723e */ /* 0x000fe200020006ff */
[----:B------:R-:W-:Y:S02]  /*7ce0*/  HADD2.F32 R36, -RZ, R36.H0_H0 ;  /* 0x20000024ff247230 */ /* 0x000fe40000004100 */
[----:B------:R-:W-:Y:S02]  /*7cf0*/  HFMA2.BF16_V2 R34, R16.H0_H0, R37, R34 ;  /* 0x0000002510227231 */ /* 0x000fe40000200822 */
[----:B------:R-:W-:-:S05]  /*7d00*/  HADD2.F32 R23, -RZ, R23.H0_H0 ;  /* 0x20000017ff177230 */ /* 0x000fca0000004100 */
[----:B------:R-:W-:Y:S02]  /*7d10*/  F2FP.BF16.F32.PACK_AB.RZ R23, R36, R23 ;  /* 0x000000172417723e */ /* 0x000fe400000190ff */
        /* <DEDUP_REMOVED lines=19> */
[----:B------:R-:W-:-:S04]  /*7e50*/  SHF.R.U32.HI R22, RZ, 0x10, R22 ;  /* 0x00000010ff167819 */ /* 0x000fc80000011616 */
[----:B------:R-:W-:-:S04]  /*7e60*/  LOP3.LUT R22, R22, 0xff, RZ, 0xc0, !PT ;  /* 0x000000ff16167812 */ /* 0x000fc800078ec0ff */
[----:B------:R-:W-:Y:S01]  /*7e70*/  F2FP.F16.E4M3.UNPACK_B R22, R22 ;  /* 0x00000016ff16723e */ /* 0x000fe200020006ff */
[----:B------:R-:W-:-:S04]  /*7e80*/  HADD2.F32 R21, -RZ, R21.H0_H0 ;  /* 0x20000015ff157230 */ /* 0x000fc80000004100 */
[----:B------:R-:W-:-:S05]  /*7e90*/  HADD2.F32 R22, -RZ, R22.H0_H0 ;  /* 0x20000016ff167230 */ /* 0x000fca0000004100 */
[----:B------:R-:W-:Y:S02]  /*7ea0*/  F2FP.BF16.F32.PACK_AB.RZ R22, R21, R22 ;  /* 0x000000161516723e */ /* 0x000fe400000190ff */
[----:B------:R-:W-:-:S04]  /*7eb0*/  LOP3.LUT R21, R25, 0xffff, RZ, 0xc0, !PT ;  /* 0x0000ffff19157812 */ /* 0x000fc800078ec0ff */
[----:B------:R-:W-:Y:S01]  /*7ec0*/  SHF.R.U32.HI R21, RZ, 0x8, R21 ;  /* 0x00000008ff157819 */ /* 0x000fe20000011615 */
[----:B------:R-:W-:Y:S01]  /*7ed0*/  HFMA2.BF16_V2 R29, R16.H0_H0, R22, R29 ;  /* 0x00000016101d7231 */ /* 0x000fe2000020081d */
[--C-:B------:R-:W-:Y:S02]  /*7ee0*/  SHF.R.U32.HI R22, RZ, 0x18, R25.reuse ;  /* 0x00000018ff167819 */ /* 0x100fe40000011619 */
[----:B------:R-:W-:Y:S02]  /*7ef0*/  F2FP.F16.E4M3.UNPACK_B R39, R21 ;  /* 0x00000015ff27723e */ /* 0x000fe400020006ff */
[----:B------:R-:W-:Y:S02]  /*7f00*/  LOP3.LUT R21, R25, 0xff, RZ, 0xc0, !PT ;  /* 0x000000ff19157812 */ /* 0x000fe400078ec0ff */
[----:B------:R-:W-:-:S04]  /*7f10*/  SHF.R.U32.HI R25, RZ, 0x10, R25 ;  /* 0x00000010ff197819 */ /* 0x000fc80000011619 */
[----:B------:R-:W-:Y:S02]  /*7f20*/  LOP3.LUT R24, R25, 0xff, RZ, 0xc0, !PT ;  /* 0x000000ff19187812 */ /* 0x000fe400078ec0ff */
[----:B------:R-:W-:Y:S02]  /*7f30*/  F2FP.F16.E4M3.UNPACK_B R38, R21 ;  /* 0x00000015ff26723e */ /* 0x000fe400020006ff */
[----:B------:R-:W-:Y:S02]  /*7f40*/  F2FP.F16.E4M3.UNPACK_B R21, R22 ;  /* 0x00000016ff15723e */ /* 0x000fe400020006ff */
[----:B------:R-:W-:Y:S01]  /*7f50*/  F2FP.F16.E4M3.UNPACK_B R24, R24 ;  /* 0x00000018ff18723e */ /* 0x000fe200020006ff */
[----:B------:R-:W-:Y:S01]  /*7f60*/  HFMA2.BF16_V2 R33, R16.H0_H0, R23, R33 ;  /* 0x0000001710217231 */ /* 0x000fe20000200821 */
[C---:B------:R-:W-:Y:S01]  /*7f70*/  LOP3.LUT R22, R26.reuse, 0xffff, RZ, 0xc0, !PT ;  /* 0x0000ffff1a167812 */ /* 0x040fe200078ec0ff */
[----:B------:R-:W-:Y:S01]  /*7f80*/  HADD2.F32 R21, -RZ, R21.H0_H0 ;  /* 0x20000015ff157230 */ /* 0x000fe20000004100 */
[----:B------:R-:W-:Y:S01]  /*7f90*/  LOP3.LUT R25, R26, 0xff, RZ, 0xc0, !PT ;  /* 0x000000ff1a197812 */ /* 0x000fe200078ec0ff */
[----:B------:R-:W-:Y:S01]  /*7fa0*/  HADD2.F32 R24, -RZ, R24.H0_H0 ;  /* 0x20000018ff187230 */ /* 0x000fe20000004100 */
[----:B------:R-:W-:-:S02]  /*7fb0*/  SHF.R.U32.HI R23, RZ, 0x18, R26 ;  /* 0x00000018ff177819 */ /* 0x000fc4000001161a */
[----:B------:R-:W-:Y:S02]  /*7fc0*/  SHF.R.U32.HI R26, RZ, 0x10, R26 ;  /* 0x00000010ff1a7819 */ /* 0x000fe4000001161a */
[----:B------:R-:W-:Y:S01]  /*7fd0*/  LOP3.LUT R40, R27, 0xffff, RZ, 0xc0, !PT ;  /* 0x0000ffff1b287812 */ /* 0x000fe200078ec0ff */
[----:B------:R-:W-:Y:S01]  /*7fe0*/  HFMA2.BF16_V2 R32, R16.H0_H0, R36, R32 ;  /* 0x0000002410207231 */ /* 0x000fe20000200820 */
[----:B------:R-:W-:Y:S02]  /*7ff0*/  LOP3.LUT R35, R26, 0xff, RZ, 0xc0, !PT ;  /* 0x000000ff1a237812 */ /* 0x000fe400078ec0ff */
[----:B------:R-:W-:Y:S02]  /*8000*/  F2FP.BF16.F32.PACK_AB.RZ R24, R21, R24 ;  /* 0x000000181518723e */ /* 0x000fe400000190ff */
[----:B------:R-:W-:Y:S02]  /*8010*/  SHF.R.U32.HI R26, RZ, 0x8, R40 ;  /* 0x00000008ff1a7819 */ /* 0x000fe40000011628 */
[----:B------:R-:W-:Y:S01]  /*8020*/  LOP3.LUT R36, R27, 0xff, RZ, 0xc0, !PT ;  /* 0x000000ff1b247812 */ /* 0x000fe200078ec0ff */
[----:B------:R-:W-:-:S02]  /*8030*/  HADD2.F32 R38, -RZ, R38.H0_H0 ;  /* 0x20000026ff267230 */ /* 0x000fc40000004100 */
[C---:B------:R-:W-:Y:S02]  /*8040*/  HFMA2.BF16_V2 R31, R16.reuse.H0_H0, R37, R31 ;  /* 0x00000025101f7231 */ /* 0x040fe4000020081f */
[----:B------:R-:W-:Y:S01]  /*8050*/  HADD2.F32 R39, -RZ, R39.H0_H0 ;  /* 0x20000027ff277230 */ /* 0x000fe20000004100 */
[----:B------:R-:W-:Y:S01]  /*8060*/  F2FP.F16.E4M3.UNPACK_B R26, R26 ;  /* 0x0000001aff1a723e */ /* 0x000fe200020006ff */
[C---:B------:R-:W-:Y:S01]  /*8070*/  HFMA2.BF16_V2 R24, R16.reuse.H0_H0, R24, R20 ;  /* 0x0000001810187231 */ /* 0x040fe20000200814 */
[----:B------:R-:W-:Y:S01]  /*8080*/  F2FP.F16.E4M3.UNPACK_B R37, R36 ;  /* 0x00000024ff25723e */ /* 0x000fe200020006ff */
[----:B------:R-:W-:Y:S01]  /*8090*/  VIADD R20, R11, 0xd0 ;  /* 0x000000d00b147836 */ /* 0x000fe20000000000 */
[----:B------:R-:W-:Y:S01]  /*80a0*/  F2FP.BF16.F32.PACK_AB.RZ R38, R39, R38 ;  /* 0x000000262726723e */ /* 0x000fe200000190ff */
[----:B------:R-:W-:Y:S02]  /*80b0*/  HADD2.F32 R26, -RZ, R26.H0_H0 ;  /* 0x2000001aff1a7230 */ /* 0x000fe40000004100 */
[----:B------:R-:W-:Y:S01]  /*80c0*/  HADD2.F32 R37, -RZ, R37.H0_H0 ;  /* 0x20000025ff257230 */ /* 0x000fe20000004100 */
[----:B------:R-:W-:Y:S01]  /*80d0*/  LOP3.LUT R21, R20, 0xf8, RZ, 0xc0, !PT ;  /* 0x000000f814157812 */ /* 0x000fe200078ec0ff */
[----:B------:R-:W-:Y:S01]  /*80e0*/  HFMA2.BF16_V2 R34, R16.H0_H0, R38, R34 ;  /* 0x0000002610227231 */ /* 0x000fe20000200822 */
[----:B------:R-:W-:-:S02]  /*80f0*/  SHF.R.U32.HI R38, RZ, 0x18, R27 ;  /* 0x00000018ff267819 */ /* 0x000fc4000001161b */
[----:B------:R-:W-:Y:S01]  /*8100*/  F2FP.BF16.F32.PACK_AB.RZ R37, R26, R37 ;  /* 0x000000251a25723e */ /* 0x000fe200000190ff */
[----:B------:R-:W-:Y:S01]  /*8110*/  IMAD.IADD R21, R4, 0x1, R21 ;  /* 0x0000000104157824 */ /* 0x000fe200078e0215 */
[----:B------:R-:W-:-:S03]  /*8120*/  SHF.R.U32.HI R27, RZ, 0x10, R27 ;  /* 0x00000010ff1b7819 */ /* 0x000fc6000001161b */
[----:B------:R-:W-:Y:S01]  /*8130*/  HFMA2.BF16_V2 R28, R16.H0_H0, R37, R28 ;  /* 0x00000025101c7231 */ /* 0x000fe2000020081c */
[----:B------:R-:W-:Y:S02]  /*8140*/  LOP3.LUT R27, R27, 0xff, RZ, 0xc0, !PT ;  /* 0x000000ff1b1b7812 */ /* 0x000fe400078ec0ff */
[----:B------:R-:W-:Y:S02]  /*8150*/  F2FP.F16.E4M3.UNPACK_B R38, R38 ;  /* 0x00000026ff26723e */ /* 0x000fe400020006ff */
[----:B------:R-:W-:Y:S02]  /*8160*/  F2FP.F16.E4M3.UNPACK_B R27, R27 ;  /* 0x0000001bff1b723e */ /* 0x000fe400020006ff */
        /* <DEDUP_REMOVED lines=9> */
[----:B------:R-:W-:Y:S01]  /*8200*/  F2FP.BF16.F32.PACK_AB.RZ R27, R38, R27 ;  /* 0x0000001b261b723e */ /* 0x000fe200000190ff */
[----:B------:R-:W-:Y:S02]  /*8210*/  HADD2.F32 R36, -RZ, R23.H0_H0 ;  /* 0x20000017ff247230 */ /* 0x000fe40000004100 */
[----:B------:R-:W-:Y:S01]  /*8220*/  HADD2.F32 R35, -RZ, R35.H0_H0 ;  /* 0x20000023ff237230 */ /* 0x000fe20000004100 */
[----:B------:R-:W-:Y:S01]  /*8230*/  F2FP.BF16.F32.PACK_AB.RZ R25, R22, R25 ;  /* 0x000000191619723e */ /* 0x000fe200000190ff */
[----:B------:R-:W-:-:S03]  /*8240*/  HFMA2.BF16_V2 R33, R16.H0_H0, R27, R33 ;  /* 0x0000001b10217231 */ /* 0x000fc60000200821 */
[----:B------:R-:W-:Y:S01]  /*8250*/  F2FP.BF16.F32.PACK_AB.RZ R35, R36, R35 ;  /* 0x000000232423723e */ /* 0x000fe200000190ff */
[----:B------:R-:W-:-:S04]  /*8260*/  HFMA2.BF16_V2 R30, R16.H0_H0, R25, R30 ;  /* 0x00000019101e7231 */ /* 0x000fc8000020081e */
        /* <DEDUP_REMOVED lines=38> */
[----:B------:R-:W-:Y:S01]  /*84d0*/  HFMA2.BF16_V2 R32, R16.H0_H0, R27, R32 ;  /* 0x0000001b10207231 */ /* 0x000fe20000200820 */
[----:B------:R-:W-:-:S02]  /*84e0*/  LOP3.LUT R27, R15, 0xff, RZ, 0xc0, !PT ;  /* 0x000000ff0f1b7812 */ /* 0x000fc400078ec0ff */
[----:B------:R-:W-:Y:S02]  /*84f0*/  F2FP.BF16.F32.PACK_AB.RZ R35, R36, R35 ;  /* 0x000000232423723e */ /* 0x000fe400000190ff */
[----:B------:R-:W-:Y:S02]  /*8500*/  F2FP.F16.E4M3.UNPACK_B R14, R14 ;  /* 0x0000000eff0e723e */ /* 0x000fe400020006ff */
[----:B------:R-:W-:Y:S01]  /*8510*/  F2FP.F16.E4M3.UNPACK_B R27, R27 ;  /* 0x0000001bff1b723e */ /* 0x000fe200020006ff */
[----:B------:R-:W-:Y:S01]  /*8520*/  HFMA2.BF16_V2 R31, R16.H0_H0, R35, R31 ;  /* 0x00000023101f7231 */ /* 0x000fe2000020081f */
[--C-:B------:R-:W-:Y:S02]  /*8530*/  SHF.R.U32.HI R35, RZ, 0x18, R15.reuse ;  /* 0x00000018ff237819 */ /* 0x100fe4000001160f */
[----:B------:R-:W-:Y:S01]  /*8540*/  F2FP.F16.E4M3.UNPACK_B R12, R12 ;  /* 0x0000000cff0c723e */ /* 0x000fe200020006ff */
[----:B------:R-:W-:Y:S01]  /*8550*/  HADD2.F32 R27, -RZ, R27.H0_H0 ;  /* 0x2000001bff1b7230 */ /* 0x000fe20000004100 */
[----:B------:R-:W-:Y:S01]  /*8560*/  F2FP.F16.E4M3.UNPACK_B R36, R35 ;  /* 0x00000023ff24723e */ /* 0x000fe200020006ff */
[----:B------:R-:W-:Y:S01]  /*8570*/  HADD2.F32 R14, -RZ, R14.H0_H0 ;  /* 0x2000000eff0e7230 */ /* 0x000fe20000004100 */
[----:B------:R-:W-:Y:S01]  /*8580*/  SHF.R.U32.HI R35, RZ, 0x10, R15 ;  /* 0x00000010ff237819 */ /* 0x000fe2000001160f */
[----:B------:R-:W-:-:S02]  /*8590*/  HADD2.F32 R12, -RZ, R12.H0_H0 ;  /* 0x2000000cff0c7230 */ /* 0x000fc40000004100 */
[----:B------:R-:W-:Y:S01]  /*85a0*/  HADD2.F32 R15, -RZ, R13.H0_H0 ;  /* 0x2000000dff0f7230 */ /* 0x000fe20000004100 */
[----:B------:R-:W-:-:S04]  /*85b0*/  F2FP.BF16.F32.PACK_AB.RZ R14, R14, R27 ;  /* 0x0000001b0e0e723e */ /* 0x000fc800000190ff */
[----:B------:R-:W-:Y:S01]  /*85c0*/  F2FP.BF16.F32.PACK_AB.RZ R15, R15, R12 ;  /* 0x0000000c0f0f723e */ /* 0x000fe200000190ff */
[C---:B------:R-:W-:Y:S02]  /*85d0*/  HFMA2.BF16_V2 R28, R16.reuse.H0_H0, R14, R28 ;  /* 0x0000000e101c7231 */ /* 0x040fe4000020081c */
[----:B------:R-:W-:Y:S02]  /*85e0*/  HADD2.F32 R37, -RZ, R37.H0_H0 ;  /* 0x20000025ff257230 */ /* 0x000fe40000004100 */
[----:B------:R-:W-:Y:S02]  /*85f0*/  HADD2.F32 R38, -RZ, R38.H0_H0 ;  /* 0x20000026ff267230 */ /* 0x000fe40000004100 */
[----:B------:R-:W-:-:S03]  /*8600*/  HFMA2.BF16_V2 R30, R16.H0_H0, R15, R30 ;  /* 0x0000000f101e7231 */ /* 0x000fc6000020081e */
[----:B------:R-:W-:Y:S02]  /*8610*/  F2FP.BF16.F32.PACK_AB.RZ R37, R38, R37 ;  /* 0x000000252625723e */ /* 0x000fe400000190ff */
[----:B------:R-:W-:Y:S02]  /*8620*/  F2FP.F16.E4M3.UNPACK_B R25, R25 ;  /* 0x00000019ff19723e */ /* 0x000fe400020006ff */
[----:B------:R-:W-:-:S03]  /*8630*/  F2FP.F16.E4M3.UNPACK_B R26, R26 ;  /* 0x0000001aff1a723e */ /* 0x000fc600020006ff */
[----:B------:R-:W-:Y:S02]  /*8640*/  HADD2.F32 R25, -RZ, R25.H0_H0 ;  /* 0x20000019ff197230 */ /* 0x000fe40000004100 */
[----:B------:R-:W-:Y:S01]  /*8650*/  HADD2.F32 R26, -RZ, R26.H0_H0 ;  /* 0x2000001aff1a7230 */ /* 0x000fe20000004100 */
[----:B------:R-:W-:Y:S01]  /*8660*/  LOP3.LUT R35, R35, 0xff, RZ, 0xc0, !PT ;  /* 0x000000ff23237812 */ /* 0x000fe200078ec0ff */
[----:B------:R-:W-:-:S03]  /*8670*/  HADD2.F32 R40, -RZ, R40.H0_H0 ;  /* 0x20000028ff287230 */ /* 0x000fc60000004100 */
[----:B------:R-:W-:Y:S01]  /*8680*/  F2FP.BF16.F32.PACK_AB.RZ R26, R25, R26 ;  /* 0x0000001a191a723e */ /* 0x000fe200000190ff */
[----:B------:R-:W-:Y:S01]  /*8690*/  HADD2.F32 R39, -RZ, R39.H0_H0 ;  /* 0x20000027ff277230 */ /* 0x000fe20000004100 */
[----:B------:R-:W-:Y:S01]  /*86a0*/  F2FP.F16.E4M3.UNPACK_B R35, R35 ;  /* 0x00000023ff23723e */ /* 0x000fe200020006ff */
[C---:B------:R-:W-:Y:S02]  /*86b0*/  HFMA2.BF16_V2 R34, R16.reuse.H0_H0, R37, R34 ;  /* 0x0000002510227231 */ /* 0x040fe40000200822 */
[----:B------:R-:W-:Y:S01]  /*86c0*/  HADD2.F32 R36, -RZ, R36.H0_H0 ;  /* 0x20000024ff247230 */ /* 0x000fe20000004100 */
[----:B------:R-:W-:Y:S01]  /*86d0*/  F2FP.BF16.F32.PACK_AB.RZ R39, R40, R39 ;  /* 0x000000272827723e */ /* 0x000fe200000190ff */
[----:B------:R-:W-:Y:S02]  /*86e0*/  HADD2.F32 R35, -RZ, R35.H0_H0 ;  /* 0x20000023ff237230 */ /* 0x000fe40000004100 */
[C---:B------:R-:W-:Y:S02]  /*86f0*/  HFMA2.BF16_V2 R29, R16.reuse.H0_H0, R26, R29 ;  /* 0x0000001a101d7231 */ /* 0x040fe4000020081d */
[----:B------:R-:W-:Y:S01]  /*8700*/  HFMA2.BF16_V2 R24, R16.H0_H0, R39, R24 ;  /* 0x0000002710187231 */ /* 0x000fe20000200818 */
[----:B------:R-:W-:-:S05]  /*8710*/  F2FP.BF16.F32.PACK_AB.RZ R35, R36, R35 ;  /* 0x000000232423723e */ /* 0x000fca00000190ff */
[----:B------:R-:W-:Y:S01]  /*8720*/  HFMA2.BF16_V2 R33, R16.H0_H0, R35, R33 ;  /* 0x0000002310217231 */ /* 0x000fe20000200821 */
[----:B--2---:R-:W-:-:S04]  /*8730*/  LOP3.LUT R12, R20, 0xff, RZ, 0xc0, !PT ;  /* 0x000000ff140c7812 */ /* 0x004fc800078ec0ff */
[----:B------:R-:W-:Y:S02]  /*8740*/  F2FP.F16.E4M3.UNPACK_B R14, R12 ;  /* 0x0000000cff0e723e */ /* 0x000fe400020006ff */
[----:B------:R-:W-:Y:S02]  /*8750*/  LOP3.LUT R12, R20, 0xffff, RZ, 0xc0, !PT ;  /* 0x0000ffff140c7812 */ /* 0x000fe400078ec0ff */
[----:B------:R-:W-:Y:S02]  /*8760*/  SHF.R.U32.HI R13, RZ, 0x18, R20 ;  /* 0x00000018ff0d7819 */ /* 0x000fe40000011614 */
[----:B------:R-:W-:Y:S02]  /*8770*/  SHF.R.U32.HI R12, RZ, 0x8, R12 ;  /* 0x00000008ff0c7819 */ /* 0x000fe4000001160c */
[----:B------:R-:W-:Y:S02]  /*8780*/  F2FP.F16.E4M3.UNPACK_B R38, R13 ;  /* 0x0000000dff26723e */ /* 0x000fe400020006ff */
[----:B------:R-:W-:-:S02]  /*8790*/  F2FP.F16.E4M3.UNPACK_B R15, R12 ;  /* 0x0000000cff0f723e */ /* 0x000fc400020006ff */
[----:B------:R-:W0:Y:S01]  /*87a0*/  LDS.64 R12, [R6] ;  /* 0x00000000060c7984 */ /* 0x000e220000000a00 */
[----:B------:R-:W-:Y:S02]  /*87b0*/  SHF.R.U32.HI R20, RZ, 0x10, R20 ;  /* 0x00000010ff147819 */ /* 0x000fe40000011614 */
[----:B------:R-:W-:Y:S02]  /*87c0*/  LOP3.LUT R25, R21, 0xffff, RZ, 0xc0, !PT ;  /* 0x0000ffff15197812 */ /* 0x000fe400078ec0ff */
[----:B------:R-:W-:Y:S02]  /*87d0*/  LOP3.LUT R20, R20, 0xff, RZ, 0xc0, !PT ;  /* 0x000000ff14147812 */ /* 0x000fe400078ec0ff */
[----:B------:R-:W-:Y:S02]  /*87e0*/  SHF.R.U32.HI R25, RZ, 0x8, R25 ;  /* 0x00000008ff197819 */ /* 0x000fe40000011619 */
[----:B------:R-:W-:Y:S02]  /*87f0*/  F2FP.F16.E4M3.UNPACK_B R37, R20 ;  /* 0x00000014ff25723e */ /* 0x000fe400020006ff */
[----:B------:R-:W-:-:S02]  /*8800*/  F2FP.F16.E4M3.UNPACK_B R40, R25 ;  /* 0x00000019ff28723e */ /* 0x000fc400020006ff */
[----:B------:R-:W-:Y:S02]  /*8810*/  LOP3.LUT R20, R21, 0xff, RZ, 0xc0, !PT ;  /* 0x000000ff15147812 */ /* 0x000fe400078ec0ff */
[--C-:B------:R-:W-:Y:S02]  /*8820*/  SHF.R.U32.HI R25, RZ, 0x18, R21.reuse ;  /* 0x00000018ff197819 */ /* 0x100fe40000011615 */
[----:B------:R-:W-:Y:S02]  /*8830*/  SHF.R.U32.HI R21, RZ, 0x10, R21 ;  /* 0x00000010ff157819 */ /* 0x000fe40000011615 */
[----:B------:R-:W-:Y:S02]  /*8840*/  F2FP.F16.E4M3.UNPACK_B R39, R20 ;  /* 0x00000014ff27723e */ /* 0x000fe400020006ff */
[----:B------:R-:W-:Y:S02]  /*8850*/  F2FP.F16.E4M3.UNPACK_B R20, R25 ;  /* 0x00000019ff14723e */ /* 0x000fe400020006ff */
[----:B------:R-:W-:-:S02]  /*8860*/  LOP3.LUT R26, R21, 0xff, RZ, 0xc0, !PT ;  /* 0x000000ff151a7812 */ /* 0x000fc400078ec0ff */
[C---:B------:R-:W-:Y:S02]  /*8870*/  LOP3.LUT R25, R22.reuse, 0xffff, RZ, 0xc0, !PT ;  /* 0x0000ffff16197812 */ /* 0x040fe400078ec0ff */
[----:B------:R-:W-:Y:S02]  /*8880*/  LOP3.LUT R27, R22, 0xff, RZ, 0xc0, !PT ;  /* 0x000000ff161b7812 */ /* 0x000fe400078ec0ff */
[--C-:B------:R-:W-:Y:S01]  /*8890*/  SHF.R.U32.HI R21, RZ, 0x18, R22.reuse ;  /* 0x00000018ff157819 */ /* 0x100fe20000011616 */
[----:B------:R-:W-:Y:S01]  /*88a0*/  HADD2.F32 R14, -RZ, R14.H0_H0 ;  /* 0x2000000eff0e7230 */ /* 0x000fe20000004100 */
[----:B------:R-:W-:Y:S01]  /*88b0*/  SHF.R.U32.HI R22, RZ, 0x10, R22 ;  /* 0x00000010ff167819 */ /* 0x000fe20000011616 */
[----:B------:R-:W-:Y:S01]  /*88c0*/  HADD2.F32 R15, -RZ, R15.H0_H0 ;  /* 0x2000000fff0f7230 */ /* 0x000fe20000004100 */
[----:B------:R-:W-:Y:S02]  /*88d0*/  LOP3.LUT R36, R23, 0xffff, RZ, 0xc0, !PT ;  /* 0x0000ffff17247812 */ /* 0x000fe400078ec0ff */
[----:B------:R-:W-:Y:S01]  /*88e0*/  LOP3.LUT R35, R22, 0xff, RZ, 0xc0, !PT ;  /* 0x000000ff16237812 */ /* 0x000fe200078ec0ff */
[----:B0-----:R-:W-:Y:S01]  /*88f0*/  IMAD.WIDE R12, R10, 0x10, R12 ;  /* 0x000000100a0c7825 */ /* 0x001fe200078e020c */
[----:B------:R-:W-:-:S02]  /*8900*/  SHF.R.U32.HI R22, RZ, 0x8, R36 ;  /* 0x00000008ff167819 */ /* 0x000fc40000011624 */
[----:B------:R-:W-:-:S03]  /*8910*/  F2FP.BF16.F32.PACK_AB.RZ R36, R15, R14 ;  /* 0x0000000e0f24723e */ /* 0x000fc600000190ff */
[----:B------:R-:W2:Y:S01]  /*8920*/  LD.E.128 R12, desc[UR36][R12.64] ;  /* 0x000000240c0c7980 */ /* 0x000ea2000c101d00 */
[----:B------:R-:W-:Y:S02]  /*8930*/  HADD2.F32 R38, -RZ, R38.H0_H0 ;  /* 0x20000026ff267230 */ /* 0x000fe40000004100 */
[----:B------:R-:W-:Y:S01]  /*8940*/  HADD2.F32 R37, -RZ, R37.H0_H0 ;  /* 0x20000025ff257230 */ /* 0x000fe20000004100 */
[----:B------:R-:W-:-:S04]  /*8950*/  SHF.R.U32.HI R25, RZ, 0x8, R25 ;  /* 0x00000008ff197819 */ /* 0x000fc80000011619 */
[----:B------:R-:W-:Y:S02]  /*8960*/  F2FP.BF16.F32.PACK_AB.RZ R37, R38, R37 ;  /* 0x000000252625723e */ /* 0x000fe400000190ff */
[----:B------:R-:W-:-:S03]  /*8970*/  F2FP.F16.E4M3.UNPACK_B R25, R25 ;  /* 0x00000019ff19723e */ /* 0x000fc600020006ff */
[C---:B------:R-:W-:Y:S01]  /*8980*/  HFMA2.BF16_V2 R31, R16.reuse.H0_H0, R37, R31 ;  /* 0x00000025101f7231 */ /* 0x040fe2000020081f */
[--C-:B------:R-:W-:Y:S02]  /*8990*/  SHF.R.U32.HI R37, RZ, 0x18, R23.reuse ;  /* 0x00000018ff257819 */ /* 0x100fe40000011617 */
[----:B------:R-:W-:Y:S01]  /*89a0*/  F2FP.F16.E4M3.UNPACK_B R27, R27 ;  /* 0x0000001bff1b723e */ /* 0x000fe200020006ff */
[----:B------:R-:W-:Y:S01]  /*89b0*/  HFMA2.BF16_V2 R32, R16.H0_H0, R36, R32 ;  /* 0x0000002410207231 */ /* 0x000fe20000200820 */
[----:B------:R-:W-:Y:S02]  /*89c0*/  F2FP.F16.E4M3.UNPACK_B R38, R37 ;  /* 0x00000025ff26723e */ /* 0x000fe400020006ff */
[----:B------:R-:W-:Y:S02]  /*89d0*/  LOP3.LUT R36, R23, 0xff, RZ, 0xc0, !PT ;  /* 0x000000ff17247812 */ /* 0x000fe400078ec0ff */
[----:B------:R-:W-:Y:S01]  /*89e0*/  SHF.R.U32.HI R37, RZ, 0x10, R23 ;  /* 0x00000010ff257819 */ /* 0x000fe20000011617 */
[----:B------:R-:W-:Y:S01]  /*89f0*/  HADD2.F32 R23, -RZ, R20.H0_H0 ;  /* 0x20000014ff177230 */ /* 0x000fe20000004100 */
[----:B------:R-:W-:Y:S01]  /*8a00*/  F2FP.F16.E4M3.UNPACK_B R21, R21 ;  /* 0x00000015ff15723e */ /* 0x000fe200020006ff */
[----:B------:R-:W-:-:S02]  /*8a10*/  HADD2.F32 R27, -RZ, R27.H0_H0 ;  /* 0x2000001bff1b7230 */ /* 0x000fc40000004100 */
[----:B------:R-:W-:Y:S01]  /*8a20*/  HADD2.F32 R20, -RZ, R25.H0_H0 ;  /* 0x20000019ff147230 */ /* 0x000fe20000004100 */
[----:B------:R-:W-:Y:S02]  /*8a30*/  F2FP.F16.E4M3.UNPACK_B R22, R22 ;  /* 0x00000016ff16723e */ /* 0x000fe400020006ff */
[----:B------:R-:W-:Y:S02]  /*8a40*/  F2FP.F16.E4M3.UNPACK_B R36, R36 ;  /* 0x00000024ff24723e */ /* 0x000fe400020006ff */
[----:B------:R-:W-:Y:S02]  /*8a50*/  F2FP.F16.E4M3.UNPACK_B R26, R26 ;  /* 0x0000001aff1a723e */ /* 0x000fe400020006ff */
[----:B------:R-:W-:Y:S02]  /*8a60*/  F2FP.F16.E4M3.UNPACK_B R35, R35 ;  /* 0x00000023ff23723e */ /* 0x000fe400020006ff */
[----:B------:R-:W-:Y:S01]  /*8a70*/  F2FP.BF16.F32.PACK_AB.RZ R27, R20, R27 ;  /* 0x0000001b141b723e */ /* 0x000fe200000190ff */
[----:B------:R-:W-:-:S02]  /*8a80*/  HADD2.F32 R20, -RZ, R21.H0_H0 ;  /* 0x20000015ff147230 */ /* 0x000fc40000004100 */
[----:B------:R-:W-:Y:S02]  /*8a90*/  HADD2.F32 R36, -RZ, R36.H0_H0 ;  /* 0x20000024ff247230 */ /* 0x000fe40000004100 */
[----:B------:R-:W-:Y:S01]  /*8aa0*/  HADD2.F32 R21, -RZ, R22.H0_H0 ;  /* 0x20000016ff157230 */ /* 0x000fe20000004100 */
[----:B------:R-:W-:Y:S01]  /*8ab0*/  LOP3.LUT R37, R37, 0xff, RZ, 0xc0, !PT ;  /* 0x000000ff25257812 */ /* 0x000fe200078ec0ff */
[----:B------:R-:W-:Y:S02]  /*8ac0*/  HADD2.F32 R26, -RZ, R26.H0_H0 ;  /* 0x2000001aff1a7230 */ /* 0x000fe40000004100 */
[----:B------:R-:W-:Y:S01]  /*8ad0*/  HADD2.F32 R35, -RZ, R35.H0_H0 ;  /* 0x20000023ff237230 */ /* 0x000fe20000004100 */
[----:B------:R-:W-:Y:S02]  /*8ae0*/  F2FP.BF16.F32.PACK_AB.RZ R36, R21, R36 ;  /* 0x000000241524723e */ /* 0x000fe400000190ff */
[----:B------:R-:W-:Y:S02]  /*8af0*/  F2FP.F16.E4M3.UNPACK_B R37, R37 ;  /* 0x00000025ff25723e */ /* 0x000fe400020006ff */
[----:B------:R-:W-:-:S02]  /*8b00*/  F2FP.BF16.F32.PACK_AB.RZ R26, R23, R26 ;  /* 0x0000001a171a723e */ /* 0x000fc400000190ff */
[----:B------:R-:W-:Y:S01]  /*8b10*/  F2FP.BF16.F32.PACK_AB.RZ R35, R20, R35 ;  /* 0x000000231423723e */ /* 0x000fe200000190ff */
[C---:B------:R-:W-:Y:S02]  /*8b20*/  HFMA2.BF16_V2 R28, R16.reuse.H0_H0, R36, R28 ;  /* 0x00000024101c7231 */ /* 0x040fe4000020081c */
[----:B------:R-:W-:Y:S02]  /*8b30*/  HADD2.F32 R38, -RZ, R38.H0_H0 ;  /* 0x20000026ff267230 */ /* 0x000fe40000004100 */
[----:B------:R-:W-:Y:S02]  /*8b40*/  HFMA2.BF16_V2 R24, R16.H0_H0, R26, R24 ;  /* 0x0000001a10187231 */ /* 0x000fe40000200818 */
[----:B------:R-:W-:-:S05]  /*8b50*/  HADD2.F32 R37, -RZ, R37.H0_H0 ;  /* 0x20000025ff257230 */ /* 0x000fca0000004100 */
[----:B------:R-:W-:Y:S01]  /*8b60*/  F2FP.BF16.F32.PACK_AB.RZ R37, R38, R37 ;  /* 0x000000252625723e */ /* 0x000fe200000190ff */
[----:B------:R-:W-:-:S04]  /*8b70*/  HFMA2.BF16_V2 R29, R16.H0_H0, R35, R29 ;  /* 0x00000023101d7231 */ /* 0x000fc8000020081d */
[C---:B------:R-:W-:Y:S02]  /*8b80*/  HFMA2.BF16_V2 R33, R16.reuse.H0_H0, R37, R33 ;  /* 0x0000002510217231 */ /* 0x040fe40000200821 */
[----:B------:R-:W-:Y:S02]  /*8b90*/  HADD2.F32 R39, -RZ, R39.H0_H0 ;  /* 0x20000027ff277230 */ /* 0x000fe40000004100 */
[----:B------:R-:W-:Y:S02]  /*8ba0*/  HADD2.F32 R40, -RZ, R40.H0_H0 ;  /* 0x20000028ff287230 */ /* 0x000fe40000004100 */
[----:B------:R-:W-:-:S03]  /*8bb0*/  HFMA2.BF16_V2 R30, R16.H0_H0, R27, R30 ;  /* 0x0000001b101e7231 */ /* 0x000fc6000020081e */
[----:B------:R-:W-:-:S05]  /*8bc0*/  F2FP.BF16.F32.PACK_AB.RZ R39, R40, R39 ;  /* 0x000000272827723e */ /* 0x000fca00000190ff */
[----:B------:R-:W-:Y:S01]  /*8bd0*/  HFMA2.BF16_V2 R34, R16.H0_H0, R39, R34 ;  /* 0x0000002710227231 */ /* 0x000fe20000200822 */
[--C-:B--2---:R-:W-:Y:S02]  /*8be0*/  SHF.R.U32.HI R21, RZ, 0x18, R12.reuse ;  /* 0x00000018ff157819 */ /* 0x104fe4000001160c */
[C---:B------:R-:W-:Y:S02]  /*8bf0*/  LOP3.LUT R20, R12.reuse, 0xff, RZ, 0xc0, !PT ;  /* 0x000000ff0c147812 */ /* 0x040fe400078ec0ff */
[----:B------:R-:W-:Y:S02]  /*8c00*/  F2FP.F16.E4M3.UNPACK_B R36, R21 ;  /* 0x00000015ff24723e */ /* 0x000fe400020006ff */
[----:B------:R-:W-:Y:S02]  /*8c10*/  F2FP.F16.E4M3.UNPACK_B R23, R20 ;  /* 0x00000014ff17723e */ /* 0x000fe400020006ff */
[----:B------:R-:W-:Y:S02]  /*8c20*/  LOP3.LUT R21, R12, 0xffff, RZ, 0xc0, !PT ;  /* 0x0000ffff0c157812 */ /* 0x000fe400078ec0ff */
[----:B------:R-:W-:-:S02]  /*8c30*/  SHF.R.U32.HI R20, RZ, 0x10, R12 ;  /* 0x00000010ff147819 */ /* 0x000fc4000001160c */
[----:B------:R-:W-:Y:S02]  /*8c40*/  LOP3.LUT R26, R13, 0xffff, RZ, 0xc0, !PT ;  /* 0x0000ffff0d1a7812 */ /* 0x000fe400078ec0ff */
[----:B------:R-:W-:Y:S02]  /*8c50*/  SHF.R.U32.HI R12, RZ, 0x8, R21 ;  /* 0x00000008ff0c7819 */ /* 0x000fe40000011615 */
[----:B------:R-:W-:Y:S02]  /*8c60*/  LOP3.LUT R20, R20, 0xff, RZ, 0xc0, !PT ;  /* 0x000000ff14147812 */ /* 0x000fe400078ec0ff */
[----:B------:R-:W-:Y:S02]  /*8c70*/  SHF.R.U32.HI R21, RZ, 0x8, R26 ;  /* 0x00000008ff157819 */ /* 0x000fe4000001161a */
[----:B------:R-:W-:Y:S02]  /*8c80*/  F2FP.F16.E4M3.UNPACK_B R35, R20 ;  /* 0x00000014ff23723e */ /* 0x000fe400020006ff */
[----:B------:R-:W-:-:S02]  /*8c90*/  F2FP.F16.E4M3.UNPACK_B R37, R21 ;  /* 0x00000015ff25723e */ /* 0x000fc400020006ff */
[----:B------:R-:W0:Y:S01]  /*8ca0*/  LDS.64 R20, [R7] ;  /* 0x0000000007147984 */ /* 0x000e220000000a00 */
[----:B------:R-:W-:Y:S02]  /*8cb0*/  LOP3.LUT R22, R13, 0xff, RZ, 0xc0, !PT ;  /* 0x000000ff0d167812 */ /* 0x000fe400078ec0ff */
[--C-:B------:R-:W-:Y:S02]  /*8cc0*/  SHF.R.U32.HI R25, RZ, 0x18, R13.reuse ;  /* 0x00000018ff197819 */ /* 0x100fe4000001160d */
[----:B------:R-:W-:Y:S02]  /*8cd0*/  F2FP.F16.E4M3.UNPACK_B R27, R12 ;  /* 0x0000000cff1b723e */ /* 0x000fe400020006ff */
[----:B------:R-:W-:Y:S02]  /*8ce0*/  SHF.R.U32.HI R13, RZ, 0x10, R13 ;  /* 0x00000010ff0d7819 */ /* 0x000fe4000001160d */
[----:B------:R-:W-:Y:S02]  /*8cf0*/  LOP3.LUT R12, R14, 0xffff, RZ, 0xc0, !PT ;  /* 0x0000ffff0e0c7812 */ /* 0x000fe400078ec0ff */
[----:B------:R-:W-:-:S02]  /*8d00*/  LOP3.LUT R13, R13, 0xff, RZ, 0xc0, !PT ;  /* 0x000000ff0d0d7812 */ /* 0x000fc400078ec0ff */
[----:B------:R-:W-:Y:S02]  /*8d10*/  SHF.R.U32.HI R12, RZ, 0x8, R12 ;  /* 0x00000008ff0c7819 */ /* 0x000fe4000001160c */
[----:B------:R-:W-:Y:S02]  /*8d20*/  F2FP.F16.E4M3.UNPACK_B R39, R13 ;  /* 0x0000000dff27723e */ /* 0x000fe400020006ff */
[----:B------:R-:W-:Y:S02]  /*8d30*/  F2FP.F16.E4M3.UNPACK_B R40, R25 ;  /* 0x00000019ff28723e */ /* 0x000fe400020006ff */
[----:B------:R-:W-:Y:S02]  /*8d40*/  F2FP.F16.E4M3.UNPACK_B R13, R12 ;  /* 0x0000000cff0d723e */ /* 0x000fe400020006ff */
[----:B------:R-:W-:Y:S02]  /*8d50*/  LOP3.LUT R12, R14, 0xff, RZ, 0xc0, !PT ;  /* 0x000000ff0e0c7812 */ /* 0x000fe400078ec0ff */
[----:B------:R-:W-:-:S02]  /*8d60*/  SHF.R.U32.HI R25, RZ, 0x18, R14 ;  /* 0x00000018ff197819 */ /* 0x000fc4000001160e */
[----:B------:R-:W-:Y:S02]  /*8d70*/  SHF.R.U32.HI R14, RZ, 0x10, R14 ;  /* 0x00000010ff0e7819 */ /* 0x000fe4000001160e */
[----:B------:R-:W-:Y:S02]  /*8d80*/  LOP3.LUT R38, R15, 0xffff, RZ, 0xc0, !PT ;  /* 0x0000ffff0f267812 */ /* 0x000fe400078ec0ff */
[----:B------:R-:W-:Y:S02]  /*8d90*/  F2FP.F16.E4M3.UNPACK_B R22, R22 ;  /* 0x00000016ff16723e */ /* 0x000fe400020006ff */
[----:B------:R-:W-:Y:S02]  /*8da0*/  LOP3.LUT R26, R14, 0xff, RZ, 0xc0, !PT ;  /* 0x000000ff0e1a7812 */ /* 0x000fe400078ec0ff */
[----:B------:R-:W-:Y:S01]  /*8db0*/  SHF.R.U32.HI R14, RZ, 0x8, R38 ;  /* 0x00000008ff0e7819 */ /* 0x000fe20000011626 */
[----:B------:R-:W-:Y:S02]  /*8dc0*/  HADD2.F32 R38, -RZ, R36.H0_H0 ;  /* 0x20000024ff267230 */ /* 0x000fe40000004100 */
[----:B------:R-:W-:-:S02]  /*8dd0*/  HADD2.F32 R23, -RZ, R23.H0_H0 ;  /* 0x20000017ff177230 */ /* 0x000fc40000004100 */
[----:B------:R-:W-:Y:S02]  /*8de0*/  HADD2.F32 R36, -RZ, R27.H0_H0 ;  /* 0x2000001bff247230 */ /* 0x000fe40000004100 */
[----:B------:R-:W-:Y:S02]  /*8df0*/  HADD2.F32 R22, -RZ, R22.H0_H0 ;  /* 0x20000016ff167230 */ /* 0x000fe40000004100 */
[----:B------:R-:W-:Y:S02]  /*8e00*/  HADD2.F32 R37, -RZ, R37.H0_H0 ;  /* 0x20000025ff257230 */ /* 0x000fe40000004100 */
[----:B0-----:R-:W-:Y:S01]  /*8e10*/  IMAD.WIDE R20, R10, 0x10, R20 ;  /* 0x000000100a147825 */ /* 0x001fe200078e0214 */
[----:B------:R-:W-:Y:S02]  /*8e20*/  F2FP.BF16.F32.PACK_AB.RZ R27, R36, R23 ;  /* 0x00000017241b723e */ /* 0x000fe400000190ff */
[----:B------:R-:W-:-:S03]  /*8e30*/  F2FP.BF16.F32.PACK_AB.RZ R36, R37, R22 ;  /* 0x000000162524723e */ /* 0x000fc600000190ff */
[----:B------:R-:W2:Y:S01]  /*8e40*/  LD.E.128 R20, desc[UR36][R20.64] ;  /* 0x0000002414147980 */ /* 0x000ea2000c101d00 */
[----:B------:R-:W-:Y:S02]  /*8e50*/  HADD2.F32 R35, -RZ, R35.H0_H0 ;  /* 0x20000023ff237230 */ /* 0x000fe40000004100 */
[C---:B------:R-:W-:Y:S01]  /*8e60*/  HFMA2.BF16_V2 R32, R16.reuse.H0_H0, R27, R32 ;  /* 0x0000001b10207231 */ /* 0x040fe20000200820 */
[----:B------:R-:W-:Y:S02]  /*8e70*/  LOP3.LUT R27, R15, 0xff, RZ, 0xc0, !PT ;  /* 0x000000ff0f1b7812 */ /* 0x000fe400078ec0ff */
[----:B------:R-:W-:Y:S02]  /*8e80*/  F2FP.BF16.F32.PACK_AB.RZ R35, R38, R35 ;  /* 0x000000232623723e */ /* 0x000fe400000190ff */
[----:B------:R-:W-:Y:S02]  /*8e90*/  F2FP.F16.E4M3.UNPACK_B R14, R14 ;  /* 0x0000000eff0e723e */ /* 0x000fe400020006ff */
[----:B------:R-:W-:Y:S01]  /*8ea0*/  F2FP.F16.E4M3.UNPACK_B R27, R27 ;  /* 0x0000001bff1b723e */ /* 0x000fe200020006ff */
[----:B------:R-:W-:Y:S01]  /*8eb0*/  HFMA2.BF16_V2 R31, R16.H0_H0, R35, R31 ;  /* 0x00000023101f7231 */ /* 0x000fe2000020081f */
[----:B------:R-:W-:-:S02]  /*8ec0*/  SHF.R.U32.HI R35, RZ, 0x18, R15 ;  /* 0x00000018ff237819 */ /* 0x000fc4000001160f */
[----:B------:R-:W-:Y:S01]  /*8ed0*/  F2FP.F16.E4M3.UNPACK_B R12, R12 ;  /* 0x0000000cff0c723e */ /* 0x000fe200020006ff */
[----:B------:R-:W-:Y:S01]  /*8ee0*/  HFMA2.BF16_V2 R34, R16.H0_H0, R36, R34 ;  /* 0x0000002410227231 */ /* 0x000fe20000200822 */
[----:B------:R-:W-:Y:S01]  /*8ef0*/  F2FP.F16.E4M3.UNPACK_B R36, R35 ;  /* 0x00000023ff24723e */ /* 0x000fe200020006ff */
[----:B------:R-:W-:Y:S01]  /*8f00*/  HADD2.F32 R27, -RZ, R27.H0_H0 ;  /* 0x2000001bff1b7230 */ /* 0x000fe20000004100 */
[----:B------:R-:W-:Y:S01]  /*8f10*/  SHF.R.U32.HI R35, RZ, 0x10, R15 ;  /* 0x00000010ff237819 */ /* 0x000fe2000001160f */
[----:B------:R-:W-:Y:S02]  /*8f20*/  HADD2.F32 R14, -RZ, R14.H0_H0 ;  /* 0x2000000eff0e7230 */ /* 0x000fe40000004100 */
[----:B------:R-:W-:Y:S02]  /*8f30*/  HADD2.F32 R12, -RZ, R12.H0_H0 ;  /* 0x2000000cff0c7230 */ /* 0x000fe40000004100 */
[----:B------:R-:W-:Y:S01]  /*8f40*/  HADD2.F32 R15, -RZ, R13.H0_H0 ;  /* 0x2000000dff0f7230 */ /* 0x000fe20000004100 */
[----:B------:R-:W-:-:S04]  /*8f50*/  F2FP.BF16.F32.PACK_AB.RZ R14, R14, R27 ;  /* 0x0000001b0e0e723e */ /* 0x000fc800000190ff */
[----:B------:R-:W-:Y:S01]  /*8f60*/  F2FP.BF16.F32.PACK_AB.RZ R15, R15, R12 ;  /* 0x0000000c0f0f723e */ /* 0x000fe200000190ff */
[----:B------:R-:W-:-:S04]  /*8f70*/  HFMA2.BF16_V2 R28, R16.H0_H0, R14, R28 ;  /* 0x0000000e101c7231 */ /* 0x000fc8000020081c */
[----:B------:R-:W-:Y:S01]  /*8f80*/  HFMA2.BF16_V2 R30, R16.H0_H0, R15, R30 ;  /* 0x0000000f101e7231 */ /* 0x000fe2000020081e */
[----:B------:R-:W-:Y:S02]  /*8f90*/  F2FP.F16.E4M3.UNPACK_B R25, R25 ;  /* 0x00000019ff19723e */ /* 0x000fe400020006ff */
[----:B------:R-:W-:-:S03]  /*8fa0*/  F2FP.F16.E4M3.UNPACK_B R26, R26 ;  /* 0x0000001aff1a723e */ /* 0x000fc600020006ff */
[----:B------:R-:W-:Y:S02]  /*8fb0*/  HADD2.F32 R25, -RZ, R25.H0_H0 ;  /* 0x20000019ff197230 */ /* 0x000fe40000004100 */
[----:B------:R-:W-:Y:S02]  /*8fc0*/  HADD2.F32 R26, -RZ, R26.H0_H0 ;  /* 0x2000001aff1a7230 */ /* 0x000fe40000004100 */
[----:B------:R-:W-:-:S03]  /*8fd0*/  HADD2.F32 R40, -RZ, R40.H0_H0 ;  /* 0x20000028ff287230 */ /* 0x000fc60000004100 */
[----:B------:R-:W-:Y:S01]  /*8fe0*/  F2FP.BF16.F32.PACK_AB.RZ R26, R25, R26 ;  /* 0x0000001a191a723e */ /* 0x000fe200000190ff */
[----:B------:R-:W-:-:S05]  /*8ff0*/  HADD2.F32 R39, -RZ, R39.H0_H0 ;  /* 0x20000027ff277230 */ /* 0x000fca0000004100 */
        /* <DEDUP_REMOVED lines=17> */
[----:B------:R-:W-:Y:S02]  /*9110*/  SHF.R.U32.HI R25, RZ, 0x18, R21 ;  /* 0x00000018ff197819 */ /* 0x000fe40000011615 */
[----:B------:R-:W-:Y:S01]  /*9120*/  F2FP.F16.E4M3.UNPACK_B R39, R20 ;  /* 0x00000014ff27723e */ /* 0x000fe200020006ff */
[----:B------:R-:W-:Y:S01]  /*9130*/  HADD2.F32 R14, -RZ, R14.H0_H0 ;  /* 0x2000000eff0e7230 */ /* 0x000fe20000004100 */
[----:B------:R-:W-:Y:S01]  /*9140*/  F2FP.F16.E4M3.UNPACK_B R20, R25 ;  /* 0x00000019ff14723e */ /* 0x000fe200020006ff */
[----:B------:R-:W-:-:S05]  /*9150*/  HADD2.F32 R25, -RZ, R15.H0_H0 ;  /* 0x2000000fff197230 */ /* 0x000fca0000004100 */
[----:B------:R-:W-:Y:S01]  /*9160*/  F2FP.BF16.F32.PACK_AB.RZ R25, R25, R14 ;  /* 0x0000000e1919723e */ /* 0x000fe200000190ff */
[----:B0-----:R-:W-:-:S06]  /*9170*/  IMAD.WIDE R12, R10, 0x10, R12 ;  /* 0x000000100a0c7825 */ /* 0x001fcc00078e020c */
[----:B------:R-:W2:Y:S01]  /*9180*/  LD.E.128 R12, desc[UR36][R12.64] ;  /* 0x000000240c0c7980 */ /* 0x000ea2000c101d00 */
[----:B------:R-:W-:-:S04]  /*9190*/  LOP3.LUT R35, R35, 0xff, RZ, 0xc0, !PT ;  /* 0x000000ff23237812 */ /* 0x000fc800078ec0ff */
[----:B------:R-:W-:Y:S01]  /*91a0*/  F2FP.F16.E4M3.UNPACK_B R35, R35 ;  /* 0x00000023ff23723e */ /* 0x000fe200020006ff */
[----:B------:R-:W-:-:S04]  /*91b0*/  HADD2.F32 R36, -RZ, R36.H0_H0 ;  /* 0x20000024ff247230 */ /* 0x000fc80000004100 */
[----:B------:R-:W-:Y:S02]  /*91c0*/  HADD2.F32 R35, -RZ, R35.H0_H0 ;  /* 0x20000023ff237230 */ /* 0x000fe40000004100 */
[C---:B------:R-:W-:Y:S02]  /*91d0*/  HFMA2.BF16_V2 R29, R16.reuse.H0_H0, R26, R29 ;  /* 0x0000001a101d7231 */ /* 0x040fe4000020081d */
[----:B------:R-:W-:Y:S01]  /*91e0*/  HADD2.F32 R38, -RZ, R38.H0_H0 ;  /* 0x20000026ff267230 */ /* 0x000fe20000004100 */
[----:B------:R-:W-:Y:S01]  /*91f0*/  SHF.R.U32.HI R21, RZ, 0x10, R21 ;  /* 0x00000010ff157819 */ /* 0x000fe20000011615 */
[----:B------:R-:W-:Y:S01]  /*9200*/  HADD2.F32 R37, -RZ, R37.H0_H0 ;  /* 0x20000025ff257230 */ /* 0x000fe20000004100 */
[----:B------:R-:W-:Y:S02]  /*9210*/  F2FP.BF16.F32.PACK_AB.RZ R35, R36, R35 ;  /* 0x000000232423723e */ /* 0x000fe400000190ff */
[----:B------:R-:W-:Y:S02]  /*9220*/  LOP3.LUT R26, R22, 0xffff, RZ, 0xc0, !PT ;  /* 0x0000ffff161a7812 */ /* 0x000fe400078ec0ff */
[----:B------:R-:W-:Y:S01]  /*9230*/  LOP3.LUT R27, R21, 0xff, RZ, 0xc0, !PT ;  /* 0x000000ff151b7812 */ /* 0x000fe200078ec0ff */
[----:B------:R-:W-:Y:S01]  /*9240*/  HFMA2.BF16_V2 R33, R16.H0_H0, R35, R33 ;  /* 0x0000002310217231 */ /* 0x000fe20000200821 */
[----:B------:R-:W-:-:S02]  /*9250*/  SHF.R.U32.HI R26, RZ, 0x8, R26 ;  /* 0x00000008ff1a7819 */ /* 0x000fc4000001161a */
[----:B------:R-:W-:Y:S02]  /*9260*/  LOP3.LUT R35, R22, 0xff, RZ, 0xc0, !PT ;  /* 0x000000ff16237812 */ /* 0x000fe400078ec0ff */
[----:B------:R-:W-:Y:S02]  /*9270*/  F2FP.BF16.F32.PACK_AB.RZ R37, R38, R37 ;  /* 0x000000252625723e */ /* 0x000fe400000190ff */
[--C-:B------:R-:W-:Y:S02]  /*9280*/  SHF.R.U32.HI R21, RZ, 0x18, R22.reuse ;  /* 0x00000018ff157819 */ /* 0x100fe40000011616 */
[----:B------:R-:W-:Y:S02]  /*9290*/  SHF.R.U32.HI R22, RZ, 0x10, R22 ;  /* 0x00000010ff167819 */ /* 0x000fe40000011616 */
[----:B------:R-:W-:Y:S01]  /*92a0*/  LOP3.LUT R41, R23, 0xffff, RZ, 0xc0, !PT ;  /* 0x0000ffff17297812 */ /* 0x000fe200078ec0ff */
[C---:B------:R-:W-:Y:S01]  /*92b0*/  HFMA2.BF16_V2 R25, R16.reuse.H0_H0, R25, R32 ;  /* 0x0000001910197231 */ /* 0x040fe20000200820 */
[----:B------:R-:W-:Y:S01]  /*92c0*/  F2FP.F16.E4M3.UNPACK_B R26, R26 ;  /* 0x0000001aff1a723e */ /* 0x000fe200020006ff */
[----:B------:R-:W-:Y:S01]  /*92d0*/  HFMA2.BF16_V2 R31, R16.H0_H0, R37, R31 ;  /* 0x00000025101f7231 */ /* 0x000fe2000020081f */
[----:B------:R-:W-:-:S02]  /*92e0*/  F2FP.F16.E4M3.UNPACK_B R35, R35 ;  /* 0x00000023ff23723e */ /* 0x000fc400020006ff */
[----:B------:R-:W-:Y:S02]  /*92f0*/  F2FP.F16.E4M3.UNPACK_B R27, R27 ;  /* 0x0000001bff1b723e */ /* 0x000fe400020006ff */
[----:B------:R-:W-:Y:S02]  /*9300*/  LOP3.LUT R36, R22, 0xff, RZ, 0xc0, !PT ;  /* 0x000000ff16247812 */ /* 0x000fe400078ec0ff */
[----:B------:R-:W-:Y:S02]  /*9310*/  LOP3.LUT R32, R23, 0xff, RZ, 0xc0, !PT ;  /* 0x000000ff17207812 */ /* 0x000fe400078ec0ff */
[----:B------:R-:W-:Y:S02]  /*9320*/  SHF.R.U32.HI R37, RZ, 0x18, R23 ;  /* 0x00000018ff257819 */ /* 0x000fe40000011617 */
[----:B------:R-:W-:Y:S02]  /*9330*/  SHF.R.U32.HI R22, RZ, 0x8, R41 ;  /* 0x00000008ff167819 */ /* 0x000fe40000011629 */
[----:B------:R-:W-:Y:S01]  /*9340*/  SHF.R.U32.HI R23, RZ, 0x10, R23 ;  /* 0x00000010ff177819 */ /* 0x000fe20000011617 */
[----:B------:R-:W-:-:S02]  /*9350*/  HADD2.F32 R35, -RZ, R35.H0_H0 ;  /* 0x20000023ff237230 */ /* 0x000fc40000004100 */
[----:B------:R-:W-:Y:S01]  /*9360*/  HADD2.F32 R26, -RZ, R26.H0_H0 ;  /* 0x2000001aff1a7230 */ /* 0x000fe20000004100 */
[----:B------:R-:W-:Y:S01]  /*9370*/  F2FP.F16.E4M3.UNPACK_B R22, R22 ;  /* 0x00000016ff16723e */ /* 0x000fe200020006ff */
[----:B------:R-:W-:Y:S01]  /*9380*/  HADD2.F32 R20, -RZ, R20.H0_H0 ;  /* 0x20000014ff147230 */ /* 0x000fe20000004100 */
[----:B------:R-:W-:Y:S01]  /*9390*/  F2FP.F16.E4M3.UNPACK_B R32, R32 ;  /* 0x00000020ff20723e */ /* 0x000fe200020006ff */
[----:B------:R-:W-:Y:S01]  /*93a0*/  HADD2.F32 R27, -RZ, R27.H0_H0 ;  /* 0x2000001bff1b7230 */ /* 0x000fe20000004100 */
[----:B------:R-:W-:Y:S02]  /*93b0*/  LOP3.LUT R23, R23, 0xff, RZ, 0xc0, !PT ;  /* 0x000000ff17177812 */ /* 0x000fe400078ec0ff */
[----:B------:R-:W-:Y:S02]  /*93c0*/  F2FP.BF16.F32.PACK_AB.RZ R35, R26, R35 ;  /* 0x000000231a23723e */ /* 0x000fe400000190ff */
[----:B------:R-:W-:Y:S02]  /*93d0*/  F2FP.F16.E4M3.UNPACK_B R21, R21 ;  /* 0x00000015ff15723e */ /* 0x000fe400020006ff */
[----:B------:R-:W-:-:S02]  /*93e0*/  F2FP.F16.E4M3.UNPACK_B R36, R36 ;  /* 0x00000024ff24723e */ /* 0x000fc400020006ff */
[----:B------:R-:W-:Y:S01]  /*93f0*/  F2FP.BF16.F32.PACK_AB.RZ R27, R20, R27 ;  /* 0x0000001b141b723e */ /* 0x000fe200000190ff */
[----:B------:R-:W-:Y:S01]  /*9400*/  HADD2.F32 R20, -RZ, R32.H0_H0 ;  /* 0x20000020ff147230 */ /* 0x000fe20000004100 */
[----:B------:R-:W-:Y:S01]  /*9410*/  F2FP.F16.E4M3.UNPACK_B R26, R23 ;  /* 0x00000017ff1a723e */ /* 0x000fe200020006ff */
[----:B------:R-:W-:Y:S02]  /*9420*/  HADD2.F32 R23, -RZ, R22.H0_H0 ;  /* 0x20000016ff177230 */ /* 0x000fe40000004100 */
[----:B------:R-:W-:Y:S02]  /*9430*/  HADD2.F32 R21, -RZ, R21.H0_H0 ;  /* 0x20000015ff157230 */ /* 0x000fe40000004100 */
[----:B------:R-:W-:Y:S01]  /*9440*/  HADD2.F32 R36, -RZ, R36.H0_H0 ;  /* 0x20000024ff247230 */ /* 0x000fe20000004100 */
[----:B------:R-:W-:Y:S01]  /*9450*/  F2FP.BF16.F32.PACK_AB.RZ R20, R23, R20 ;  /* 0x000000141714723e */ /* 0x000fe200000190ff */
[C---:B------:R-:W-:Y:S02]  /*9460*/  HFMA2.BF16_V2 R24, R16.reuse.H0_H0, R27, R24 ;  /* 0x0000001b10187231 */ /* 0x040fe40000200818 */
[C---:B------:R-:W-:Y:S01]  /*9470*/  HFMA2.BF16_V2 R27, R16.reuse.H0_H0, R35, R30 ;  /* 0x00000023101b7231 */ /* 0x040fe2000020081e */
[----:B------:R-:W-:Y:S01]  /*9480*/  F2FP.BF16.F32.PACK_AB.RZ R32, R21, R36 ;  /* 0x000000241520723e */ /* 0x000fe200000190ff */
[----:B------:R-:W-:Y:S01]  /*9490*/  HFMA2.BF16_V2 R35, R16.H0_H0, R20, R28 ;  /* 0x0000001410237231 */ /* 0x000fe2000020081c */
[----:B------:R-:W-:Y:S01]  /*94a0*/  F2FP.F16.E4M3.UNPACK_B R37, R37 ;  /* 0x00000025ff25723e */ /* 0x000fe200020006ff */
[----:B------:R-:W-:-:S04]  /*94b0*/  HADD2.F32 R26, -RZ, R26.H0_H0 ;  /* 0x2000001aff1a7230 */ /* 0x000fc80000004100 */
[----:B------:R-:W-:-:S05]  /*94c0*/  HADD2.F32 R37, -RZ, R37.H0_H0 ;  /* 0x20000025ff257230 */ /* 0x000fca0000004100 */
[----:B------:R-:W-:Y:S01]  /*94d0*/  F2FP.BF16.F32.PACK_AB.RZ R26, R37, R26 ;  /* 0x0000001a251a723e */ /* 0x000fe200000190ff */
[----:B------:R-:W-:Y:S02]  /*94e0*/  HADD2.F32 R39, -RZ, R39.H0_H0 ;  /* 0x20000027ff277230 */ /* 0x000fe40000004100 */
[----:B------:R-:W-:Y:S02]  /*94f0*/  HADD2.F32 R40, -RZ, R40.H0_H0 ;  /* 0x20000028ff287230 */ /* 0x000fe40000004100 */
[----:B------:R-:W-:-:S03]  /*9500*/  HFMA2.BF16_V2 R33, R16.H0_H0, R26, R33 ;  /* 0x0000001a10217231 */ /* 0x000fc60000200821 */
[----:B------:R-:W-:Y:S01]  /*9510*/  F2FP.BF16.F32.PACK_AB.RZ R39, R40, R39 ;  /* 0x000000272827723e */ /* 0x000fe200000190ff */
[----:B------:R-:W-:-:S04]  /*9520*/  HFMA2.BF16_V2 R32, R16.H0_H0, R32, R29 ;  /* 0x0000002010207231 */ /* 0x000fc8000020081d */
        /* <DEDUP_REMOVED lines=14> */
[--C-:B------:R-:W-:Y:S02]  /*9610*/  SHF.R.U32.HI R26, RZ, 0x18, R13.reuse ;  /* 0x00000018ff1a7819 */ /* 0x100fe4000001160d */
[----:B------:R-:W-:Y:S02]  /*9620*/  LOP3.LUT R22, R13, 0xff, RZ, 0xc0, !PT ;  /* 0x000000ff0d167812 */ /* 0x000fe400078ec0ff */
[----:B------:R-:W-:Y:S02]  /*9630*/  F2FP.F16.E4M3.UNPACK_B R40, R26 ;  /* 0x0000001aff28723e */ /* 0x000fe400020006ff */
[----:B------:R-:W-:Y:S02]  /*9640*/  F2FP.F16.E4M3.UNPACK_B R26, R12 ;  /* 0x0000000cff1a723e */ /* 0x000fe400020006ff */
[----:B------:R-:W-:Y:S02]  /*9650*/  SHF.R.U32.HI R13, RZ, 0x10, R13 ;  /* 0x00000010ff0d7819 */ /* 0x000fe4000001160d */
[----:B------:R-:W-:-:S02]  /*9660*/  LOP3.LUT R12, R14, 0xffff, RZ, 0xc0, !PT ;  /* 0x0000ffff0e0c7812 */ /* 0x000fc400078ec0ff */
[----:B------:R-:W-:Y:S02]  /*9670*/  LOP3.LUT R13, R13, 0xff, RZ, 0xc0, !PT ;  /* 0x000000ff0d0d7812 */ /* 0x000fe400078ec0ff */
[----:B------:R-:W-:Y:S01]  /*9680*/  SHF.R.U32.HI R12, RZ, 0x8, R12 ;  /* 0x00000008ff0c7819 */ /* 0x000fe2000001160c */
[----:B------:R-:W-:Y:S01]  /*9690*/  HADD2.F32 R23, -RZ, R23.H0_H0 ;  /* 0x20000017ff177230 */ /* 0x000fe20000004100 */
[----:B------:R-:W-:Y:S01]  /*96a0*/  F2FP.F16.E4M3.UNPACK_B R22, R22 ;  /* 0x00000016ff16723e */ /* 0x000fe200020006ff */
[----:B------:R-:W-:Y:S01]  /*96b0*/  HADD2.F32 R26, -RZ, R26.H0_H0 ;  /* 0x2000001aff1a7230 */ /* 0x000fe20000004100 */
[----:B------:R-:W-:Y:S02]  /*96c0*/  F2FP.F16.E4M3.UNPACK_B R39, R13 ;  /* 0x0000000dff27723e */ /* 0x000fe400020006ff */
[----:B------:R-:W-:Y:S02]  /*96d0*/  F2FP.F16.E4M3.UNPACK_B R13, R12 ;  /* 0x0000000cff0d723e */ /* 0x000fe400020006ff */
[----:B------:R-:W-:-:S02]  /*96e0*/  LOP3.LUT R12, R14, 0xff, RZ, 0xc0, !PT ;  /* 0x000000ff0e0c7812 */ /* 0x000fc400078ec0ff */
[--C-:B------:R-:W-:Y:S02]  /*96f0*/  SHF.R.U32.HI R29, RZ, 0x18, R14.reuse ;  /* 0x00000018ff1d7819 */ /* 0x100fe4000001160e */
[----:B------:R-:W-:Y:S01]  /*9700*/  SHF.R.U32.HI R14, RZ, 0x10, R14 ;  /* 0x00000010ff0e7819 */ /* 0x000fe2000001160e */
[----:B------:R-:W-:Y:S01]  /*9710*/  HADD2.F32 R22, -RZ, R22.H0_H0 ;  /* 0x20000016ff167230 */ /* 0x000fe20000004100 */
[----:B------:R-:W-:Y:S02]  /*9720*/  LOP3.LUT R37, R15, 0xffff, RZ, 0xc0, !PT ;  /* 0x0000ffff0f257812 */ /* 0x000fe400078ec0ff */
[----:B------:R-:W-:Y:S01]  /*9730*/  F2FP.BF16.F32.PACK_AB.RZ R26, R26, R23 ;  /* 0x000000171a1a723e */ /* 0x000fe200000190ff */
[----:B------:R-:W-:Y:S01]  /*9740*/  HADD2.F32 R23, -RZ, R38.H0_H0 ;  /* 0x20000026ff177230 */ /* 0x000fe20000004100 */
[----:B------:R-:W-:Y:S02]  /*9750*/  LOP3.LUT R36, R14, 0xff, RZ, 0xc0, !PT ;  /* 0x000000ff0e247812 */ /* 0x000fe400078ec0ff */
[----:B------:R-:W-:Y:S01]  /*9760*/  SHF.R.U32.HI R14, RZ, 0x8, R37 ;  /* 0x00000008ff0e7819 */ /* 0x000fe20000011625 */
[----:B------:R-:W-:-:S02]  /*9770*/  HADD2.F32 R37, -RZ, R30.H0_H0 ;  /* 0x2000001eff257230 */ /* 0x000fc40000004100 */
[----:B0-----:R-:W-:Y:S01]  /*9780*/  IMAD.WIDE R20, R10, 0x10, R20 ;  /* 0x000000100a147825 */ /* 0x001fe200078e0214 */
[----:B------:R-:W-:-:S05]  /*9790*/  F2FP.BF16.F32.PACK_AB.RZ R30, R23, R22 ;  /* 0x00000016171e723e */ /* 0x000fca00000190ff */
[----:B------:R-:W2:Y:S01]  /*97a0*/  LD.E.128 R20, desc[UR36][R20.64] ;  /* 0x0000002414147980 */ /* 0x000ea2000c101d00 */
[----:B------:R-:W-:Y:S02]  /*97b0*/  HADD2.F32 R28, -RZ, R28.H0_H0 ;  /* 0x2000001cff1c7230 */ /* 0x000fe40000004100 */
[----:B------:R-:W-:Y:S02]  /*97c0*/  HADD2.F32 R40, -RZ, R40.H0_H0 ;  /* 0x20000028ff287230 */ /* 0x000fe40000004100 */
[----:B------:R-:W-:Y:S01]  /*97d0*/  HADD2.F32 R39, -RZ, R39.H0_H0 ;  /* 0x20000027ff277230 */ /* 0x000fe20000004100 */
[----:B------:R-:W-:Y:S01]  /*97e0*/  F2FP.BF16.F32.PACK_AB.RZ R28, R37, R28 ;  /* 0x0000001c251c723e */ /* 0x000fe200000190ff */
[----:B------:R-:W-:-:S03]  /*97f0*/  HFMA2.BF16_V2 R25, R16.H0_H0, R26, R25 ;  /* 0x0000001a10197231 */ /* 0x000fc60000200819 */
[----:B------:R-:W-:Y:S01]  /*9800*/  F2FP.BF16.F32.PACK_AB.RZ R39, R40, R39 ;  /* 0x000000272827723e */ /* 0x000fe200000190ff */
[----:B------:R-:W-:Y:S01]  /*9810*/  HFMA2.BF16_V2 R26, R16.H0_H0, R28, R31 ;  /* 0x0000001c101a7231 */ /* 0x000fe2000020081f */
[----:B------:R-:W-:-:S03]  /*9820*/  F2FP.F16.E4M3.UNPACK_B R12, R12 ;  /* 0x0000000cff0c723e */ /* 0x000fc600020006ff */
[----:B------:R-:W-:Y:S01]  /*9830*/  HFMA2.BF16_V2 R28, R16.H0_H0, R39, R24 ;  /* 0x00000027101c7231 */ /* 0x000fe20000200818 */
[----:B------:R-:W-:Y:S01]  /*9840*/  LOP3.LUT R24, R15, 0xff, RZ, 0xc0, !PT ;  /* 0x000000ff0f187812 */ /* 0x000fe200078ec0ff */
[----:B------:R-:W-:Y:S01]  /*9850*/  HADD2.F32 R12, -RZ, R12.H0_H0 ;  /* 0x2000000cff0c7230 */ /* 0x000fe20000004100 */
[----:B------:R-:W-:Y:S01]  /*9860*/  F2FP.F16.E4M3.UNPACK_B R14, R14 ;  /* 0x0000000eff0e723e */ /* 0x000fe200020006ff */
[----:B------:R-:W-:Y:S01]  /*9870*/  HADD2.F32 R13, -RZ, R13.H0_H0 ;  /* 0x2000000dff0d7230 */ /* 0x000fe20000004100 */
[----:B------:R-:W-:Y:S02]  /*9880*/  F2FP.F16.E4M3.UNPACK_B R24, R24 ;  /* 0x00000018ff18723e */ /* 0x000fe400020006ff */
[----:B------:R-:W-:Y:S02]  /*9890*/  F2FP.F16.E4M3.UNPACK_B R29, R29 ;  /* 0x0000001dff1d723e */ /* 0x000fe400020006ff */
[----:B------:R-:W-:Y:S01]  /*98a0*/  SHF.R.U32.HI R31, RZ, 0x18, R15 ;  /* 0x00000018ff1f7819 */ /* 0x000fe2000001160f */
[----:B------:R-:W-:Y:S01]  /*98b0*/  HADD2.F32 R24, -RZ, R24.H0_H0 ;  /* 0x20000018ff187230 */ /* 0x000fe20000004100 */
[----:B------:R-:W-:Y:S01]  /*98c0*/  F2FP.BF16.F32.PACK_AB.RZ R12, R13, R12 ;  /* 0x0000000c0d0c723e */ /* 0x000fe200000190ff */
[----:B------:R-:W-:-:S02]  /*98d0*/  HADD2.F32 R13, -RZ, R14.H0_H0 ;  /* 0x2000000eff0d7230 */ /* 0x000fc40000004100 */
[C---:B------:R-:W-:Y:S01]  /*98e0*/  HFMA2.BF16_V2 R30, R16.reuse.H0_H0, R30, R34 ;  /* 0x0000001e101e7231 */ /* 0x040fe20000200822 */
[----:B------:R-:W-:Y:S01]  /*98f0*/  F2FP.F16.E4M3.UNPACK_B R34, R31 ;  /* 0x0000001fff22723e */ /* 0x000fe200020006ff */
[----:B------:R-:W-:Y:S02]  /*9900*/  HADD2.F32 R31, -RZ, R29.H0_H0 ;  /* 0x2000001dff1f7230 */ /* 0x000fe40000004100 */
[----:B------:R-:W-:Y:S01]  /*9910*/  HFMA2.BF16_V2 R29, R16.H0_H0, R12, R27 ;  /* 0x0000000c101d7231 */ /* 0x000fe2000020081b */
[----:B------:R-:W-:Y:S02]  /*9920*/  F2FP.BF16.F32.PACK_AB.RZ R24, R13, R24 ;  /* 0x000000180d18723e */ /* 0x000fe400000190ff */
[----:B------:R-:W0:Y:S01]  /*9930*/  LDS.64 R12, [R3] ;  /* 0x00000000030c7984 */ /* 0x000e220000000a00 */
[----:B------:R-:W-:-:S04]  /*9940*/  SHF.R.U32.HI R15, RZ, 0x10, R15 ;  /* 0x00000010ff0f7819 */ /* 0x000fc8000001160f */
[----:B------:R-:W-:-:S04]  /*9950*/  LOP3.LUT R15, R15, 0xff, RZ, 0xc0, !PT ;  /* 0x000000ff0f0f7812 */ /* 0x000fc800078ec0ff */
[----:B------:R-:W-:Y:S01]  /*9960*/  F2FP.F16.E4M3.UNPACK_B R15, R15 ;  /* 0x0000000fff0f723e */ /* 0x000fe200020006ff */
[----:B------:R-:W-:-:S04]  /*9970*/  HADD2.F32 R34, -RZ, R34.H0_H0 ;  /* 0x20000022ff227230 */ /* 0x000fc80000004100 */
[----:B------:R-:W-:-:S05]  /*9980*/  HADD2.F32 R15, -RZ, R15.H0_H0 ;  /* 0x2000000fff0f7230 */ /* 0x000fca0000004100 */
[----:B------:R-:W-:-:S05]  /*9990*/  F2FP.BF16.F32.PACK_AB.RZ R15, R34, R15 ;  /* 0x0000000f220f723e */ /* 0x000fca00000190ff */
[----:B------:R-:W-:Y:S02]  /*99a0*/  HFMA2.BF16_V2 R27, R16.H0_H0, R15, R33 ;  /* 0x0000000f101b7231 */ /* 0x000fe40000200821 */
[----:B0-----:R-:W-:Y:S01]  /*99b0*/  IMAD.WIDE R12, R10, 0x10, R12 ;  /* 0x000000100a0c7825 */ /* 0x001fe200078e020c */
[----:B--2---:R-:W-:-:S04]  /*99c0*/  SHF.R.U32.HI R14, RZ, 0x10, R21 ;  /* 0x00000010ff0e7819 */ /* 0x004fc80000011615 */
[----:B------:R-:W-:Y:S02]  /*99d0*/  LOP3.LUT R41, R14, 0xff, RZ, 0xc0, !PT ;  /* 0x000000ff0e297812 */ /* 0x000fe400078ec0ff */
[----:B------:R-:W2:Y:S01]  /*99e0*/  LD.E.128 R12, desc[UR36][R12.64] ;  /* 0x000000240c0c7980 */ /* 0x000ea2000c101d00 */
[C---:B------:R-:W-:Y:S02]  /*99f0*/  LOP3.LUT R42, R21.reuse, 0xffff, RZ, 0xc0, !PT ;  /* 0x0000ffff152a7812 */ /* 0x040fe400078ec0ff */
[----:B------:R-:W-:Y:S02]  /*9a00*/  LOP3.LUT R37, R21, 0xff, RZ, 0xc0, !PT ;  /* 0x000000ff15257812 */ /* 0x000fe400078ec0ff */
[----:B------:R-:W-:Y:S02]  /*9a10*/  SHF.R.U32.HI R42, RZ, 0x8, R42 ;  /* 0x00000008ff2a7819 */ /* 0x000fe4000001162a */
[----:B------:R-:W-:Y:S02]  /*9a20*/  F2FP.F16.E4M3.UNPACK_B R37, R37 ;  /* 0x00000025ff25723e */ /* 0x000fe400020006ff */
[----:B------:R-:W-:-:S02]  /*9a30*/  LOP3.LUT R39, R20, 0xffff, RZ, 0xc0, !PT ;  /* 0x0000ffff14277812 */ /* 0x000fc400078ec0ff */
[----:B------:R-:W-:Y:S02]  /*9a40*/  LOP3.LUT R40, R20, 0xff, RZ, 0xc0, !PT ;  /* 0x000000ff14287812 */ /* 0x000fe400078ec0ff */
[--C-:B------:R-:W-:Y:S02]  /*9a50*/  SHF.R.U32.HI R10, RZ, 0x18, R20.reuse ;  /* 0x00000018ff0a7819 */ /* 0x100fe40000011614 */
[----:B------:R-:W-:Y:S02]  /*9a60*/  F2FP.F16.E4M3.UNPACK_B R42, R42 ;  /* 0x0000002aff2a723e */ /* 0x000fe400020006ff */
[----:B------:R-:W-:Y:S01]  /*9a70*/  SHF.R.U32.HI R20, RZ, 0x10, R20 ;  /* 0x00000010ff147819 */ /* 0x000fe20000011614 */
[----:B------:R-:W-:Y:S01]  /*9a80*/  HADD2.F32 R37, -RZ, R37.H0_H0 ;  /* 0x20000025ff257230 */ /* 0x000fe20000004100 */
[----:B------:R-:W-:Y:S01]  /*9a90*/  SHF.R.U32.HI R21, RZ, 0x18, R21 ;  /* 0x00000018ff157819 */ /* 0x000fe20000011615 */
[----:B------:R-:W-:Y:S01]  /*9aa0*/  HADD2.F32 R42, -RZ, R42.H0_H0 ;  /* 0x2000002aff2a7230 */ /* 0x000fe20000004100 */
[----:B------:R-:W-:-:S02]  /*9ab0*/  LOP3.LUT R20, R20, 0xff, RZ, 0xc0, !PT ;  /* 0x000000ff14147812 */ /* 0x000fc400078ec0ff */
[----:B------:R-:W-:Y:S02]  /*9ac0*/  F2FP.F16.E4M3.UNPACK_B R41, R41 ;  /* 0x00000029ff29723e */ /* 0x000fe400020006ff */
[----:B------:R-:W-:Y:S02]  /*9ad0*/  F2FP.F16.E4M3.UNPACK_B R21, R21 ;  /* 0x00000015ff15723e */ /* 0x000fe400020006ff */
[----:B------:R-:W-:Y:S02]  /*9ae0*/  SHF.R.U32.HI R39, RZ, 0x8, R39 ;  /* 0x00000008ff277819 */ /* 0x000fe40000011627 */
[----:B------:R-:W-:Y:S02]  /*9af0*/  F2FP.F16.E4M3.UNPACK_B R43, R20 ;  /* 0x00000014ff2b723e */ /* 0x000fe400020006ff */
[----:B------:R-:W-:Y:S02]  /*9b00*/  LOP3.LUT R38, R22, 0xff, RZ, 0xc0, !PT ;  /* 0x000000ff16267812 */ /* 0x000fe400078ec0ff */
[----:B------:R-:W-:Y:S01]  /*9b10*/  F2FP.BF16.F32.PACK_AB.RZ R20, RZ, R37 ;  /* 0x00000025ff14723e */ /* 0x000fe200000190ff */
[----:B------:R-:W-:Y:S01]  /*9b20*/  HADD2.F32 R41, -RZ, R41.H0_H0 ;  /* 0x20000029ff297230 */ /* 0x000fe20000004100 */
[----:B------:R-:W-:Y:S01]  /*9b30*/  F2FP.BF16.F32.PACK_AB.RZ R37, RZ, R42 ;  /* 0x0000002aff25723e */ /* 0x000fe200000190ff */
[----:B------:R-:W-:Y:S01]  /*9b40*/  HADD2.F32 R21, -RZ, R21.H0_H0 ;  /* 0x20000015ff157230 */ /* 0x000fe20000004100 */
[----:B------:R-:W-:-:S02]  /*9b50*/  F2FP.F16.E4M3.UNPACK_B R39, R39 ;  /* 0x00000027ff27723e */ /* 0x000fc400020006ff */
[----:B------:R-:W-:Y:S02]  /*9b60*/  F2FP.F16.E4M3.UNPACK_B R40, R40 ;  /* 0x00000028ff28723e */ /* 0x000fe400020006ff */
[----:B------:R-:W-:Y:S01]  /*9b70*/  F2FP.F16.E4M3.UNPACK_B R38, R38 ;  /* 0x00000026ff26723e */ /* 0x000fe200020006ff */
[C-C-:B------:R-:W-:Y:S01]  /*9b80*/  HFMA2.BF16_V2 R20, R16.reuse.H0_H0, R20.H0_H0, R30.reuse.H0_H0 ;  /* 0x2000001410147231 */ /* 0x140fe2000024081e */
[----:B------:R-:W-:Y:S01]  /*9b90*/  F2FP.F16.E4M3.UNPACK_B R10, R10 ;  /* 0x0000000aff0a723e */ /* 0x000fe200020006ff */
[----:B------:R-:W-:Y:S01]  /*9ba0*/  HFMA2.BF16_V2 R37, R16.H0_H0, R37.H0_H0, R30.H1_H1 ;  /* 0x2000002510257231 */ /* 0x000fe2000026081e */
[----:B------:R-:W-:Y:S01]  /*9bb0*/  F2FP.BF16.F32.PACK_AB.RZ R30, RZ, R41 ;  /* 0x00000029ff1e723e */ /* 0x000fe200000190ff */
[----:B------:R-:W-:Y:S01]  /*9bc0*/  HADD2.F32 R39, -RZ, R39.H0_H0 ;  /* 0x20000027ff277230 */ /* 0x000fe20000004100 */
[----:B------:R-:W-:Y:S01]  /*9bd0*/  F2FP.BF16.F32.PACK_AB.RZ R21, RZ, R21 ;  /* 0x00000015ff15723e */ /* 0x000fe200000190ff */
[----:B------:R-:W-:Y:S02]  /*9be0*/  HADD2.F32 R40, -RZ, R40.H0_H0 ;  /* 0x20000028ff287230 */ /* 0x000fe40000004100 */
[----:B------:R-:W-:-:S02]  /*9bf0*/  HADD2.F32 R38, -RZ, R38.H0_H0 ;  /* 0x20000026ff267230 */ /* 0x000fc40000004100 */
[----:B------:R-:W-:Y:S02]  /*9c00*/  HADD2.F32 R43, -RZ, R43.H0_H0 ;  /* 0x2000002bff2b7230 */ /* 0x000fe40000004100 */
[----:B------:R-:W-:Y:S02]  /*9c10*/  HADD2.F32 R10, -RZ, R10.H0_H0 ;  /* 0x2000000aff0a7230 */ /* 0x000fe40000004100 */
[C-C-:B------:R-:W-:Y:S01]  /*9c20*/  HFMA2.BF16_V2 R30, R16.reuse.H0_H0, R30.H0_H0, R28.reuse.H0_H0 ;  /* 0x2000001e101e7231 */ /* 0x140fe2000024081c */
[----:B------:R-:W-:Y:S01]  /*9c30*/  F2FP.BF16.F32.PACK_AB.RZ R39, RZ, R39 ;  /* 0x00000027ff27723e */ /* 0x000fe200000190ff */
[----:B------:R-:W-:Y:S01]  /*9c40*/  HFMA2.BF16_V2 R28, R16.H0_H0, R21.H0_H0, R28.H1_H1 ;  /* 0x20000015101c7231 */ /* 0x000fe2000026081c */
[----:B------:R-:W-:Y:S02]  /*9c50*/  F2FP.BF16.F32.PACK_AB.RZ R40, RZ, R40 ;  /* 0x00000028ff28723e */ /* 0x000fe400000190ff */
[----:B------:R-:W-:Y:S02]  /*9c60*/  F2FP.BF16.F32.PACK_AB.RZ R21, RZ, R38 ;  /* 0x00000026ff15723e */ /* 0x000fe400000190ff */
[----:B------:R-:W-:-:S02]  /*9c70*/  F2FP.BF16.F32.PACK_AB.RZ R38, RZ, R43 ;  /* 0x0000002bff26723e */ /* 0x000fc400000190ff */
[----:B------:R-:W-:Y:S01]  /*9c80*/  F2FP.BF16.F32.PACK_AB.RZ R41, RZ, R10 ;  /* 0x0000000aff29723e */ /* 0x000fe200000190ff */
[C-C-:B------:R-:W-:Y:S02]  /*9c90*/  HFMA2.BF16_V2 R39, R16.reuse.H0_H0, R39.H0_H0, R25.reuse.H1_H1 ;  /* 0x2000002710277231 */ /* 0x140fe40000260819 */
[C---:B------:R-:W-:Y:S02]  /*9ca0*/  HFMA2.BF16_V2 R40, R16.reuse.H0_H0, R40.H0_H0, R25.H0_H0 ;  /* 0x2000002810287231 */ /* 0x040fe40000240819 */
[C---:B------:R-:W-:Y:S02]  /*9cb0*/  HFMA2.BF16_V2 R10, R16.reuse.H0_H0, R21.H0_H0, R29.H0_H0 ;  /* 0x20000015100a7231 */ /* 0x040fe4000024081d */
[C-C-:B------:R-:W-:Y:S02]  /*9cc0*/  HFMA2.BF16_V2 R38, R16.reuse.H0_H0, R38.H0_H0, R26.reuse.H0_H0 ;  /* 0x2000002610267231 */ /* 0x140fe4000024081a */
[----:B------:R-:W-:Y:S01]  /*9cd0*/  HFMA2.BF16_V2 R41, R16.H0_H0, R41.H0_H0, R26.H1_H1 ;  /* 0x2000002910297231 */ /* 0x000fe2000026081a */
[----:B------:R-:W-:-:S05]  /*9ce0*/  F2FP.F16.E4M3.UNPACK_B R36, R36 ;  /* 0x00000024ff24723e */ /* 0x000fca00020006ff */
[----:B------:R-:W-:Y:S01]  /*9cf0*/  HADD2.F32 R36, -RZ, R36.H0_H0 ;  /* 0x20000024ff247230 */ /* 0x000fe20000004100 */
[----:B------:R-:W-:-:S04]  /*9d00*/  SHF.R.U32.HI R34, RZ, 0x18, R22 ;  /* 0x00000018ff227819 */ /* 0x000fc80000011616 */
[----:B------:R-:W-:Y:S02]  /*9d10*/  F2FP.BF16.F32.PACK_AB.RZ R31, R31, R36 ;  /* 0x000000241f1f723e */ /* 0x000fe400000190ff */
[----:B------:R-:W-:Y:S02]  /*9d20*/  LOP3.LUT R36, R22, 0xffff, RZ, 0xc0, !PT ;  /* 0x0000ffff16247812 */ /* 0x000fe400078ec0ff */
[----:B------:R-:W-:Y:S02]  /*9d30*/  SHF.R.U32.HI R22, RZ, 0x10, R22 ;  /* 0x00000010ff167819 */ /* 0x000fe40000011616 */
[----:B------:R-:W-:Y:S02]  /*9d40*/  PRMT R41, R41, 0x5410, R38 ;  /* 0x0000541029297816 */ /* 0x000fe40000000026 */
[----:B------:R-:W-:Y:S01]  /*9d50*/  SHF.R.U32.HI R36, RZ, 0x8, R36 ;  /* 0x00000008ff247819 */ /* 0x000fe20000011624 */
[----:B------:R-:W-:Y:S01]  /*9d60*/  HFMA2.BF16_V2 R24, R16.H0_H0, R24, R35 ;  /* 0x0000001810187231 */ /* 0x000fe20000200823 */
[----:B------:R-:W-:-:S02]  /*9d70*/  LOP3.LUT R35, R22, 0xff, RZ, 0xc0, !PT ;  /* 0x000000ff16237812 */ /* 0x000fc400078ec0ff */
[----:B------:R-:W-:Y:S02]  /*9d80*/  F2FP.F16.E4M3.UNPACK_B R36, R36 ;  /* 0x00000024ff24723e */ /* 0x000fe400020006ff */
[----:B------:R-:W-:Y:S02]  /*9d90*/  F2FP.F16.E4M3.UNPACK_B R35, R35 ;  /* 0x00000023ff23723e */ /* 0x000fe400020006ff */
[----:B------:R-:W-:Y:S01]  /*9da0*/  PRMT R37, R37, 0x5410, R20 ;  /* 0x0000541025257816 */ /* 0x000fe20000000014 */
[----:B------:R-:W-:Y:S02]  /*9db0*/  HADD2.F32 R36, -RZ, R36.H0_H0 ;  /* 0x20000024ff247230 */ /* 0x000fe40000004100 */
[----:B------:R-:W-:Y:S01]  /*9dc0*/  IMAD.MOV.U32 R20, RZ, RZ, RZ ;  /* 0x000000ffff147224 */ /* 0x000fe200078e00ff */
[----:B------:R-:W-:Y:S01]  /*9dd0*/  PRMT R39, R39, 0x5410, R40 ;  /* 0x0000541027277816 */ /* 0x000fe20000000028 */
[----:B------:R-:W-:Y:S01]  /*9de0*/  HADD2.F32 R35, -RZ, R35.H0_H0 ;  /* 0x20000023ff237230 */ /* 0x000fe20000004100 */
[----:B------:R-:W-:-:S02]  /*9df0*/  F2FP.BF16.F32.PACK_AB.RZ R36, RZ, R36 ;  /* 0x00000024ff24723e */ /* 0x000fc400000190ff */
[----:B------:R-:W-:Y:S01]  /*9e00*/  F2FP.F16.E4M3.UNPACK_B R34, R34 ;  /* 0x00000022ff22723e */ /* 0x000fe200020006ff */
[C---:B------:R-:W-:Y:S01]  /*9e10*/  HFMA2.BF16_V2 R31, R16.reuse.H0_H0, R31, R32 ;  /* 0x0000001f101f7231 */ /* 0x040fe20000200820 */
[----:B------:R-:W-:Y:S01]  /*9e20*/  F2FP.BF16.F32.PACK_AB.RZ R35, RZ, R35 ;  /* 0x00000023ff23723e */ /* 0x000fe200000190ff */
[----:B------:R-:W-:Y:S01]  /*9e30*/  HFMA2.BF16_V2 R36, R16.H0_H0, R36.H0_H0, R29.H1_H1 ;  /* 0x2000002410247231 */ /* 0x000fe2000026081d */
[----:B------:R-:W-:-:S04]  /*9e40*/  SHF.R.U32.HI R22, RZ, 0x18, R23 ;  /* 0x00000018ff167819 */ /* 0x000fc80000011617 */
[----:B------:R-:W-:Y:S02]  /*9e50*/  F2FP.F16.E4M3.UNPACK_B R22, R22 ;  /* 0x00000016ff16723e */ /* 0x000fe400020006ff */
[----:B------:R-:W-:-:S03]  /*9e60*/  PRMT R28, R28, 0x5410, R30 ;  /* 0x000054101c1c7816 */ /* 0x000fc6000000001e */
[----:B------:R-:W-:Y:S01]  /*9e70*/  HADD2.F32 R22, -RZ, R22.H0_H0 ;  /* 0x20000016ff167230 */ /* 0x000fe20000004100 */
[C---:B--2---:R-:W-:Y:S02]  /*9e80*/  LOP3.LUT R43, R12.reuse, 0xffff, RZ, 0xc0, !PT ;  /* 0x0000ffff0c2b7812 */ /* 0x044fe400078ec0ff */
[--C-:B------:R-:W-:Y:S02]  /*9e90*/  SHF.R.U32.HI R25, RZ, 0x10, R12.reuse ;  /* 0x00000010ff197819 */ /* 0x100fe4000001160c */
[----:B------:R-:W-:Y:S02]  /*9ea0*/  LOP3.LUT R21, R12, 0xff, RZ, 0xc0, !PT ;  /* 0x000000ff0c157812 */ /* 0x000fe400078ec0ff */
[----:B------:R-:W-:Y:S02]  /*9eb0*/  SHF.R.U32.HI R26, RZ, 0x18, R12 ;  /* 0x00000018ff1a7819 */ /* 0x000fe4000001160c */
[----:B------:R-:W-:Y:S02]  /*9ec0*/  SHF.R.U32.HI R12, RZ, 0x8, R43 ;  /* 0x00000008ff0c7819 */ /* 0x000fe4000001162b */
[----:B------:R-:W-:-:S02]  /*9ed0*/  LOP3.LUT R25, R25, 0xff, RZ, 0xc0, !PT ;  /* 0x000000ff19197812 */ /* 0x000fc400078ec0ff */
[C---:B------:R-:W-:Y:S02]  /*9ee0*/  LOP3.LUT R43, R13.reuse, 0xffff, RZ, 0xc0, !PT ;  /* 0x0000ffff0d2b7812 */ /* 0x040fe400078ec0ff */
[----:B------:R-:W-:Y:S02]  /*9ef0*/  F2FP.F16.E4M3.UNPACK_B R42, R26 ;  /* 0x0000001aff2a723e */ /* 0x000fe400020006ff */
[----:B------:R-:W-:Y:S02]  /*9f00*/  F2FP.F16.E4M3.UNPACK_B R26, R25 ;  /* 0x00000019ff1a723e */ /* 0x000fe400020006ff */
[----:B------:R-:W-:Y:S02]  /*9f10*/  SHF.R.U32.HI R43, RZ, 0x8, R43 ;  /* 0x00000008ff2b7819 */ /* 0x000fe4000001162b */
[----:B------:R-:W-:Y:S02]  /*9f20*/  LOP3.LUT R25, R13, 0xff, RZ, 0xc0, !PT ;  /* 0x000000ff0d197812 */ /* 0x000fe400078ec0ff */
[----:B------:R-:W-:-:S02]  /*9f30*/  F2FP.F16.E4M3.UNPACK_B R46, R43 ;  /* 0x0000002bff2e723e */ /* 0x000fc400020006ff */
[----:B------:R-:W-:Y:S02]  /*9f40*/  F2FP.F16.E4M3.UNPACK_B R43, R25 ;  /* 0x00000019ff2b723e */ /* 0x000fe400020006ff */
[----:B------:R-:W0:Y:S01]  /*9f50*/  LDC R25, c[0x0][0x22c] ;  /* 0x00008b00ff197b82 */ /* 0x000e220000000800 */
[----:B------:R-:W-:Y:S02]  /*9f60*/  F2FP.F16.E4M3.UNPACK_B R21, R21 ;  /* 0x00000015ff15723e */ /* 0x000fe400020006ff */
[----:B------:R-:W-:Y:S01]  /*9f70*/  F2FP.F16.E4M3.UNPACK_B R12, R12 ;  /* 0x0000000cff0c723e */ /* 0x000fe200020006ff */
[----:B------:R-:W-:Y:S02]  /*9f80*/  HADD2.F32 R43, -RZ, R43.H0_H0 ;  /* 0x2000002bff2b7230 */ /* 0x000fe40000004100 */
[----:B------:R-:W-:Y:S02]  /*9f90*/  HADD2.F32 R21, -RZ, R21.H0_H0 ;  /* 0x20000015ff157230 */ /* 0x000fe40000004100 */
[----:B------:R-:W-:-:S02]  /*9fa0*/  HADD2.F32 R26, -RZ, R26.H0_H0 ;  /* 0x2000001aff1a7230 */ /* 0x000fc40000004100 */
[----:B------:R-:W-:Y:S01]  /*9fb0*/  HADD2.F32 R42, -RZ, R42.H0_H0 ;  /* 0x2000002aff2a7230 */ /* 0x000fe20000004100 */
[----:B------:R-:W-:Y:S01]  /*9fc0*/  F2FP.BF16.F32.PACK_AB.RZ R21, RZ, R21 ;  /* 0x00000015ff15723e */ /* 0x000fe200000190ff */
[----:B------:R-:W-:Y:S01]  /*9fd0*/  HADD2.F32 R12, -RZ, R12.H0_H0 ;  /* 0x2000000cff0c7230 */ /* 0x000fe20000004100 */
[----:B------:R-:W-:Y:S02]  /*9fe0*/  F2FP.BF16.F32.PACK_AB.RZ R45, RZ, R43 ;  /* 0x0000002bff2d723e */ /* 0x000fe400000190ff */
[----:B------:R-:W-:Y:S02]  /*9ff0*/  F2FP.BF16.F32.PACK_AB.RZ R43, RZ, R26 ;  /* 0x0000001aff2b723e */ /* 0x000fe400000190ff */
[----:B------:R-:W-:Y:S01]  /*a000*/  F2FP.BF16.F32.PACK_AB.RZ R44, RZ, R42 ;  /* 0x0000002aff2c723e */ /* 0x000fe200000190ff */
[C---:B------:R-:W-:Y:S01]  /*a010*/  HMUL2.BF16_V2 R42, R16.reuse.H0_H0, R21.H0_H0 ;  /* 0x20000015102a7232 */ /* 0x040fe20000200800 */
[----:B------:R-:W-:Y:S01]  /*a020*/  F2FP.BF16.F32.PACK_AB.RZ R21, RZ, R12 ;  /* 0x0000000cff15723e */ /* 0x000fe200000190ff */
[C---:B------:R-:W-:Y:S01]  /*a030*/  HMUL2.BF16_V2 R12, R16.reuse.H0_H0, R45.H0_H0 ;  /* 0x2000002d100c7232 */ /* 0x040fe20000200800 */
[----:B0-----:R-:W-:Y:S01]  /*a040*/  IABS R26, R25 ;  /* 0x00000019001a7213 */ /* 0x001fe20000000000 */
[----:B------:R-:W-:-:S03]  /*a050*/  HMUL2.BF16_V2 R45, R16.H0_H0, R43.H0_H0 ;  /* 0x2000002b102d7232 */ /* 0x000fc60000200800 */
[----:B------:R-:W0:Y:S08]  /*a060*/  I2F.RP R43, R26 ;  /* 0x0000001a002b7306 */ /* 0x000e300000209400 */
[----:B0-----:R-:W0:Y:S01]  /*a070*/  MUFU.RCP R43, R43 ;  /* 0x0000002b002b7308 */ /* 0x001e220000001000 */
[C---:B------:R-:W-:Y:S02]  /*a080*/  HMUL2.BF16_V2 R47, R16.reuse.H0_H0, R44.H0_H0 ;  /* 0x2000002c102f7232 */ /* 0x040fe40000200800 */
[----:B------:R-:W-:-:S02]  /*a090*/  HMUL2.BF16_V2 R44, R16.H0_H0, R21.H0_H0 ;  /* 0x20000015102c7232 */ /* 0x000fc40000200800 */
[----:B0-----:R-:W-:-:S06]  /*a0a0*/  VIADD R21, R43, 0xffffffe ;  /* 0x0ffffffe2b157836 */ /* 0x001fcc0000000000 */
[----:B------:R-:W0:Y:S01]  /*a0b0*/  F2I.FTZ.U32.TRUNC.NTZ R21, R21 ;  /* 0x0000001500157305 */ /* 0x000e22000021f000 */
[----:B------:R-:W-:Y:S01]  /*a0c0*/  PRMT R47, R47, 0x5410, R45 ;  /* 0x000054102f2f7816 */ /* 0x000fe2000000002d */
[----:B------:R-:W-:-:S04]  /*a0d0*/  HADD2.F32 R46, -RZ, R46.H0_H0 ;  /* 0x2000002eff2e7230 */ /* 0x000fc80000004100 */
[----:B------:R-:W-:Y:S01]  /*a0e0*/  HADD2.BF16_V2 R38, R41, R47 ;  /* 0x0000002f29267230 */ /* 0x000fe20000200000 */
[----:B------:R-:W-:Y:S02]  /*a0f0*/  F2FP.BF16.F32.PACK_AB.RZ R46, RZ, R46 ;  /* 0x0000002eff2e723e */ /* 0x000fe400000190ff */
[----:B------:R-:W-:Y:S01]  /*a100*/  PRMT R44, R44, 0x5410, R42 ;  /* 0x000054102c2c7816 */ /* 0x000fe2000000002a */
[----:B------:R-:W-:Y:S02]  /*a110*/  IMAD.SHL.U32 R42, R17, 0x2, RZ ;  /* 0x00000002112a7824 */ /* 0x000fe400078e00ff */
[----:B0-----:R-:W-:Y:S02]  /*a120*/  IMAD.MOV R41, RZ, RZ, -R21 ;  /* 0x000000ffff297224 */ /* 0x001fe400078e0a15 */
[----:B------:R-:W-:Y:S02]  /*a130*/  HMUL2.BF16_V2 R46, R16.H0_H0, R46.H0_H0 ;  /* 0x2000002e102e7232 */ /* 0x000fe40000200800 */
[----:B------:R-:W-:-:S03]  /*a140*/  IMAD R41, R41, R26, RZ ;  /* 0x0000001a29297224 */ /* 0x000fc600078e02ff */
[----:B------:R-:W-:Y:S01]  /*a150*/  PRMT R46, R46, 0x5410, R12 ;  /* 0x000054102e2e7816 */ /* 0x000fe2000000000c */
[----:B------:R-:W-:Y:S01]  /*a160*/  IMAD.HI.U32 R40, R21, R41, R20 ;  /* 0x0000002915287227 */ /* 0x000fe200078e0014 */
[----:B------:R-:W-:Y:S02]  /*a170*/  IABS R21, R42 ;  /* 0x0000002a00157213 */ /* 0x000fe40000000000 */
[----:B------:R-:W-:-:S03]  /*a180*/  SHF.R.U32.HI R12, RZ, 0x18, R13 ;  /* 0x00000018ff0c7819 */ /* 0x000fc6000001160d */
[----:B------:R-:W-:Y:S01]  /*a190*/  IMAD.HI.U32 R20, R40, R21, RZ ;  /* 0x0000001528147227 */ /* 0x000fe200078e00ff */
[----:B------:R-:W-:-:S03]  /*a1a0*/  F2FP.F16.E4M3.UNPACK_B R29, R12 ;  /* 0x0000000cff1d723e */ /* 0x000fc600020006ff */
[----:B------:R-:W-:Y:S02]  /*a1b0*/  HADD2.F32 R12, -RZ, R34.H0_H0 ;  /* 0x20000022ff0c7230 */ /* 0x000fe40000004100 */
[----:B------:R-:W-:Y:S02]  /*a1c0*/  HFMA2.BF16_V2 R34, R16.H0_H0, R35.H0_H0, R31.H0_H0 ;  /* 0x2000002310227231 */ /* 0x000fe4000024081f */
[----:B------:R-:W-:-:S04]  /*a1d0*/  IMAD.MOV R35, RZ, RZ, -R20 ;  /* 0x000000ffff237224 */ /* 0x000fc800078e0a14 */
[----:B------:R-:W-:-:S05]  /*a1e0*/  IMAD R21, R26, R35, R21 ;  /* 0x000000231a157224 */ /* 0x000fca00078e0215 */
[----:B------:R-:W-:Y:S02]  /*a1f0*/  ISETP.GT.U32.AND P2, PT, R26, R21, PT ;  /* 0x000000151a00720c */ /* 0x000fe40003f44070 */
[----:B------:R-:W-:-:S11]  /*a200*/  SHF.R.U32.HI R13, RZ, 0x10, R13 ;  /* 0x00000010ff0d7819 */ /* 0x000fd6000001160d */
[----:B------:R-:W-:Y:S01]  /*a210*/  @!P2 IMAD.IADD R21, R21, 0x1, -R26 ;  /* 0x000000011515a824 */ /* 0x000fe200078e0a1a */
[----:B------:R-:W-:-:S04]  /*a220*/  LOP3.LUT R13, R13, 0xff, RZ, 0xc0, !PT ;  /* 0x000000ff0d0d7812 */ /* 0x000fc800078ec0ff */
[----:B------:R-:W-:Y:S02]  /*a230*/  ISETP.GE.U32.AND P1, PT, R21, R26, PT ;  /* 0x0000001a1500720c */ /* 0x000fe40003f26070 */
[----:B------:R-:W-:-:S04]  /*a240*/  LOP3.LUT R21, R42, R25, RZ, 0x3c, !PT ;  /* 0x000000192a157212 */ /* 0x000fc800078e3cff */
[----:B------:R-:W-:Y:S02]  /*a250*/  ISETP.GE.AND P3, PT, R21, RZ, PT ;  /* 0x000000ff1500720c */ /* 0x000fe40003f66270 */
[----:B------:R-:W-:Y:S01]  /*a260*/  F2FP.F16.E4M3.UNPACK_B R13, R13 ;  /* 0x0000000dff0d723e */ /* 0x000fe200020006ff */
[----:B------:R-:W-:Y:S02]  /*a270*/  @!P2 VIADD R20, R20, 0x1 ;  /* 0x000000011414a836 */ /* 0x000fe40000000000 */
[----:B------:R-:W-:Y:S02]  /*a280*/  HADD2.F32 R29, -RZ, R29.H0_H0 ;  /* 0x2000001dff1d7230 */ /* 0x000fe40000004100 */
[----:B------:R-:W-:Y:S02]  /*a290*/  HADD2.F32 R13, -RZ, R13.H0_H0 ;  /* 0x2000000dff0d7230 */ /* 0x000fe40000004100 */
[----:B------:R-:W-:Y:S01]  /*a2a0*/  @P1 VIADD R20, R20, 0x1 ;  /* 0x0000000114141836 */ /* 0x000fe20000000000 */
[----:B------:R-:W-:-:S02]  /*a2b0*/  F2FP.BF16.F32.PACK_AB.RZ R29, RZ, R29 ;  /* 0x0000001dff1d723e */ /* 0x000fc400000190ff */
[----:B------:R-:W-:Y:S01]  /*a2c0*/  F2FP.BF16.F32.PACK_AB.RZ R13, RZ, R13 ;  /* 0x0000000dff0d723e */ /* 0x000fe200000190ff */
[----:B------:R-:W-:Y:S01]  /*a2d0*/  @!P3 IMAD.MOV R20, RZ, RZ, -R20 ;  /* 0x000000ffff14b224 */ /* 0x000fe200078e0a14 */
[----:B------:R-:W-:Y:S02]  /*a2e0*/  ISETP.NE.AND P1, PT, R25, RZ, PT ;  /* 0x000000ff1900720c */ /* 0x000fe40003f25270 */
[----:B------:R-:W-:Y:S01]  /*a2f0*/  LOP3.LUT R35, RZ, R25, RZ, 0x33, !PT ;  /* 0x00000019ff237212 */ /* 0x000fe200078e33ff */
[C---:B------:R-:W-:Y:S02]  /*a300*/  HMUL2.BF16_V2 R41, R16.reuse.H0_H0, R29.H0_H0 ;  /* 0x2000001d10297232 */ /* 0x040fe40000200800 */
[----:B------:R-:W-:Y:S01]  /*a310*/  HMUL2.BF16_V2 R21, R16.H0_H0, R13.H0_H0 ;  /* 0x2000000d10157232 */ /* 0x000fe20000200800 */
[----:B------:R-:W-:Y:S01]  /*a320*/  SEL R20, R35, R20, !P1 ;  /* 0x0000001423147207 */ /* 0x000fe20004800000 */
[----:B------:R-:W-:-:S03]  /*a330*/  HFMA2.MMA.BF16_V2 R37, R37, 1, 1, R46 ;  /* 0x3f803f8025257835 */ /* 0x000fc6000020002e */
[----:B------:R-:W-:Y:S01]  /*a340*/  PRMT R41, R41, 0x5410, R21 ;  /* 0x0000541029297816 */ /* 0x000fe20000000015 */
[----:B------:R-:W-:-:S04]  /*a350*/  IMAD.MOV R13, RZ, RZ, -R20 ;  /* 0x000000ffff0d7224 */ /* 0x000fc800078e0a14 */
[----:B------:R-:W-:Y:S01]  /*a360*/  IMAD R13, R25, R13, R42 ;  /* 0x0000000d190d7224 */ /* 0x000fe200078e022a */
[----:B------:R-:W-:Y:S01]  /*a370*/  LOP3.LUT R42, R42, 0x1, RZ, 0xfc, !PT ;  /* 0x000000012a2a7812 */ /* 0x000fe200078efcff */
[----:B------:R-:W-:Y:S01]  /*a380*/  HFMA2.MMA.BF16_V2 R43, R28, 1, 1, R41 ;  /* 0x3f803f801c2b7835 */ /* 0x000fe20000200029 */
[----:B------:R-:W-:Y:S02]  /*a390*/  F2FP.BF16.F32.PACK_AB.RZ R41, RZ, R22 ;  /* 0x00000016ff29723e */ /* 0x000fe400000190ff */
[----:B------:R-:W-:Y:S02]  /*a3a0*/  PRMT R22, R37, 0x5432, R37 ;  /* 0x0000543225167816 */ /* 0x000fe40000000025 */
[----:B------:R-:W-:Y:S02]  /*a3b0*/  IABS R37, R42 ;  /* 0x0000002a00257213 */ /* 0x000fe40000000000 */
[----:B------:R-:W-:Y:S01]  /*a3c0*/  F2FP.BF16.F32.PACK_AB.RZ R12, RZ, R12 ;  /* 0x0000000cff0c723e */ /* 0x000fe200000190ff */
[----:B------:R-:W-:-:S02]  /*a3d0*/  IMAD R29, R20, UR6, R13 ;  /* 0x00000006141d7c24 */ /* 0x000fc4000f8e020d */
[----:B------:R-:W-:-:S04]  /*a3e0*/  IMAD.HI.U32 R40, R40, R37, RZ ;  /* 0x0000002528287227 */ /* 0x000fc800078e00ff */
[----:B------:R-:W-:Y:S01]  /*a3f0*/  HFMA2.BF16_V2 R30, R16.H0_H0, R12.H0_H0, R31.H1_H1 ;  /* 0x2000000c101e7231 */ /* 0x000fe2000026081f */
[----:B------:R-:W-:Y:S01]  /*a400*/  PRMT R21, R38, 0x5432, R38 ;  /* 0x0000543226157816 */ /* 0x000fe20000000026 */
[----:B------:R-:W0:Y:S01]  /*a410*/  LDC.64 R12, c[0x0][0x248] ;  /* 0x00009200ff0c7b82 */ /* 0x000e220000000a00 */
[----:B------:R-:W-:Y:S01]  /*a420*/  IMAD.MOV R38, RZ, RZ, -R40 ;  /* 0x000000ffff267224 */ /* 0x000fe200078e0a28 */
[C---:B------:R-:W-:Y:S02]  /*a430*/  LOP3.LUT R33, R23.reuse, 0xffff, RZ, 0xc0, !PT ;  /* 0x0000ffff17217812 */ /* 0x040fe400078ec0ff */
[----:B------:R-:W-:Y:S01]  /*a440*/  LOP3.LUT R32, R23, 0xff, RZ, 0xc0, !PT ;  /* 0x000000ff17207812 */ /* 0x000fe200078ec0ff */
[----:B------:R-:W-:Y:S01]  /*a450*/  IMAD R37, R26, R38, R37 ;  /* 0x000000261a257224 */ /* 0x000fe200078e0225 */
[----:B------:R-:W-:-:S04]  /*a460*/  SHF.R.U32.HI R23, RZ, 0x10, R23 ;  /* 0x00000010ff177819 */ /* 0x000fc80000011617 */
[----:B------:R-:W-:Y:S02]  /*a470*/  LOP3.LUT R23, R23, 0xff, RZ, 0xc0, !PT ;  /* 0x000000ff17177812 */ /* 0x000fe400078ec0ff */
[----:B------:R-:W-:Y:S02]  /*a480*/  ISETP.GT.U32.AND P3, PT, R26, R37, PT ;  /* 0x000000251a00720c */ /* 0x000fe40003f64070 */
[----:B------:R-:W-:Y:S01]  /*a490*/  F2FP.F16.E4M3.UNPACK_B R32, R32 ;  /* 0x00000020ff20723e */ /* 0x000fe200020006ff */
[----:B------:R-:W-:Y:S01]  /*a4a0*/  HFMA2.MMA.BF16_V2 R39, R39, 1, 1, R44 ;  /* 0x3f803f8027277835 */ /* 0x000fe2000020002c */
[----:B------:R-:W-:-:S03]  /*a4b0*/  F2FP.F16.E4M3.UNPACK_B R23, R23 ;  /* 0x00000017ff17723e */ /* 0x000fc600020006ff */
[----:B------:R-:W-:Y:S02]  /*a4c0*/  HADD2.F32 R32, -RZ, R32.H0_H0 ;  /* 0x20000020ff207230 */ /* 0x000fe40000004100 */
[----:B------:R-:W-:-:S03]  /*a4d0*/  HADD2.F32 R23, -RZ, R23.H0_H0 ;  /* 0x20000017ff177230 */ /* 0x000fc60000004100 */
[----:B------:R-:W-:Y:S01]  /*a4e0*/  F2FP.BF16.F32.PACK_AB.RZ R31, RZ, R32 ;  /* 0x00000020ff1f723e */ /* 0x000fe200000190ff */
[----:B0-----:R-:W-:Y:S01]  /*a4f0*/  IMAD.WIDE R28, R29, 0x10, R12 ;  /* 0x000000101d1c7825 */ /* 0x001fe200078e020c */
[----:B------:R-:W-:Y:S02]  /*a500*/  F2FP.BF16.F32.PACK_AB.RZ R32, RZ, R23 ;  /* 0x00000017ff20723e */ /* 0x000fe400000190ff */
[----:B------:R-:W-:Y:S01]  /*a510*/  PRMT R20, R39, 0x5432, R39 ;  /* 0x0000543227147816 */ /* 0x000fe20000000027 */
[----:B------:R-:W-:Y:S01]  /*a520*/  @!P3 IMAD.IADD R37, R37, 0x1, -R26 ;  /* 0x000000012525b824 */ /* 0x000fe200078e0a1a */
[----:B------:R-:W-:-:S04]  /*a530*/  PRMT R23, R43, 0x5432, R43 ;  /* 0x000054322b177816 */ /* 0x000fc8000000002b */
[----:B------:R-:W-:Y:S01]  /*a540*/  ISETP.GE.U32.AND P2, PT, R37, R26, PT ;  /* 0x0000001a2500720c */ /* 0x000fe20003f46070 */
[----:B------:R0:W-:Y:S01]  /*a550*/  STG.E.128 desc[UR36][R28.64], R20 ;  /* 0x000000141c007986 */ /* 0x0001e2000c101d24 */
[----:B------:R-:W-:-:S04]  /*a560*/  SHF.R.U32.HI R26, RZ, 0x18, R15 ;  /* 0x00000018ff1a7819 */ /* 0x000fc8000001160f */
[----:B------:R-:W-:Y:S02]  /*a570*/  F2FP.F16.E4M3.UNPACK_B R26, R26 ;  /* 0x0000001aff1a723e */ /* 0x000fe400020006ff */
[----:B------:R-:W-:Y:S01]  /*a580*/  SHF.R.U32.HI R33, RZ, 0x8, R33 ;  /* 0x00000008ff217819 */ /* 0x000fe20000011621 */
[----:B0-----:R-:W-:Y:S01]  /*a590*/  HFMA2.BF16_V2 R29, R16.H0_H0, R32.H0_H0, R27.H0_H0 ;  /* 0x20000020101d7231 */ /* 0x001fe2000024081b */
[----:B------:R-:W-:Y:S02]  /*a5a0*/  LOP3.LUT R32, R42, R25, RZ, 0x3c, !PT ;  /* 0x000000192a207212 */ /* 0x000fe400078e3cff */
[C---:B------:R-:W-:Y:S02]  /*a5b0*/  LOP3.LUT R21, R14.reuse, 0xff, RZ, 0xc0, !PT ;  /* 0x000000ff0e157812 */ /* 0x040fe400078ec0ff */
[----:B------:R-:W-:Y:S02]  /*a5c0*/  LOP3.LUT R28, R14, 0xffff, RZ, 0xc0, !PT ;  /* 0x0000ffff0e1c7812 */ /* 0x000fe400078ec0ff */
[----:B------:R-:W-:-:S02]  /*a5d0*/  SHF.R.U32.HI R22, RZ, 0x10, R14 ;  /* 0x00000010ff167819 */ /* 0x000fc4000001160e */
[----:B------:R-:W-:Y:S01]  /*a5e0*/  SHF.R.U32.HI R14, RZ, 0x18, R14 ;  /* 0x00000018ff0e7819 */ /* 0x000fe2000001160e */
[----:B------:R-:W-:Y:S01]  /*a5f0*/  HFMA2.BF16_V2 R20, R16.H0_H0, R41.H0_H0, R27.H1_H1 ;  /* 0x2000002910147231 */ /* 0x000fe2000026081b */
[----:B------:R-:W-:Y:S02]  /*a600*/  ISETP.GE.AND P4, PT, R32, RZ, PT ;  /* 0x000000ff2000720c */ /* 0x000fe40003f86270 */
[C---:B------:R-:W-:Y:S02]  /*a610*/  LOP3.LUT R23, R15.reuse, 0xff, RZ, 0xc0, !PT ;  /* 0x000000ff0f177812 */ /* 0x040fe400078ec0ff */
[----:B------:R-:W-:Y:S02]  /*a620*/  LOP3.LUT R32, R15, 0xffff, RZ, 0xc0, !PT ;  /* 0x0000ffff0f207812 */ /* 0x000fe400078ec0ff */
[----:B------:R-:W-:Y:S02]  /*a630*/  SHF.R.U32.HI R27, RZ, 0x10, R15 ;  /* 0x00000010ff1b7819 */ /* 0x000fe4000001160f */
[----:B------:R-:W-:-:S02]  /*a640*/  F2FP.F16.E4M3.UNPACK_B R15, R14 ;  /* 0x0000000eff0f723e */ /* 0x000fc400020006ff */
[----:B------:R-:W-:Y:S01]  /*a650*/  SHF.R.U32.HI R14, RZ, 0x8, R28 ;  /* 0x00000008ff0e7819 */ /* 0x000fe2000001161c */
[----:B------:R-:W-:Y:S01]  /*a660*/  HADD2.F32 R28, -RZ, R26.H0_H0 ;  /* 0x2000001aff1c7230 */ /* 0x000fe20000004100 */
[----:B------:R-:W-:Y:S02]  /*a670*/  SHF.R.U32.HI R26, RZ, 0x8, R32 ;  /* 0x00000008ff1a7819 */ /* 0x000fe40000011620 */
[----:B------:R-:W-:Y:S02]  /*a680*/  F2FP.F16.E4M3.UNPACK_B R21, R21 ;  /* 0x00000015ff15723e */ /* 0x000fe400020006ff */
[----:B------:R-:W-:Y:S02]  /*a690*/  F2FP.F16.E4M3.UNPACK_B R14, R14 ;  /* 0x0000000eff0e723e */ /* 0x000fe400020006ff */
[----:B------:R-:W-:Y:S02]  /*a6a0*/  F2FP.F16.E4M3.UNPACK_B R33, R33 ;  /* 0x00000021ff21723e */ /* 0x000fe400020006ff */
[----:B------:R-:W-:-:S02]  /*a6b0*/  F2FP.F16.E4M3.UNPACK_B R23, R23 ;  /* 0x00000017ff17723e */ /* 0x000fc400020006ff */
[----:B------:R-:W-:Y:S02]  /*a6c0*/  F2FP.F16.E4M3.UNPACK_B R26, R26 ;  /* 0x0000001aff1a723e */ /* 0x000fe400020006ff */
[----:B------:R-:W-:Y:S02]  /*a6d0*/  LOP3.LUT R22, R22, 0xff, RZ, 0xc0, !PT ;  /* 0x000000ff16167812 */ /* 0x000fe400078ec0ff */
[----:B------:R-:W-:Y:S01]  /*a6e0*/  LOP3.LUT R27, R27, 0xff, RZ, 0xc0, !PT ;  /* 0x000000ff1b1b7812 */ /* 0x000fe200078ec0ff */
[----:B------:R-:W-:Y:S01]  /*a6f0*/  HADD2.F32 R21, -RZ, R21.H0_H0 ;  /* 0x20000015ff157230 */ /* 0x000fe20000004100 */
[----:B------:R-:W-:Y:S01]  /*a700*/  F2FP.F16.E4M3.UNPACK_B R22, R22 ;  /* 0x00000016ff16723e */ /* 0x000fe200020006ff */
[----:B------:R-:W-:Y:S02]  /*a710*/  @!P3 VIADD R40, R40, 0x1 ;  /* 0x000000012828b836 */ /* 0x000fe40000000000 */
[----:B------:R-:W-:Y:S01]  /*a720*/  HADD2.F32 R14, -RZ, R14.H0_H0 ;  /* 0x2000000eff0e7230 */ /* 0x000fe20000004100 */
[----:B------:R-:W-:Y:S01]  /*a730*/  F2FP.F16.E4M3.UNPACK_B R27, R27 ;  /* 0x0000001bff1b723e */ /* 0x000fe200020006ff */
[----:B------:R-:W-:-:S02]  /*a740*/  HADD2.F32 R33, -RZ, R33.H0_H0 ;  /* 0x20000021ff217230 */ /* 0x000fc40000004100 */
[----:B------:R-:W-:Y:S02]  /*a750*/  HADD2.F32 R23, -RZ, R23.H0_H0 ;  /* 0x20000017ff177230 */ /* 0x000fe40000004100 */
[----:B------:R-:W-:Y:S01]  /*a760*/  HADD2.F32 R26, -RZ, R26.H0_H0 ;  /* 0x2000001aff1a7230 */ /* 0x000fe20000004100 */
[----:B------:R-:W-:Y:S01]  /*a770*/  F2FP.BF16.F32.PACK_AB.RZ R21, RZ, R21 ;  /* 0x00000015ff15723e */ /* 0x000fe200000190ff */
[----:B------:R-:W-:Y:S01]  /*a780*/  @P2 VIADD R40, R40, 0x1 ;  /* 0x0000000128282836 */ /* 0x000fe20000000000 */
[----:B------:R-:W-:Y:S01]  /*a790*/  F2FP.BF16.F32.PACK_AB.RZ R14, RZ, R14 ;  /* 0x0000000eff0e723e */ /* 0x000fe200000190ff */
[----:B------:R-:W-:Y:S01]  /*a7a0*/  HADD2.F32 R15, -RZ, R15.H0_H0 ;  /* 0x2000000fff0f7230 */ /* 0x000fe20000004100 */
[----:B------:R-:W-:Y:S01]  /*a7b0*/  F2FP.BF16.F32.PACK_AB.RZ R33, RZ, R33 ;  /* 0x00000021ff21723e */ /* 0x000fe200000190ff */
[----:B------:R-:W-:Y:S01]  /*a7c0*/  HADD2.F32 R22, -RZ, R22.H0_H0 ;  /* 0x20000016ff167230 */ /* 0x000fe20000004100 */
[----:B------:R-:W-:Y:S01]  /*a7d0*/  F2FP.BF16.F32.PACK_AB.RZ R23, RZ, R23 ;  /* 0x00000017ff17723e */ /* 0x000fe200000190ff */
[----:B------:R-:W-:Y:S01]  /*a7e0*/  HADD2.F32 R27, -RZ, R27.H0_H0 ;  /* 0x2000001bff1b7230 */ /* 0x000fe20000004100 */
[----:B------:R-:W-:Y:S01]  /*a7f0*/  F2FP.BF16.F32.PACK_AB.RZ R26, RZ, R26 ;  /* 0x0000001aff1a723e */ /* 0x000fe200000190ff */
[----:B------:R-:W-:-:S02]  /*a800*/  @!P4 IMAD.MOV R40, RZ, RZ, -R40 ;  /* 0x000000ffff28c224 */ /* 0x000fc400078e0a28 */
[C-C-:B------:R-:W-:Y:S01]  /*a810*/  HFMA2.BF16_V2 R31, R16.reuse.H0_H0, R31.H0_H0, R24.reuse.H0_H0 ;  /* 0x2000001f101f7231 */ /* 0x140fe20000240818 */
[----:B------:R-:W-:Y:S01]  /*a820*/  F2FP.BF16.F32.PACK_AB.RZ R15, RZ, R15 ;  /* 0x0000000fff0f723e */ /* 0x000fe200000190ff */
[C---:B------:R-:W-:Y:S01]  /*a830*/  HMUL2.BF16_V2 R32, R16.reuse.H0_H0, R21.H0_H0 ;  /* 0x2000001510207232 */ /* 0x040fe20000200800 */
[----:B------:R-:W-:Y:S01]  /*a840*/  F2FP.BF16.F32.PACK_AB.RZ R22, RZ, R22 ;  /* 0x00000016ff16723e */ /* 0x000fe200000190ff */
[C---:B------:R-:W-:Y:S01]  /*a850*/  HMUL2.BF16_V2 R14, R16.reuse.H0_H0, R14.H0_H0 ;  /* 0x2000000e100e7232 */ /* 0x040fe20000200800 */
[----:B------:R-:W-:Y:S01]  /*a860*/  F2FP.BF16.F32.PACK_AB.RZ R28, RZ, R28 ;  /* 0x0000001cff1c723e */ /* 0x000fe200000190ff */
[C---:B------:R-:W-:Y:S01]  /*a870*/  HFMA2.BF16_V2 R24, R16.reuse.H0_H0, R33.H0_H0, R24.H1_H1 ;  /* 0x2000002110187231 */ /* 0x040fe20000260818 */
[----:B------:R-:W-:Y:S01]  /*a880*/  F2FP.BF16.F32.PACK_AB.RZ R27, RZ, R27 ;  /* 0x0000001bff1b723e */ /* 0x000fe200000190ff */
[C---:B------:R-:W-:Y:S02]  /*a890*/  HMUL2.BF16_V2 R23, R16.reuse.H0_H0, R23.H0_H0 ;  /* 0x2000001710177232 */ /* 0x040fe40000200800 */
[C---:B------:R-:W-:Y:S01]  /*a8a0*/  HMUL2.BF16_V2 R26, R16.reuse.H0_H0, R26.H0_H0 ;  /* 0x2000001a101a7232 */ /* 0x040fe20000200800 */
[----:B------:R-:W-:Y:S01]  /*a8b0*/  SEL R35, R35, R40, !P1 ;  /* 0x0000002823237207 */ /* 0x000fe20004800000 */
[C---:B------:R-:W-:Y:S01]  /*a8c0*/  HMUL2.BF16_V2 R33, R16.reuse.H0_H0, R15.H0_H0 ;  /* 0x2000000f10217232 */ /* 0x040fe20000200800 */
[----:B------:R-:W-:Y:S01]  /*a8d0*/  PRMT R36, R36, 0x5410, R10 ;  /* 0x0000541024247816 */ /* 0x000fe2000000000a */
[C---:B------:R-:W-:Y:S01]  /*a8e0*/  HMUL2.BF16_V2 R22, R16.reuse.H0_H0, R22.H0_H0 ;  /* 0x2000001610167232 */ /* 0x040fe20000200800 */
[----:B------:R-:W-:Y:S01]  /*a8f0*/  PRMT R14, R14, 0x5410, R32 ;  /* 0x000054100e0e7816 */ /* 0x000fe20000000020 */
[C---:B------:R-:W-:Y:S01]  /*a900*/  HMUL2.BF16_V2 R28, R16.reuse.H0_H0, R28.H0_H0 ;  /* 0x2000001c101c7232 */ /* 0x040fe20000200800 */
[----:B------:R-:W-:Y:S01]  /*a910*/  PRMT R24, R24, 0x5410, R31 ;  /* 0x0000541018187816 */ /* 0x000fe2000000001f */
[----:B------:R-:W-:Y:S01]  /*a920*/  HMUL2.BF16_V2 R27, R16.H0_H0, R27.H0_H0 ;  /* 0x2000001b101b7232 */ /* 0x000fe20000200800 */
[----:B------:R-:W-:Y:S01]  /*a930*/  PRMT R26, R26, 0x5410, R23 ;  /* 0x000054101a1a7816 */ /* 0x000fe20000000017 */
[----:B------:R-:W-:Y:S01]  /*a940*/  IMAD.MOV R15, RZ, RZ, -R35 ;  /* 0x000000ffff0f7224 */ /* 0x000fe200078e0a23 */
[----:B------:R-:W-:Y:S01]  /*a950*/  PRMT R33, R33, 0x5410, R22 ;  /* 0x0000541021217816 */ /* 0x000fe20000000016 */
[----:B------:R-:W-:Y:S01]  /*a960*/  HFMA2.MMA.BF16_V2 R14, R36, 1, 1, R14 ;  /* 0x3f803f80240e7835 */ /* 0x000fe2000020000e */
[----:B------:R-:W-:Y:S01]  /*a970*/  PRMT R30, R30, 0x5410, R34 ;  /* 0x000054101e1e7816 */ /* 0x000fe20000000022 */
[----:B------:R-:W-:Y:S01]  /*a980*/  IMAD R42, R25, R15, R42 ;  /* 0x0000000f192a7224 */ /* 0x000fe200078e022a */
[----:B------:R-:W-:Y:S01]  /*a990*/  PRMT R20, R20, 0x5410, R29 ;  /* 0x0000541014147816 */ /* 0x000fe2000000001d */
[----:B------:R-:W-:Y:S01]  /*a9a0*/  HFMA2.MMA.BF16_V2 R22, R24, 1, 1, R26 ;  /* 0x3f803f8018167835 */ /* 0x000fe2000020001a */
[----:B------:R-:W-:Y:S01]  /*a9b0*/  PRMT R28, R28, 0x5410, R27 ;  /* 0x000054101c1c7816 */ /* 0x000fe2000000001b */
[----:B------:R-:W-:-:S02]  /*a9c0*/  IMAD R21, R35, UR6, R42 ;  /* 0x0000000623157c24 */ /* 0x000fc4000f8e022a */
[----:B------:R-:W-:Y:S02]  /*a9d0*/  HADD2.BF16_V2 R10, R30, R33 ;  /* 0x000000211e0a7230 */ /* 0x000fe40000200000 */
[----:B------:R-:W-:Y:S02]  /*a9e0*/  HADD2.BF16_V2 R15, R20, R28 ;  /* 0x0000001c140f7230 */ /* 0x000fe40000200000 */
[----:B------:R-:W-:Y:S01]  /*a9f0*/  IMAD.WIDE R20, R21, 0x10, R12 ;  /* 0x0000001015147825 */ /* 0x000fe200078e020c */
[----:B------:R-:W-:Y:S02]  /*aa00*/  PRMT R12, R14, 0x5432, R14 ;  /* 0x000054320e0c7816 */ /* 0x000fe4000000000e */
[----:B------:R-:W-:Y:S02]  /*aa10*/  PRMT R13, R10, 0x5432, R10 ;  /* 0x000054320a0d7816 */ /* 0x000fe4000000000a */
[----:B------:R-:W-:Y:S02]  /*aa20*/  PRMT R14, R22, 0x5432, R22 ;  /* 0x00005432160e7816 */ /* 0x000fe40000000016 */
[----:B------:R-:W-:Y:S01]  /*aa30*/  PRMT R15, R15, 0x5432, R15 ;  /* 0x000054320f0f7816 */ /* 0x000fe2000000000f */
[----:B------:R-:W-:-:S02]  /*aa40*/  ULDC UR4, c[0x0][0xc] ;  /* 0x0000030000047ab9 */ /* 0x000fc40000000800 */
[----:B------:R-:W-:Y:S02]  /*aa50*/  IMAD R17, R0, UR4, R17 ;  /* 0x0000000400117c24 */ /* 0x000fe4000f8e0211 */
[----:B------:R0:W-:Y:S03]  /*aa60*/  STG.E.128 desc[UR36][R20.64], R12 ;  /* 0x0000000c14007986 */ /* 0x0001e6000c101d24 */
[----:B------:R-:W-:-:S13]  /*aa70*/  ISETP.GE.AND P1, PT, R17, UR7, PT ;  /* 0x0000000711007c0c */ /* 0x000fda000bf26270 */
[----:B------:R-:W-:Y:S05]  /*aa80*/  @!P1 BRA `(.L_x_192) ;  /* 0xffffff5c006c9947 */ /* 0x000fea000383ffff */
.L_x_191:
[----:B------:R-:W-:Y:S05]  /*aa90*/  BSYNC B0 ;  /* 0x0000000000007941 */ /* 0x000fea0003800000 */
.L_x_190:
[----:B------:R-:W1:Y:S02]  /*aaa0*/  S2R R0, SR_TID.X ;  /* 0x0000000000007919 */ /* 0x000e640000002100 */
[----:B-1----:R-:W-:-:S13]  /*aab0*/  ISETP.NE.OR P0, PT, R0, RZ, !P0 ;  /* 0x000000ff0000720c */ /* 0x002fda0004705670 */
[----:B------:R-:W-:Y:S05]  /*aac0*/  @P0 EXIT ;  /* 0x000000000000094d */ /* 0x000fea0003800000 */
[----:B------:R-:W-:Y:S01]  /*aad0*/  ST.E desc[UR36][R18.64+-0x80], R2 ;  /* 0xffff800212007985 */ /* 0x000fe2000c101924 */
[----:B------:R-:W-:Y:S05]  /*aae0*/  EXIT ;  /* 0x000000000000794d */ /* 0x000fea0003800000 */
.L_x_193:
        /* <DEDUP_REMOVED lines=9> */
.L_x_939:


//--------------------- .text._Z46userbuffers_fp16_sum_inplace_gpu_rr_rs_oop_fp8ILi16E13__nv_fp8_e4m3EviiiiiiiiiPPviS1_Pfm --------------------------
	.section	.text._Z46userbuffers_fp16_sum_inplace_gpu_rr_rs_oop_fp8ILi16E13__nv_fp8_e4m3EviiiiiiiiiPPviS1_Pfm,"ax",@progbits
	.align	128
        .global         _Z46userbuffers_fp16_sum_inplace_gpu_rr_rs_oop_fp8ILi16E13__nv_fp8_e4m3EviiiiiiiiiPPviS1_Pfm
        .type           _Z46userbuffers_fp16_sum_inplace_gpu_rr_rs_oop_fp8ILi16E13__nv_fp8_e4m3EviiiiiiiiiPPviS1_Pfm,@function
        .size           _Z46userbuffers_fp16_sum_inplace_gpu_rr_rs_oop_fp8ILi16E13__nv_fp8_e4m3EviiiiiiiiiPPviS1_Pfm,(.L_x_940 - _Z46userbuffers_fp16_sum_inplace_gpu_rr_rs_oop_fp8ILi16E13__nv_fp8_e4m3EviiiiiiiiiPPviS1_Pfm)
        .other          _Z46userbuffers_fp16_sum_inplace_gpu_rr_rs_oop_fp8ILi16E13__nv_fp8_e4m3EviiiiiiiiiPPviS1_Pfm,@"STO_CUDA_ENTRY STV_DEFAULT"
_Z46userbuffers_fp16_sum_inplace_gpu_rr_rs_oop_fp8ILi16E13__nv_fp8_e4m3EviiiiiiiiiPPviS1_Pfm:
.text._Z46userbuffers_fp16_sum_inplace_gpu_rr_rs_oop_fp8ILi16E13__nv_fp8_e4m3EviiiiiiiiiPPviS1_Pfm:
        /* <DEDUP_REMOVED lines=29> */
[----:B------:R-:W-:Y:S02]  /*01d0*/  SHF.R.S32.HI R12, RZ, 0x1f, R13 ;  /* 0x0000001fff0c7819 */ /* 0x000fe4000001140d */
[C---:B------:R-:W-:Y:S01]  /*01e0*/  @!P0 IADD3 R5, P1, R3.reuse, R13, RZ ;  /* 0x0000000d03058210 */ /* 0x040fe20007f3e0ff */
[----:B------:R-:W1:Y:S01]  /*01f0*/  S2UR UR5, SR_CgaCtaId ;  /* 0x00000000000579c3 */ /* 0x000e620000008800 */
[----:B------:R-:W-:Y:S01]  /*0200*/  UMOV UR4, 0x400 ;  /* 0x0000040000047882 */ /* 0x000fe20000000000 */
[----:B------:R4:W-:Y:S01]  /*0210*/  STL.64 [R1+0x90], R20 ;  /* 0x0000901401007387 */ /* 0x0009e20000100a00 */
[----:B------:R-:W-:Y:S02]  /*0220*/  @!P0 LEA.HI.X.SX32 R3, R3, R12, 0x1, P1 ;  /* 0x0000000c03038211 */ /* 0x000fe400008f0eff */
[----:B--2---:R-:W-:-:S04]  /*0230*/  @!P0 LEA R12, P1, R5, R10, 0x2 ;  /* 0x0000000a050c8211 */ /* 0x004fc800078210ff */
[----:B------:R-:W-:Y:S01]  /*0240*/  @!P0 LEA.HI.X R13, R5, R11, R3, 0x2, P1 ;  /* 0x0000000b050d8211 */ /* 0x000fe200008f1403 */
[----:B0-----:R-:W-:-:S04]  /*0250*/  IMAD.WIDE R10, R19, 0x8, R8 ;  /* 0x00000008130a7825 */ /* 0x001fc800078e0208 */
[----:B---3--:R-:W-:-:S05]  /*0260*/  VIADD R46, R0, 0x1 ;  /* 0x00000001002e7836 */ /* 0x008fca0000000000 */
[----:B------:R4:W-:Y:S04]  /*0270*/  @!P0 ST.E.STRONG.SYS desc[UR36][R12.64], R46 ;  /* 0x0000002e0c008985 */ /* 0x0009e8000c115924 */
[----:B------:R-:W2:Y:S01]  /*0280*/  LDG.E.64 R10, desc[UR36][R10.64] ;  /* 0x000000240a0a7981 */ /* 0x000ea2000c1e1b00 */
[----:B-1----:R-:W-:-:S06]  /*0290*/  ULEA UR4, UR5, UR4, 0x18 ;  /* 0x0000000405047291 */ /* 0x002fcc000f8ec03f */
[----:B------:R-:W-:Y:S02]  /*02a0*/  LEA R3, R17, UR4, 0x3 ;  /* 0x0000000411037c11 */ /* 0x000fe4000f8e18ff */
[----:B------:R-:W-:Y:S02]  /*02b0*/  LEA R4, P0, R15, R20, 0x2 ;  /* 0x000000140f047211 */ /* 0x000fe400078010ff */
[----:B------:R-:W-:-:S04]  /*02c0*/  SHF.R.S32.HI R8, RZ, 0x1f, R15 ;  /* 0x0000001fff087819 */ /* 0x000fc8000001140f */
[----:B------:R-:W-:Y:S01]  /*02d0*/  LEA.HI.X R5, R15, R21, R8, 0x2, P0 ;  /* 0x000000150f057211 */ /* 0x000fe200000f1408 */
[----:B--2---:R4:W-:Y:S01]  /*02e0*/  STS.64 [R3], R10 ;  /* 0x0000000a03007388 */ /* 0x0049e20000000a00 */
[----:B------:R-:W-:-:S07]  /*02f0*/  CS2R R8, SR_CLOCKLO ;  /* 0x0000000000087805 */ /* 0x000fce0000015000 */
.L_x_195:
[----:B----4-:R-:W2:Y:S01]  /*0300*/  LD.E.STRONG.SYS R3, desc[UR36][R4.64] ;  /* 0x0000002404037980 */ /* 0x010ea2000c115900 */
        /* <DEDUP_REMOVED lines=32> */
.L_x_194:
[----:B------:R-:W-:Y:S01]  /*0510*/  ISETP.NE.AND P1, PT, R17, RZ, PT ;  /* 0x000000ff1100720c */ /* 0x000fe20003f25270 */
[----:B------:R-:W-:Y:S05]  /*0520*/  WARPSYNC.ALL ;  /* 0x0000000000007948 */ /* 0x000fea0003800000 */
[----:B------:R-:W-:Y:S06]  /*0530*/  BAR.SYNC.DEFER_BLOCKING 0x0 ;  /* 0x0000000000007b1d */ /* 0x000fec0000010000 */
[----:B------:R-:W-:Y:S01]  /*0540*/  BSSY B0, `(.L_x_196) ;  /* 0x000000d000007945 */ /* 0x000fe20003800000 */
[----:B------:R-:W-:-:S03]  /*0550*/  @P1 PLOP3.LUT P0, PT, PT, PT, PT, 0x8, 0x0 ;  /* 0x000000000000181c */ /* 0x000fc60003f0e170 */
[----:B------:R-:W-:Y:S10]  /*0560*/  @P1 BRA `(.L_x_197) ;  /* 0x0000000000281947 */ /* 0x000ff40003800000 */
[----:B------:R-:W2:Y:S01]  /*0570*/  LDL.64 R18, [R1+0x90] ;  /* 0x0000900001127983 */ /* 0x000ea20000100a00 */
[----:B------:R-:W0:Y:S08]  /*0580*/  S2UR UR4, SR_CTAID.X ;  /* 0x00000000000479c3 */ /* 0x000e300000002500 */
[----:B------:R-:W1:Y:S01]  /*0590*/  LDC R0, c[0x0][0xc] ;  /* 0x00000300ff007b82 */ /* 0x000e620000000800 */
[----:B0-----:R-:W-:-:S02]  /*05a0*/  ISETP.NE.AND P0, PT, RZ, UR4, PT ;  /* 0x00000004ff007c0c */ /* 0x001fc4000bf05270 */
[----:B-1----:R-:W-:-:S04]  /*05b0*/  IADD3 R0, -R0, 0x21, RZ ;  /* 0x0000002100007810 */ /* 0x002fc80007ffe1ff */
[----:B------:R-:W-:-:S05]  /*05c0*/  SEL R0, R0, 0x1, !P0 ;  /* 0x0000000100007807 */ /* 0x000fca0004000000 */
[----:B--2---:R-:W2:Y:S01]  /*05d0*/  ATOM.E.ADD.STRONG.GPU PT, R3, desc[UR36][R18.64+0x100], R0 ;  /* 0x000100001203798a */ /* 0x004ea200081ee1e4 */
[----:B------:R-:W-:Y:S02]  /*05e0*/  IMAD.SHL.U32 R4, R46, 0x20, RZ ;  /* 0x000000202e047824 */ /* 0x000fe400078e00ff */
[----:B--2---:R-:W-:-:S05]  /*05f0*/  IMAD.IADD R3, R0, 0x1, R3 ;  /* 0x0000000100037824 */ /* 0x004fca00078e0203 */
[----:B------:R-:W-:-:S13]  /*0600*/  ISETP.EQ.AND P0, PT, R3, R4, PT ;  /* 0x000000040300720c */ /* 0x000fda0003f02270 */
.L_x_197:
[----:B------:R-:W-:Y:S05]  /*0610*/  BSYNC B0 ;  /* 0x0000000000007941 */ /* 0x000fea0003800000 */
.L_x_196:
[----:B------:R-:W0:Y:S01]  /*0620*/  LDC R0, c[0x0][RZ] ;  /* 0x00000000ff007b82 */ /* 0x000e220000000800 */
[----:B------:R-:W-:Y:S01]  /*0630*/  ULDC UR4, c[0x0][0x228] ;  /* 0x00008a0000047ab9 */ /* 0x000fe20000000800 */
[----:B------:R-:W-:Y:S01]  /*0640*/  ULDC UR8, c[0x0][0x228] ;  /* 0x00008a0000087ab9 */ /* 0x000fe20000000800 */
[----:B------:R-:W-:Y:S01]  /*0650*/  ULDC UR6, c[0x0][0x224] ;  /* 0x0000890000067ab9 */ /* 0x000fe20000000800 */
[----:B------:R-:W-:Y:S01]  /*0660*/  ULDC UR7, c[0x0][0x230] ;  /* 0x00008c0000077ab9 */ /* 0x000fe20000000800 */
[----:B------:R-:W-:Y:S03]  /*0670*/  BSSY B0, `(.L_x_198) ;  /* 0x000056f000007945 */ /* 0x000fe60003800000 */
[----:B------:R-:W1:Y:S01]  /*0680*/  S2UR UR5, SR_CTAID.X ;  /* 0x00000000000579c3 */ /* 0x000e620000002500 */
[----:B0-----:R1:W-:Y:S02]  /*0690*/  STL [R1+0x40], R0 ;  /* 0x0000400001007387 */ /* 0x0013e40000100800 */
[----:B-1----:R-:W-:Y:S01]  /*06a0*/  IMAD R0, R0, UR5, R17 ;  /* 0x0000000500007c24 */ /* 0x002fe2000f8e0211 */
[----:B------:R-:W-:-:S04]  /*06b0*/  LEA.HI R17, R17, UR5, RZ, 0x1b ;  /* 0x0000000511117c11 */ /* 0x000fc8000f8fd8ff */
[----:B------:R-:W-:Y:S01]  /*06c0*/  BAR.SYNC.DEFER_BLOCKING 0x0 ;  /* 0x0000000000007b1d */ /* 0x000fe20000010000 */
[----:B------:R-:W-:-:S13]  /*06d0*/  ISETP.GE.AND P1, PT, R0, UR4, PT ;  /* 0x0000000400007c0c */ /* 0x000fda000bf26270 */
[----:B------:R-:W-:Y:S05]  /*06e0*/  @P1 BRA `(.L_x_199) ;  /* 0x00000054009c1947 */ /* 0x000fea0003800000 */
[----:B------:R-:W0:Y:S01]  /*06f0*/  S2UR UR5, SR_CgaCtaId ;  /* 0x00000000000579c3 */ /* 0x000e220000008800 */
[----:B------:R-:W-:Y:S02]  /*0700*/  ULDC UR4, c[0x0][0x21c] ;  /* 0x0000870000047ab9 */ /* 0x000fe40000000800 */
[----:B------:R-:W-:Y:S01]  /*0710*/  VIADD R17, R17, UR4 ;  /* 0x0000000411117c36 */ /* 0x000fe20008000000 */
[----:B------:R-:W-:-:S03]  /*0720*/  UMOV UR4, 0x400 ;  /* 0x0000040000047882 */ /* 0x000fc60000000000 */
[----:B------:R-:W-:-:S04]  /*0730*/  IMAD.SHL.U32 R17, R17, 0x8, RZ ;  /* 0x0000000811117824 */ /* 0x000fc800078e00ff */
[C---:B------:R-:W-:Y:S01]  /*0740*/  VIADD R4, R17.reuse, 0x8 ;  /* 0x0000000811047836 */ /* 0x040fe20000000000 */
[C---:B------:R-:W-:Y:S01]  /*0750*/  LOP3.LUT R3, R17.reuse, 0x78, RZ, 0xc0, !PT ;  /* 0x0000007811037812 */ /* 0x040fe200078ec0ff */
[C---:B------:R-:W-:Y:S02]  /*0760*/  VIADD R5, R17.reuse, 0x10 ;  /* 0x0000001011057836 */ /* 0x040fe40000000000 */
[C---:B------:R-:W-:Y:S01]  /*0770*/  VIADD R9, R17.reuse, 0x28 ;  /* 0x0000002811097836 */ /* 0x040fe20000000000 */
[----:B------:R-:W-:Y:S01]  /*0780*/  LOP3.LUT R4, R4, 0x78, RZ, 0xc0, !PT ;  /* 0x0000007804047812 */ /* 0x000fe200078ec0ff */
[----:B------:R-:W-:Y:S01]  /*0790*/  VIADD R6, R17, 0x18 ;  /* 0x0000001811067836 */ /* 0x000fe20000000000 */
[----:B------:R-:W-:Y:S01]  /*07a0*/  LOP3.LUT R5, R5, 0x78, RZ, 0xc0, !PT ;  /* 0x0000007805057812 */ /* 0x000fe200078ec0ff */
[----:B------:R-:W-:Y:S01]  /*07b0*/  VIADD R7, R17, 0x20 ;  /* 0x0000002011077836 */ /* 0x000fe20000000000 */
[----:B------:R-:W-:Y:S01]  /*07c0*/  LOP3.LUT R9, R9, 0x78, RZ, 0xc0, !PT ;  /* 0x0000007809097812 */ /* 0x000fe200078ec0ff */
[C---:B------:R-:W-:Y:S01]  /*07d0*/  VIADD R11, R17.reuse, 0x38 ;  /* 0x00000038110b7836 */ /* 0x040fe20000000000 */
[----:B------:R-:W-:Y:S01]  /*07e0*/  LOP3.LUT R6, R6, 0x78, RZ, 0xc0, !PT ;  /* 0x0000007806067812 */ /* 0x000fe200078ec0ff */
[----:B------:R-:W-:Y:S01]  /*07f0*/  VIADD R12, R17, 0x40 ;  /* 0x00000040110c7836 */ /* 0x000fe20000000000 */
[----:B0-----:R-:W-:Y:S01]  /*0800*/  ULEA UR4, UR5, UR4, 0x18 ;  /* 0x0000000405047291 */ /* 0x001fe2000f8ec03f */
[----:B------:R-:W-:Y:S01]  /*0810*/  LOP3.LUT R8, R7, 0x78, RZ, 0xc0, !PT ;  /* 0x0000007807087812 */ /* 0x000fe200078ec0ff */
[----:B------:R-:W-:Y:S01]  /*0820*/  VIADD R10, R17, 0x30 ;  /* 0x00000030110a7836 */ /* 0x000fe20000000000 */
[----:B------:R-:W-:Y:S01]  /*0830*/  LOP3.LUT R11, R11, 0x78, RZ, 0xc0, !PT ;  /* 0x000000780b0b7812 */ /* 0x000fe200078ec0ff */
[C---:B------:R-:W-:Y:S01]  /*0840*/  VIADD R13, R17.reuse, 0x48 ;  /* 0x00000048110d7836 */ /* 0x040fe20000000000 */
[----:B------:R-:W-:Y:S01]  /*0850*/  LOP3.LUT R12, R12, 0x78, RZ, 0xc0, !PT ;  /* 0x000000780c0c7812 */ /* 0x000fe200078ec0ff */
[C---:B------:R-:W-:Y:S01]  /*0860*/  VIADD R14, R17.reuse, 0x50 ;  /* 0x00000050110e7836 */ /* 0x040fe20000000000 */
[----:B------:R-:W-:Y:S01]  /*0870*/  LOP3.LUT R10, R10, 0x78, RZ, 0xc0, !PT ;  /* 0x000000780a0a7812 */ /* 0x000fe200078ec0ff */
[----:B------:R-:W-:Y:S01]  /*0880*/  VIADD R15, R17, 0x58 ;  /* 0x00000058110f7836 */ /* 0x000fe20000000000 */
[----:B------:R-:W0:Y:S01]  /*0890*/  LDS.64 R22, [R4+UR4] ;  /* 0x0000000404167984 */ /* 0x000e220008000a00 */
[----:B------:R-:W-:Y:S01]  /*08a0*/  LOP3.LUT R13, R13, 0x78, RZ, 0xc0, !PT ;  /* 0x000000780d0d7812 */ /* 0x000fe200078ec0ff */
[----:B------:R-:W-:Y:S01]  /*08b0*/  VIADD R16, R17, 0x60 ;  /* 0x0000006011107836 */ /* 0x000fe20000000000 */
[----:B------:R-:W-:Y:S01]  /*08c0*/  LOP3.LUT R14, R14, 0x78, RZ, 0xc0, !PT ;  /* 0x000000780e0e7812 */ /* 0x000fe200078ec0ff */
[----:B------:R-:W1:Y:S01]  /*08d0*/  LDS.64 R4, [R5+UR4] ;  /* 0x0000000405047984 */ /* 0x000e620008000a00 */
[----:B------:R-:W-:Y:S01]  /*08e0*/  LOP3.LUT R15, R15, 0x78, RZ, 0xc0, !PT ;  /* 0x000000780f0f7812 */ /* 0x000fe200078ec0ff */
[C---:B------:R-:W-:Y:S01]  /*08f0*/  VIADD R18, R17.reuse, 0x68 ;  /* 0x0000006811127836 */ /* 0x040fe20000000000 */
[----:B------:R-:W-:Y:S01]  /*0900*/  LOP3.LUT R16, R16, 0x78, RZ, 0xc0, !PT ;  /* 0x0000007810107812 */ /* 0x000fe200078ec0ff */
[----:B------:R-:W2:Y:S01]  /*0910*/  LDS.64 R20, [R3+UR4] ;  /* 0x0000000403147984 */ /* 0x000ea20008000a00 */
[----:B------:R-:W-:-:S02]  /*0920*/  VIADD R19, R17, 0x70 ;  /* 0x0000007011137836 */ /* 0x000fc40000000000 */
[----:B------:R-:W-:Y:S01]  /*0930*/  VIADD R17, R17, 0xfffffff8 ;  /* 0xfffffff811117836 */ /* 0x000fe20000000000 */
[----:B------:R-:W-:Y:S01]  /*0940*/  LOP3.LUT R18, R18, 0x78, RZ, 0xc0, !PT ;  /* 0x0000007812127812 */ /* 0x000fe200078ec0ff */
[----:B------:R-:W-:Y:S01]  /*0950*/  LDS.64 R44, [R16+UR4] ;  /* 0x00000004102c7984 */ /* 0x000fe20008000a00 */
[----:B------:R-:W-:Y:S02]  /*0960*/  LOP3.LUT R7, R19, 0x78, RZ, 0xc0, !PT ;  /* 0x0000007813077812 */ /* 0x000fe400078ec0ff */
[----:B------:R-:W-:Y:S01]  /*0970*/  LOP3.LUT R17, R17, 0x78, RZ, 0xc0, !PT ;  /* 0x0000007811117812 */ /* 0x000fe200078ec0ff */
[----:B------:R-:W-:Y:S04]  /*0980*/  LDS.64 R42, [R18+UR4] ;  /* 0x00000004122a7984 */ /* 0x000fe80008000a00 */
[----:B------:R-:W-:Y:S04]  /*0990*/  LDS.64 R40, [R17+UR4] ;  /* 0x0000000411287984 */ /* 0x000fe80008000a00 */
[----:B0-----:R-:W-:Y:S04]  /*09a0*/  STL.64 [R1+0x80], R22 ;  /* 0x0000801601007387 */ /* 0x001fe80000100a00 */
[----:B-1----:R-:W-:Y:S04]  /*09b0*/  STL.64 [R1+0x78], R4 ;  /* 0x0000780401007387 */ /* 0x002fe80000100a00 */
[----:B------:R-:W0:Y:S04]  /*09c0*/  LDS.64 R4, [R9+UR4] ;  /* 0x0000000409047984 */ /* 0x000e280008000a00 */
[----:B--2---:R-:W-:Y:S04]  /*09d0*/  STL.64 [R1+0x88], R20 ;  /* 0x0000881401007387 */ /* 0x004fe80000100a00 */
[----:B------:R-:W1:Y:S04]  /*09e0*/  LDS.64 R20, [R6+UR4] ;  /* 0x0000000406147984 */ /* 0x000e680008000a00 */
[----:B------:R-:W-:Y:S04]  /*09f0*/  LDS.64 R22, [R8+UR4] ;  /* 0x0000000408167984 */ /* 0x000fe80008000a00 */
[----:B------:R-:W2:Y:S04]  /*0a00*/  LDS.64 R8, [R11+UR4] ;  /* 0x000000040b087984 */ /* 0x000ea80008000a00 */
[----:B------:R-:W-:Y:S04]  /*0a10*/  LDS.64 R6, [R7+UR4] ;  /* 0x0000000407067984 */ /* 0x000fe80008000a00 */
[----:B0-----:R-:W-:Y:S04]  /*0a20*/  STL.64 [R1+0x60], R4 ;  /* 0x0000600401007387 */ /* 0x001fe80000100a00 */
[----:B------:R-:W0:Y:S04]  /*0a30*/  LDS.64 R4, [R12+UR4] ;  /* 0x000000040c047984 */ /* 0x000e280008000a00 */
[----:B-1----:R-:W-:Y:S04]  /*0a40*/  STL.64 [R1+0x70], R20 ;  /* 0x0000701401007387 */ /* 0x002fe80000100a00 */
[----:B------:R-:W1:Y:S04]  /*0a50*/  LDS.64 R20, [R10+UR4] ;  /* 0x000000040a147984 */ /* 0x000e680008000a00 */
[----:B--2---:R-:W-:Y:S04]  /*0a60*/  STL.64 [R1+0x50], R8 ;  /* 0x0000500801007387 */ /* 0x004fe80000100a00 */
[----:B------:R-:W2:Y:S04]  /*0a70*/  LDS.64 R10, [R13+UR4] ;  /* 0x000000040d0a7984 */ /* 0x000ea80008000a00 */
[----:B------:R-:W3:Y:S04]  /*0a80*/  LDS.64 R8, [R14+UR4] ;  /* 0x000000040e087984 */ /* 0x000ee80008000a00 */
[----:B------:R-:W-:Y:S04]  /*0a90*/  STL.64 [R1+0x68], R22 ;  /* 0x0000681601007387 */ /* 0x000fe80000100a00 */
[----:B0-----:R-:W-:Y:S04]  /*0aa0*/  STL.64 [R1+0x48], R4 ;  /* 0x0000480401007387 */ /* 0x001fe80000100a00 */
[----:B------:R-:W0:Y:S04]  /*0ab0*/  LDS.64 R4, [R15+UR4] ;  /* 0x000000040f047984 */ /* 0x000e280008000a00 */
[----:B-1----:R1:W-:Y:S04]  /*0ac0*/  STL.64 [R1+0x58], R20 ;  /* 0x0000581401007387 */ /* 0x0023e80000100a00 */
[----:B--2---:R1:W-:Y:S04]  /*0ad0*/  STL.64 [R1+0x38], R10 ;  /* 0x0000380a01007387 */ /* 0x0043e80000100a00 */
[----:B---3--:R1:W-:Y:S04]  /*0ae0*/  STL.64 [R1+0x30], R8 ;  /* 0x0000300801007387 */ /* 0x0083e80000100a00 */
[----:B0-----:R1:W-:Y:S02]  /*0af0*/  STL.64 [R1+0x28], R4 ;  /* 0x0000280401007387 */ /* 0x0013e40000100a00 */
.L_x_200:
[----:B01----:R-:W2:Y:S04]  /*0b00*/  LDL.64 R8, [R1+0x88] ;  /* 0x0000880001087983 */ /* 0x003ea80000100a00 */
[----:B------:R-:W3:Y:S04]  /*0b10*/  LDL.64 R4, [R1+0x80] ;  /* 0x0000800001047983 */ /* 0x000ee80000100a00 */
[----:B------:R-:W4:Y:S04]  /*0b20*/  LDL.64 R16, [R1+0x78] ;  /* 0x0000780001107983 */ /* 0x000f280000100a00 */
[----:B------:R-:W5:Y:S01]  /*0b30*/  LDL.64 R20, [R1+0x70] ;  /* 0x0000700001147983 */ /* 0x000f620000100a00 */
[----:B------:R-:W-:-:S03]  /*0b40*/  VIADD R3, R0, UR6 ;  /* 0x0000000600037c36 */ /* 0x000fc60008000000 */
[----:B------:R-:W5:Y:S04]  /*0b50*/  LDL.64 R32, [R1+0x68] ;  /* 0x0000680001207983 */ /* 0x000f680000100a00 */
[----:B------:R-:W5:Y:S04]  /*0b60*/  LDL.64 R52, [R1+0x60] ;  /* 0x0000600001347983 */ /* 0x000f680000100a00 */
[----:B------:R-:W5:Y:S04]  /*0b70*/  LDL.64 R56, [R1+0x58] ;  /* 0x0000580001387983 */ /* 0x000f680000100a00 */
[----:B------:R-:W5:Y:S01]  /*0b80*/  LDL.64 R60, [R1+0x50] ;  /* 0x00005000013c7983 */ /* 0x000f620000100a00 */
[----:B------:R-:W-:-:S05]  /*0b90*/  IMAD.SHL.U32 R18, R0, 0x2, RZ ;  /* 0x0000000200127824 */ /* 0x000fca00078e00ff */
[----:B------:R-:W-:Y:S01]  /*0ba0*/  LOP3.LUT R19, R18, 0x1, RZ, 0xfc, !PT ;  /* 0x0000000112137812 */ /* 0x000fe200078efcff */
[----:B--2---:R-:W-:-:S06]  /*0bb0*/  IMAD.WIDE R12, R3, 0x10, R8 ;  /* 0x00000010030c7825 */ /* 0x004fcc00078e0208 */
[----:B------:R-:W2:Y:S01]  /*0bc0*/  LD.E.128 R12, desc[UR36][R12.64] ;  /* 0x000000240c0c7980 */ /* 0x000ea2000c101d00 */
[C---:B---3--:R-:W-:Y:S02]  /*0bd0*/  IMAD.WIDE R8, R3.reuse, 0x10, R4 ;  /* 0x0000001003087825 */ /* 0x048fe400078e0204 */
[----:B------:R-:W0:Y:S04]  /*0be0*/  LDC R4, c[0x0][0x22c] ;  /* 0x00008b00ff047b82 */ /* 0x000e280000000800 */
[----:B------:R-:W3:Y:S01]  /*0bf0*/  LD.E.128 R8, desc[UR36][R8.64] ;  /* 0x0000002408087980 */ /* 0x000ee2000c101d00 */
[----:B----4-:R-:W-:-:S04]  /*0c00*/  IMAD.WIDE R24, R3, 0x10, R16 ;  /* 0x0000001003187825 */ /* 0x010fc800078e0210 */
[----:B-----5:R-:W-:Y:S01]  /*0c10*/  IMAD.WIDE R28, R3, 0x10, R20 ;  /* 0x00000010031c7825 */ /* 0x020fe200078e0214 */
[----:B0-----:R-:W-:-:S03]  /*0c20*/  IABS R5, R4 ;  /* 0x0000000400057213 */ /* 0x001fc60000000000 */
[----:B------:R-:W-:Y:S01]  /*0c30*/  IMAD.WIDE R36, R3, 0x10, R32 ;  /* 0x0000001003247825 */ /* 0x000fe200078e0220 */
[----:B------:R-:W-:Y:S01]  /*0c40*/  IABS R20, R18 ;  /* 0x0000001200147213 */ /* 0x000fe20000000000 */
[----:B------:R-:W4:Y:S01]  /*0c50*/  LD.E.128 R24, desc[UR36][R24.64] ;  /* 0x0000002418187980 */ /* 0x000f22000c101d00 */
[----:B------:R-:W0:Y:S03]  /*0c60*/  I2F.RP R23, R5 ;  /* 0x0000000500177306 */ /* 0x000e260000209400 */
[----:B------:R-:W5:Y:S04]  /*0c70*/  LD.E.128 R28, desc[UR36][R28.64] ;  /* 0x000000241c1c7980 */ /* 0x000f68000c101d00 */
[----:B------:R-:W5:Y:S01]  /*0c80*/  LD.E.128 R36, desc[UR36][R36.64] ;  /* 0x0000002424247980 */ /* 0x000f62000c101d00 */
[----:B0-----:R-:W0:Y:S02]  /*0c90*/  MUFU.RCP R23, R23 ;  /* 0x0000001700177308 */ /* 0x001e240000001000 */
[----:B0-----:R-:W-:-:S06]  /*0ca0*/  VIADD R16, R23, 0xffffffe ;  /* 0x0ffffffe17107836 */ /* 0x001fcc0000000000 */
[----:B------:R0:W1:Y:S02]  /*0cb0*/  F2I.FTZ.U32.TRUNC.NTZ R17, R16 ;  /* 0x0000001000117305 */ /* 0x000064000021f000 */
[----:B0-----:R-:W-:Y:S02]  /*0cc0*/  IMAD.MOV.U32 R16, RZ, RZ, RZ ;  /* 0x000000ffff107224 */ /* 0x001fe400078e00ff */
[----:B-1----:R-:W-:-:S04]  /*0cd0*/  IMAD.MOV R22, RZ, RZ, -R17 ;  /* 0x000000ffff167224 */ /* 0x002fc800078e0a11 */
[----:B------:R-:W-:Y:S01]  /*0ce0*/  IMAD R21, R22, R5, RZ ;  /* 0x0000000516157224 */ /* 0x000fe200078e02ff */
[----:B------:R-:W-:-:S03]  /*0cf0*/  IABS R22, R19 ;  /* 0x0000001300167213 */ /* 0x000fc60000000000 */
[----:B------:R-:W-:-:S06]  /*0d00*/  IMAD.HI.U32 R21, R17, R21, R16 ;  /* 0x0000001511157227 */ /* 0x000fcc00078e0010 */
        /* <DEDUP_REMOVED lines=13> */
[----:B------:R-:W-:Y:S02]  /*0de0*/  LOP3.LUT R17, R19, R4, RZ, 0x3c, !PT ;  /* 0x0000000413117212 */ /* 0x000fe400078e3cff */
[----:B------:R-:W-:Y:S01]  /*0df0*/  ISETP.GE.AND P1, PT, R5, RZ, PT ;  /* 0x000000ff0500720c */ /* 0x000fe20003f26270 */
[----:B------:R-:W-:Y:S01]  /*0e00*/  @!P6 VIADD R21, R21, 0x1 ;  /* 0x000000011515e836 */ /* 0x000fe20000000000 */
[----:B------:R-:W-:Y:S01]  /*0e10*/  ISETP.GE.AND P2, PT, R17, RZ, PT ;  /* 0x000000ff1100720c */ /* 0x000fe20003f46270 */
[----:B------:R-:W-:-:S04]  /*0e20*/  @!P5 VIADD R16, R16, 0x1 ;  /* 0x000000011010d836 */ /* 0x000fc80000000000 */
[----:B------:R-:W-:Y:S02]  /*0e30*/  @P4 VIADD R21, R21, 0x1 ;  /* 0x0000000115154836 */ /* 0x000fe40000000000 */
[----:B------:R-:W-:Y:S02]  /*0e40*/  @P3 VIADD R16, R16, 0x1 ;  /* 0x0000000110103836 */ /* 0x000fe40000000000 */
[----:B------:R-:W-:Y:S01]  /*0e50*/  IMAD.MOV.U32 R5, RZ, RZ, R21 ;  /* 0x000000ffff057224 */ /* 0x000fe200078e0015 */
[----:B------:R-:W-:Y:S01]  /*0e60*/  ISETP.NE.AND P3, PT, R4, RZ, PT ;  /* 0x000000ff0400720c */ /* 0x000fe20003f65270 */
[----:B------:R-:W-:Y:S01]  /*0e70*/  @!P1 IMAD.MOV R16, RZ, RZ, -R16 ;  /* 0x000000ffff109224 */ /* 0x000fe200078e0a10 */
[----:B------:R-:W-:Y:S01]  /*0e80*/  LOP3.LUT R17, RZ, R4, RZ, 0x33, !PT ;  /* 0x00000004ff117212 */ /* 0x000fe200078e33ff */
[----:B------:R-:W-:-:S03]  /*0e90*/  @!P2 IMAD.MOV R5, RZ, RZ, -R5 ;  /* 0x000000ffff05a224 */ /* 0x000fc600078e0a05 */
[C---:B------:R-:W-:Y:S02]  /*0ea0*/  SEL R16, R17.reuse, R16, !P3 ;  /* 0x0000001011107207 */ /* 0x040fe40005800000 */
[----:B------:R-:W-:-:S03]  /*0eb0*/  SEL R5, R17, R5, !P3 ;  /* 0x0000000511057207 */ /* 0x000fc60005800000 */
[----:B------:R-:W-:Y:S02]  /*0ec0*/  IMAD.MOV R17, RZ, RZ, -R16 ;  /* 0x000000ffff117224 */ /* 0x000fe400078e0a10 */
[----:B------:R-:W-:Y:S02]  /*0ed0*/  IMAD.MOV R20, RZ, RZ, -R5 ;  /* 0x000000ffff147224 */ /* 0x000fe400078e0a05 */
[C---:B------:R-:W-:Y:S02]  /*0ee0*/  IMAD R17, R4.reuse, R17, R18 ;  /* 0x0000001104117224 */ /* 0x040fe400078e0212 */
[----:B------:R-:W-:Y:S02]  /*0ef0*/  IMAD R20, R4, R20, R19 ;  /* 0x0000001404147224 */ /* 0x000fe400078e0213 */
[----:B------:R-:W-:Y:S02]  /*0f00*/  IMAD R4, R16, UR7, R17 ;  /* 0x0000000710047c24 */ /* 0x000fe4000f8e0211 */
[----:B------:R-:W-:Y:S01]  /*0f10*/  IMAD R5, R5, UR7, R20 ;  /* 0x0000000705057c24 */ /* 0x000fe2000f8e0214 */
[----:B--2---:R-:W-:-:S02]  /*0f20*/  SHF.R.U32.HI R17, RZ, 0x18, R13 ;  /* 0x00000018ff117819 */ /* 0x004fc4000001160d */
[----:B------:R-:W-:Y:S02]  /*0f30*/  LOP3.LUT R16, R12, 0xff, RZ, 0xc0, !PT ;  /* 0x000000ff0c107812 */ /* 0x000fe400078ec0ff */
[--C-:B------:R-:W-:Y:S02]  /*0f40*/  SHF.R.U32.HI R49, RZ, 0x10, R12.reuse ;  /* 0x00000010ff317819 */ /* 0x100fe4000001160c */
[----:B------:R-:W-:Y:S02]  /*0f50*/  SHF.R.U32.HI R22, RZ, 0x18, R12 ;  /* 0x00000018ff167819 */ /* 0x000fe4000001160c */
[C---:B------:R-:W-:Y:S02]  /*0f60*/  LOP3.LUT R50, R14.reuse, 0xffff, RZ, 0xc0, !PT ;  /* 0x0000ffff0e327812 */ /* 0x040fe400078ec0ff */
[----:B------:R-:W-:Y:S02]  /*0f70*/  LOP3.LUT R21, R14, 0xff, RZ, 0xc0, !PT ;  /* 0x000000ff0e157812 */ /* 0x000fe400078ec0ff */
[----:B------:R-:W-:-:S02]  /*0f80*/  SHF.R.U32.HI R47, RZ, 0x10, R14 ;  /* 0x00000010ff2f7819 */ /* 0x000fc4000001160e */
[----:B------:R-:W-:Y:S02]  /*0f90*/  SHF.R.U32.HI R14, RZ, 0x18, R14 ;  /* 0x00000018ff0e7819 */ /* 0x000fe4000001160e */
[----:B------:R-:W-:Y:S02]  /*0fa0*/  LOP3.LUT R48, R12, 0xffff, RZ, 0xc0, !PT ;  /* 0x0000ffff0c307812 */ /* 0x000fe400078ec0ff */
[----:B------:R-:W-:Y:S02]  /*0fb0*/  F2FP.F16.E4M3.UNPACK_B R17, R17 ;  /* 0x00000011ff11723e */ /* 0x000fe400020006ff */
[----:B------:R-:W-:Y:S02]  /*0fc0*/  F2FP.F16.E4M3.UNPACK_B R16, R16 ;  /* 0x00000010ff10723e */ /* 0x000fe400020006ff */
[C---:B------:R-:W-:Y:S02]  /*0fd0*/  LOP3.LUT R32, R13.reuse, 0xff, RZ, 0xc0, !PT ;  /* 0x000000ff0d207812 */ /* 0x040fe400078ec0ff */
[----:B------:R-:W-:-:S02]  /*0fe0*/  LOP3.LUT R18, R13, 0xffff, RZ, 0xc0, !PT ;  /* 0x0000ffff0d127812 */ /* 0x000fc400078ec0ff */
[----:B------:R-:W-:Y:S02]  /*0ff0*/  SHF.R.U32.HI R19, RZ, 0x10, R13 ;  /* 0x00000010ff137819 */ /* 0x000fe4000001160d */
[----:B------:R-:W-:Y:S02]  /*1000*/  F2FP.F16.E4M3.UNPACK_B R22, R22 ;  /* 0x00000016ff16723e */ /* 0x000fe400020006ff */
[----:B------:R-:W-:Y:S02]  /*1010*/  LOP3.LUT R49, R49, 0xff, RZ, 0xc0, !PT ;  /* 0x000000ff31317812 */ /* 0x000fe400078ec0ff */
[----:B------:R-:W-:Y:S02]  /*1020*/  LOP3.LUT R13, R15, 0xffff, RZ, 0xc0, !PT ;  /* 0x0000ffff0f0d7812 */ /* 0x000fe400078ec0ff */
[----:B------:R-:W-:Y:S02]  /*1030*/  SHF.R.U32.HI R12, RZ, 0x10, R15 ;  /* 0x00000010ff0c7819 */ /* 0x000fe4000001160f */
[----:B------:R-:W-:-:S02]  /*1040*/  F2FP.F16.E4M3.UNPACK_B R14, R14 ;  /* 0x0000000eff0e723e */ /* 0x000fc400020006ff */
[----:B------:R-:W-:Y:S01]  /*1050*/  SHF.R.U32.HI R48, RZ, 0x8, R48 ;  /* 0x00000008ff307819 */ /* 0x000fe20000011630 */
[----:B------:R-:W-:Y:S01]  /*1060*/  HADD2.F32 R35, -RZ, R17.H0_H0 ;  /* 0x20000011ff237230 */ /* 0x000fe20000004100 */
[----:B------:R-:W-:Y:S01]  /*1070*/  SHF.R.U32.HI R50, RZ, 0x8, R50 ;  /* 0x00000008ff327819 */ /* 0x000fe20000011632 */
[----:B------:R-:W-:Y:S01]  /*1080*/  HADD2.F32 R34, -RZ, R16.H0_H0 ;  /* 0x20000010ff227230 */ /* 0x000fe20000004100 */
[----:B------:R-:W-:Y:S01]  /*1090*/  F2FP.F16.E4M3.UNPACK_B R49, R49 ;  /* 0x00000031ff31723e */ /* 0x000fe200020006ff */
[----:B------:R-:W-:Y:S01]  /*10a0*/  HADD2.F32 R23, -RZ, R22.H0_H0 ;  /* 0x20000016ff177230 */ /* 0x000fe20000004100 */
[----:B------:R-:W-:Y:S01]  /*10b0*/  LOP3.LUT R33, R15, 0xff, RZ, 0xc0, !PT ;  /* 0x000000ff0f217812 */ /* 0x000fe200078ec0ff */
[----:B------:R-:W-:Y:S01]  /*10c0*/  IMAD.WIDE R16, R3, 0x10, R52 ;  /* 0x0000001003107825 */ /* 0x000fe200078e0234 */
[----:B------:R-:W-:Y:S02]  /*10d0*/  SHF.R.U32.HI R20, RZ, 0x18, R15 ;  /* 0x00000018ff147819 */ /* 0x000fe4000001160f */
[----:B------:R-:W-:Y:S01]  /*10e0*/  SHF.R.U32.HI R13, RZ, 0x8, R13 ;  /* 0x00000008ff0d7819 */ /* 0x000fe2000001160d */
[----:B------:R-:W-:Y:S01]  /*10f0*/  HADD2.F32 R22, -RZ, R14.H0_H0 ;  /* 0x2000000eff167230 */ /* 0x000fe20000004100 */
[----:B------:R-:W-:-:S02]  /*1100*/  LOP3.LUT R12, R12, 0xff, RZ, 0xc0, !PT ;  /* 0x000000ff0c0c7812 */ /* 0x000fc400078ec0ff */
[----:B------:R-:W-:Y:S02]  /*1110*/  SHF.R.U32.HI R52, RZ, 0x8, R18 ;  /* 0x00000008ff347819 */ /* 0x000fe40000011612 */
[----:B------:R-:W-:Y:S02]  /*1120*/  F2FP.F16.E4M3.UNPACK_B R48, R48 ;  /* 0x00000030ff30723e */ /* 0x000fe400020006ff */
[----:B------:R-:W-:Y:S02]  /*1130*/  F2FP.F16.E4M3.UNPACK_B R21, R21 ;  /* 0x00000015ff15723e */ /* 0x000fe400020006ff */
[----:B------:R-:W-:Y:S02]  /*1140*/  LOP3.LUT R51, R19, 0xff, RZ, 0xc0, !PT ;  /* 0x000000ff13337812 */ /* 0x000fe400078ec0ff */
[----:B------:R-:W-:Y:S01]  /*1150*/  F2FP.F16.E4M3.UNPACK_B R14, R50 ;  /* 0x00000032ff0e723e */ /* 0x000fe200020006ff */
[----:B------:R-:W-:Y:S01]  /*1160*/  HADD2.F32 R49, -RZ, R49.H0_H0 ;  /* 0x20000031ff317230 */ /* 0x000fe20000004100 */
[----:B------:R-:W-:-:S02]  /*1170*/  F2FP.F16.E4M3.UNPACK_B R33, R33 ;  /* 0x00000021ff21723e */ /* 0x000fc400020006ff */
[----:B------:R-:W-:Y:S02]  /*1180*/  F2FP.F16.E4M3.UNPACK_B R20, R20 ;  /* 0x00000014ff14723e */ /* 0x000fe400020006ff */
[----:B------:R-:W-:Y:S02]  /*1190*/  F2FP.F16.E4M3.UNPACK_B R13, R13 ;  /* 0x0000000dff0d723e */ /* 0x000fe400020006ff */
[----:B------:R-:W-:Y:S01]  /*11a0*/  F2FP.F16.E4M3.UNPACK_B R12, R12 ;  /* 0x0000000cff0c723e */ /* 0x000fe200020006ff */
[----:B------:R-:W-:Y:S01]  /*11b0*/  HADD2.F32 R50, -RZ, R48.H0_H0 ;  /* 0x20000030ff327230 */ /* 0x000fe20000004100 */
[----:B------:R-:W-:Y:S02]  /*11c0*/  F2FP.F16.E4M3.UNPACK_B R32, R32 ;  /* 0x00000020ff20723e */ /* 0x000fe400020006ff */
[----:B------:R-:W-:Y:S01]  /*11d0*/  F2FP.F16.E4M3.UNPACK_B R52, R52 ;  /* 0x00000034ff34723e */ /* 0x000fe200020006ff */
[----:B------:R-:W-:Y:S01]  /*11e0*/  HADD2.F32 R21, -RZ, R21.H0_H0 ;  /* 0x20000015ff157230 */ /* 0x000fe20000004100 */
[----:B------:R-:W-:Y:S01]  /*11f0*/  F2FP.F16.E4M3.UNPACK_B R51, R51 ;  /* 0x00000033ff33723e */ /* 0x000fe200020006ff */
[----:B------:R-:W-:Y:S01]  /*1200*/  HADD2.F32 R48, -RZ, R14.H0_H0 ;  /* 0x2000000eff307230 */ /* 0x000fe20000004100 */
[----:B------:R-:W-:Y:S01]  /*1210*/  F2FP.BF16.F32.PACK_AB.RZ R23, R23, R49 ;  /* 0x000000311717723e */ /* 0x000fe200000190ff */
[----:B------:R-:W-:Y:S01]  /*1220*/  HADD2.F32 R33, -RZ, R33.H0_H0 ;  /* 0x20000021ff217230 */ /* 0x000fe20000004100 */
[----:B---3--:R-:W-:Y:S01]  /*1230*/  LOP3.LUT R49, R8, 0xff, RZ, 0xc0, !PT ;  /* 0x000000ff08317812 */ /* 0x008fe200078ec0ff */
[----:B------:R-:W-:Y:S01]  /*1240*/  HADD2.F32 R20, -RZ, R20.H0_H0 ;  /* 0x20000014ff147230 */ /* 0x000fe20000004100 */
[----:B------:R-:W-:Y:S01]  /*1250*/  SHF.R.U32.HI R54, RZ, 0x18, R9 ;  /* 0x00000018ff367819 */ /* 0x000fe20000011609 */
[----:B------:R-:W-:Y:S01]  /*1260*/  HADD2.F32 R13, -RZ, R13.H0_H0 ;  /* 0x2000000dff0d7230 */ /* 0x000fe20000004100 */
[----:B------:R-:W-:Y:S01]  /*1270*/  LOP3.LUT R58, R10, 0xff, RZ, 0xc0, !PT ;  /* 0x000000ff0a3a7812 */ /* 0x000fe200078ec0ff */
[----:B------:R-:W-:Y:S01]  /*1280*/  HADD2.F32 R12, -RZ, R12.H0_H0 ;  /* 0x2000000cff0c7230 */ /* 0x000fe20000004100 */
[----:B------:R-:W-:Y:S01]  /*1290*/  LOP3.LUT R15, R47, 0xff, RZ, 0xc0, !PT ;  /* 0x000000ff2f0f7812 */ /* 0x000fe200078ec0ff */
[----:B------:R-:W-:Y:S01]  /*12a0*/  HADD2.F32 R32, -RZ, R32.H0_H0 ;  /* 0x20000020ff207230 */ /* 0x000fe20000004100 */
[----:B------:R-:W-:Y:S01]  /*12b0*/  LOP3.LUT R53, R8, 0xffff, RZ, 0xc0, !PT ;  /* 0x0000ffff08357812 */ /* 0x000fe200078ec0ff */
[----:B------:R-:W-:Y:S01]  /*12c0*/  HADD2.F32 R52, -RZ, R52.H0_H0 ;  /* 0x20000034ff347230 */ /* 0x000fe20000004100 */
[----:B------:R-:W-:Y:S01]  /*12d0*/  F2FP.BF16.F32.PACK_AB.RZ R21, R48, R21 ;  /* 0x000000153015723e */ /* 0x000fe200000190ff */
[----:B------:R-:W-:Y:S01]  /*12e0*/  HADD2.F32 R51, -RZ, R51.H0_H0 ;  /* 0x20000033ff337230 */ /* 0x000fe20000004100 */
[----:B------:R-:W-:Y:S01]  /*12f0*/  SHF.R.U32.HI R48, RZ, 0x18, R8 ;  /* 0x00000018ff307819 */ /* 0x000fe20000011608 */
[----:B------:R-:W2:Y:S01]  /*1300*/  LD.E.128 R16, desc[UR36][R16.64] ;  /* 0x0000002410107980 */ /* 0x000ea2000c101d00 */
[----:B------:R-:W-:-:S02]  /*1310*/  F2FP.BF16.F32.PACK_AB.RZ R33, R13, R33 ;  /* 0x000000210d21723e */ /* 0x000fc400000190ff */
[----:B------:R-:W-:Y:S01]  /*1320*/  F2FP.BF16.F32.PACK_AB.RZ R20, R20, R12 ;  /* 0x0000000c1414723e */ /* 0x000fe200000190ff */
[----:B------:R-:W-:Y:S01]  /*1330*/  IMAD.WIDE R12, R3, 0x10, R56 ;  /* 0x00000010030c7825 */ /* 0x000fe200078e0238 */
[----:B------:R-:W-:Y:S02]  /*1340*/  F2FP.F16.E4M3.UNPACK_B R49, R49 ;  /* 0x00000031ff31723e */ /* 0x000fe400020006ff */
[----:B------:R-:W-:Y:S02]  /*1350*/  F2FP.BF16.F32.PACK_AB.RZ R32, R52, R32 ;  /* 0x000000203420723e */ /* 0x000fe400000190ff */
[----:B------:R-:W-:Y:S02]  /*1360*/  F2FP.F16.E4M3.UNPACK_B R54, R54 ;  /* 0x00000036ff36723e */ /* 0x000fe400020006ff */
[----:B------:R-:W-:Y:S02]  /*1370*/  F2FP.BF16.F32.PACK_AB.RZ R35, R35, R51 ;  /* 0x000000332323723e */ /* 0x000fe400000190ff */
[----:B------:R-:W-:-:S02]  /*1380*/  SHF.R.U32.HI R52, RZ, 0x10, R9 ;  /* 0x00000010ff347819 */ /* 0x000fc40000011609 */
[----:B------:R-:W-:Y:S02]  /*1390*/  SHF.R.U32.HI R57, RZ, 0x18, R10 ;  /* 0x00000018ff397819 */ /* 0x000fe4000001160a */
[----:B------:R-:W-:Y:S02]  /*13a0*/  F2FP.F16.E4M3.UNPACK_B R58, R58 ;  /* 0x0000003aff3a723e */ /* 0x000fe400020006ff */
[C---:B------:R-:W-:Y:S02]  /*13b0*/  LOP3.LUT R14, R9.reuse, 0xffff, RZ, 0xc0, !PT ;  /* 0x0000ffff090e7812 */ /* 0x040fe400078ec0ff */
[----:B------:R-:W-:Y:S02]  /*13c0*/  LOP3.LUT R47, R9, 0xff, RZ, 0xc0, !PT ;  /* 0x000000ff092f7812 */ /* 0x000fe400078ec0ff */
[----:B------:R-:W-:Y:S02]  /*13d0*/  F2FP.F16.E4M3.UNPACK_B R48, R48 ;  /* 0x00000030ff30723e */ /* 0x000fe400020006ff */
[----:B------:R-:W-:-:S02]  /*13e0*/  SHF.R.U32.HI R51, RZ, 0x10, R8 ;  /* 0x00000010ff337819 */ /* 0x000fc40000011608 */
[C---:B------:R-:W-:Y:S01]  /*13f0*/  LOP3.LUT R56, R11.reuse, 0xff, RZ, 0xc0, !PT ;  /* 0x000000ff0b387812 */ /* 0x040fe200078ec0ff */
[----:B------:R-:W-:Y:S01]  /*1400*/  HADD2.F32 R55, -RZ, R49.H0_H0 ;  /* 0x20000031ff377230 */ /* 0x000fe20000004100 */
[----:B------:R-:W-:Y:S02]  /*1410*/  F2FP.BF16.F32.PACK_AB.RZ R34, R50, R34 ;  /* 0x000000223222723e */ /* 0x000fe400000190ff */
[----:B------:R-:W-:Y:S02]  /*1420*/  LOP3.LUT R9, R10, 0xffff, RZ, 0xc0, !PT ;  /* 0x0000ffff0a097812 */ /* 0x000fe400078ec0ff */
[----:B------:R-:W-:Y:S02]  /*1430*/  SHF.R.U32.HI R8, RZ, 0x10, R10 ;  /* 0x00000010ff087819 */ /* 0x000fe4000001160a */
[----:B------:R-:W-:Y:S02]  /*1440*/  LOP3.LUT R10, R11, 0xffff, RZ, 0xc0, !PT ;  /* 0x0000ffff0b0a7812 */ /* 0x000fe400078ec0ff */
[----:B------:R-:W-:-:S02]  /*1450*/  SHF.R.U32.HI R50, RZ, 0x10, R11 ;  /* 0x00000010ff327819 */ /* 0x000fc4000001160b */
[----:B------:R-:W-:Y:S01]  /*1460*/  SHF.R.U32.HI R59, RZ, 0x18, R11 ;  /* 0x00000018ff3b7819 */ /* 0x000fe2000001160b */
[----:B------:R-:W-:Y:S01]  /*1470*/  HADD2.F32 R11, -RZ, R54.H0_H0 ;  /* 0x20000036ff0b7230 */ /* 0x000fe20000004100 */
[----:B------:R-:W-:Y:S02]  /*1480*/  F2FP.F16.E4M3.UNPACK_B R57, R57 ;  /* 0x00000039ff39723e */ /* 0x000fe400020006ff */
[----:B------:R-:W-:Y:S01]  /*1490*/  LOP3.LUT R49, R52, 0xff, RZ, 0xc0, !PT ;  /* 0x000000ff34317812 */ /* 0x000fe200078ec0ff */
[----:B------:R-:W-:Y:S01]  /*14a0*/  HADD2.F32 R52, -RZ, R58.H0_H0 ;  /* 0x2000003aff347230 */ /* 0x000fe20000004100 */
[----:B------:R-:W-:Y:S01]  /*14b0*/  F2FP.F16.E4M3.UNPACK_B R54, R56 ;  /* 0x00000038ff36723e */ /* 0x000fe200020006ff */
[----:B------:R-:W-:Y:S01]  /*14c0*/  HADD2.F32 R56, -RZ, R48.H0_H0 ;  /* 0x20000030ff387230 */ /* 0x000fe20000004100 */
[----:B------:R-:W-:Y:S02]  /*14d0*/  SHF.R.U32.HI R58, RZ, 0x8, R53 ;  /* 0x00000008ff3a7819 */ /* 0x000fe40000011635 */
[----:B------:R-:W-:-:S02]  /*14e0*/  F2FP.F16.E4M3.UNPACK_B R48, R59 ;  /* 0x0000003bff30723e */ /* 0x000fc400020006ff */
[----:B------:R-:W-:Y:S01]  /*14f0*/  F2FP.F16.E4M3.UNPACK_B R53, R49 ;  /* 0x00000031ff35723e */ /* 0x000fe200020006ff */
[----:B------:R-:W-:Y:S01]  /*1500*/  HADD2.F32 R49, -RZ, R57.H0_H0 ;  /* 0x20000039ff317230 */ /* 0x000fe20000004100 */
[----:B------:R-:W-:Y:S02]  /*1510*/  LOP3.LUT R59, R51, 0xff, RZ, 0xc0, !PT ;  /* 0x000000ff333b7812 */ /* 0x000fe400078ec0ff */
[----:B------:R-:W-:Y:S02]  /*1520*/  F2FP.F16.E4M3.UNPACK_B R57, R58 ;  /* 0x0000003aff39723e */ /* 0x000fe400020006ff */
[----:B------:R-:W-:Y:S02]  /*1530*/  SHF.R.U32.HI R58, RZ, 0x8, R9 ;  /* 0x00000008ff3a7819 */ /* 0x000fe40000011609 */
[----:B------:R-:W-:Y:S01]  /*1540*/  F2FP.F16.E4M3.UNPACK_B R9, R59 ;  /* 0x0000003bff09723e */ /* 0x000fe200020006ff */
[----:B------:R-:W-:Y:S01]  /*1550*/  HADD2.F32 R51, -RZ, R54.H0_H0 ;  /* 0x20000036ff337230 */ /* 0x000fe20000004100 */
[----:B------:R-:W-:Y:S01]  /*1560*/  LOP3.LUT R59, R8, 0xff, RZ, 0xc0, !PT ;  /* 0x000000ff083b7812 */ /* 0x000fe200078ec0ff */
[----:B------:R-:W-:-:S02]  /*1570*/  HADD2.F32 R54, -RZ, R48.H0_H0 ;  /* 0x20000030ff367230 */ /* 0x000fc40000004100 */
[----:B------:R-:W-:Y:S02]  /*1580*/  HADD2.F32 R8, -RZ, R9.H0_H0 ;  /* 0x20000009ff087230 */ /* 0x000fe40000004100 */
[----:B------:R-:W-:Y:S02]  /*1590*/  HADD2.F32 R48, -RZ, R53.H0_H0 ;  /* 0x20000035ff307230 */ /* 0x000fe40000004100 */
[----:B------:R-:W-:Y:S01]  /*15a0*/  HADD2.F32 R53, -RZ, R57.H0_H0 ;  /* 0x20000039ff357230 */ /* 0x000fe20000004100 */
[----:B------:R-:W-:Y:S02]  /*15b0*/  LOP3.LUT R57, R50, 0xff, RZ, 0xc0, !PT ;  /* 0x000000ff32397812 */ /* 0x000fe400078ec0ff */
[----:B------:R-:W-:Y:S01]  /*15c0*/  F2FP.BF16.F32.PACK_AB.RZ R50, R56, R8 ;  /* 0x000000083832723e */ /* 0x000fe200000190ff */
[----:B------:R-:W-:Y:S02]  /*15d0*/  IMAD.WIDE R8, R3, 0x10, R60 ;  /* 0x0000001003087825 */ /* 0x000fe400078e023c */
[----:B------:R-:W3:Y:S01]  /*15e0*/  LDL.64 R60, [R1+0x48] ;  /* 0x00004800013c7983 */ /* 0x000ee20000100a00 */
[----:B------:R-:W-:-:S02]  /*15f0*/  SHF.R.U32.HI R14, RZ, 0x8, R14 ;  /* 0x00000008ff0e7819 */ /* 0x000fc4000001160e */
[----:B------:R-:W-:Y:S02]  /*1600*/  F2FP.F16.E4M3.UNPACK_B R47, R47 ;  /* 0x0000002fff2f723e */ /* 0x000fe400020006ff */
[----:B------:R-:W-:-:S03]  /*1610*/  F2FP.F16.E4M3.UNPACK_B R14, R14 ;  /* 0x0000000eff0e723e */ /* 0x000fc600020006ff */
[----:B------:R-:W-:Y:S02]  /*1620*/  HADD2.F32 R47, -RZ, R47.H0_H0 ;  /* 0x2000002fff2f7230 */ /* 0x000fe40000004100 */
[----:B------:R-:W-:Y:S01]  /*1630*/  HADD2.F32 R14, -RZ, R14.H0_H0 ;  /* 0x2000000eff0e7230 */ /* 0x000fe20000004100 */
[----:B------:R-:W-:Y:S01]  /*1640*/  SHF.R.U32.HI R10, RZ, 0x8, R10 ;  /* 0x00000008ff0a7819 */ /* 0x000fe2000001160a */
[C---:B------:R-:W-:Y:S01]  /*1650*/  HFMA2.BF16_V2 R32, R2.reuse.H0_H0, R32, RZ.H0_H0 ;  /* 0x0000002002207231 */ /* 0x040fe200002408ff */
[----:B------:R-:W-:Y:S02]  /*1660*/  F2FP.BF16.F32.PACK_AB.RZ R53, R53, R55 ;  /* 0x000000373535723e */ /* 0x000fe400000190ff */
[----:B------:R-:W-:Y:S01]  /*1670*/  F2FP.BF16.F32.PACK_AB.RZ R47, R14, R47 ;  /* 0x0000002f0e2f723e */ /* 0x000fe200000190ff */
[C---:B------:R-:W-:Y:S02]  /*1680*/  HFMA2.BF16_V2 R34, R2.reuse.H0_H0, R34, RZ.H0_H0 ;  /* 0x0000002202227231 */ /* 0x040fe400002408ff */
[C---:B------:R-:W-:Y:S01]  /*1690*/  HFMA2.BF16_V2 R23, R2.reuse.H0_H0, R23, RZ.H0_H0 ;  /* 0x0000001702177231 */ /* 0x040fe200002408ff */
[----:B------:R-:W-:Y:S01]  /*16a0*/  F2FP.F16.E4M3.UNPACK_B R10, R10 ;  /* 0x0000000aff0a723e */ /* 0x000fe200020006ff */
[C---:B------:R-:W-:Y:S01]  /*16b0*/  HFMA2.BF16_V2 R47, R2.reuse.H0_H0, R47, R32 ;  /* 0x0000002f022f7231 */ /* 0x040fe20000200820 */
[----:B------:R-:W-:Y:S01]  /*16c0*/  F2FP.BF16.F32.PACK_AB.RZ R48, R11, R48 ;  /* 0x000000300b30723e */ /* 0x000fe200000190ff */
[----:B------:R-:W-:-:S02]  /*16d0*/  HFMA2.BF16_V2 R32, R2.H0_H0, R53, R34 ;  /* 0x0000003502207231 */ /* 0x000fc40000200822 */
[C---:B------:R-:W-:Y:S02]  /*16e0*/  HFMA2.BF16_V2 R56, R2.reuse.H0_H0, R35, RZ.H0_H0 ;  /* 0x0000002302387231 */ /* 0x040fe400002408ff */
[C---:B------:R-:W-:Y:S01]  /*16f0*/  HFMA2.BF16_V2 R34, R2.reuse.H0_H0, R50, R23 ;  /* 0x0000003202227231 */ /* 0x040fe20000200817 */
[C---:B----4-:R-:W-:Y:S01]  /*1700*/  LOP3.LUT R50, R25.reuse, 0xffff, RZ, 0xc0, !PT ;  /* 0x0000ffff19327812 */ /* 0x050fe200078ec0ff */
[----:B------:R-:W-:Y:S01]  /*1710*/  HADD2.F32 R10, -RZ, R10.H0_H0 ;  /* 0x2000000aff0a7230 */ /* 0x000fe20000004100 */
[----:B------:R-:W-:Y:S01]  /*1720*/  F2FP.F16.E4M3.UNPACK_B R58, R58 ;  /* 0x0000003aff3a723e */ /* 0x000fe200020006ff */
[C---:B------:R-:W-:Y:S01]  /*1730*/  HFMA2.BF16_V2 R48, R2.reuse.H0_H0, R48, R56 ;  /* 0x0000003002307231 */ /* 0x040fe20000200838 */
[----:B------:R-:W-:Y:S02]  /*1740*/  F2FP.F16.E4M3.UNPACK_B R57, R57 ;  /* 0x00000039ff39723e */ /* 0x000fe400020006ff */
[----:B------:R-:W-:Y:S02]  /*1750*/  LOP3.LUT R56, R25, 0xff, RZ, 0xc0, !PT ;  /* 0x000000ff19387812 */ /* 0x000fe400078ec0ff */
[----:B------:R-:W-:Y:S01]  /*1760*/  SHF.R.U32.HI R50, RZ, 0x8, R50 ;  /* 0x00000008ff327819 */ /* 0x000fe20000011632 */
[----:B------:R-:W-:Y:S01]  /*1770*/  HADD2.F32 R58, -RZ, R58.H0_H0 ;  /* 0x2000003aff3a7230 */ /* 0x000fe20000004100 */
[----:B------:R-:W-:Y:S01]  /*1780*/  F2FP.F16.E4M3.UNPACK_B R59, R59 ;  /* 0x0000003bff3b723e */ /* 0x000fe200020006ff */
[----:B------:R-:W-:Y:S01]  /*1790*/  HADD2.F32 R55, -RZ, R57.H0_H0 ;  /* 0x20000039ff377230 */ /* 0x000fe20000004100 */
[----:B------:R-:W-:Y:S01]  /*17a0*/  F2FP.BF16.F32.PACK_AB.RZ R51, R10, R51 ;  /* 0x000000330a33723e */ /* 0x000fe200000190ff */
[----:B------:R-:W-:Y:S01]  /*17b0*/  HFMA2.BF16_V2 R33, R2.H0_H0, R33, RZ.H0_H0 ;  /* 0x0000002102217231 */ /* 0x000fe200002408ff */
[----:B------:R-:W-:-:S02]  /*17c0*/  F2FP.F16.E4M3.UNPACK_B R56, R56 ;  /* 0x00000038ff38723e */ /* 0x000fc400020006ff */
[----:B------:R-:W-:Y:S01]  /*17d0*/  F2FP.F16.E4M3.UNPACK_B R50, R50 ;  /* 0x00000032ff32723e */ /* 0x000fe200020006ff */
[----:B------:R-:W-:Y:S01]  /*17e0*/  HADD2.F32 R11, -RZ, R59.H0_H0 ;  /* 0x2000003bff0b7230 */ /* 0x000fe20000004100 */
[----:B------:R-:W-:Y:S01]  /*17f0*/  F2FP.BF16.F32.PACK_AB.RZ R52, R58, R52 ;  /* 0x000000343a34723e */ /* 0x000fe200000190ff */
[C---:B------:R-:W-:Y:S01]  /*1800*/  HFMA2.BF16_V2 R51, R2.reuse.H0_H0, R51, R33 ;  /* 0x0000003302337231 */ /* 0x040fe20000200821 */
[----:B------:R-:W-:Y:S01]  /*1810*/  F2FP.BF16.F32.PACK_AB.RZ R35, R54, R55 ;  /* 0x000000373623723e */ /* 0x000fe200000190ff */
[C---:B------:R-:W-:Y:S01]  /*1820*/  HFMA2.BF16_V2 R21, R2.reuse.H0_H0, R21, RZ.H0_H0 ;  /* 0x0000001502157231 */ /* 0x040fe200002408ff */
[C---:B------:R-:W-:Y:S01]  /*1830*/  LOP3.LUT R33, R24.reuse, 0xff, RZ, 0xc0, !PT ;  /* 0x000000ff18217812 */ /* 0x040fe200078ec0ff */
[C---:B------:R-:W-:Y:S01]  /*1840*/  HFMA2.BF16_V2 R20, R2.reuse.H0_H0, R20, RZ.H0_H0 ;  /* 0x0000001402147231 */ /* 0x040fe200002408ff */
[--C-:B------:R-:W-:Y:S01]  /*1850*/  SHF.R.U32.HI R53, RZ, 0x18, R24.reuse ;  /* 0x00000018ff357819 */ /* 0x100fe20000011618 */
[----:B------:R-:W-:Y:S01]  /*1860*/  HADD2.F32 R56, -RZ, R56.H0_H0 ;  /* 0x20000038ff387230 */ /* 0x000fe20000004100 */
[----:B------:R-:W-:Y:S01]  /*1870*/  LOP3.LUT R59, R24, 0xffff, RZ, 0xc0, !PT ;  /* 0x0000ffff183b7812 */ /* 0x000fe200078ec0ff */
[----:B------:R-:W-:Y:S01]  /*1880*/  HADD2.F32 R50, -RZ, R50.H0_H0 ;  /* 0x20000032ff327230 */ /* 0x000fe20000004100 */
[----:B------:R-:W-:Y:S01]  /*1890*/  SHF.R.U32.HI R24, RZ, 0x10, R24 ;  /* 0x00000010ff187819 */ /* 0x000fe20000011618 */
[C---:B------:R-:W-:Y:S01]  /*18a0*/  HFMA2.BF16_V2 R52, R2.reuse.H0_H0, R52, R21 ;  /* 0x0000003402347231 */ /* 0x040fe20000200815 */
[--C-:B------:R-:W-:Y:S01]  /*18b0*/  SHF.R.U32.HI R55, RZ, 0x18, R25.reuse ;  /* 0x00000018ff377819 */ /* 0x100fe20000011619 */
[----:B------:R-:W-:Y:S01]  /*18c0*/  HFMA2.BF16_V2 R35, R2.H0_H0, R35, R20 ;  /* 0x0000002302237231 */ /* 0x000fe20000200814 */
[----:B------:R-:W-:-:S02]  /*18d0*/  SHF.R.U32.HI R58, RZ, 0x10, R25 ;  /* 0x00000010ff3a7819 */ /* 0x000fc40000011619 */
[C---:B------:R-:W-:Y:S02]  /*18e0*/  LOP3.LUT R57, R26.reuse, 0xff, RZ, 0xc0, !PT ;  /* 0x000000ff1a397812 */ /* 0x040fe400078ec0ff */
[--C-:B------:R-:W-:Y:S02]  /*18f0*/  SHF.R.U32.HI R54, RZ, 0x18, R26.reuse ;  /* 0x00000018ff367819 */ /* 0x100fe4000001161a */
[----:B------:R-:W-:Y:S02]  /*1900*/  LOP3.LUT R25, R26, 0xffff, RZ, 0xc0, !PT ;  /* 0x0000ffff1a197812 */ /* 0x000fe400078ec0ff */
[----:B------:R-:W-:Y:S02]  /*1910*/  LOP3.LUT R24, R24, 0xff, RZ, 0xc0, !PT ;  /* 0x000000ff18187812 */ /* 0x000fe400078ec0ff */
[----:B------:R-:W-:Y:S02]  /*1920*/  F2FP.BF16.F32.PACK_AB.RZ R50, R50, R56 ;  /* 0x000000383232723e */ /* 0x000fe400000190ff */
[----:B------:R-:W-:-:S02]  /*1930*/  SHF.R.U32.HI R26, RZ, 0x10, R26 ;  /* 0x00000010ff1a7819 */ /* 0x000fc4000001161a */
[----:B------:R-:W-:Y:S02]  /*1940*/  LOP3.LUT R56, R27, 0xffff, RZ, 0xc0, !PT ;  /* 0x0000ffff1b387812 */ /* 0x000fe400078ec0ff */
        /* <DEDUP_REMOVED lines=12> */
[----:B------:R-:W-:-:S03]  /*1a10*/  HADD2.F32 R56, -RZ, R56.H0_H0 ;  /* 0x20000038ff387230 */ /* 0x000fc60000004100 */
[----:B------:R-:W-:Y:S01]  /*1a20*/  F2FP.BF16.F32.PACK_AB.RZ R54, R54, R26 ;  /* 0x0000001a3636723e */ /* 0x000fe200000190ff */
[----:B---3--:R-:W-:Y:S01]  /*1a30*/  IMAD.WIDE R20, R3, 0x10, R60 ;  /* 0x0000001003147825 */ /* 0x008fe200078e023c */
        /* <DEDUP_REMOVED lines=9> */
[----:B------:R-:W-:Y:S01]  /*1ad0*/  HADD2.F32 R53, -RZ, R27.H0_H0 ;  /* 0x2000001bff357230 */ /* 0x000fe20000004100 */
[----:B------:R-:W-:-:S04]  /*1ae0*/  F2FP.BF16.F32.PACK_AB.RZ R27, R56, R60 ;  /* 0x0000003c381b723e */ /* 0x000fc800000190ff */
[----:B------:R-:W-:Y:S02]  /*1af0*/  F2FP.BF16.F32.PACK_AB.RZ R26, R61, R53 ;  /* 0x000000353d1a723e */ /* 0x000fe400000190ff */
[----:B------:R-:W3:Y:S01]  /*1b00*/  LDL.64 R60, [R1+0x38] ;  /* 0x00003800013c7983 */ /* 0x000ee20000100a00 */
[----:B------:R-:W-:Y:S02]  /*1b10*/  SHF.R.U32.HI R59, RZ, 0x8, R59 ;  /* 0x00000008ff3b7819 */ /* 0x000fe4000001163b */
[----:B------:R-:W-:Y:S02]  /*1b20*/  F2FP.F16.E4M3.UNPACK_B R33, R33 ;  /* 0x00000021ff21723e */ /* 0x000fe400020006ff */
[----:B------:R-:W-:Y:S02]  /*1b30*/  F2FP.F16.E4M3.UNPACK_B R59, R59 ;  /* 0x0000003bff3b723e */ /* 0x000fe400020006ff */
[----:B------:R-:W-:Y:S01]  /*1b40*/  F2FP.F16.E4M3.UNPACK_B R15, R15 ;  /* 0x0000000fff0f723e */ /* 0x000fe200020006ff */
[----:B------:R-:W-:-:S02]  /*1b50*/  HADD2.F32 R33, -RZ, R33.H0_H0 ;  /* 0x20000021ff217230 */ /* 0x000fc40000004100 */
[----:B------:R-:W-:Y:S01]  /*1b60*/  HADD2.F32 R59, -RZ, R59.H0_H0 ;  /* 0x2000003bff3b7230 */ /* 0x000fe20000004100 */
[----:B------:R-:W-:Y:S02]  /*1b70*/  SHF.R.U32.HI R25, RZ, 0x8, R25 ;  /* 0x00000008ff197819 */ /* 0x000fe40000011619 */
[----:B-----5:R-:W-:Y:S01]  /*1b80*/  LOP3.LUT R53, R29, 0xffff, RZ, 0xc0, !PT ;  /* 0x0000ffff1d357812 */ /* 0x020fe200078ec0ff */
[----:B------:R-:W-:Y:S01]  /*1b90*/  HADD2.F32 R15, -RZ, R15.H0_H0 ;  /* 0x2000000fff0f7230 */ /* 0x000fe20000004100 */
[----:B------:R-:W-:Y:S01]  /*1ba0*/  LOP3.LUT R58, R58, 0xff, RZ, 0xc0, !PT ;  /* 0x000000ff3a3a7812 */ /* 0x000fe200078ec0ff */
[----:B------:R-:W-:Y:S01]  /*1bb0*/  HFMA2.BF16_V2 R47, R2.H0_H0, R50, R47 ;  /* 0x00000032022f7231 */ /* 0x000fe2000020082f */
[----:B------:R-:W-:Y:S02]  /*1bc0*/  F2FP.BF16.F32.PACK_AB.RZ R33, R59, R33 ;  /* 0x000000213b21723e */ /* 0x000fe400000190ff */
[----:B------:R-:W-:Y:S02]  /*1bd0*/  F2FP.F16.E4M3.UNPACK_B R57, R57 ;  /* 0x00000039ff39723e */ /* 0x000fe400020006ff */
[----:B------:R-:W-:-:S02]  /*1be0*/  F2FP.F16.E4M3.UNPACK_B R25, R25 ;  /* 0x00000019ff19723e */ /* 0x000fc400020006ff */
[----:B------:R-:W-:Y:S02]  /*1bf0*/  LOP3.LUT R50, R29, 0xff, RZ, 0xc0, !PT ;  /* 0x000000ff1d327812 */ /* 0x000fe400078ec0ff */
[----:B------:R-:W-:Y:S02]  /*1c00*/  SHF.R.U32.HI R53, RZ, 0x8, R53 ;  /* 0x00000008ff357819 */ /* 0x000fe40000011635 */
[----:B------:R-:W-:Y:S02]  /*1c10*/  F2FP.F16.E4M3.UNPACK_B R55, R55 ;  /* 0x00000037ff37723e */ /* 0x000fe400020006ff */
[----:B------:R-:W-:Y:S01]  /*1c20*/  F2FP.F16.E4M3.UNPACK_B R58, R58 ;  /* 0x0000003aff3a723e */ /* 0x000fe200020006ff */
[----:B------:R-:W-:Y:S01]  /*1c30*/  HFMA2.BF16_V2 R32, R2.H0_H0, R33, R32 ;  /* 0x0000002102207231 */ /* 0x000fe20000200820 */
[----:B------:R-:W-:Y:S01]  /*1c40*/  F2FP.BF16.F32.PACK_AB.RZ R22, R22, R15 ;  /* 0x0000000f1616723e */ /* 0x000fe200000190ff */
[----:B------:R-:W-:Y:S01]  /*1c50*/  HADD2.F32 R57, -RZ, R57.H0_H0 ;  /* 0x20000039ff397230 */ /* 0x000fe20000004100 */
[----:B------:R-:W-:Y:S01]  /*1c60*/  F2FP.F16.E4M3.UNPACK_B R33, R50 ;  /* 0x00000032ff21723e */ /* 0x000fe200020006ff */
[----:B------:R-:W-:Y:S01]  /*1c70*/  HADD2.F32 R25, -RZ, R25.H0_H0 ;  /* 0x20000019ff197230 */ /* 0x000fe20000004100 */
[----:B------:R-:W-:Y:S01]  /*1c80*/  F2FP.F16.E4M3.UNPACK_B R53, R53 ;  /* 0x00000035ff35723e */ /* 0x000fe200020006ff */
[----:B------:R-:W-:Y:S01]  /*1c90*/  HADD2.F32 R55, -RZ, R55.H0_H0 ;  /* 0x20000037ff377230 */ /* 0x000fe20000004100 */
[----:B------:R-:W-:Y:S01]  /*1ca0*/  F2FP.BF16.F32.PACK_AB.RZ R49, R49, R11 ;  /* 0x0000000b3131723e */ /* 0x000fe200000190ff */
[----:B------:R-:W-:-:S02]  /*1cb0*/  HADD2.F32 R58, -RZ, R58.H0_H0 ;  /* 0x2000003aff3a7230 */ /* 0x000fc40000004100 */
[C---:B------:R-:W-:Y:S01]  /*1cc0*/  HFMA2.BF16_V2 R22, R2.reuse.H0_H0, R22, RZ.H0_H0 ;  /* 0x0000001602167231 */ /* 0x040fe200002408ff */
[----:B------:R-:W-:Y:S01]  /*1cd0*/  F2FP.BF16.F32.PACK_AB.RZ R25, R25, R57 ;  /* 0x000000391919723e */ /* 0x000fe200000190ff */
[C---:B------:R-:W-:Y:S02]  /*1ce0*/  HFMA2.BF16_V2 R24, R2.reuse.H0_H0, R24, R34 ;  /* 0x0000001802187231 */ /* 0x040fe40000200822 */
[----:B------:R-:W-:Y:S02]  /*1cf0*/  HADD2.F32 R34, -RZ, R33.H0_H0 ;  /* 0x20000021ff227230 */ /* 0x000fe40000004100 */
[C---:B------:R-:W-:Y:S02]  /*1d00*/  HFMA2.BF16_V2 R35, R2.reuse.H0_H0, R26, R35 ;  /* 0x0000001a02237231 */ /* 0x040fe40000200823 */
[----:B------:R-:W-:Y:S01]  /*1d10*/  HADD2.F32 R53, -RZ, R53.H0_H0 ;  /* 0x20000035ff357230 */ /* 0x000fe20000004100 */
[----:B------:R-:W-:Y:S01]  /*1d20*/  F2FP.BF16.F32.PACK_AB.RZ R55, R55, R58 ;  /* 0x0000003a3737723e */ /* 0x000fe200000190ff */
[C---:B------:R-:W-:Y:S01]  /*1d30*/  HFMA2.BF16_V2 R49, R2.reuse.H0_H0, R49, R22 ;  /* 0x0000003102317231 */ /* 0x040fe20000200816 */
[----:B------:R-:W-:Y:S01]  /*1d40*/  LOP3.LUT R58, R30, 0xff, RZ, 0xc0, !PT ;  /* 0x000000ff1e3a7812 */ /* 0x000fe200078ec0ff */
[C---:B------:R-:W-:Y:S01]  /*1d50*/  HFMA2.BF16_V2 R52, R2.reuse.H0_H0, R25, R52 ;  /* 0x0000001902347231 */ /* 0x040fe20000200834 */
[----:B------:R-:W-:Y:S01]  /*1d60*/  F2FP.BF16.F32.PACK_AB.RZ R26, R53, R34 ;  /* 0x00000022351a723e */ /* 0x000fe200000190ff */
[C---:B------:R-:W-:Y:S01]  /*1d70*/  HFMA2.BF16_V2 R50, R2.reuse.H0_H0, R27, R51 ;  /* 0x0000001b02327231 */ /* 0x040fe20000200833 */
[C---:B------:R-:W-:Y:S01]  /*1d80*/  LOP3.LUT R27, R28.reuse, 0xff, RZ, 0xc0, !PT ;  /* 0x000000ff1c1b7812 */ /* 0x040fe200078ec0ff */
[C---:B------:R-:W-:Y:S01]  /*1d90*/  HFMA2.BF16_V2 R48, R2.reuse.H0_H0, R55, R48 ;  /* 0x0000003702307231 */ /* 0x040fe20000200830 */
[--C-:B------:R-:W-:Y:S01]  /*1da0*/  SHF.R.U32.HI R25, RZ, 0x18, R28.reuse ;  /* 0x00000018ff197819 */ /* 0x100fe2000001161c */
[----:B------:R-:W-:Y:S01]  /*1db0*/  HFMA2.BF16_V2 R49, R2.H0_H0, R54, R49 ;  /* 0x0000003602317231 */ /* 0x000fe20000200831 */
[----:B------:R-:W-:Y:S01]  /*1dc0*/  LOP3.LUT R34, R28, 0xffff, RZ, 0xc0, !PT ;  /* 0x0000ffff1c227812 */ /* 0x000fe200078ec0ff */
[----:B------:R-:W4:Y:S01]  /*1dd0*/  LD.E.128 R12, desc[UR36][R12.64] ;  /* 0x000000240c0c7980 */ /* 0x000f22000c101d00 */
[----:B------:R-:W-:-:S02]  /*1de0*/  SHF.R.U32.HI R53, RZ, 0x10, R28 ;  /* 0x00000010ff357819 */ /* 0x000fc4000001161c */
[----:B------:R-:W-:Y:S01]  /*1df0*/  LOP3.LUT R51, R30, 0xffff, RZ, 0xc0, !PT ;  /* 0x0000ffff1e337812 */ /* 0x000fe200078ec0ff */
[----:B------:R-:W5:Y:S01]  /*1e00*/  LD.E.128 R8, desc[UR36][R8.64] ;  /* 0x0000002408087980 */ /* 0x000f62000c101d00 */
[--C-:B------:R-:W-:Y:S02]  /*1e10*/  SHF.R.U32.HI R28, RZ, 0x10, R30.reuse ;  /* 0x00000010ff1c7819 */ /* 0x100fe4000001161e */
[----:B------:R-:W-:Y:S01]  /*1e20*/  SHF.R.U32.HI R57, RZ, 0x18, R30 ;  /* 0x00000018ff397819 */ /* 0x000fe2000001161e */
[----:B------:R-:W5:Y:S01]  /*1e30*/  LD.E.128 R20, desc[UR36][R20.64] ;  /* 0x0000002414147980 */ /* 0x000f62000c101d00 */
[C---:B------:R-:W-:Y:S02]  /*1e40*/  LOP3.LUT R54, R31.reuse, 0xffff, RZ, 0xc0, !PT ;  /* 0x0000ffff1f367812 */ /* 0x040fe400078ec0ff */
[----:B------:R-:W-:Y:S02]  /*1e50*/  LOP3.LUT R55, R31, 0xff, RZ, 0xc0, !PT ;  /* 0x000000ff1f377812 */ /* 0x000fe400078ec0ff */
[----:B------:R-:W-:-:S02]  /*1e60*/  SHF.R.U32.HI R30, RZ, 0x10, R31 ;  /* 0x00000010ff1e7819 */ /* 0x000fc4000001161f */
[----:B------:R-:W-:Y:S02]  /*1e70*/  SHF.R.U32.HI R56, RZ, 0x18, R31 ;  /* 0x00000018ff387819 */ /* 0x000fe4000001161f */
[----:B------:R-:W-:Y:S02]  /*1e80*/  F2FP.F16.E4M3.UNPACK_B R31, R58 ;  /* 0x0000003aff1f723e */ /* 0x000fe400020006ff */
[--C-:B------:R-:W-:Y:S01]  /*1e90*/  SHF.R.U32.HI R33, RZ, 0x18, R29.reuse ;  /* 0x00000018ff217819 */ /* 0x100fe2000001161d */
[----:B------:R-:W4:Y:S01]  /*1ea0*/  LDL.64 R58, [R1+0x30] ;  /* 0x00003000013a7983 */ /* 0x000f220000100a00 */
[----:B------:R-:W-:-:S04]  /*1eb0*/  SHF.R.U32.HI R29, RZ, 0x10, R29 ;  /* 0x00000010ff1d7819 */ /* 0x000fc8000001161d */
[----:B------:R-:W-:Y:S02]  /*1ec0*/  LOP3.LUT R29, R29, 0xff, RZ, 0xc0, !PT ;  /* 0x000000ff1d1d7812 */ /* 0x000fe400078ec0ff */
[----:B------:R-:W-:Y:S02]  /*1ed0*/  F2FP.F16.E4M3.UNPACK_B R33, R33 ;  /* 0x00000021ff21723e */ /* 0x000fe400020006ff */
[----:B------:R-:W-:Y:S02]  /*1ee0*/  SHF.R.U32.HI R34, RZ, 0x8, R34 ;  /* 0x00000008ff227819 */ /* 0x000fe40000011622 */
[----:B------:R-:W-:Y:S02]  /*1ef0*/  F2FP.F16.E4M3.UNPACK_B R29, R29 ;  /* 0x0000001dff1d723e */ /* 0x000fe400020006ff */
[----:B------:R-:W-:Y:S01]  /*1f00*/  LOP3.LUT R28, R28, 0xff, RZ, 0xc0, !PT ;  /* 0x000000ff1c1c7812 */ /* 0x000fe200078ec0ff */
[----:B------:R-:W-:Y:S01]  /*1f10*/  HADD2.F32 R33, -RZ, R33.H0_H0 ;  /* 0x20000021ff217230 */ /* 0x000fe20000004100 */
[----:B------:R-:W-:Y:S01]  /*1f20*/  F2FP.F16.E4M3.UNPACK_B R27, R27 ;  /* 0x0000001bff1b723e */ /* 0x000fe200020006ff */
        /* <DEDUP_REMOVED lines=8> */
[----:B------:R-:W-:Y:S01]  /*1fb0*/  HADD2.F32 R28, -RZ, R28.H0_H0 ;  /* 0x2000001cff1c7230 */ /* 0x000fe20000004100 */
[----:B------:R-:W-:Y:S01]  /*1fc0*/  F2FP.BF16.F32.PACK_AB.RZ R34, R34, R27 ;  /* 0x0000001b2222723e */ /* 0x000fe200000190ff */
[----:B------:R-:W-:-:S03]  /*1fd0*/  HFMA2.BF16_V2 R27, R2.H0_H0, R29, R48 ;  /* 0x0000001d021b7231 */ /* 0x000fc60000200830 */
[----:B------:R-:W-:Y:S01]  /*1fe0*/  F2FP.BF16.F32.PACK_AB.RZ R57, R57, R28 ;  /* 0x0000001c3939723e */ /* 0x000fe200000190ff */
[----:B---3--:R-:W-:Y:S02]  /*1ff0*/  IMAD.WIDE R28, R3, 0x10, R60 ;  /* 0x00000010031c7825 */ /* 0x008fe400078e023c */
[----:B------:R-:W3:Y:S01]  /*2000*/  LDL.64 R60, [R1+0x28] ;  /* 0x00002800013c7983 */ /* 0x000ee20000100a00 */
[----:B------:R-:W-:Y:S02]  /*2010*/  LOP3.LUT R53, R53, 0xff, RZ, 0xc0, !PT ;  /* 0x000000ff35357812 */ /* 0x000fe400078ec0ff */
[----:B------:R-:W-:Y:S02]  /*2020*/  SHF.R.U32.HI R51, RZ, 0x8, R51 ;  /* 0x00000008ff337819 */ /* 0x000fe40000011633 */
[----:B------:R-:W-:Y:S02]  /*2030*/  F2FP.F16.E4M3.UNPACK_B R25, R25 ;  /* 0x00000019ff19723e */ /* 0x000fe400020006ff */
[----:B------:R-:W-:-:S02]  /*2040*/  F2FP.F16.E4M3.UNPACK_B R53, R53 ;  /* 0x00000035ff35723e */ /* 0x000fc400020006ff */
[----:B------:R-:W-:Y:S02]  /*2050*/  F2FP.F16.E4M3.UNPACK_B R51, R51 ;  /* 0x00000033ff33723e */ /* 0x000fe400020006ff */
[----:B------:R-:W-:Y:S02]  /*2060*/  LOP3.LUT R30, R30, 0xff, RZ, 0xc0, !PT ;  /* 0x000000ff1e1e7812 */ /* 0x000fe400078ec0ff */
[----:B------:R-:W-:Y:S01]  /*2070*/  SHF.R.U32.HI R54, RZ, 0x8, R54 ;  /* 0x00000008ff367819 */ /* 0x000fe20000011636 */
[----:B------:R-:W-:Y:S01]  /*2080*/  HADD2.F32 R25, -RZ, R25.H0_H0 ;  /* 0x20000019ff197230 */ /* 0x000fe20000004100 */
[----:B------:R-:W-:Y:S01]  /*2090*/  F2FP.F16.E4M3.UNPACK_B R56, R56 ;  /* 0x00000038ff38723e */ /* 0x000fe200020006ff */
[----:B------:R-:W-:Y:S01]  /*20a0*/  HADD2.F32 R31, -RZ, R31.H0_H0 ;  /* 0x2000001fff1f7230 */ /* 0x000fe20000004100 */
[----:B------:R-:W-:Y:S01]  /*20b0*/  F2FP.F16.E4M3.UNPACK_B R30, R30 ;  /* 0x0000001eff1e723e */ /* 0x000fe200020006ff */
[----:B------:R-:W-:Y:S02]  /*20c0*/  HADD2.F32 R53, -RZ, R53.H0_H0 ;  /* 0x20000035ff357230 */ /* 0x000fe40000004100 */
[----:B------:R-:W-:Y:S01]  /*20d0*/  HADD2.F32 R51, -RZ, R51.H0_H0 ;  /* 0x20000033ff337230 */ /* 0x000fe20000004100 */
[----:B------:R-:W-:-:S02]  /*20e0*/  F2FP.F16.E4M3.UNPACK_B R55, R55 ;  /* 0x00000037ff37723e */ /* 0x000fc400020006ff */
[----:B------:R-:W-:Y:S01]  /*20f0*/  F2FP.F16.E4M3.UNPACK_B R54, R54 ;  /* 0x00000036ff36723e */ /* 0x000fe200020006ff */
[----:B------:R-:W-:Y:S01]  /*2100*/  HADD2.F32 R56, -RZ, R56.H0_H0 ;  /* 0x20000038ff387230 */ /* 0x000fe20000004100 */
[----:B------:R-:W-:Y:S01]  /*2110*/  F2FP.BF16.F32.PACK_AB.RZ R53, R25, R53 ;  /* 0x000000351935723e */ /* 0x000fe200000190ff */
[----:B------:R-:W-:Y:S01]  /*2120*/  HADD2.F32 R30, -RZ, R30.H0_H0 ;  /* 0x2000001eff1e7230 */ /* 0x000fe20000004100 */
[----:B------:R-:W-:Y:S01]  /*2130*/  F2FP.BF16.F32.PACK_AB.RZ R31, R51, R31 ;  /* 0x0000001f331f723e */ /* 0x000fe200000190ff */
[C---:B------:R-:W-:Y:S02]  /*2140*/  HFMA2.BF16_V2 R25, R2.reuse.H0_H0, R34, R32 ;  /* 0x0000002202197231 */ /* 0x040fe40000200820 */
[----:B------:R-:W-:Y:S01]  /*2150*/  HADD2.F32 R55, -RZ, R55.H0_H0 ;  /* 0x20000037ff377230 */ /* 0x000fe20000004100 */
[----:B------:R-:W-:Y:S01]  /*2160*/  LOP3.LUT R32, R37, 0xff, RZ, 0xc0, !PT ;  /* 0x000000ff25207812 */ /* 0x000fe200078ec0ff */
[----:B------:R-:W-:Y:S01]  /*2170*/  HADD2.F32 R54, -RZ, R54.H0_H0 ;  /* 0x20000036ff367230 */ /* 0x000fe20000004100 */
[----:B------:R-:W-:Y:S01]  /*2180*/  LOP3.LUT R33, R36, 0xffff, RZ, 0xc0, !PT ;  /* 0x0000ffff24217812 */ /* 0x000fe200078ec0ff */
[----:B------:R-:W-:Y:S01]  /*2190*/  HFMA2.BF16_V2 R48, R2.H0_H0, R31, R52 ;  /* 0x0000001f02307231 */ /* 0x000fe20000200834 */
[----:B------:R-:W-:-:S02]  /*21a0*/  F2FP.BF16.F32.PACK_AB.RZ R56, R56, R30 ;  /* 0x0000001e3838723e */ /* 0x000fc400000190ff */
[----:B------:R-:W3:Y:S01]  /*21b0*/  LD.E.128 R28, desc[UR36][R28.64] ;  /* 0x000000241c1c7980 */ /* 0x000ee2000c101d00 */
[----:B------:R-:W-:Y:S02]  /*21c0*/  LOP3.LUT R52, R36, 0xff, RZ, 0xc0, !PT ;  /* 0x000000ff24347812 */ /* 0x000fe400078ec0ff */
[----:B------:R-:W-:Y:S02]  /*21d0*/  F2FP.F16.E4M3.UNPACK_B R32, R32 ;  /* 0x00000020ff20723e */ /* 0x000fe400020006ff */
[----:B------:R-:W-:Y:S01]  /*21e0*/  SHF.R.U32.HI R33, RZ, 0x8, R33 ;  /* 0x00000008ff217819 */ /* 0x000fe20000011621 */
[C---:B------:R-:W-:Y:S01]  /*21f0*/  HFMA2.BF16_V2 R26, R2.reuse.H0_H0, R26, R47 ;  /* 0x0000001a021a7231 */ /* 0x040fe2000020082f */
[----:B------:R-:W-:Y:S01]  /*2200*/  F2FP.BF16.F32.PACK_AB.RZ R55, R54, R55 ;  /* 0x000000373637723e */ /* 0x000fe200000190ff */
[C---:B------:R-:W-:Y:S01]  /*2210*/  HFMA2.BF16_V2 R47, R2.reuse.H0_H0, R57, R49 ;  /* 0x00000039022f7231 */ /* 0x040fe20000200831 */
[----:B------:R-:W-:Y:S01]  /*2220*/  F2FP.F16.E4M3.UNPACK_B R52, R52 ;  /* 0x00000034ff34723e */ /* 0x000fe200020006ff */
[----:B------:R-:W-:Y:S01]  /*2230*/  HFMA2.BF16_V2 R49, R2.H0_H0, R56, R35 ;  /* 0x0000003802317231 */ /* 0x000fe20000200823 */
[----:B------:R-:W-:Y:S01]  /*2240*/  F2FP.F16.E4M3.UNPACK_B R33, R33 ;  /* 0x00000021ff21723e */ /* 0x000fe200020006ff */
[----:B------:R-:W-:-:S02]  /*2250*/  HADD2.F32 R35, -RZ, R32.H0_H0 ;  /* 0x20000020ff237230 */ /* 0x000fc40000004100 */
[C---:B------:R-:W-:Y:S01]  /*2260*/  HFMA2.BF16_V2 R50, R2.reuse.H0_H0, R55, R50 ;  /* 0x0000003702327231 */ /* 0x040fe20000200832 */
[--C-:B------:R-:W-:Y:S02]  /*2270*/  SHF.R.U32.HI R32, RZ, 0x10, R37.reuse ;  /* 0x00000010ff207819 */ /* 0x100fe40000011625 */
[----:B------:R-:W-:Y:S02]  /*2280*/  LOP3.LUT R56, R37, 0xffff, RZ, 0xc0, !PT ;  /* 0x0000ffff25387812 */ /* 0x000fe400078ec0ff */
[----:B------:R-:W-:Y:S01]  /*2290*/  SHF.R.U32.HI R55, RZ, 0x10, R36 ;  /* 0x00000010ff377819 */ /* 0x000fe20000011624 */
[----:B------:R-:W-:Y:S02]  /*22a0*/  HADD2.F32 R52, -RZ, R52.H0_H0 ;  /* 0x20000034ff347230 */ /* 0x000fe40000004100 */
[----:B------:R-:W-:Y:S02]  /*22b0*/  HFMA2.BF16_V2 R24, R2.H0_H0, R53, R24 ;  /* 0x0000003502187231 */ /* 0x000fe40000200818 */
[----:B------:R-:W-:Y:S01]  /*22c0*/  HADD2.F32 R33, -RZ, R33.H0_H0 ;  /* 0x20000021ff217230 */ /* 0x000fe20000004100 */
[----:B------:R-:W-:-:S02]  /*22d0*/  SHF.R.U32.HI R34, RZ, 0x18, R37 ;  /* 0x00000018ff227819 */ /* 0x000fc40000011625 */
[----:B------:R-:W-:Y:S02]  /*22e0*/  LOP3.LUT R32, R32, 0xff, RZ, 0xc0, !PT ;  /* 0x000000ff20207812 */ /* 0x000fe400078ec0ff */
[----:B------:R-:W-:Y:S02]  /*22f0*/  SHF.R.U32.HI R53, RZ, 0x18, R36 ;  /* 0x00000018ff357819 */ /* 0x000fe40000011624 */
[----:B------:R-:W-:Y:S02]  /*2300*/  SHF.R.U32.HI R56, RZ, 0x8, R56 ;  /* 0x00000008ff387819 */ /* 0x000fe40000011638 */
[----:B------:R-:W-:Y:S02]  /*2310*/  LOP3.LUT R54, R38, 0xffff, RZ, 0xc0, !PT ;  /* 0x0000ffff26367812 */ /* 0x000fe400078ec0ff */
[----:B------:R-:W-:Y:S02]  /*2320*/  LOP3.LUT R55, R55, 0xff, RZ, 0xc0, !PT ;  /* 0x000000ff37377812 */ /* 0x000fe400078ec0ff */
[----:B------:R-:W-:-:S02]  /*2330*/  F2FP.F16.E4M3.UNPACK_B R34, R34 ;  /* 0x00000022ff22723e */ /* 0x000fc400020006ff */
[----:B------:R-:W-:Y:S02]  /*2340*/  F2FP.F16.E4M3.UNPACK_B R32, R32 ;  /* 0x00000020ff20723e */ /* 0x000fe400020006ff */
[----:B------:R-:W-:Y:S02]  /*2350*/  F2FP.BF16.F32.PACK_AB.RZ R52, R33, R52 ;  /* 0x000000342134723e */ /* 0x000fe400000190ff */
[----:B------:R-:W-:Y:S02]  /*2360*/  F2FP.F16.E4M3.UNPACK_B R53, R53 ;  /* 0x00000035ff35723e */ /* 0x000fe400020006ff */
[----:B------:R-:W-:Y:S02]  /*2370*/  LOP3.LUT R51, R38, 0xff, RZ, 0xc0, !PT ;  /* 0x000000ff26337812 */ /* 0x000fe400078ec0ff */
[----:B------:R-:W-:Y:S02]  /*2380*/  F2FP.F16.E4M3.UNPACK_B R56, R56 ;  /* 0x00000038ff38723e */ /* 0x000fe400020006ff */
[----:B------:R-:W-:-:S02]  /*2390*/  SHF.R.U32.HI R54, RZ, 0x8, R54 ;  /* 0x00000008ff367819 */ /* 0x000fc40000011636 */
[----:B------:R-:W-:Y:S01]  /*23a0*/  F2FP.F16.E4M3.UNPACK_B R55, R55 ;  /* 0x00000037ff37723e */ /* 0x000fe200020006ff */
[----:B------:R-:W-:Y:S01]  /*23b0*/  HADD2.F32 R34, -RZ, R34.H0_H0 ;  /* 0x20000022ff227230 */ /* 0x000fe20000004100 */
[----:B------:R-:W-:Y:S01]  /*23c0*/  F2FP.F16.E4M3.UNPACK_B R51, R51 ;  /* 0x00000033ff33723e */ /* 0x000fe200020006ff */
[----:B------:R-:W-:Y:S01]  /*23d0*/  HADD2.F32 R32, -RZ, R32.H0_H0 ;  /* 0x20000020ff207230 */ /* 0x000fe20000004100 */
[----:B------:R-:W-:Y:S01]  /*23e0*/  F2FP.F16.E4M3.UNPACK_B R54, R54 ;  /* 0x00000036ff36723e */ /* 0x000fe200020006ff */
[----:B------:R-:W-:Y:S02]  /*23f0*/  HFMA2.BF16_V2 R52, R2.H0_H0, R52, R25 ;  /* 0x0000003402347231 */ /* 0x000fe40000200819 */
[----:B------:R-:W-:Y:S01]  /*2400*/  HADD2.F32 R53, -RZ, R53.H0_H0 ;  /* 0x20000035ff357230 */ /* 0x000fe20000004100 */
[C---:B--2---:R-:W-:Y:S01]  /*2410*/  LOP3.LUT R25, R17.reuse, 0xffff, RZ, 0xc0, !PT ;  /* 0x0000ffff11197812 */ /* 0x044fe200078ec0ff */
[----:B------:R-:W-:Y:S02]  /*2420*/  HADD2.F32 R56, -RZ, R56.H0_H0 ;  /* 0x20000038ff387230 */ /* 0x000fe40000004100 */
[----:B------:R-:W-:Y:S01]  /*2430*/  HADD2.F32 R55, -RZ, R55.H0_H0 ;  /* 0x20000037ff377230 */ /* 0x000fe20000004100 */
[--C-:B------:R-:W-:Y:S01]  /*2440*/  SHF.R.U32.HI R37, RZ, 0x18, R38.reuse ;  /* 0x00000018ff257819 */ /* 0x100fe20000011626 */
[----:B------:R-:W-:Y:S01]  /*2450*/  HADD2.F32 R51, -RZ, R51.H0_H0 ;  /* 0x20000033ff337230 */ /* 0x000fe20000004100 */
[----:B------:R-:W-:Y:S01]  /*2460*/  SHF.R.U32.HI R36, RZ, 0x10, R38 ;  /* 0x00000010ff247819 */ /* 0x000fe20000011626 */
[----:B------:R-:W-:Y:S01]  /*2470*/  HADD2.F32 R54, -RZ, R54.H0_H0 ;  /* 0x20000036ff367230 */ /* 0x000fe20000004100 */
[----:B------:R-:W-:-:S02]  /*2480*/  LOP3.LUT R38, R17, 0xff, RZ, 0xc0, !PT ;  /* 0x000000ff11267812 */ /* 0x000fc400078ec0ff */
[----:B------:R-:W-:Y:S01]  /*2490*/  F2FP.BF16.F32.PACK_AB.RZ R34, R34, R32 ;  /* 0x000000202222723e */ /* 0x000fe200000190ff */
[----:B----4-:R-:W-:Y:S01]  /*24a0*/  IMAD.WIDE R32, R3, 0x10, R58 ;  /* 0x0000001003207825 */ /* 0x010fe200078e023a */
[----:B------:R-:W-:Y:S02]  /*24b0*/  SHF.R.U32.HI R25, RZ, 0x8, R25 ;  /* 0x00000008ff197819 */ /* 0x000fe40000011619 */
[----:B------:R-:W-:Y:S02]  /*24c0*/  F2FP.BF16.F32.PACK_AB.RZ R35, R56, R35 ;  /* 0x000000233823723e */ /* 0x000fe400000190ff */
[----:B------:R-:W-:Y:S02]  /*24d0*/  F2FP.BF16.F32.PACK_AB.RZ R53, R53, R55 ;  /* 0x000000373535723e */ /* 0x000fe400000190ff */
[--C-:B------:R-:W-:Y:S02]  /*24e0*/  SHF.R.U32.HI R55, RZ, 0x18, R17.reuse ;  /* 0x00000018ff377819 */ /* 0x100fe40000011611 */
[----:B------:R-:W-:-:S02]  /*24f0*/  SHF.R.U32.HI R58, RZ, 0x10, R17 ;  /* 0x00000010ff3a7819 */ /* 0x000fc40000011611 */
[----:B------:R-:W-:Y:S02]  /*2500*/  LOP3.LUT R17, R16, 0xffff, RZ, 0xc0, !PT ;  /* 0x0000ffff10117812 */ /* 0x000fe400078ec0ff */
[----:B------:R-:W-:Y:S02]  /*2510*/  F2FP.F16.E4M3.UNPACK_B R38, R38 ;  /* 0x00000026ff26723e */ /* 0x000fe400020006ff */
[----:B------:R-:W-:Y:S01]  /*2520*/  F2FP.F16.E4M3.UNPACK_B R25, R25 ;  /* 0x00000019ff19723e */ /* 0x000fe200020006ff */
[C---:B------:R-:W-:Y:S01]  /*2530*/  HFMA2.BF16_V2 R26, R2.reuse.H0_H0, R35, R26 ;  /* 0x00000023021a7231 */ /* 0x040fe2000020081a */
[----:B------:R-:W-:Y:S01]  /*2540*/  F2FP.BF16.F32.PACK_AB.RZ R51, R54, R51 ;  /* 0x000000333633723e */ /* 0x000fe200000190ff */
[----:B------:R-:W-:Y:S01]  /*2550*/  HFMA2.BF16_V2 R27, R2.H0_H0, R34, R27 ;  /* 0x00000022021b7231 */ /* 0x000fe2000020081b */
[----:B------:R-:W-:Y:S01]  /*2560*/  LOP3.LUT R56, R16, 0xff, RZ, 0xc0, !PT ;  /* 0x000000ff10387812 */ /* 0x000fe200078ec0ff */
[----:B------:R-:W2:Y:S01]  /*2570*/  LD.E.128 R32, desc[UR36][R32.64] ;  /* 0x0000002420207980 */ /* 0x000ea2000c101d00 */
[----:B------:R-:W-:-:S02]  /*2580*/  SHF.R.U32.HI R54, RZ, 0x18, R16 ;  /* 0x00000018ff367819 */ /* 0x000fc40000011610 */
[----:B------:R-:W-:Y:S02]  /*2590*/  SHF.R.U32.HI R57, RZ, 0x10, R16 ;  /* 0x00000010ff397819 */ /* 0x000fe40000011610 */
[----:B------:R-:W-:Y:S01]  /*25a0*/  SHF.R.U32.HI R16, RZ, 0x8, R17 ;  /* 0x00000008ff107819 */ /* 0x000fe20000011611 */
[----:B------:R-:W-:Y:S01]  /*25b0*/  HADD2.F32 R38, -RZ, R38.H0_H0 ;  /* 0x20000026ff267230 */ /* 0x000fe20000004100 */
[----:B------:R-:W-:Y:S01]  /*25c0*/  F2FP.F16.E4M3.UNPACK_B R54, R54 ;  /* 0x00000036ff36723e */ /* 0x000fe200020006ff */
[----:B------:R-:W-:Y:S01]  /*25d0*/  HADD2.F32 R25, -RZ, R25.H0_H0 ;  /* 0x20000019ff197230 */ /* 0x000fe20000004100 */
[----:B------:R-:W-:Y:S02]  /*25e0*/  F2FP.F16.E4M3.UNPACK_B R56, R56 ;  /* 0x00000038ff38723e */ /* 0x000fe400020006ff */
[----:B------:R-:W-:Y:S02]  /*25f0*/  F2FP.F16.E4M3.UNPACK_B R16, R16 ;  /* 0x00000010ff10723e */ /* 0x000fe400020006ff */
[----:B------:R-:W-:-:S02]  /*2600*/  LOP3.LUT R36, R36, 0xff, RZ, 0xc0, !PT ;  /* 0x000000ff24247812 */ /* 0x000fc400078ec0ff */
[----:B------:R-:W-:Y:S02]  /*2610*/  LOP3.LUT R58, R58, 0xff, RZ, 0xc0, !PT ;  /* 0x000000ff3a3a7812 */ /* 0x000fe400078ec0ff */
[----:B------:R-:W-:Y:S02]  /*2620*/  LOP3.LUT R57, R57, 0xff, RZ, 0xc0, !PT ;  /* 0x000000ff39397812 */ /* 0x000fe400078ec0ff */
[----:B------:R-:W-:Y:S01]  /*2630*/  F2FP.BF16.F32.PACK_AB.RZ R25, R25, R38 ;  /* 0x000000261919723e */ /* 0x000fe200000190ff */
        /* <DEDUP_REMOVED lines=11> */
[----:B------:R-:W-:Y:S02]  /*26f0*/  HFMA2.BF16_V2 R17, R2.H0_H0, R25, R26 ;  /* 0x0000001902117231 */ /* 0x000fe4000020081a */
[----:B------:R-:W-:Y:S01]  /*2700*/  HADD2.F32 R55, -RZ, R55.H0_H0 ;  /* 0x20000037ff377230 */ /* 0x000fe20000004100 */
[----:B------:R-:W-:Y:S01]  /*2710*/  LOP3.LUT R26, R13, 0xffff, RZ, 0xc0, !PT ;  /* 0x0000ffff0d1a7812 */ /* 0x000fe200078ec0ff */
[----:B------:R-:W-:-:S02]  /*2720*/  HADD2.F32 R56, -RZ, R58.H0_H0 ;  /* 0x2000003aff387230 */ /* 0x000fc40000004100 */
[----:B------:R-:W-:Y:S01]  /*2730*/  HADD2.F32 R57, -RZ, R57.H0_H0 ;  /* 0x20000039ff397230 */ /* 0x000fe20000004100 */
[----:B------:R-:W-:Y:S01]  /*2740*/  F2FP.BF16.F32.PACK_AB.RZ R16, R37, R36 ;  /* 0x000000242510723e */ /* 0x000fe200000190ff */
[C---:B------:R-:W-:Y:S01]  /*2750*/  HFMA2.BF16_V2 R53, R2.reuse.H0_H0, R53, R24 ;  /* 0x0000003502357231 */ /* 0x040fe20000200818 */
[----:B------:R-:W-:Y:S01]  /*2760*/  F2FP.BF16.F32.PACK_AB.RZ R36, R55, R56 ;  /* 0x000000383724723e */ /* 0x000fe200000190ff */
[C---:B------:R-:W-:Y:S01]  /*2770*/  HFMA2.BF16_V2 R52, R2.reuse.H0_H0, R54, R52 ;  /* 0x0000003602347231 */ /* 0x040fe20000200834 */
[----:B------:R-:W-:Y:S02]  /*2780*/  F2FP.BF16.F32.PACK_AB.RZ R38, R38, R57 ;  /* 0x000000392626723e */ /* 0x000fe400000190ff */
[----:B------:R-:W-:Y:S02]  /*2790*/  SHF.R.U32.HI R54, RZ, 0x8, R26 ;  /* 0x00000008ff367819 */ /* 0x000fe4000001161a */
[----:B------:R-:W-:Y:S01]  /*27a0*/  LOP3.LUT R57, R13, 0xff, RZ, 0xc0, !PT ;  /* 0x000000ff0d397812 */ /* 0x000fe200078ec0ff */
[----:B------:R-:W-:Y:S01]  /*27b0*/  HFMA2.BF16_V2 R36, R2.H0_H0, R36, R27 ;  /* 0x0000002402247231 */ /* 0x000fe2000020081b */
[----:B------:R-:W-:-:S02]  /*27c0*/  F2FP.F16.E4M3.UNPACK_B R54, R54 ;  /* 0x00000036ff36723e */ /* 0x000fc400020006ff */
[--C-:B------:R-:W-:Y:S02]  /*27d0*/  SHF.R.U32.HI R56, RZ, 0x10, R13.reuse ;  /* 0x00000010ff387819 */ /* 0x100fe4000001160d */
[----:B------:R-:W-:Y:S02]  /*27e0*/  F2FP.F16.E4M3.UNPACK_B R57, R57 ;  /* 0x00000039ff39723e */ /* 0x000fe400020006ff */
[----:B------:R-:W-:Y:S02]  /*27f0*/  LOP3.LUT R55, R12, 0xffff, RZ, 0xc0, !PT ;  /* 0x0000ffff0c377812 */ /* 0x000fe400078ec0ff */
[----:B------:R-:W-:Y:S01]  /*2800*/  SHF.R.U32.HI R59, RZ, 0x18, R13 ;  /* 0x00000018ff3b7819 */ /* 0x000fe2000001160d */
[----:B------:R-:W-:Y:S01]  /*2810*/  HADD2.F32 R13, -RZ, R54.H0_H0 ;  /* 0x20000036ff0d7230 */ /* 0x000fe20000004100 */
[----:B------:R-:W-:Y:S01]  /*2820*/  LOP3.LUT R56, R56, 0xff, RZ, 0xc0, !PT ;  /* 0x000000ff38387812 */ /* 0x000fe200078ec0ff */
[----:B------:R-:W-:Y:S01]  /*2830*/  HADD2.F32 R57, -RZ, R57.H0_H0 ;  /* 0x20000039ff397230 */ /* 0x000fe20000004100 */
[----:B------:R-:W-:-:S02]  /*2840*/  LOP3.LUT R54, R12, 0xff, RZ, 0xc0, !PT ;  /* 0x000000ff0c367812 */ /* 0x000fc400078ec0ff */
[----:B------:R-:W-:Y:S01]  /*2850*/  SHF.R.U32.HI R55, RZ, 0x8, R55 ;  /* 0x00000008ff377819 */ /* 0x000fe20000011637 */
[----:B------:R-:W-:Y:S01]  /*2860*/  HFMA2.BF16_V2 R53, R2.H0_H0, R38, R53 ;  /* 0x0000002602357231 */ /* 0x000fe20000200835 */
[----:B------:R-:W-:Y:S02]  /*2870*/  F2FP.F16.E4M3.UNPACK_B R59, R59 ;  /* 0x0000003bff3b723e */ /* 0x000fe400020006ff */
[----:B------:R-:W-:Y:S02]  /*2880*/  F2FP.F16.E4M3.UNPACK_B R56, R56 ;  /* 0x00000038ff38723e */ /* 0x000fe400020006ff */
[----:B------:R-:W-:Y:S02]  /*2890*/  LOP3.LUT R38, R39, 0xff, RZ, 0xc0, !PT ;  /* 0x000000ff27267812 */ /* 0x000fe400078ec0ff */
[----:B------:R-:W-:Y:S02]  /*28a0*/  F2FP.F16.E4M3.UNPACK_B R54, R54 ;  /* 0x00000036ff36723e */ /* 0x000fe400020006ff */
[----:B------:R-:W-:-:S02]  /*28b0*/  F2FP.F16.E4M3.UNPACK_B R55, R55 ;  /* 0x00000037ff37723e */ /* 0x000fc400020006ff */
[----:B------:R-:W-:Y:S02]  /*28c0*/  F2FP.BF16.F32.PACK_AB.RZ R13, R13, R57 ;  /* 0x000000390d0d723e */ /* 0x000fe400000190ff */
[--C-:B------:R-:W-:Y:S01]  /*28d0*/  SHF.R.U32.HI R58, RZ, 0x10, R12.reuse ;  /* 0x00000010ff3a7819 */ /* 0x100fe2000001160c */
[----:B------:R-:W-:Y:S01]  /*28e0*/  HADD2.F32 R56, -RZ, R56.H0_H0 ;  /* 0x20000038ff387230 */ /* 0x000fe20000004100 */
[----:B------:R-:W-:Y:S01]  /*28f0*/  SHF.R.U32.HI R57, RZ, 0x18, R12 ;  /* 0x00000018ff397819 */ /* 0x000fe2000001160c */
[----:B------:R-:W-:Y:S01]  /*2900*/  HADD2.F32 R12, -RZ, R59.H0_H0 ;  /* 0x2000003bff0c7230 */ /* 0x000fe20000004100 */
[----:B------:R-:W-:Y:S01]  /*2910*/  F2FP.F16.E4M3.UNPACK_B R38, R38 ;  /* 0x00000026ff26723e */ /* 0x000fe200020006ff */
[----:B------:R-:W-:Y:S01]  /*2920*/  HADD2.F32 R54, -RZ, R54.H0_H0 ;  /* 0x20000036ff367230 */ /* 0x000fe20000004100 */
[----:B------:R-:W-:Y:S01]  /*2930*/  LOP3.LUT R58, R58, 0xff, RZ, 0xc0, !PT ;  /* 0x000000ff3a3a7812 */ /* 0x000fe200078ec0ff */
[----:B------:R-:W-:Y:S01]  /*2940*/  HADD2.F32 R55, -RZ, R55.H0_H0 ;  /* 0x20000037ff377230 */ /* 0x000fe20000004100 */
[----:B------:R-:W-:Y:S01]  /*2950*/  F2FP.BF16.F32.PACK_AB.RZ R56, R12, R56 ;  /* 0x000000380c38723e */ /* 0x000fe200000190ff */
[----:B------:R-:W-:Y:S01]  /*2960*/  HADD2.F32 R12, -RZ, R38.H0_H0 ;  /* 0x20000026ff0c7230 */ /* 0x000fe20000004100 */
[----:B------:R-:W-:-:S02]  /*2970*/  F2FP.F16.E4M3.UNPACK_B R57, R57 ;  /* 0x00000039ff39723e */ /* 0x000fc400020006ff */
[----:B------:R-:W-:Y:S02]  /*2980*/  F2FP.F16.E4M3.UNPACK_B R58, R58 ;  /* 0x0000003aff3a723e */ /* 0x000fe400020006ff */
[----:B------:R-:W-:Y:S02]  /*2990*/  LOP3.LUT R37, R39, 0xffff, RZ, 0xc0, !PT ;  /* 0x0000ffff27257812 */ /* 0x000fe400078ec0ff */
[----:B------:R-:W-:Y:S01]  /*29a0*/  F2FP.BF16.F32.PACK_AB.RZ R38, R55, R54 ;  /* 0x000000363726723e */ /* 0x000fe200000190ff */
[C---:B------:R-:W-:Y:S01]  /*29b0*/  HFMA2.BF16_V2 R17, R2.reuse.H0_H0, R13, R17 ;  /* 0x0000000d02117231 */ /* 0x040fe20000200811 */
[----:B------:R-:W-:Y:S01]  /*29c0*/  SHF.R.U32.HI R37, RZ, 0x8, R37 ;  /* 0x00000008ff257819 */ /* 0x000fe20000011625 */
[----:B------:R-:W-:Y:S02]  /*29d0*/  HADD2.F32 R54, -RZ, R57.H0_H0 ;  /* 0x20000039ff367230 */ /* 0x000fe40000004100 */
[----:B------:R-:W-:Y:S02]  /*29e0*/  HFMA2.BF16_V2 R13, R2.H0_H0, R56, R36 ;  /* 0x00000038020d7231 */ /* 0x000fe40000200824 */
[----:B------:R-:W-:-:S02]  /*29f0*/  HADD2.F32 R58, -RZ, R58.H0_H0 ;  /* 0x2000003aff3a7230 */ /* 0x000fc40000004100 */
[----:B------:R-:W-:Y:S01]  /*2a00*/  HFMA2.BF16_V2 R52, R2.H0_H0, R38, R52 ;  /* 0x0000002602347231 */ /* 0x000fe20000200834 */
[C---:B-----5:R-:W-:Y:S02]  /*2a10*/  LOP3.LUT R56, R9.reuse, 0xffff, RZ, 0xc0, !PT ;  /* 0x0000ffff09387812 */ /* 0x060fe400078ec0ff */
[----:B------:R-:W-:Y:S02]  /*2a20*/  SHF.R.U32.HI R38, RZ, 0x18, R8 ;  /* 0x00000018ff267819 */ /* 0x000fe40000011608 */
[----:B------:R-:W-:Y:S02]  /*2a30*/  F2FP.F16.E4M3.UNPACK_B R37, R37 ;  /* 0x00000025ff25723e */ /* 0x000fe400020006ff */
[----:B------:R-:W-:Y:S02]  /*2a40*/  LOP3.LUT R55, R9, 0xff, RZ, 0xc0, !PT ;  /* 0x000000ff09377812 */ /* 0x000fe400078ec0ff */
[----:B------:R-:W-:Y:S02]  /*2a50*/  F2FP.BF16.F32.PACK_AB.RZ R54, R54, R58 ;  /* 0x0000003a3636723e */ /* 0x000fe400000190ff */
[----:B------:R-:W-:-:S02]  /*2a60*/  SHF.R.U32.HI R36, RZ, 0x18, R9 ;  /* 0x00000018ff247819 */ /* 0x000fc40000011609 */
[----:B------:R-:W-:Y:S02]  /*2a70*/  SHF.R.U32.HI R56, RZ, 0x8, R56 ;  /* 0x00000008ff387819 */ /* 0x000fe40000011638 */
[----:B------:R-:W-:Y:S02]  /*2a80*/  SHF.R.U32.HI R57, RZ, 0x10, R9 ;  /* 0x00000010ff397819 */ /* 0x000fe40000011609 */
[----:B------:R-:W-:Y:S02]  /*2a90*/  F2FP.F16.E4M3.UNPACK_B R9, R38 ;  /* 0x00000026ff09723e */ /* 0x000fe400020006ff */
[----:B------:R-:W-:Y:S01]  /*2aa0*/  LOP3.LUT R38, R8, 0xffff, RZ, 0xc0, !PT ;  /* 0x0000ffff08267812 */ /* 0x000fe200078ec0ff */
[----:B------:R-:W-:Y:S01]  /*2ab0*/  HADD2.F32 R37, -RZ, R37.H0_H0 ;  /* 0x20000025ff257230 */ /* 0x000fe20000004100 */
[----:B------:R-:W-:Y:S01]  /*2ac0*/  F2FP.F16.E4M3.UNPACK_B R55, R55 ;  /* 0x00000037ff37723e */ /* 0x000fe200020006ff */
[----:B------:R-:W-:Y:S01]  /*2ad0*/  HFMA2.BF16_V2 R53, R2.H0_H0, R54, R53 ;  /* 0x0000003602357231 */ /* 0x000fe20000200835 */
[----:B------:R-:W-:-:S02]  /*2ae0*/  F2FP.F16.E4M3.UNPACK_B R56, R56 ;  /* 0x00000038ff38723e */ /* 0x000fc400020006ff */
[----:B------:R-:W-:Y:S02]  /*2af0*/  LOP3.LUT R54, R8, 0xff, RZ, 0xc0, !PT ;  /* 0x000000ff08367812 */ /* 0x000fe400078ec0ff */
[----:B------:R-:W-:Y:S02]  /*2b00*/  LOP3.LUT R57, R57, 0xff, RZ, 0xc0, !PT ;  /* 0x000000ff39397812 */ /* 0x000fe400078ec0ff */
[----:B------:R-:W-:Y:S02]  /*2b10*/  SHF.R.U32.HI R38, RZ, 0x8, R38 ;  /* 0x00000008ff267819 */ /* 0x000fe40000011626 */
[----:B------:R-:W-:Y:S01]  /*2b20*/  SHF.R.U32.HI R8, RZ, 0x10, R8 ;  /* 0x00000010ff087819 */ /* 0x000fe20000011608 */
[----:B------:R-:W-:Y:S01]  /*2b30*/  HADD2.F32 R55, -RZ, R55.H0_H0 ;  /* 0x20000037ff377230 */ /* 0x000fe20000004100 */
[----:B------:R-:W-:Y:S01]  /*2b40*/  F2FP.BF16.F32.PACK_AB.RZ R12, R37, R12 ;  /* 0x0000000c250c723e */ /* 0x000fe200000190ff */
[----:B------:R-:W-:Y:S01]  /*2b50*/  HADD2.F32 R56, -RZ, R56.H0_H0 ;  /* 0x20000038ff387230 */ /* 0x000fe20000004100 */
[----:B------:R-:W-:Y:S01]  /*2b60*/  SHF.R.U32.HI R37, RZ, 0x10, R39 ;  /* 0x00000010ff257819 */ /* 0x000fe20000011627 */
[----:B---3--:R-:W-:Y:S01]  /*2b70*/  IMAD.WIDE R24, R3, 0x10, R60 ;  /* 0x0000001003187825 */ /* 0x008fe200078e023c */
[----:B------:R-:W-:-:S02]  /*2b80*/  F2FP.F16.E4M3.UNPACK_B R36, R36 ;  /* 0x00000024ff24723e */ /* 0x000fc400020006ff */
[----:B------:R-:W-:Y:S02]  /*2b90*/  F2FP.F16.E4M3.UNPACK_B R54, R54 ;  /* 0x00000036ff36723e */ /* 0x000fe400020006ff */
[----:B------:R-:W-:Y:S01]  /*2ba0*/  F2FP.F16.E4M3.UNPACK_B R57, R57 ;  /* 0x00000039ff39723e */ /* 0x000fe200020006ff */
[----:B------:R-:W3:Y:S01]  /*2bb0*/  LD.E.128 R24, desc[UR36][R24.64] ;  /* 0x0000002418187980 */ /* 0x000ee2000c101d00 */
[----:B------:R-:W-:Y:S02]  /*2bc0*/  F2FP.F16.E4M3.UNPACK_B R38, R38 ;  /* 0x00000026ff26723e */ /* 0x000fe400020006ff */
[----:B------:R-:W-:Y:S01]  /*2bd0*/  LOP3.LUT R8, R8, 0xff, RZ, 0xc0, !PT ;  /* 0x000000ff08087812 */ /* 0x000fe200078ec0ff */
[----:B------:R-:W-:Y:S01]  /*2be0*/  HADD2.F32 R36, -RZ, R36.H0_H0 ;  /* 0x20000024ff247230 */ /* 0x000fe20000004100 */
[----:B------:R-:W-:Y:S01]  /*2bf0*/  F2FP.BF16.F32.PACK_AB.RZ R56, R56, R55 ;  /* 0x000000373838723e */ /* 0x000fe200000190ff */
[----:B------:R-:W-:Y:S01]  /*2c00*/  HADD2.F32 R54, -RZ, R54.H0_H0 ;  /* 0x20000036ff367230 */ /* 0x000fe20000004100 */
[----:B------:R-:W-:Y:S01]  /*2c10*/  LOP3.LUT R58, R37, 0xff, RZ, 0xc0, !PT ;  /* 0x000000ff253a7812 */ /* 0x000fe200078ec0ff */
[----:B------:R-:W-:Y:S01]  /*2c20*/  HADD2.F32 R55, -RZ, R57.H0_H0 ;  /* 0x20000039ff377230 */ /* 0x000fe20000004100 */
[----:B------:R-:W-:Y:S01]  /*2c30*/  F2FP.F16.E4M3.UNPACK_B R8, R8 ;  /* 0x00000008ff08723e */ /* 0x000fe200020006ff */
[----:B------:R-:W-:Y:S01]  /*2c40*/  HADD2.F32 R37, -RZ, R38.H0_H0 ;  /* 0x20000026ff257230 */ /* 0x000fe20000004100 */
[----:B------:R-:W-:Y:S01]  /*2c50*/  SHF.R.U32.HI R39, RZ, 0x18, R39 ;  /* 0x00000018ff277819 */ /* 0x000fe20000011627 */
[----:B------:R-:W-:Y:S01]  /*2c60*/  HADD2.F32 R9, -RZ, R9.H0_H0 ;  /* 0x20000009ff097230 */ /* 0x000fe20000004100 */
[----:B------:R-:W-:Y:S01]  /*2c70*/  F2FP.BF16.F32.PACK_AB.RZ R55, R36, R55 ;  /* 0x000000372437723e */ /* 0x000fe200000190ff */
[----:B------:R-:W-:Y:S01]  /*2c80*/  HADD2.F32 R8, -RZ, R8.H0_H0 ;  /* 0x20000008ff087230 */ /* 0x000fe20000004100 */
[----:B------:R-:W-:Y:S01]  /*2c90*/  F2FP.BF16.F32.PACK_AB.RZ R54, R37, R54 ;  /* 0x000000362536723e */ /* 0x000fe200000190ff */
[----:B------:R-:W-:Y:S01]  /*2ca0*/  IMAD.WIDE R36, R3, 0x10, R44 ;  /* 0x0000001003247825 */ /* 0x000fe200078e022c */
[----:B------:R-:W-:-:S03]  /*2cb0*/  F2FP.F16.E4M3.UNPACK_B R39, R39 ;  /* 0x00000027ff27723e */ /* 0x000fc600020006ff */
[C---:B------:R-:W-:Y:S01]  /*2cc0*/  HFMA2.BF16_V2 R48, R2.reuse.H0_H0, R51, R48 ;  /* 0x0000003302307231 */ /* 0x040fe20000200830 */
[----:B------:R-:W-:Y:S01]  /*2cd0*/  LOP3.LUT R38, R21, 0xff, RZ, 0xc0, !PT ;  /* 0x000000ff15267812 */ /* 0x000fe200078ec0ff */
[C---:B------:R-:W-:Y:S01]  /*2ce0*/  HFMA2.BF16_V2 R16, R2.reuse.H0_H0, R16, R47 ;  /* 0x0000001002107231 */ /* 0x040fe2000020082f */
[----:B------:R-:W-:Y:S01]  /*2cf0*/  F2FP.BF16.F32.PACK_AB.RZ R9, R9, R8 ;  /* 0x000000080909723e */ /* 0x000fe200000190ff */
[----:B------:R-:W-:Y:S01]  /*2d00*/  HADD2.F32 R57, -RZ, R39.H0_H0 ;  /* 0x20000027ff397230 */ /* 0x000fe20000004100 */
[----:B------:R-:W-:Y:S01]  /*2d10*/  F2FP.F16.E4M3.UNPACK_B R8, R38 ;  /* 0x00000026ff08723e */ /* 0x000fe200020006ff */
[----:B------:R-:W-:Y:S01]  /*2d20*/  HFMA2.BF16_V2 R12, R2.H0_H0, R12, R50 ;  /* 0x0000000c020c7231 */ /* 0x000fe20000200832 */
[----:B------:R-:W4:Y:S01]  /*2d30*/  LD.E.128 R36, desc[UR36][R36.64] ;  /* 0x0000002424247980 */ /* 0x000f22000c101d00 */
[----:B------:R-:W-:Y:S02]  /*2d40*/  F2FP.F16.E4M3.UNPACK_B R58, R58 ;  /* 0x0000003aff3a723e */ /* 0x000fe400020006ff */
[----:B------:R-:W-:Y:S01]  /*2d50*/  LOP3.LUT R59, R18, 0xffff, RZ, 0xc0, !PT ;  /* 0x0000ffff123b7812 */ /* 0x000fe200078ec0ff */
[----:B------:R-:W5:Y:S02]  /*2d60*/  LDL R60, [R1+0x40] ;  /* 0x00004000013c7983 */ /* 0x000f640000100800 */
[----:B------:R-:W-:-:S05]  /*2d70*/  HADD2.F32 R58, -RZ, R58.H0_H0 ;  /* 0x2000003aff3a7230 */ /* 0x000fca0000004100 */
[----:B------:R-:W-:Y:S02]  /*2d80*/  F2FP.BF16.F32.PACK_AB.RZ R57, R57, R58 ;  /* 0x0000003a3939723e */ /* 0x000fe400000190ff */
[----:B------:R-:W-:-:S03]  /*2d90*/  SHF.R.U32.HI R51, RZ, 0x10, R18 ;  /* 0x00000010ff337819 */ /* 0x000fc60000011612 */
[----:B------:R-:W-:Y:S01]  /*2da0*/  HFMA2.BF16_V2 R49, R2.H0_H0, R57, R49 ;  /* 0x0000003902317231 */ /* 0x000fe20000200831 */
[C---:B------:R-:W-:Y:S02]  /*2db0*/  LOP3.LUT R57, R19.reuse, 0xffff, RZ, 0xc0, !PT ;  /* 0x0000ffff13397812 */ /* 0x040fe400078ec0ff */
[----:B------:R-:W-:Y:S02]  /*2dc0*/  LOP3.LUT R47, R18, 0xff, RZ, 0xc0, !PT ;  /* 0x000000ff122f7812 */ /* 0x000fe400078ec0ff */
[----:B------:R-:W-:Y:S02]  /*2dd0*/  SHF.R.U32.HI R50, RZ, 0x18, R18 ;  /* 0x00000018ff327819 */ /* 0x000fe40000011612 */
[----:B------:R-:W-:Y:S02]  /*2de0*/  LOP3.LUT R58, R19, 0xff, RZ, 0xc0, !PT ;  /* 0x000000ff133a7812 */ /* 0x000fe400078ec0ff */
[----:B------:R-:W-:Y:S02]  /*2df0*/  SHF.R.U32.HI R18, RZ, 0x18, R19 ;  /* 0x00000018ff127819 */ /* 0x000fe40000011613 */
[----:B------:R-:W-:-:S02]  /*2e00*/  LOP3.LUT R51, R51, 0xff, RZ, 0xc0, !PT ;  /* 0x000000ff33337812 */ /* 0x000fc400078ec0ff */
[----:B------:R-:W-:Y:S02]  /*2e10*/  SHF.R.U32.HI R57, RZ, 0x8, R57 ;  /* 0x00000008ff397819 */ /* 0x000fe40000011639 */
[----:B------:R-:W-:Y:S02]  /*2e20*/  SHF.R.U32.HI R19, RZ, 0x10, R19 ;  /* 0x00000010ff137819 */ /* 0x000fe40000011613 */
        /* <DEDUP_REMOVED lines=11> */
[----:B------:R-:W-:Y:S01]  /*2ee0*/  HADD2.F32 R18, -RZ, R18.H0_H0 ;  /* 0x20000012ff127230 */ /* 0x000fe20000004100 */
[----:B------:R-:W-:Y:S01]  /*2ef0*/  F2FP.BF16.F32.PACK_AB.RZ R50, R50, R51 ;  /* 0x000000333232723e */ /* 0x000fe200000190ff */
[----:B------:R-:W-:Y:S01]  /*2f00*/  HADD2.F32 R19, -RZ, R19.H0_H0 ;  /* 0x20000013ff137230 */ /* 0x000fe20000004100 */
[----:B------:R-:W-:-:S02]  /*2f10*/  F2FP.BF16.F32.PACK_AB.RZ R57, R57, R58 ;  /* 0x0000003a3939723e */ /* 0x000fc400000190ff */
[--C-:B------:R-:W-:Y:S01]  /*2f20*/  SHF.R.U32.HI R58, RZ, 0x10, R14.reuse ;  /* 0x00000010ff3a7819 */ /* 0x100fe2000001160e */
[C---:B------:R-:W-:Y:S01]  /*2f30*/  HFMA2.BF16_V2 R16, R2.reuse.H0_H0, R50, R16 ;  /* 0x0000003202107231 */ /* 0x040fe20000200810 */
[----:B------:R-:W-:Y:S01]  /*2f40*/  F2FP.BF16.F32.PACK_AB.RZ R18, R18, R19 ;  /* 0x000000131212723e */ /* 0x000fe200000190ff */
[----:B------:R-:W-:Y:S01]  /*2f50*/  HFMA2.BF16_V2 R12, R2.H0_H0, R57, R12 ;  /* 0x00000039020c7231 */ /* 0x000fe2000020080c */
[C---:B------:R-:W-:Y:S02]  /*2f60*/  LOP3.LUT R19, R14.reuse, 0xff, RZ, 0xc0, !PT ;  /* 0x000000ff0e137812 */ /* 0x040fe400078ec0ff */
[----:B------:R-:W-:Y:S02]  /*2f70*/  SHF.R.U32.HI R50, RZ, 0x18, R14 ;  /* 0x00000018ff327819 */ /* 0x000fe4000001160e */
[----:B------:R-:W-:Y:S02]  /*2f80*/  LOP3.LUT R57, R14, 0xffff, RZ, 0xc0, !PT ;  /* 0x0000ffff0e397812 */ /* 0x000fe400078ec0ff */
[----:B------:R-:W-:-:S02]  /*2f90*/  LOP3.LUT R14, R15, 0xffff, RZ, 0xc0, !PT ;  /* 0x0000ffff0f0e7812 */ /* 0x000fc400078ec0ff */
[----:B------:R-:W-:Y:S02]  /*2fa0*/  LOP3.LUT R51, R15, 0xff, RZ, 0xc0, !PT ;  /* 0x000000ff0f337812 */ /* 0x000fe400078ec0ff */
[----:B------:R-:W-:Y:S02]  /*2fb0*/  SHF.R.U32.HI R14, RZ, 0x8, R14 ;  /* 0x00000008ff0e7819 */ /* 0x000fe4000001160e */
[----:B------:R-:W-:Y:S02]  /*2fc0*/  SHF.R.U32.HI R59, RZ, 0x8, R59 ;  /* 0x00000008ff3b7819 */ /* 0x000fe4000001163b */
[----:B------:R-:W-:Y:S02]  /*2fd0*/  F2FP.F16.E4M3.UNPACK_B R51, R51 ;  /* 0x00000033ff33723e */ /* 0x000fe400020006ff */
[----:B------:R-:W-:Y:S02]  /*2fe0*/  F2FP.F16.E4M3.UNPACK_B R14, R14 ;  /* 0x0000000eff0e723e */ /* 0x000fe400020006ff */
[----:B------:R-:W-:-:S02]  /*2ff0*/  F2FP.F16.E4M3.UNPACK_B R47, R47 ;  /* 0x0000002fff2f723e */ /* 0x000fc400020006ff */
[----:B------:R-:W-:Y:S01]  /*3000*/  F2FP.F16.E4M3.UNPACK_B R59, R59 ;  /* 0x0000003bff3b723e */ /* 0x000fe200020006ff */
[----:B------:R-:W-:Y:S02]  /*3010*/  HADD2.F32 R51, -RZ, R51.H0_H0 ;  /* 0x20000033ff337230 */ /* 0x000fe40000004100 */
[----:B------:R-:W-:Y:S02]  /*3020*/  HADD2.F32 R14, -RZ, R14.H0_H0 ;  /* 0x2000000eff0e7230 */ /* 0x000fe40000004100 */
[----:B------:R-:W-:Y:S02]  /*3030*/  HADD2.F32 R47, -RZ, R47.H0_H0 ;  /* 0x2000002fff2f7230 */ /* 0x000fe40000004100 */
[----:B------:R-:W-:Y:S01]  /*3040*/  HADD2.F32 R59, -RZ, R59.H0_H0 ;  /* 0x2000003bff3b7230 */ /* 0x000fe20000004100 */
[----:B------:R-:W-:Y:S02]  /*3050*/  SHF.R.U32.HI R57, RZ, 0x8, R57 ;  /* 0x00000008ff397819 */ /* 0x000fe40000011639 */
[----:B------:R-:W-:-:S02]  /*3060*/  F2FP.BF16.F32.PACK_AB.RZ R14, R14, R51 ;  /* 0x000000330e0e723e */ /* 0x000fc400000190ff */
[----:B------:R-:W-:Y:S01]  /*3070*/  F2FP.BF16.F32.PACK_AB.RZ R47, R59, R47 ;  /* 0x0000002f3b2f723e */ /* 0x000fe200000190ff */
[C---:B------:R-:W-:Y:S01]  /*3080*/  HFMA2.BF16_V2 R49, R2.reuse.H0_H0, R18, R49 ;  /* 0x0000001202317231 */ /* 0x040fe20000200831 */
[----:B------:R-:W-:Y:S01]  /*3090*/  F2FP.F16.E4M3.UNPACK_B R19, R19 ;  /* 0x00000013ff13723e */ /* 0x000fe200020006ff */
[C---:B------:R-:W-:Y:S01]  /*30a0*/  HFMA2.BF16_V2 R18, R2.reuse.H0_H0, R14, R12 ;  /* 0x0000000e02127231 */ /* 0x040fe2000020080c */
[----:B------:R-:W-:Y:S01]  /*30b0*/  F2FP.F16.E4M3.UNPACK_B R57, R57 ;  /* 0x00000039ff39723e */ /* 0x000fe200020006ff */
[C---:B------:R-:W-:Y:S02]  /*30c0*/  HFMA2.BF16_V2 R47, R2.reuse.H0_H0, R47, R48 ;  /* 0x0000002f022f7231 */ /* 0x040fe40000200830 */
[----:B------:R-:W-:Y:S01]  /*30d0*/  HADD2.F32 R12, -RZ, R8.H0_H0 ;  /* 0x20000008ff0c7230 */ /* 0x000fe20000004100 */
[--C-:B------:R-:W-:Y:S01]  /*30e0*/  SHF.R.U32.HI R48, RZ, 0x18, R15.reuse ;  /* 0x00000018ff307819 */ /* 0x100fe2000001160f */
[----:B------:R-:W-:Y:S01]  /*30f0*/  HFMA2.BF16_V2 R55, R2.H0_H0, R55, R13 ;  /* 0x0000003702377231 */ /* 0x000fe2000020080d */
[----:B------:R-:W-:Y:S01]  /*3100*/  LOP3.LUT R8, R21, 0xffff, RZ, 0xc0, !PT ;  /* 0x0000ffff15087812 */ /* 0x000fe200078ec0ff */
[----:B------:R-:W-:Y:S01]  /*3110*/  HADD2.F32 R19, -RZ, R19.H0_H0 ;  /* 0x20000013ff137230 */ /* 0x000fe20000004100 */
[----:B------:R-:W-:Y:S01]  /*3120*/  SHF.R.U32.HI R15, RZ, 0x10, R15 ;  /* 0x00000010ff0f7819 */ /* 0x000fe2000001160f */
[----:B------:R-:W-:Y:S01]  /*3130*/  HADD2.F32 R57, -RZ, R57.H0_H0 ;  /* 0x20000039ff397230 */ /* 0x000fe20000004100 */
[----:B------:R-:W-:-:S02]  /*3140*/  SHF.R.U32.HI R13, RZ, 0x10, R21 ;  /* 0x00000010ff0d7819 */ /* 0x000fc40000011615 */
[----:B------:R-:W-:Y:S02]  /*3150*/  SHF.R.U32.HI R14, RZ, 0x18, R21 ;  /* 0x00000018ff0e7819 */ /* 0x000fe40000011615 */
[----:B------:R-:W-:Y:S02]  /*3160*/  SHF.R.U32.HI R51, RZ, 0x10, R20 ;  /* 0x00000010ff337819 */ /* 0x000fe40000011614 */
[----:B------:R-:W-:Y:S02]  /*3170*/  LOP3.LUT R58, R58, 0xff, RZ, 0xc0, !PT ;  /* 0x000000ff3a3a7812 */ /* 0x000fe400078ec0ff */
[----:B------:R-:W-:Y:S02]  /*3180*/  SHF.R.U32.HI R21, RZ, 0x8, R8 ;  /* 0x00000008ff157819 */ /* 0x000fe40000011608 */
[----:B------:R-:W-:Y:S02]  /*3190*/  LOP3.LUT R15, R15, 0xff, RZ, 0xc0, !PT ;  /* 0x000000ff0f0f7812 */ /* 0x000fe400078ec0ff */
[----:B------:R-:W-:-:S02]  /*31a0*/  LOP3.LUT R13, R13, 0xff, RZ, 0xc0, !PT ;  /* 0x000000ff0d0d7812 */ /* 0x000fc400078ec0ff */
[----:B------:R-:W-:Y:S02]  /*31b0*/  F2FP.BF16.F32.PACK_AB.RZ R19, R57, R19 ;  /* 0x000000133913723e */ /* 0x000fe400000190ff */
[----:B------:R-:W-:Y:S02]  /*31c0*/  SHF.R.U32.HI R8, RZ, 0x18, R20 ;  /* 0x00000018ff087819 */ /* 0x000fe40000011614 */
[----:B------:R-:W-:Y:S02]  /*31d0*/  LOP3.LUT R51, R51, 0xff, RZ, 0xc0, !PT ;  /* 0x000000ff33337812 */ /* 0x000fe400078ec0ff */
[----:B------:R-:W-:Y:S02]  /*31e0*/  F2FP.F16.E4M3.UNPACK_B R50, R50 ;  /* 0x00000032ff32723e */ /* 0x000fe400020006ff */
[----:B------:R-:W-:Y:S02]  /*31f0*/  F2FP.F16.E4M3.UNPACK_B R58, R58 ;  /* 0x0000003aff3a723e */ /* 0x000fe400020006ff */
[----:B------:R-:W-:-:S02]  /*3200*/  F2FP.F16.E4M3.UNPACK_B R21, R21 ;  /* 0x00000015ff15723e */ /* 0x000fc400020006ff */
[----:B------:R-:W-:Y:S02]  /*3210*/  LOP3.LUT R57, R20, 0xffff, RZ, 0xc0, !PT ;  /* 0x0000ffff14397812 */ /* 0x000fe400078ec0ff */
[----:B------:R-:W-:Y:S02]  /*3220*/  F2FP.F16.E4M3.UNPACK_B R48, R48 ;  /* 0x00000030ff30723e */ /* 0x000fe400020006ff */
[----:B------:R-:W-:Y:S01]  /*3230*/  F2FP.F16.E4M3.UNPACK_B R15, R15 ;  /* 0x0000000fff0f723e */ /* 0x000fe200020006ff */
[----:B------:R-:W-:Y:S01]  /*3240*/  HFMA2.BF16_V2 R52, R2.H0_H0, R54, R52 ;  /* 0x0000003602347231 */ /* 0x000fe20000200834 */
[----:B------:R-:W-:Y:S02]  /*3250*/  F2FP.F16.E4M3.UNPACK_B R14, R14 ;  /* 0x0000000eff0e723e */ /* 0x000fe400020006ff */
[----:B------:R-:W-:Y:S02]  /*3260*/  F2FP.F16.E4M3.UNPACK_B R13, R13 ;  /* 0x0000000dff0d723e */ /* 0x000fe400020006ff */
[----:B------:R-:W-:-:S02]  /*3270*/  F2FP.F16.E4M3.UNPACK_B R8, R8 ;  /* 0x00000008ff08723e */ /* 0x000fc400020006ff */
[----:B------:R-:W-:Y:S01]  /*3280*/  F2FP.F16.E4M3.UNPACK_B R51, R51 ;  /* 0x00000033ff33723e */ /* 0x000fe200020006ff */
[----:B------:R-:W-:Y:S01]  /*3290*/  HADD2.F32 R50, -RZ, R50.H0_H0 ;  /* 0x20000032ff327230 */ /* 0x000fe20000004100 */
[----:B------:R-:W-:Y:S01]  /*32a0*/  LOP3.LUT R54, R20, 0xff, RZ, 0xc0, !PT ;  /* 0x000000ff14367812 */ /* 0x000fe200078ec0ff */
[----:B------:R-:W-:Y:S01]  /*32b0*/  HADD2.F32 R58, -RZ, R58.H0_H0 ;  /* 0x2000003aff3a7230 */ /* 0x000fe20000004100 */
[----:B------:R-:W-:Y:S01]  /*32c0*/  SHF.R.U32.HI R57, RZ, 0x8, R57 ;  /* 0x00000008ff397819 */ /* 0x000fe20000011639 */
[----:B------:R-:W-:Y:S02]  /*32d0*/  HADD2.F32 R21, -RZ, R21.H0_H0 ;  /* 0x20000015ff157230 */ /* 0x000fe40000004100 */
[----:B------:R-:W-:Y:S02]  /*32e0*/  HADD2.F32 R48, -RZ, R48.H0_H0 ;  /* 0x20000030ff307230 */ /* 0x000fe40000004100 */
[----:B------:R-:W-:Y:S01]  /*32f0*/  HADD2.F32 R15, -RZ, R15.H0_H0 ;  /* 0x2000000fff0f7230 */ /* 0x000fe20000004100 */
[----:B------:R-:W-:Y:S01]  /*3300*/  F2FP.F16.E4M3.UNPACK_B R54, R54 ;  /* 0x00000036ff36723e */ /* 0x000fe200020006ff */
[----:B------:R-:W-:Y:S01]  /*3310*/  HADD2.F32 R20, -RZ, R14.H0_H0 ;  /* 0x2000000eff147230 */ /* 0x000fe20000004100 */
[----:B------:R-:W-:Y:S01]  /*3320*/  F2FP.F16.E4M3.UNPACK_B R57, R57 ;  /* 0x00000039ff39723e */ /* 0x000fe200020006ff */
[----:B------:R-:W-:-:S02]  /*3330*/  HADD2.F32 R13, -RZ, R13.H0_H0 ;  /* 0x2000000dff0d7230 */ /* 0x000fc40000004100 */
[----:B------:R-:W-:Y:S02]  /*3340*/  HADD2.F32 R8, -RZ, R8.H0_H0 ;  /* 0x20000008ff087230 */ /* 0x000fe40000004100 */
[----:B------:R-:W-:Y:S01]  /*3350*/  HADD2.F32 R51, -RZ, R51.H0_H0 ;  /* 0x20000033ff337230 */ /* 0x000fe20000004100 */
[----:B------:R-:W-:Y:S01]  /*3360*/  F2FP.BF16.F32.PACK_AB.RZ R50, R50, R58 ;  /* 0x0000003a3232723e */ /* 0x000fe200000190ff */
[C---:B------:R-:W-:Y:S01]  /*3370*/  HFMA2.BF16_V2 R56, R2.reuse.H0_H0, R56, R17 ;  /* 0x0000003802387231 */ /* 0x040fe20000200811 */
[----:B------:R-:W-:Y:S02]  /*3380*/  F2FP.BF16.F32.PACK_AB.RZ R21, R21, R12 ;  /* 0x0000000c1515723e */ /* 0x000fe400000190ff */
[----:B------:R-:W-:Y:S01]  /*3390*/  F2FP.BF16.F32.PACK_AB.RZ R15, R48, R15 ;  /* 0x0000000f300f723e */ /* 0x000fe200000190ff */
[----:B------:R-:W-:Y:S01]  /*33a0*/  HADD2.F32 R54, -RZ, R54.H0_H0 ;  /* 0x20000036ff367230 */ /* 0x000fe20000004100 */
[----:B------:R-:W-:Y:S01]  /*33b0*/  F2FP.BF16.F32.PACK_AB.RZ R20, R20, R13 ;  /* 0x0000000d1414723e */ /* 0x000fe200000190ff */
[----:B------:R-:W-:Y:S01]  /*33c0*/  HADD2.F32 R57, -RZ, R57.H0_H0 ;  /* 0x20000039ff397230 */ /* 0x000fe20000004100 */
[----:B------:R-:W-:Y:S01]  /*33d0*/  F2FP.BF16.F32.PACK_AB.RZ R8, R8, R51 ;  /* 0x000000330808723e */ /* 0x000fe200000190ff */
[C---:B------:R-:W-:Y:S01]  /*33e0*/  HFMA2.BF16_V2 R47, R2.reuse.H0_H0, R19, R47 ;  /* 0x00000013022f7231 */ /* 0x040fe2000020082f */
[----:B------:R-:W-:Y:S01]  /*33f0*/  SHF.R.U32.HI R51, RZ, 0x18, R29 ;  /* 0x00000018ff337819 */ /* 0x000fe2000001161d */
[----:B------:R-:W-:-:S02]  /*3400*/  HFMA2.BF16_V2 R19, R2.H0_H0, R50, R16 ;  /* 0x0000003202137231 */ /* 0x000fc40000200810 */
[C---:B------:R-:W-:Y:S01]  /*3410*/  HFMA2.BF16_V2 R21, R2.reuse.H0_H0, R21, R56 ;  /* 0x0000001502157231 */ /* 0x040fe20000200838 */
[----:B------:R-:W-:Y:S01]  /*3420*/  SHF.R.U32.HI R56, RZ, 0x18, R28 ;  /* 0x00000018ff387819 */ /* 0x000fe2000001161c */
[C---:B------:R-:W-:Y:S01]  /*3430*/  HFMA2.BF16_V2 R16, R2.reuse.H0_H0, R15, R49 ;  /* 0x0000000f02107231 */ /* 0x040fe20000200831 */
[----:B------:R-:W-:Y:S01]  /*3440*/  LOP3.LUT R17, R11, 0xffff, RZ, 0xc0, !PT ;  /* 0x0000ffff0b117812 */ /* 0x000fe200078ec0ff */
[C---:B------:R-:W-:Y:S01]  /*3450*/  HFMA2.BF16_V2 R9, R2.reuse.H0_H0, R9, R53 ;  /* 0x0000000902097231 */ /* 0x040fe20000200835 */
[----:B------:R-:W-:Y:S01]  /*3460*/  LOP3.LUT R53, R29, 0xff, RZ, 0xc0, !PT ;  /* 0x000000ff1d357812 */ /* 0x000fe200078ec0ff */
[----:B------:R-:W-:Y:S01]  /*3470*/  HFMA2.BF16_V2 R55, R2.H0_H0, R20, R55 ;  /* 0x0000001402377231 */ /* 0x000fe20000200837 */
[----:B------:R-:W-:Y:S02]  /*3480*/  LOP3.LUT R49, R11, 0xff, RZ, 0xc0, !PT ;  /* 0x000000ff0b317812 */ /* 0x000fe400078ec0ff */
[--C-:B------:R-:W-:Y:S02]  /*3490*/  SHF.R.U32.HI R12, RZ, 0x10, R11.reuse ;  /* 0x00000010ff0c7819 */ /* 0x100fe4000001160b */
[----:B------:R-:W-:-:S02]  /*34a0*/  SHF.R.U32.HI R50, RZ, 0x18, R11 ;  /* 0x00000018ff327819 */ /* 0x000fc4000001160b */
[----:B------:R-:W-:Y:S02]  /*34b0*/  F2FP.BF16.F32.PACK_AB.RZ R11, R57, R54 ;  /* 0x00000036390b723e */ /* 0x000fe400000190ff */
[----:B------:R-:W-:Y:S02]  /*34c0*/  F2FP.F16.E4M3.UNPACK_B R20, R51 ;  /* 0x00000033ff14723e */ /* 0x000fe400020006ff */
[----:B------:R-:W-:Y:S02]  /*34d0*/  LOP3.LUT R54, R29, 0xffff, RZ, 0xc0, !PT ;  /* 0x0000ffff1d367812 */ /* 0x000fe400078ec0ff */
[----:B------:R-:W-:Y:S02]  /*34e0*/  SHF.R.U32.HI R51, RZ, 0x10, R29 ;  /* 0x00000010ff337819 */ /* 0x000fe4000001161d */
[----:B------:R-:W-:Y:S02]  /*34f0*/  F2FP.F16.E4M3.UNPACK_B R29, R56 ;  /* 0x00000038ff1d723e */ /* 0x000fe400020006ff */
[----:B------:R-:W-:-:S02]  /*3500*/  F2FP.F16.E4M3.UNPACK_B R53, R53 ;  /* 0x00000035ff35723e */ /* 0x000fc400020006ff */
[----:B------:R-:W-:Y:S02]  /*3510*/  SHF.R.U32.HI R56, RZ, 0x10, R28 ;  /* 0x00000010ff387819 */ /* 0x000fe4000001161c */
[C---:B------:R-:W-:Y:S02]  /*3520*/  LOP3.LUT R13, R10.reuse, 0xffff, RZ, 0xc0, !PT ;  /* 0x0000ffff0a0d7812 */ /* 0x040fe400078ec0ff */
[----:B------:R-:W-:Y:S02]  /*3530*/  LOP3.LUT R14, R10, 0xff, RZ, 0xc0, !PT ;  /* 0x000000ff0a0e7812 */ /* 0x000fe400078ec0ff */
[--C-:B------:R-:W-:Y:S02]  /*3540*/  SHF.R.U32.HI R15, RZ, 0x10, R10.reuse ;  /* 0x00000010ff0f7819 */ /* 0x100fe4000001160a */
[----:B------:R-:W-:Y:S01]  /*3550*/  SHF.R.U32.HI R48, RZ, 0x18, R10 ;  /* 0x00000018ff307819 */ /* 0x000fe2000001160a */
[----:B------:R-:W-:Y:S01]  /*3560*/  HADD2.F32 R10, -RZ, R53.H0_H0 ;  /* 0x20000035ff0a7230 */ /* 0x000fe20000004100 */
[----:B------:R-:W-:-:S02]  /*3570*/  LOP3.LUT R51, R51, 0xff, RZ, 0xc0, !PT ;  /* 0x000000ff33337812 */ /* 0x000fc400078ec0ff */
[----:B------:R-:W-:Y:S02]  /*3580*/  LOP3.LUT R56, R56, 0xff, RZ, 0xc0, !PT ;  /* 0x000000ff38387812 */ /* 0x000fe400078ec0ff */
[C---:B------:R-:W-:Y:S02]  /*3590*/  LOP3.LUT R53, R28.reuse, 0xff, RZ, 0xc0, !PT ;  /* 0x000000ff1c357812 */ /* 0x040fe400078ec0ff */
        /* <DEDUP_REMOVED lines=9> */
[----:B------:R-:W-:Y:S01]  /*3630*/  SHF.R.U32.HI R54, RZ, 0x8, R54 ;  /* 0x00000008ff367819 */ /* 0x000fe20000011636 */
[----:B------:R-:W-:Y:S01]  /*3640*/  HADD2.F32 R28, -RZ, R53.H0_H0 ;  /* 0x20000035ff1c7230 */ /* 0x000fe20000004100 */
[----:B------:R-:W-:Y:S02]  /*3650*/  F2FP.F16.E4M3.UNPACK_B R53, R57 ;  /* 0x00000039ff35723e */ /* 0x000fe400020006ff */
[----:B------:R-:W-:Y:S01]  /*3660*/  F2FP.BF16.F32.PACK_AB.RZ R20, R20, R51 ;  /* 0x000000331414723e */ /* 0x000fe200000190ff */
[----:B------:R-:W-:Y:S01]  /*3670*/  HFMA2.BF16_V2 R51, R2.H0_H0, R8, R9 ;  /* 0x0000000802337231 */ /* 0x000fe20000200809 */
[----:B------:R-:W-:Y:S02]  /*3680*/  F2FP.BF16.F32.PACK_AB.RZ R29, R29, R56 ;  /* 0x000000381d1d723e */ /* 0x000fe400000190ff */
[----:B------:R-:W-:Y:S01]  /*3690*/  F2FP.F16.E4M3.UNPACK_B R54, R54 ;  /* 0x00000036ff36723e */ /* 0x000fe200020006ff */
[----:B------:R-:W-:-:S02]  /*36a0*/  HADD2.F32 R53, -RZ, R53.H0_H0 ;  /* 0x20000035ff357230 */ /* 0x000fc40000004100 */
[C---:B------:R-:W-:Y:S01]  /*36b0*/  HFMA2.BF16_V2 R29, R2.reuse.H0_H0, R29, R51 ;  /* 0x0000001d021d7231 */ /* 0x040fe20000200833 */
[----:B--2---:R-:W-:Y:S01]  /*36c0*/  LOP3.LUT R51, R33, 0xffff, RZ, 0xc0, !PT ;  /* 0x0000ffff21337812 */ /* 0x004fe200078ec0ff */
[----:B------:R-:W-:Y:S01]  /*36d0*/  HADD2.F32 R54, -RZ, R54.H0_H0 ;  /* 0x20000036ff367230 */ /* 0x000fe20000004100 */
[----:B------:R-:W-:Y:S01]  /*36e0*/  F2FP.BF16.F32.PACK_AB.RZ R53, R53, R28 ;  /* 0x0000001c3535723e */ /* 0x000fe200000190ff */
[C---:B------:R-:W-:Y:S01]  /*36f0*/  HFMA2.BF16_V2 R28, R2.reuse.H0_H0, R20, R55 ;  /* 0x00000014021c7231 */ /* 0x040fe20000200837 */
[----:B------:R-:W-:Y:S01]  /*3700*/  SHF.R.U32.HI R56, RZ, 0x18, R32 ;  /* 0x00000018ff387819 */ /* 0x000fe20000011620 */
[----:B------:R-:W-:Y:S01]  /*3710*/  HFMA2.BF16_V2 R11, R2.H0_H0, R11, R52 ;  /* 0x0000000b020b7231 */ /* 0x000fe20000200834 */
[----:B------:R-:W-:Y:S02]  /*3720*/  SHF.R.U32.HI R51, RZ, 0x8, R51 ;  /* 0x00000008ff337819 */ /* 0x000fe40000011633 */
[----:B------:R-:W-:Y:S02]  /*3730*/  SHF.R.U32.HI R55, RZ, 0x10, R33 ;  /* 0x00000010ff377819 */ /* 0x000fe40000011621 */
[----:B------:R-:W-:-:S02]  /*3740*/  F2FP.BF16.F32.PACK_AB.RZ R10, R54, R10 ;  /* 0x0000000a360a723e */ /* 0x000fc400000190ff */
[----:B------:R-:W-:Y:S02]  /*3750*/  LOP3.LUT R52, R33, 0xff, RZ, 0xc0, !PT ;  /* 0x000000ff21347812 */ /* 0x000fe400078ec0ff */
[----:B------:R-:W-:Y:S02]  /*3760*/  SHF.R.U32.HI R54, RZ, 0x18, R33 ;  /* 0x00000018ff367819 */ /* 0x000fe40000011621 */
[----:B------:R-:W-:Y:S02]  /*3770*/  F2FP.F16.E4M3.UNPACK_B R33, R56 ;  /* 0x00000038ff21723e */ /* 0x000fe400020006ff */
[----:B------:R-:W-:Y:S02]  /*3780*/  F2FP.F16.E4M3.UNPACK_B R51, R51 ;  /* 0x00000033ff33723e */ /* 0x000fe400020006ff */
[----:B------:R-:W-:Y:S02]  /*3790*/  LOP3.LUT R56, R32, 0xffff, RZ, 0xc0, !PT ;  /* 0x0000ffff20387812 */ /* 0x000fe400078ec0ff */
[----:B------:R-:W-:Y:S01]  /*37a0*/  LOP3.LUT R55, R55, 0xff, RZ, 0xc0, !PT ;  /* 0x000000ff37377812 */ /* 0x000fe200078ec0ff */
[----:B------:R-:W-:Y:S01]  /*37b0*/  HFMA2.BF16_V2 R20, R2.H0_H0, R53, R11 ;  /* 0x0000003502147231 */ /* 0x000fe2000020080b */
[----:B------:R-:W-:-:S02]  /*37c0*/  SHF.R.U32.HI R57, RZ, 0x10, R32 ;  /* 0x00000010ff397819 */ /* 0x000fc40000011620 */
[----:B------:R-:W-:Y:S01]  /*37d0*/  LOP3.LUT R53, R32, 0xff, RZ, 0xc0, !PT ;  /* 0x000000ff20357812 */ /* 0x000fe200078ec0ff */
[----:B------:R-:W-:Y:S01]  /*37e0*/  HADD2.F32 R32, -RZ, R51.H0_H0 ;  /* 0x20000033ff207230 */ /* 0x000fe20000004100 */
[----:B------:R-:W-:Y:S02]  /*37f0*/  F2FP.F16.E4M3.UNPACK_B R54, R54 ;  /* 0x00000036ff36723e */ /* 0x000fe400020006ff */
[----:B------:R-:W-:Y:S02]  /*3800*/  SHF.R.U32.HI R56, RZ, 0x8, R56 ;  /* 0x00000008ff387819 */ /* 0x000fe40000011638 */
[----:B------:R-:W-:Y:S02]  /*3810*/  F2FP.F16.E4M3.UNPACK_B R55, R55 ;  /* 0x00000037ff37723e */ /* 0x000fe400020006ff */
[----:B------:R-:W-:Y:S02]  /*3820*/  F2FP.F16.E4M3.UNPACK_B R52, R52 ;  /* 0x00000034ff34723e */ /* 0x000fe400020006ff */
        /* <DEDUP_REMOVED lines=8> */
[----:B------:R-:W-:Y:S01]  /*38b0*/  F2FP.BF16.F32.PACK_AB.RZ R54, R54, R55 ;  /* 0x000000373636723e */ /* 0x000fe200000190ff */
[----:B------:R-:W-:Y:S01]  /*38c0*/  HADD2.F32 R56, -RZ, R56.H0_H0 ;  /* 0x20000038ff387230 */ /* 0x000fe20000004100 */
[----:B------:R-:W-:Y:S01]  /*38d0*/  SHF.R.U32.HI R13, RZ, 0x8, R13 ;  /* 0x00000008ff0d7819 */ /* 0x000fe2000001160d */
[----:B------:R-:W-:Y:S01]  /*38e0*/  HADD2.F32 R33, -RZ, R33.H0_H0 ;  /* 0x20000021ff217230 */ /* 0x000fe20000004100 */
[----:B------:R-:W-:Y:S01]  /*38f0*/  F2FP.BF16.F32.PACK_AB.RZ R32, R32, R52 ;  /* 0x000000342020723e */ /* 0x000fe200000190ff */
[----:B------:R-:W-:Y:S01]  /*3900*/  HADD2.F32 R55, -RZ, R51.H0_H0 ;  /* 0x20000033ff377230 */ /* 0x000fe20000004100 */
[----:B------:R-:W-:Y:S01]  /*3910*/  SHF.R.U32.HI R52, RZ, 0x8, R17 ;  /* 0x00000008ff347819 */ /* 0x000fe20000011611 */
[----:B------:R-:W-:Y:S01]  /*3920*/  IMAD.WIDE R8, R3, 0x10, R42 ;  /* 0x0000001003087825 */ /* 0x000fe200078e022a */
[----:B------:R-:W-:-:S02]  /*3930*/  F2FP.BF16.F32.PACK_AB.RZ R53, R56, R53 ;  /* 0x000000353835723e */ /* 0x000fc400000190ff */
[----:B------:R-:W-:Y:S02]  /*3940*/  LOP3.LUT R51, R15, 0xff, RZ, 0xc0, !PT ;  /* 0x000000ff0f337812 */ /* 0x000fe400078ec0ff */
[----:B---3--:R-:W-:Y:S02]  /*3950*/  SHF.R.U32.HI R17, RZ, 0x18, R25 ;  /* 0x00000018ff117819 */ /* 0x008fe40000011619 */
[----:B------:R-:W-:Y:S02]  /*3960*/  LOP3.LUT R56, R25, 0xff, RZ, 0xc0, !PT ;  /* 0x000000ff19387812 */ /* 0x000fe400078ec0ff */
[----:B------:R-:W-:Y:S02]  /*3970*/  F2FP.F16.E4M3.UNPACK_B R15, R13 ;  /* 0x0000000dff0f723e */ /* 0x000fe400020006ff */
[----:B------:R-:W-:Y:S01]  /*3980*/  F2FP.BF16.F32.PACK_AB.RZ R13, R33, R55 ;  /* 0x00000037210d723e */ /* 0x000fe200000190ff */
[----:B------:R-:W-:Y:S01]  /*3990*/  HFMA2.BF16_V2 R21, R2.H0_H0, R10, R21 ;  /* 0x0000000a02157231 */ /* 0x000fe20000200815 */
[----:B------:R-:W-:Y:S01]  /*39a0*/  LOP3.LUT R55, R24, 0xff, RZ, 0xc0, !PT ;  /* 0x000000ff18377812 */ /* 0x000fe200078ec0ff */
[----:B------:R-:W2:Y:S01]  /*39b0*/  LD.E.128 R8, desc[UR36][R8.64] ;  /* 0x0000002408087980 */ /* 0x000ea2000c101d00 */
[----:B------:R-:W-:-:S02]  /*39c0*/  F2FP.F16.E4M3.UNPACK_B R17, R17 ;  /* 0x00000011ff11723e */ /* 0x000fc400020006ff */
[----:B------:R-:W-:Y:S01]  /*39d0*/  F2FP.F16.E4M3.UNPACK_B R56, R56 ;  /* 0x00000038ff38723e */ /* 0x000fe200020006ff */
[C---:B------:R-:W-:Y:S01]  /*39e0*/  HFMA2.BF16_V2 R21, R2.reuse.H0_H0, R32, R21 ;  /* 0x0000002002157231 */ /* 0x040fe20000200815 */
[----:B------:R-:W-:Y:S01]  /*39f0*/  F2FP.F16.E4M3.UNPACK_B R55, R55 ;  /* 0x00000037ff37723e */ /* 0x000fe200020006ff */
[----:B------:R-:W-:Y:S02]  /*3a00*/  HADD2.F32 R32, -RZ, R17.H0_H0 ;  /* 0x20000011ff207230 */ /* 0x000fe40000004100 */
[----:B------:R-:W-:Y:S02]  /*3a10*/  HFMA2.BF16_V2 R17, R2.H0_H0, R54, R28 ;  /* 0x0000003602117231 */ /* 0x000fe4000020081c */
[----:B------:R-:W-:Y:S01]  /*3a20*/  HADD2.F32 R33, -RZ, R56.H0_H0 ;  /* 0x20000038ff217230 */ /* 0x000fe20000004100 */
[----:B------:R-:W-:Y:S01]  /*3a30*/  LOP3.LUT R54, R25, 0xffff, RZ, 0xc0, !PT ;  /* 0x0000ffff19367812 */ /* 0x000fe200078ec0ff */
[----:B------:R-:W-:Y:S01]  /*3a40*/  HADD2.F32 R28, -RZ, R55.H0_H0 ;  /* 0x20000037ff1c7230 */ /* 0x000fe20000004100 */
[----:B------:R-:W-:-:S02]  /*3a50*/  SHF.R.U32.HI R56, RZ, 0x10, R25 ;  /* 0x00000010ff387819 */ /* 0x000fc40000011619 */
[----:B------:R-:W-:Y:S02]  /*3a60*/  LOP3.LUT R25, R24, 0xffff, RZ, 0xc0, !PT ;  /* 0x0000ffff18197812 */ /* 0x000fe400078ec0ff */
[--C-:B------:R-:W-:Y:S01]  /*3a70*/  SHF.R.U32.HI R55, RZ, 0x10, R24.reuse ;  /* 0x00000010ff377819 */ /* 0x100fe20000011618 */
[----:B------:R-:W-:Y:S01]  /*3a80*/  HFMA2.BF16_V2 R20, R2.H0_H0, R53, R20 ;  /* 0x0000003502147231 */ /* 0x000fe20000200814 */
[----:B------:R-:W-:Y:S02]  /*3a90*/  SHF.R.U32.HI R25, RZ, 0x8, R25 ;  /* 0x00000008ff197819 */ /* 0x000fe40000011619 */
[----:B------:R-:W-:Y:S02]  /*3aa0*/  SHF.R.U32.HI R53, RZ, 0x18, R24 ;  /* 0x00000018ff357819 */ /* 0x000fe40000011618 */
[----:B------:R-:W-:Y:S02]  /*3ab0*/  LOP3.LUT R55, R55, 0xff, RZ, 0xc0, !PT ;  /* 0x000000ff37377812 */ /* 0x000fe400078ec0ff */
        /* <DEDUP_REMOVED lines=9> */
[----:B------:R-:W-:-:S02]  /*3b50*/  SHF.R.U32.HI R54, RZ, 0x8, R54 ;  /* 0x00000008ff367819 */ /* 0x000fc40000011636 */
[----:B------:R-:W-:Y:S01]  /*3b60*/  F2FP.F16.E4M3.UNPACK_B R56, R56 ;  /* 0x00000038ff38723e */ /* 0x000fe200020006ff */
[----:B------:R-:W-:Y:S01]  /*3b70*/  HADD2.F32 R48, -RZ, R48.H0_H0 ;  /* 0x20000030ff307230 */ /* 0x000fe20000004100 */
[----:B------:R-:W-:Y:S01]  /*3b80*/  F2FP.F16.E4M3.UNPACK_B R54, R54 ;  /* 0x00000036ff36723e */ /* 0x000fe200020006ff */
[----:B------:R-:W-:Y:S01]  /*3b90*/  HADD2.F32 R51, -RZ, R51.H0_H0 ;  /* 0x20000033ff337230 */ /* 0x000fe20000004100 */
[----:B------:R-:W-:Y:S02]  /*3ba0*/  F2FP.BF16.F32.PACK_AB.RZ R25, R25, R28 ;  /* 0x0000001c1919723e */ /* 0x000fe400000190ff */
[----:B------:R-:W-:Y:S02]  /*3bb0*/  F2FP.F16.E4M3.UNPACK_B R14, R14 ;  /* 0x0000000eff0e723e */ /* 0x000fe400020006ff */
[----:B------:R-:W-:Y:S01]  /*3bc0*/  LOP3.LUT R24, R12, 0xff, RZ, 0xc0, !PT ;  /* 0x000000ff0c187812 */ /* 0x000fe200078ec0ff */
[----:B------:R-:W-:Y:S01]  /*3bd0*/  HADD2.F32 R12, -RZ, R56.H0_H0 ;  /* 0x20000038ff0c7230 */ /* 0x000fe20000004100 */
[----:B------:R-:W-:-:S02]  /*3be0*/  F2FP.BF16.F32.PACK_AB.RZ R28, R53, R55 ;  /* 0x00000037351c723e */ /* 0x000fc400000190ff */
[----:B------:R-:W-:Y:S01]  /*3bf0*/  LOP3.LUT R53, R22, 0xffff, RZ, 0xc0, !PT ;  /* 0x0000ffff16357812 */ /* 0x000fe200078ec0ff */
[----:B------:R-:W-:Y:S01]  /*3c00*/  HADD2.F32 R54, -RZ, R54.H0_H0 ;  /* 0x20000036ff367230 */ /* 0x000fe20000004100 */
[----:B------:R-:W-:Y:S02]  /*3c10*/  F2FP.F16.E4M3.UNPACK_B R49, R49 ;  /* 0x00000031ff31723e */ /* 0x000fe400020006ff */
[----:B------:R-:W-:Y:S01]  /*3c20*/  F2FP.F16.E4M3.UNPACK_B R52, R52 ;  /* 0x00000034ff34723e */ /* 0x000fe200020006ff */
[----:B------:R-:W-:Y:S01]  /*3c30*/  HADD2.F32 R14, -RZ, R14.H0_H0 ;  /* 0x2000000eff0e7230 */ /* 0x000fe20000004100 */
[----:B------:R-:W-:Y:S01]  /*3c40*/  F2FP.F16.E4M3.UNPACK_B R50, R50 ;  /* 0x00000032ff32723e */ /* 0x000fe200020006ff */
[----:B------:R-:W-:Y:S01]  /*3c50*/  HADD2.F32 R15, -RZ, R15.H0_H0 ;  /* 0x2000000fff0f7230 */ /* 0x000fe20000004100 */
[----:B------:R-:W-:Y:S02]  /*3c60*/  F2FP.F16.E4M3.UNPACK_B R24, R24 ;  /* 0x00000018ff18723e */ /* 0x000fe400020006ff */
[----:B------:R-:W-:Y:S01]  /*3c70*/  F2FP.BF16.F32.PACK_AB.RZ R48, R48, R51 ;  /* 0x000000333030723e */ /* 0x000fe200000190ff */
[----:B------:R-:W-:Y:S01]  /*3c80*/  HFMA2.BF16_V2 R29, R2.H0_H0, R13, R29 ;  /* 0x0000000d021d7231 */ /* 0x000fe2000020081d */
[----:B------:R-:W-:-:S02]  /*3c90*/  LOP3.LUT R51, R22, 0xff, RZ, 0xc0, !PT ;  /* 0x000000ff16337812 */ /* 0x000fc400078ec0ff */
[----:B------:R-:W-:Y:S02]  /*3ca0*/  SHF.R.U32.HI R53, RZ, 0x8, R53 ;  /* 0x00000008ff357819 */ /* 0x000fe40000011635 */
[----:B------:R-:W-:Y:S01]  /*3cb0*/  F2FP.BF16.F32.PACK_AB.RZ R32, R32, R12 ;  /* 0x0000000c2020723e */ /* 0x000fe200000190ff */
[----:B------:R-:W-:Y:S01]  /*3cc0*/  IMAD.WIDE R12, R3, 0x10, R6 ;  /* 0x00000010030c7825 */ /* 0x000fe200078e0206 */
[----:B------:R-:W-:Y:S02]  /*3cd0*/  F2FP.BF16.F32.PACK_AB.RZ R33, R54, R33 ;  /* 0x000000213621723e */ /* 0x000fe400000190ff */
[----:B------:R-:W-:Y:S01]  /*3ce0*/  F2FP.F16.E4M3.UNPACK_B R51, R51 ;  /* 0x00000033ff33723e */ /* 0x000fe200020006ff */
[----:B------:R-:W-:Y:S01]  /*3cf0*/  HADD2.F32 R49, -RZ, R49.H0_H0 ;  /* 0x20000031ff317230 */ /* 0x000fe20000004100 */
[----:B------:R-:W-:Y:S01]  /*3d00*/  F2FP.F16.E4M3.UNPACK_B R53, R53 ;  /* 0x00000035ff35723e */ /* 0x000fe200020006ff */
[----:B------:R-:W-:Y:S01]  /*3d10*/  HADD2.F32 R52, -RZ, R52.H0_H0 ;  /* 0x20000034ff347230 */ /* 0x000fe20000004100 */
[----:B------:R-:W-:Y:S01]  /*3d20*/  F2FP.BF16.F32.PACK_AB.RZ R54, R15, R14 ;  /* 0x0000000e0f36723e */ /* 0x000fe200000190ff */
[----:B------:R-:W-:Y:S01]  /*3d30*/  HADD2.F32 R50, -RZ, R50.H0_H0 ;  /* 0x20000032ff327230 */ /* 0x000fe20000004100 */
[----:B------:R-:W3:Y:S01]  /*3d40*/  LD.E.128 R12, desc[UR36][R12.64] ;  /* 0x000000240c0c7980 */ /* 0x000ee2000c101d00 */
[----:B------:R-:W-:Y:S01]  /*3d50*/  HADD2.F32 R24, -RZ, R24.H0_H0 ;  /* 0x20000018ff187230 */ /* 0x000fe20000004100 */
[----:B------:R-:W-:Y:S01]  /*3d60*/  F2FP.BF16.F32.PACK_AB.RZ R49, R52, R49 ;  /* 0x000000313431723e */ /* 0x000fe200000190ff */
[----:B------:R-:W-:Y:S01]  /*3d70*/  HADD2.F32 R51, -RZ, R51.H0_H0 ;  /* 0x20000033ff337230 */ /* 0x000fe20000004100 */
[--C-:B------:R-:W-:Y:S01]  /*3d80*/  SHF.R.U32.HI R58, RZ, 0x18, R22.reuse ;  /* 0x00000018ff3a7819 */ /* 0x100fe20000011616 */
[----:B------:R-:W-:Y:S01]  /*3d90*/  HADD2.F32 R53, -RZ, R53.H0_H0 ;  /* 0x20000035ff357230 */ /* 0x000fe20000004100 */
[----:B------:R-:W-:Y:S01]  /*3da0*/  F2FP.BF16.F32.PACK_AB.RZ R50, R50, R24 ;  /* 0x000000183232723e */ /* 0x000fe200000190ff */
[C---:B------:R-:W-:Y:S01]  /*3db0*/  HFMA2.BF16_V2 R47, R2.reuse.H0_H0, R54, R47 ;  /* 0x00000036022f7231 */ /* 0x040fe2000020082f */
[----:B------:R-:W-:Y:S01]  /*3dc0*/  SHF.R.U32.HI R54, RZ, 0x10, R22 ;  /* 0x00000010ff367819 */ /* 0x000fe20000011616 */
[C---:B------:R-:W-:Y:S01]  /*3dd0*/  HFMA2.BF16_V2 R24, R2.reuse.H0_H0, R48, R19 ;  /* 0x0000003002187231 */ /* 0x040fe20000200813 */
[----:B------:R-:W-:Y:S01]  /*3de0*/  F2FP.F16.E4M3.UNPACK_B R58, R58 ;  /* 0x0000003aff3a723e */ /* 0x000fe200020006ff */
[C---:B------:R-:W-:Y:S01]  /*3df0*/  HFMA2.BF16_V2 R48, R2.reuse.H0_H0, R49, R18 ;  /* 0x0000003102307231 */ /* 0x040fe20000200812 */
[----:B------:R-:W-:Y:S01]  /*3e00*/  F2FP.BF16.F32.PACK_AB.RZ R22, R53, R51 ;  /* 0x000000333516723e */ /* 0x000fe200000190ff */
        /* <DEDUP_REMOVED lines=10> */
[C---:B------:R-:W-:Y:S02]  /*3eb0*/  LOP3.LUT R30, R31.reuse, 0xffff, RZ, 0xc0, !PT ;  /* 0x0000ffff1f1e7812 */ /* 0x040fe400078ec0ff */
[----:B------:R-:W-:Y:S02]  /*3ec0*/  LOP3.LUT R54, R31, 0xff, RZ, 0xc0, !PT ;  /* 0x000000ff1f367812 */ /* 0x000fe400078ec0ff */
[--C-:B------:R-:W-:Y:S02]  /*3ed0*/  SHF.R.U32.HI R23, RZ, 0x10, R31.reuse ;  /* 0x00000010ff177819 */ /* 0x100fe4000001161f */
[----:B------:R-:W-:Y:S01]  /*3ee0*/  SHF.R.U32.HI R56, RZ, 0x18, R31 ;  /* 0x00000018ff387819 */ /* 0x000fe2000001161f */
[----:B------:R-:W-:Y:S01]  /*3ef0*/  HADD2.F32 R31, -RZ, R58.H0_H0 ;  /* 0x2000003aff1f7230 */ /* 0x000fe20000004100 */
[C---:B----4-:R-:W-:Y:S01]  /*3f00*/  LOP3.LUT R58, R37.reuse, 0xffff, RZ, 0xc0, !PT ;  /* 0x0000ffff253a7812 */ /* 0x050fe200078ec0ff */
[C---:B------:R-:W-:Y:S01]  /*3f10*/  HFMA2.BF16_V2 R21, R2.reuse.H0_H0, R33, R21 ;  /* 0x0000002102157231 */ /* 0x040fe20000200815 */
[----:B------:R-:W-:Y:S01]  /*3f20*/  LOP3.LUT R33, R37, 0xff, RZ, 0xc0, !PT ;  /* 0x000000ff25217812 */ /* 0x000fe200078ec0ff */
[----:B------:R-:W-:Y:S01]  /*3f30*/  HFMA2.BF16_V2 R32, R2.H0_H0, R32, R17 ;  /* 0x0000002002207231 */ /* 0x000fe20000200811 */
[----:B------:R-:W-:-:S02]  /*3f40*/  SHF.R.U32.HI R58, RZ, 0x8, R58 ;  /* 0x00000008ff3a7819 */ /* 0x000fc4000001163a */
[--C-:B------:R-:W-:Y:S02]  /*3f50*/  SHF.R.U32.HI R17, RZ, 0x18, R37.reuse ;  /* 0x00000018ff117819 */ /* 0x100fe40000011625 */
[----:B------:R-:W-:Y:S02]  /*3f60*/  SHF.R.U32.HI R37, RZ, 0x10, R37 ;  /* 0x00000010ff257819 */ /* 0x000fe40000011625 */
[----:B------:R-:W-:Y:S02]  /*3f70*/  F2FP.F16.E4M3.UNPACK_B R18, R18 ;  /* 0x00000012ff12723e */ /* 0x000fe400020006ff */
[----:B------:R-:W-:Y:S02]  /*3f80*/  SHF.R.U32.HI R59, RZ, 0x8, R16 ;  /* 0x00000008ff3b7819 */ /* 0x000fe40000011610 */
[----:B------:R-:W-:Y:S02]  /*3f90*/  F2FP.F16.E4M3.UNPACK_B R33, R33 ;  /* 0x00000021ff21723e */ /* 0x000fe400020006ff */
[----:B------:R-:W-:Y:S01]  /*3fa0*/  F2FP.F16.E4M3.UNPACK_B R16, R58 ;  /* 0x0000003aff10723e */ /* 0x000fe200020006ff */
[C---:B------:R-:W-:Y:S01]  /*3fb0*/  HFMA2.BF16_V2 R20, R2.reuse.H0_H0, R25, R20 ;  /* 0x0000001902147231 */ /* 0x040fe20000200814 */
[----:B------:R-:W-:Y:S01]  /*3fc0*/  LOP3.LUT R37, R37, 0xff, RZ, 0xc0, !PT ;  /* 0x000000ff25257812 */ /* 0x000fe200078ec0ff */
[----:B------:R-:W-:Y:S01]  /*3fd0*/  HADD2.F32 R25, -RZ, R18.H0_H0 ;  /* 0x20000012ff197230 */ /* 0x000fe20000004100 */
[----:B------:R-:W-:Y:S01]  /*3fe0*/  LOP3.LUT R58, R52, 0xff, RZ, 0xc0, !PT ;  /* 0x000000ff343a7812 */ /* 0x000fe200078ec0ff */
[----:B------:R-:W-:Y:S01]  /*3ff0*/  HADD2.F32 R18, -RZ, R33.H0_H0 ;  /* 0x20000021ff127230 */ /* 0x000fe20000004100 */
[----:B------:R-:W-:Y:S01]  /*4000*/  F2FP.F16.E4M3.UNPACK_B R17, R17 ;  /* 0x00000011ff11723e */ /* 0x000fe200020006ff */
[----:B------:R-:W-:Y:S01]  /*4010*/  HADD2.F32 R52, -RZ, R16.H0_H0 ;  /* 0x20000010ff347230 */ /* 0x000fe20000004100 */
[----:B------:R-:W-:Y:S01]  /*4020*/  F2FP.F16.E4M3.UNPACK_B R37, R37 ;  /* 0x00000025ff25723e */ /* 0x000fe200020006ff */
[----:B------:R-:W-:Y:S01]  /*4030*/  HFMA2.BF16_V2 R28, R2.H0_H0, R28, R29 ;  /* 0x0000001c021c7231 */ /* 0x000fe2000020081d */
[----:B------:R-:W-:Y:S01]  /*4040*/  F2FP.F16.E4M3.UNPACK_B R16, R58 ;  /* 0x0000003aff10723e */ /* 0x000fe200020006ff */
[----:B------:R-:W-:Y:S01]  /*4050*/  HADD2.F32 R17, -RZ, R17.H0_H0 ;  /* 0x20000011ff117230 */ /* 0x000fe20000004100 */
[----:B------:R-:W-:Y:S01]  /*4060*/  F2FP.BF16.F32.PACK_AB.RZ R18, R52, R18 ;  /* 0x000000123412723e */ /* 0x000fe200000190ff */
[----:B------:R-:W-:Y:S01]  /*4070*/  HADD2.F32 R29, -RZ, R37.H0_H0 ;  /* 0x20000025ff1d7230 */ /* 0x000fe20000004100 */
[----:B------:R-:W-:-:S02]  /*4080*/  LOP3.LUT R52, R36, 0xffff, RZ, 0xc0, !PT ;  /* 0x0000ffff24347812 */ /* 0x000fc400078ec0ff */
[----:B------:R-:W-:Y:S02]  /*4090*/  LOP3.LUT R58, R36, 0xff, RZ, 0xc0, !PT ;  /* 0x000000ff243a7812 */ /* 0x000fe400078ec0ff */
[----:B------:R-:W-:Y:S02]  /*40a0*/  F2FP.F16.E4M3.UNPACK_B R37, R19 ;  /* 0x00000013ff25723e */ /* 0x000fe400020006ff */
[----:B------:R-:W-:Y:S02]  /*40b0*/  SHF.R.U32.HI R52, RZ, 0x8, R52 ;  /* 0x00000008ff347819 */ /* 0x000fe40000011634 */
[----:B------:R-:W-:Y:S02]  /*40c0*/  F2FP.F16.E4M3.UNPACK_B R19, R58 ;  /* 0x0000003aff13723e */ /* 0x000fe400020006ff */
[----:B------:R-:W-:Y:S02]  /*40d0*/  F2FP.BF16.F32.PACK_AB.RZ R29, R17, R29 ;  /* 0x0000001d111d723e */ /* 0x000fe400000190ff */
        /* <DEDUP_REMOVED lines=8> */
[----:B------:R-:W-:-:S03]  /*4160*/  F2FP.F16.E4M3.UNPACK_B R58, R58 ;  /* 0x0000003aff3a723e */ /* 0x000fc600020006ff */
[----:B------:R-:W-:Y:S01]  /*4170*/  HADD2.F32 R19, -RZ, R17.H0_H0 ;  /* 0x20000011ff137230 */ /* 0x000fe20000004100 */
[----:B------:R-:W-:Y:S01]  /*4180*/  F2FP.BF16.F32.PACK_AB.RZ R52, R16, R52 ;  /* 0x000000341034723e */ /* 0x000fe200000190ff */
[----:B------:R-:W-:Y:S02]  /*4190*/  HADD2.F32 R58, -RZ, R58.H0_H0 ;  /* 0x2000003aff3a7230 */ /* 0x000fe40000004100 */
[----:B------:R-:W-:-:S04]  /*41a0*/  IMAD.WIDE R16, R3, 0x10, R40 ;  /* 0x0000001003107825 */ /* 0x000fc800078e0228 */
[----:B------:R-:W-:Y:S01]  /*41b0*/  HFMA2.BF16_V2 R21, R2.H0_H0, R18, R21 ;  /* 0x0000001202157231 */ /* 0x000fe20000200815 */
[----:B------:R-:W-:Y:S02]  /*41c0*/  F2FP.BF16.F32.PACK_AB.RZ R58, R19, R58 ;  /* 0x0000003a133a723e */ /* 0x000fe400000190ff */
[----:B------:R-:W4:Y:S01]  /*41d0*/  LD.E.128 R16, desc[UR36][R16.64] ;  /* 0x0000002410107980 */ /* 0x000f22000c101d00 */
[----:B------:R-:W-:Y:S02]  /*41e0*/  SHF.R.U32.HI R53, RZ, 0x8, R53 ;  /* 0x00000008ff357819 */ /* 0x000fe40000011635 */
[----:B------:R-:W-:Y:S02]  /*41f0*/  F2FP.F16.E4M3.UNPACK_B R50, R50 ;  /* 0x00000032ff32723e */ /* 0x000fe400020006ff */
[----:B------:R-:W-:Y:S02]  /*4200*/  F2FP.F16.E4M3.UNPACK_B R33, R59 ;  /* 0x0000003bff21723e */ /* 0x000fe400020006ff */
[----:B------:R-:W-:-:S02]  /*4210*/  SHF.R.U32.HI R30, RZ, 0x8, R30 ;  /* 0x00000008ff1e7819 */ /* 0x000fc4000001161e */
[----:B------:R-:W-:Y:S02]  /*4220*/  F2FP.F16.E4M3.UNPACK_B R57, R57 ;  /* 0x00000039ff39723e */ /* 0x000fe400020006ff */
[----:B------:R-:W-:Y:S01]  /*4230*/  F2FP.F16.E4M3.UNPACK_B R3, R53 ;  /* 0x00000035ff03723e */ /* 0x000fe200020006ff */
[----:B------:R-:W-:Y:S01]  /*4240*/  HADD2.F32 R50, -RZ, R50.H0_H0 ;  /* 0x20000032ff327230 */ /* 0x000fe20000004100 */
[----:B------:R-:W-:Y:S01]  /*4250*/  F2FP.F16.E4M3.UNPACK_B R54, R54 ;  /* 0x00000036ff36723e */ /* 0x000fe200020006ff */
[----:B------:R-:W-:Y:S01]  /*4260*/  HADD2.F32 R33, -RZ, R33.H0_H0 ;  /* 0x20000021ff217230 */ /* 0x000fe20000004100 */
        /* <DEDUP_REMOVED lines=8> */
[----:B------:R-:W-:Y:S01]  /*42f0*/  HADD2.F32 R54, -RZ, R54.H0_H0 ;  /* 0x20000036ff367230 */ /* 0x000fe20000004100 */
[----:B------:R-:W-:Y:S01]  /*4300*/  F2FP.BF16.F32.PACK_AB.RZ R33, R33, R50 ;  /* 0x000000322121723e */ /* 0x000fe200000190ff */
[----:B------:R-:W-:Y:S01]  /*4310*/  HADD2.F32 R30, -RZ, R30.H0_H0 ;  /* 0x2000001eff1e7230 */ /* 0x000fe20000004100 */
[----:B------:R-:W-:-:S02]  /*4320*/  F2FP.F16.E4M3.UNPACK_B R56, R56 ;  /* 0x00000038ff38723e */ /* 0x000fc400020006ff */
[----:B------:R-:W-:Y:S01]  /*4330*/  F2FP.F16.E4M3.UNPACK_B R23, R23 ;  /* 0x00000017ff17723e */ /* 0x000fe200020006ff */
[----:B------:R-:W-:Y:S01]  /*4340*/  HADD2.F32 R55, -RZ, R55.H0_H0 ;  /* 0x20000037ff377230 */ /* 0x000fe20000004100 */
[----:B------:R-:W-:Y:S01]  /*4350*/  F2FP.BF16.F32.PACK_AB.RZ R31, R31, R57 ;  /* 0x000000391f1f723e */ /* 0x000fe200000190ff */
[----:B------:R-:W-:Y:S01]  /*4360*/  HADD2.F32 R51, -RZ, R51.H0_H0 ;  /* 0x20000033ff337230 */ /* 0x000fe20000004100 */
[----:B------:R-:W-:Y:S01]  /*4370*/  F2FP.BF16.F32.PACK_AB.RZ R3, R3, R37 ;  /* 0x000000250303723e */ /* 0x000fe200000190ff */
[C---:B------:R-:W-:Y:S01]  /*4380*/  HFMA2.BF16_V2 R22, R2.reuse.H0_H0, R22, R47 ;  /* 0x0000001602167231 */ /* 0x040fe2000020082f */
[----:B------:R-:W-:Y:S01]  /*4390*/  F2FP.BF16.F32.PACK_AB.RZ R30, R30, R54 ;  /* 0x000000361e1e723e */ /* 0x000fe200000190ff */
[----:B------:R-:W-:Y:S02]  /*43a0*/  HFMA2.BF16_V2 R33, R2.H0_H0, R33, R48 ;  /* 0x0000002102217231 */ /* 0x000fe40000200830 */
[----:B------:R-:W-:Y:S01]  /*43b0*/  HADD2.F32 R56, -RZ, R56.H0_H0 ;  /* 0x20000038ff387230 */ /* 0x000fe20000004100 */
[----:B------:R-:W-:Y:S01]  /*43c0*/  F2FP.BF16.F32.PACK_AB.RZ R25, R25, R36 ;  /* 0x000000241919723e */ /* 0x000fe200000190ff */
[----:B------:R-:W-:-:S02]  /*43d0*/  HADD2.F32 R23, -RZ, R23.H0_H0 ;  /* 0x20000017ff177230 */ /* 0x000fc40000004100 */
[C---:B------:R-:W-:Y:S01]  /*43e0*/  HFMA2.BF16_V2 R31, R2.reuse.H0_H0, R31, R24 ;  /* 0x0000001f021f7231 */ /* 0x040fe20000200818 */
[----:B------:R-:W-:Y:S01]  /*43f0*/  F2FP.BF16.F32.PACK_AB.RZ R51, R55, R51 ;  /* 0x000000333733723e */ /* 0x000fe200000190ff */
[C---:B------:R-:W-:Y:S02]  /*4400*/  HFMA2.BF16_V2 R24, R2.reuse.H0_H0, R3, R22 ;  /* 0x0000000302187231 */ /* 0x040fe40000200816 */
[C---:B------:R-:W-:Y:S01]  /*4410*/  HFMA2.BF16_V2 R3, R2.reuse.H0_H0, R30, R33 ;  /* 0x0000001e02037231 */ /* 0x040fe20000200821 */
[C---:B------:R-:W-:Y:S01]  /*4420*/  LOP3.LUT R33, R35.reuse, 0xffff, RZ, 0xc0, !PT ;  /* 0x0000ffff23217812 */ /* 0x040fe200078ec0ff */
[C---:B------:R-:W-:Y:S01]  /*4430*/  HFMA2.BF16_V2 R25, R2.reuse.H0_H0, R25, R49 ;  /* 0x0000001902197231 */ /* 0x040fe20000200831 */
[----:B------:R-:W-:Y:S01]  /*4440*/  F2FP.BF16.F32.PACK_AB.RZ R23, R56, R23 ;  /* 0x000000173817723e */ /* 0x000fe200000190ff */
[----:B------:R-:W-:Y:S01]  /*4450*/  HFMA2.BF16_V2 R22, R2.H0_H0, R51, R31 ;  /* 0x0000003302167231 */ /* 0x000fe2000020081f */
[----:B------:R-:W-:Y:S02]  /*4460*/  SHF.R.U32.HI R30, RZ, 0x10, R34 ;  /* 0x00000010ff1e7819 */ /* 0x000fe40000011622 */
[----:B------:R-:W-:-:S02]  /*4470*/  LOP3.LUT R49, R35, 0xff, RZ, 0xc0, !PT ;  /* 0x000000ff23317812 */ /* 0x000fc400078ec0ff */
[----:B------:R-:W-:Y:S02]  /*4480*/  SHF.R.U32.HI R31, RZ, 0x10, R35 ;  /* 0x00000010ff1f7819 */ /* 0x000fe40000011623 */
[----:B------:R-:W-:Y:S02]  /*4490*/  LOP3.LUT R53, R27, 0xffff, RZ, 0xc0, !PT ;  /* 0x0000ffff1b357812 */ /* 0x000fe400078ec0ff */
[----:B------:R-:W-:Y:S01]  /*44a0*/  SHF.R.U32.HI R33, RZ, 0x8, R33 ;  /* 0x00000008ff217819 */ /* 0x000fe20000011621 */
[----:B------:R-:W-:Y:S01]  /*44b0*/  HFMA2.BF16_V2 R23, R2.H0_H0, R23, R25 ;  /* 0x0000001702177231 */ /* 0x000fe20000200819 */
[----:B------:R-:W-:Y:S02]  /*44c0*/  SHF.R.U32.HI R48, RZ, 0x18, R35 ;  /* 0x00000018ff307819 */ /* 0x000fe40000011623 */
[C---:B------:R-:W-:Y:S02]  /*44d0*/  LOP3.LUT R25, R34.reuse, 0xffff, RZ, 0xc0, !PT ;  /* 0x0000ffff22197812 */ /* 0x040fe400078ec0ff */
[----:B------:R-:W-:-:S02]  /*44e0*/  LOP3.LUT R47, R34, 0xff, RZ, 0xc0, !PT ;  /* 0x000000ff222f7812 */ /* 0x000fc400078ec0ff */
[C---:B------:R-:W-:Y:S02]  /*44f0*/  LOP3.LUT R36, R26.reuse, 0xffff, RZ, 0xc0, !PT ;  /* 0x0000ffff1a247812 */ /* 0x040fe400078ec0ff */
[----:B------:R-:W-:Y:S02]  /*4500*/  LOP3.LUT R37, R26, 0xff, RZ, 0xc0, !PT ;  /* 0x000000ff1a257812 */ /* 0x000fe400078ec0ff */
[--C-:B------:R-:W-:Y:S02]  /*4510*/  SHF.R.U32.HI R35, RZ, 0x10, R26.reuse ;  /* 0x00000010ff237819 */ /* 0x100fe4000001161a */
[----:B------:R-:W-:Y:S02]  /*4520*/  SHF.R.U32.HI R50, RZ, 0x18, R26 ;  /* 0x00000018ff327819 */ /* 0x000fe4000001161a */
[----:B------:R-:W-:Y:S02]  /*4530*/  SHF.R.U32.HI R34, RZ, 0x18, R34 ;  /* 0x00000018ff227819 */ /* 0x000fe40000011622 */
[----:B------:R-:W-:-:S02]  /*4540*/  F2FP.F16.E4M3.UNPACK_B R49, R49 ;  /* 0x00000031ff31723e */ /* 0x000fc400020006ff */
[----:B------:R-:W-:Y:S02]  /*4550*/  LOP3.LUT R26, R27, 0xff, RZ, 0xc0, !PT ;  /* 0x000000ff1b1a7812 */ /* 0x000fe400078ec0ff */
[----:B------:R-:W-:Y:S02]  /*4560*/  SHF.R.U32.HI R51, RZ, 0x10, R27 ;  /* 0x00000010ff337819 */ /* 0x000fe4000001161b */
[----:B------:R-:W-:Y:S02]  /*4570*/  LOP3.LUT R30, R30, 0xff, RZ, 0xc0, !PT ;  /* 0x000000ff1e1e7812 */ /* 0x000fe400078ec0ff */
[----:B------:R-:W-:Y:S02]  /*4580*/  LOP3.LUT R31, R31, 0xff, RZ, 0xc0, !PT ;  /* 0x000000ff1f1f7812 */ /* 0x000fe400078ec0ff */
[----:B------:R-:W-:Y:S02]  /*4590*/  F2FP.F16.E4M3.UNPACK_B R33, R33 ;  /* 0x00000021ff21723e */ /* 0x000fe400020006ff */
[----:B------:R-:W-:-:S02]  /*45a0*/  SHF.R.U32.HI R53, RZ, 0x8, R53 ;  /* 0x00000008ff357819 */ /* 0x000fc40000011635 */
[----:B------:R-:W-:Y:S01]  /*45b0*/  SHF.R.U32.HI R25, RZ, 0x8, R25 ;  /* 0x00000008ff197819 */ /* 0x000fe20000011619 */
[----:B------:R-:W-:Y:S01]  /*45c0*/  HADD2.F32 R49, -RZ, R49.H0_H0 ;  /* 0x20000031ff317230 */ /* 0x000fe20000004100 */
[----:B------:R-:W-:Y:S01]  /*45d0*/  F2FP.F16.E4M3.UNPACK_B R34, R34 ;  /* 0x00000022ff22723e */ /* 0x000fe200020006ff */
[----:B------:R-:W-:Y:S01]  /*45e0*/  HADD2.F32 R33, -RZ, R33.H0_H0 ;  /* 0x20000021ff217230 */ /* 0x000fe20000004100 */
[----:B------:R-:W-:Y:S02]  /*45f0*/  F2FP.F16.E4M3.UNPACK_B R48, R48 ;  /* 0x00000030ff30723e */ /* 0x000fe400020006ff */
[----:B------:R-:W-:Y:S02]  /*4600*/  SHF.R.U32.HI R27, RZ, 0x18, R27 ;  /* 0x00000018ff1b7819 */ /* 0x000fe4000001161b */
[----:B------:R-:W-:Y:S02]  /*4610*/  F2FP.F16.E4M3.UNPACK_B R30, R30 ;  /* 0x0000001eff1e723e */ /* 0x000fe400020006ff */
[----:B------:R-:W-:-:S02]  /*4620*/  F2FP.F16.E4M3.UNPACK_B R31, R31 ;  /* 0x0000001fff1f723e */ /* 0x000fc400020006ff */
[----:B------:R-:W-:Y:S02]  /*4630*/  F2FP.F16.E4M3.UNPACK_B R26, R26 ;  /* 0x0000001aff1a723e */ /* 0x000fe400020006ff */
        /* <DEDUP_REMOVED lines=9> */
[----:B------:R-:W-:Y:S01]  /*46d0*/  F2FP.BF16.F32.PACK_AB.RZ R33, R33, R49 ;  /* 0x000000312121723e */ /* 0x000fe200000190ff */
[----:B------:R-:W-:-:S02]  /*46e0*/  HADD2.F32 R31, -RZ, R31.H0_H0 ;  /* 0x2000001fff1f7230 */ /* 0x000fc40000004100 */
[----:B------:R-:W-:Y:S02]  /*46f0*/  HADD2.F32 R26, -RZ, R26.H0_H0 ;  /* 0x2000001aff1a7230 */ /* 0x000fe40000004100 */
[----:B------:R-:W-:Y:S01]  /*4700*/  HADD2.F32 R53, -RZ, R53.H0_H0 ;  /* 0x20000035ff357230 */ /* 0x000fe20000004100 */
[----:B------:R-:W-:Y:S01]  /*4710*/  LOP3.LUT R35, R35, 0xff, RZ, 0xc0, !PT ;  /* 0x000000ff23237812 */ /* 0x000fe200078ec0ff */
[----:B------:R-:W-:Y:S02]  /*4720*/  HADD2.F32 R47, -RZ, R47.H0_H0 ;  /* 0x2000002fff2f7230 */ /* 0x000fe40000004100 */
[----:B------:R-:W-:Y:S01]  /*4730*/  HADD2.F32 R25, -RZ, R25.H0_H0 ;  /* 0x20000019ff197230 */ /* 0x000fe20000004100 */
[----:B------:R-:W-:Y:S01]  /*4740*/  F2FP.BF16.F32.PACK_AB.RZ R30, R34, R30 ;  /* 0x0000001e221e723e */ /* 0x000fe200000190ff */
[----:B------:R-:W-:Y:S01]  /*4750*/  HADD2.F32 R27, -RZ, R27.H0_H0 ;  /* 0x2000001bff1b7230 */ /* 0x000fe20000004100 */
[----:B------:R-:W-:Y:S01]  /*4760*/  F2FP.BF16.F32.PACK_AB.RZ R31, R48, R31 ;  /* 0x0000001f301f723e */ /* 0x000fe200000190ff */
[----:B------:R-:W-:Y:S01]  /*4770*/  HADD2.F32 R51, -RZ, R51.H0_H0 ;  /* 0x20000033ff337230 */ /* 0x000fe20000004100 */
[----:B------:R-:W-:Y:S01]  /*4780*/  F2FP.BF16.F32.PACK_AB.RZ R26, R53, R26 ;  /* 0x0000001a351a723e */ /* 0x000fe200000190ff */
[----:B------:R-:W-:Y:S01]  /*4790*/  HFMA2.BF16_V2 R3, R2.H0_H0, R33, R3 ;  /* 0x0000002102037231 */ /* 0x000fe20000200803 */
[----:B------:R-:W-:-:S02]  /*47a0*/  F2FP.F16.E4M3.UNPACK_B R50, R50 ;  /* 0x00000032ff32723e */ /* 0x000fc400020006ff */
[----:B------:R-:W-:Y:S02]  /*47b0*/  F2FP.F16.E4M3.UNPACK_B R35, R35 ;  /* 0x00000023ff23723e */ /* 0x000fe400020006ff */
[----:B------:R-:W-:Y:S01]  /*47c0*/  F2FP.BF16.F32.PACK_AB.RZ R25, R25, R47 ;  /* 0x0000002f1919723e */ /* 0x000fe200000190ff */
[C---:B------:R-:W-:Y:S01]  /*47d0*/  HFMA2.BF16_V2 R22, R2.reuse.H0_H0, R30, R22 ;  /* 0x0000001e02167231 */ /* 0x040fe20000200816 */
[----:B------:R-:W-:Y:S01]  /*47e0*/  F2FP.BF16.F32.PACK_AB.RZ R27, R27, R51 ;  /* 0x000000331b1b723e */ /* 0x000fe200000190ff */
[C---:B------:R-:W-:Y:S01]  /*47f0*/  HFMA2.BF16_V2 R23, R2.reuse.H0_H0, R31, R23 ;  /* 0x0000001f02177231 */ /* 0x040fe20000200817 */
[----:B------:R-:W-:Y:S01]  /*4800*/  SHF.R.U32.HI R36, RZ, 0x8, R36 ;  /* 0x00000008ff247819 */ /* 0x000fe20000011624 */
[C---:B------:R-:W-:Y:S02]  /*4810*/  HFMA2.BF16_V2 R3, R2.reuse.H0_H0, R26, R3 ;  /* 0x0000001a02037231 */ /* 0x040fe40000200803 */
[----:B------:R-:W-:Y:S01]  /*4820*/  HADD2.F32 R50, -RZ, R50.H0_H0 ;  /* 0x20000032ff327230 */ /* 0x000fe20000004100 */
[----:B------:R-:W-:Y:S01]  /*4830*/  SHF.R.U32.HI R30, RZ, 0x18, R38 ;  /* 0x00000018ff1e7819 */ /* 0x000fe20000011626 */
[----:B------:R-:W-:Y:S01]  /*4840*/  HADD2.F32 R35, -RZ, R35.H0_H0 ;  /* 0x20000023ff237230 */ /* 0x000fe20000004100 */
[C---:B------:R-:W-:Y:S01]  /*4850*/  LOP3.LUT R26, R38.reuse, 0xffff, RZ, 0xc0, !PT ;  /* 0x0000ffff261a7812 */ /* 0x040fe200078ec0ff */
[C---:B------:R-:W-:Y:S01]  /*4860*/  HFMA2.BF16_V2 R24, R2.reuse.H0_H0, R25, R24 ;  /* 0x0000001902187231 */ /* 0x040fe20000200818 */
[----:B------:R-:W-:Y:S01]  /*4870*/  LOP3.LUT R25, R38, 0xff, RZ, 0xc0, !PT ;  /* 0x000000ff26197812 */ /* 0x000fe200078ec0ff */
[----:B------:R-:W-:Y:S01]  /*4880*/  HFMA2.BF16_V2 R27, R2.H0_H0, R27, R23 ;  /* 0x0000001b021b7231 */ /* 0x000fe20000200817 */
[----:B------:R-:W-:-:S02]  /*4890*/  F2FP.F16.E4M3.UNPACK_B R37, R37 ;  /* 0x00000025ff25723e */ /* 0x000fc400020006ff */
[----:B------:R-:W-:Y:S02]  /*48a0*/  F2FP.F16.E4M3.UNPACK_B R36, R36 ;  /* 0x00000024ff24723e */ /* 0x000fe400020006ff */
[----:B------:R-:W-:Y:S02]  /*48b0*/  F2FP.F16.E4M3.UNPACK_B R23, R30 ;  /* 0x0000001eff17723e */ /* 0x000fe400020006ff */
[----:B------:R-:W-:Y:S02]  /*48c0*/  SHF.R.U32.HI R38, RZ, 0x10, R38 ;  /* 0x00000010ff267819 */ /* 0x000fe40000011626 */
[----:B------:R-:W-:Y:S02]  /*48d0*/  SHF.R.U32.HI R26, RZ, 0x8, R26 ;  /* 0x00000008ff1a7819 */ /* 0x000fe4000001161a */
[----:B------:R-:W-:Y:S02]  /*48e0*/  F2FP.BF16.F32.PACK_AB.RZ R35, R50, R35 ;  /* 0x000000233223723e */ /* 0x000fe400000190ff */
[----:B------:R-:W-:-:S02]  /*48f0*/  LOP3.LUT R31, R39, 0xffff, RZ, 0xc0, !PT ;  /* 0x0000ffff271f7812 */ /* 0x000fc400078ec0ff */
[--C-:B------:R-:W-:Y:S01]  /*4900*/  SHF.R.U32.HI R30, RZ, 0x10, R39.reuse ;  /* 0x00000010ff1e7819 */ /* 0x100fe20000011627 */
[C---:B------:R-:W-:Y:S01]  /*4910*/  HFMA2.BF16_V2 R29, R2.reuse.H0_H0, R29, R32 ;  /* 0x0000001d021d7231 */ /* 0x040fe20000200820 */
[----:B------:R-:W-:Y:S01]  /*4920*/  F2FP.F16.E4M3.UNPACK_B R25, R25 ;  /* 0x00000019ff19723e */ /* 0x000fe200020006ff */
[----:B------:R-:W-:Y:S01]  /*4930*/  HADD2.F32 R37, -RZ, R37.H0_H0 ;  /* 0x20000025ff257230 */ /* 0x000fe20000004100 */
[----:B------:R-:W-:Y:S01]  /*4940*/  LOP3.LUT R33, R39, 0xff, RZ, 0xc0, !PT ;  /* 0x000000ff27217812 */ /* 0x000fe200078ec0ff */
[----:B------:R-:W-:Y:S01]  /*4950*/  HADD2.F32 R36, -RZ, R36.H0_H0 ;  /* 0x20000024ff247230 */ /* 0x000fe20000004100 */
[----:B------:R-:W-:Y:S02]  /*4960*/  F2FP.F16.E4M3.UNPACK_B R26, R26 ;  /* 0x0000001aff1a723e */ /* 0x000fe400020006ff */
[----:B------:R-:W-:Y:S01]  /*4970*/  LOP3.LUT R38, R38, 0xff, RZ, 0xc0, !PT ;  /* 0x000000ff26267812 */ /* 0x000fe200078ec0ff */
[----:B------:R-:W-:Y:S01]  /*4980*/  HFMA2.BF16_V2 R22, R2.H0_H0, R35, R22 ;  /* 0x0000002302167231 */ /* 0x000fe20000200816 */
[----:B------:R-:W-:-:S02]  /*4990*/  SHF.R.U32.HI R39, RZ, 0x18, R39 ;  /* 0x00000018ff277819 */ /* 0x000fc40000011627 */
[----:B------:R-:W-:Y:S02]  /*49a0*/  SHF.R.U32.HI R31, RZ, 0x8, R31 ;  /* 0x00000008ff1f7819 */ /* 0x000fe4000001161f */
[----:B------:R-:W-:Y:S02]  /*49b0*/  LOP3.LUT R32, R30, 0xff, RZ, 0xc0, !PT ;  /* 0x000000ff1e207812 */ /* 0x000fe400078ec0ff */
[----:B--2---:R-:W-:Y:S01]  /*49c0*/  SHF.R.U32.HI R35, RZ, 0x10, R9 ;  /* 0x00000010ff237819 */ /* 0x004fe20000011609 */
[----:B------:R-:W-:Y:S01]  /*49d0*/  HADD2.F32 R25, -RZ, R25.H0_H0 ;  /* 0x20000019ff197230 */ /* 0x000fe20000004100 */
[----:B------:R-:W-:Y:S01]  /*49e0*/  F2FP.F16.E4M3.UNPACK_B R38, R38 ;  /* 0x00000026ff26723e */ /* 0x000fe200020006ff */
[----:B------:R-:W-:Y:S01]  /*49f0*/  HADD2.F32 R26, -RZ, R26.H0_H0 ;  /* 0x2000001aff1a7230 */ /* 0x000fe20000004100 */
[----:B------:R-:W-:Y:S02]  /*4a00*/  F2FP.F16.E4M3.UNPACK_B R33, R33 ;  /* 0x00000021ff21723e */ /* 0x000fe400020006ff */
[----:B------:R-:W-:-:S02]  /*4a10*/  F2FP.F16.E4M3.UNPACK_B R39, R39 ;  /* 0x00000027ff27723e */ /* 0x000fc400020006ff */
[----:B------:R-:W-:Y:S02]  /*4a20*/  F2FP.F16.E4M3.UNPACK_B R31, R31 ;  /* 0x0000001fff1f723e */ /* 0x000fe400020006ff */
[C---:B------:R-:W-:Y:S02]  /*4a30*/  LOP3.LUT R30, R9.reuse, 0xffff, RZ, 0xc0, !PT ;  /* 0x0000ffff091e7812 */ /* 0x040fe400078ec0ff */
[----:B------:R-:W-:Y:S02]  /*4a40*/  F2FP.F16.E4M3.UNPACK_B R32, R32 ;  /* 0x00000020ff20723e */ /* 0x000fe400020006ff */
[----:B------:R-:W-:Y:S02]  /*4a50*/  F2FP.BF16.F32.PACK_AB.RZ R36, R36, R37 ;  /* 0x000000252424723e */ /* 0x000fe400000190ff */
[----:B------:R-:W-:Y:S02]  /*4a60*/  LOP3.LUT R34, R9, 0xff, RZ, 0xc0, !PT ;  /* 0x000000ff09227812 */ /* 0x000fe400078ec0ff */
[----:B------:R-:W-:-:S02]  /*4a70*/  SHF.R.U32.HI R9, RZ, 0x18, R9 ;  /* 0x00000018ff097819 */ /* 0x000fc40000011609 */
[----:B------:R-:W-:Y:S01]  /*4a80*/  LOP3.LUT R35, R35, 0xff, RZ, 0xc0, !PT ;  /* 0x000000ff23237812 */ /* 0x000fe200078ec0ff */
[----:B------:R-:W-:Y:S01]  /*4a90*/  HADD2.F32 R23, -RZ, R23.H0_H0 ;  /* 0x20000017ff177230 */ /* 0x000fe20000004100 */
[----:B------:R-:W-:Y:S01]  /*4aa0*/  SHF.R.U32.HI R30, RZ, 0x8, R30 ;  /* 0x00000008ff1e7819 */ /* 0x000fe2000001161e */
[----:B------:R-:W-:Y:S01]  /*4ab0*/  HADD2.F32 R38, -RZ, R38.H0_H0 ;  /* 0x20000026ff267230 */ /* 0x000fe20000004100 */
[----:B------:R-:W-:Y:S01]  /*4ac0*/  F2FP.BF16.F32.PACK_AB.RZ R25, R26, R25 ;  /* 0x000000191a19723e */ /* 0x000fe200000190ff */
[----:B------:R-:W-:Y:S02]  /*4ad0*/  HADD2.F32 R33, -RZ, R33.H0_H0 ;  /* 0x20000021ff217230 */ /* 0x000fe40000004100 */
[----:B------:R-:W-:Y:S02]  /*4ae0*/  HFMA2.BF16_V2 R24, R2.H0_H0, R36, R24 ;  /* 0x0000002402187231 */ /* 0x000fe40000200818 */
[----:B------:R-:W-:Y:S01]  /*4af0*/  HADD2.F32 R39, -RZ, R39.H0_H0 ;  /* 0x20000027ff277230 */ /* 0x000fe20000004100 */
[----:B------:R-:W-:Y:S01]  /*4b00*/  F2FP.F16.E4M3.UNPACK_B R9, R9 ;  /* 0x00000009ff09723e */ /* 0x000fe200020006ff */
[----:B------:R-:W-:Y:S01]  /*4b10*/  HADD2.F32 R31, -RZ, R31.H0_H0 ;  /* 0x2000001fff1f7230 */ /* 0x000fe20000004100 */
[----:B------:R-:W-:Y:S01]  /*4b20*/  F2FP.F16.E4M3.UNPACK_B R35, R35 ;  /* 0x00000023ff23723e */ /* 0x000fe200020006ff */
[----:B------:R-:W-:Y:S01]  /*4b30*/  HADD2.F32 R32, -RZ, R32.H0_H0 ;  /* 0x20000020ff207230 */ /* 0x000fe20000004100 */
[----:B------:R-:W-:-:S02]  /*4b40*/  F2FP.F16.E4M3.UNPACK_B R34, R34 ;  /* 0x00000022ff22723e */ /* 0x000fc400020006ff */
[----:B------:R-:W-:Y:S01]  /*4b50*/  F2FP.F16.E4M3.UNPACK_B R30, R30 ;  /* 0x0000001eff1e723e */ /* 0x000fe200020006ff */
[C---:B------:R-:W-:Y:S01]  /*4b60*/  HFMA2.BF16_V2 R24, R2.reuse.H0_H0, R25, R24 ;  /* 0x0000001902187231 */ /* 0x040fe20000200818 */
[----:B------:R-:W-:Y:S01]  /*4b70*/  F2FP.BF16.F32.PACK_AB.RZ R23, R23, R38 ;  /* 0x000000261717723e */ /* 0x000fe200000190ff */
[----:B------:R-:W-:Y:S01]  /*4b80*/  HADD2.F32 R9, -RZ, R9.H0_H0 ;  /* 0x20000009ff097230 */ /* 0x000fe20000004100 */
[----:B------:R-:W-:Y:S01]  /*4b90*/  F2FP.BF16.F32.PACK_AB.RZ R31, R31, R33 ;  /* 0x000000211f1f723e */ /* 0x000fe200000190ff */
[----:B------:R-:W-:Y:S01]  /*4ba0*/  HADD2.F32 R35, -RZ, R35.H0_H0 ;  /* 0x20000023ff237230 */ /* 0x000fe20000004100 */
[----:B------:R-:W-:Y:S02]  /*4bb0*/  F2FP.BF16.F32.PACK_AB.RZ R32, R39, R32 ;  /* 0x000000202720723e */ /* 0x000fe400000190ff */
[----:B------:R-:W-:Y:S01]  /*4bc0*/  SHF.R.U32.HI R25, RZ, 0x18, R8 ;  /* 0x00000018ff197819 */ /* 0x000fe20000011608 */
[----:B------:R-:W-:Y:S02]  /*4bd0*/  HADD2.F32 R34, -RZ, R34.H0_H0 ;  /* 0x20000022ff227230 */ /* 0x000fe40000004100 */
[----:B------:R-:W-:-:S02]  /*4be0*/  HFMA2.BF16_V2 R22, R2.H0_H0, R23, R22 ;  /* 0x0000001702167231 */ /* 0x000fc40000200816 */
[----:B------:R-:W-:Y:S02]  /*4bf0*/  HADD2.F32 R30, -RZ, R30.H0_H0 ;  /* 0x2000001eff1e7230 */ /* 0x000fe40000004100 */
[C---:B------:R-:W-:Y:S01]  /*4c00*/  HFMA2.BF16_V2 R3, R2.reuse.H0_H0, R31, R3 ;  /* 0x0000001f02037231 */ /* 0x040fe20000200803 */
[----:B------:R-:W-:Y:S01]  /*4c10*/  F2FP.F16.E4M3.UNPACK_B R23, R25 ;  /* 0x00000019ff17723e */ /* 0x000fe200020006ff */
[----:B------:R-:W-:Y:S01]  /*4c20*/  HFMA2.BF16_V2 R32, R2.H0_H0, R32, R27 ;  /* 0x0000002002207231 */ /* 0x000fe2000020081b */
[C---:B------:R-:W-:Y:S02]  /*4c30*/  LOP3.LUT R26, R8.reuse, 0xff, RZ, 0xc0, !PT ;  /* 0x000000ff081a7812 */ /* 0x040fe400078ec0ff */
[----:B------:R-:W-:Y:S02]  /*4c40*/  F2FP.BF16.F32.PACK_AB.RZ R9, R9, R35 ;  /* 0x000000230909723e */ /* 0x000fe400000190ff */
[----:B------:R-:W-:Y:S02]  /*4c50*/  LOP3.LUT R25, R8, 0xffff, RZ, 0xc0, !PT ;  /* 0x0000ffff08197812 */ /* 0x000fe400078ec0ff */
[----:B------:R-:W-:-:S02]  /*4c60*/  SHF.R.U32.HI R31, RZ, 0x10, R8 ;  /* 0x00000010ff1f7819 */ /* 0x000fc40000011608 */
[--C-:B------:R-:W-:Y:S02]  /*4c70*/  SHF.R.U32.HI R27, RZ, 0x10, R10.reuse ;  /* 0x00000010ff1b7819 */ /* 0x100fe4000001160a */
[----:B------:R-:W-:Y:S02]  /*4c80*/  LOP3.LUT R8, R10, 0xffff, RZ, 0xc0, !PT ;  /* 0x0000ffff0a087812 */ /* 0x000fe400078ec0ff */
[----:B------:R-:W-:Y:S02]  /*4c90*/  SHF.R.U32.HI R35, RZ, 0x10, R11 ;  /* 0x00000010ff237819 */ /* 0x000fe4000001160b */
[----:B------:R-:W-:Y:S02]  /*4ca0*/  F2FP.BF16.F32.PACK_AB.RZ R30, R30, R34 ;  /* 0x000000221e1e723e */ /* 0x000fe400000190ff */
[----:B------:R-:W-:Y:S02]  /*4cb0*/  LOP3.LUT R33, R10, 0xff, RZ, 0xc0, !PT ;  /* 0x000000ff0a217812 */ /* 0x000fe400078ec0ff */
[----:B------:R-:W-:-:S02]  /*4cc0*/  SHF.R.U32.HI R34, RZ, 0x18, R10 ;  /* 0x00000018ff227819 */ /* 0x000fc4000001160a */
[C---:B------:R-:W-:Y:S02]  /*4cd0*/  LOP3.LUT R36, R11.reuse, 0xffff, RZ, 0xc0, !PT ;  /* 0x0000ffff0b247812 */ /* 0x040fe400078ec0ff */
[----:B------:R-:W-:Y:S02]  /*4ce0*/  LOP3.LUT R10, R11, 0xff, RZ, 0xc0, !PT ;  /* 0x000000ff0b0a7812 */ /* 0x000fe400078ec0ff */
[----:B------:R-:W-:Y:S02]  /*4cf0*/  SHF.R.U32.HI R25, RZ, 0x8, R25 ;  /* 0x00000008ff197819 */ /* 0x000fe40000011619 */
[----:B------:R-:W-:Y:S02]  /*4d00*/  LOP3.LUT R27, R27, 0xff, RZ, 0xc0, !PT ;  /* 0x000000ff1b1b7812 */ /* 0x000fe400078ec0ff */
[----:B------:R-:W-:Y:S02]  /*4d10*/  SHF.R.U32.HI R11, RZ, 0x18, R11 ;  /* 0x00000018ff0b7819 */ /* 0x000fe4000001160b */
[----:B------:R-:W-:-:S02]  /*4d20*/  SHF.R.U32.HI R8, RZ, 0x8, R8 ;  /* 0x00000008ff087819 */ /* 0x000fc40000011608 */
[----:B------:R-:W-:Y:S02]  /*4d30*/  LOP3.LUT R35, R35, 0xff, RZ, 0xc0, !PT ;  /* 0x000000ff23237812 */ /* 0x000fe400078ec0ff */
[----:B------:R-:W-:Y:S02]  /*4d40*/  LOP3.LUT R31, R31, 0xff, RZ, 0xc0, !PT ;  /* 0x000000ff1f1f7812 */ /* 0x000fe400078ec0ff */
        /* <DEDUP_REMOVED lines=8> */
[----:B------:R-:W-:Y:S02]  /*4dd0*/  SHF.R.U32.HI R36, RZ, 0x8, R36 ;  /* 0x00000008ff247819 */ /* 0x000fe40000011624 */
        /* <DEDUP_REMOVED lines=12> */
[----:B------:R-:W-:Y:S01]  /*4ea0*/  HADD2.F32 R31, -RZ, R31.H0_H0 ;  /* 0x2000001fff1f7230 */ /* 0x000fe20000004100 */
[----:B------:R-:W-:Y:S01]  /*4eb0*/  F2FP.BF16.F32.PACK_AB.RZ R25, R25, R26 ;  /* 0x0000001a1919723e */ /* 0x000fe200000190ff */
[C---:B------:R-:W-:Y:S01]  /*4ec0*/  HFMA2.BF16_V2 R20, R2.reuse.H0_H0, R52, R20 ;  /* 0x0000003402147231 */ /* 0x040fe20000200814 */
[----:B------:R-:W-:Y:S01]  /*4ed0*/  F2FP.BF16.F32.PACK_AB.RZ R34, R34, R27 ;  /* 0x0000001b2222723e */ /* 0x000fe200000190ff */
[----:B------:R-:W-:Y:S01]  /*4ee0*/  HADD2.F32 R10, -RZ, R10.H0_H0 ;  /* 0x2000000aff0a7230 */ /* 0x000fe20000004100 */
[----:B------:R-:W-:Y:S01]  /*4ef0*/  F2FP.BF16.F32.PACK_AB.RZ R33, R8, R33 ;  /* 0x000000210821723e */ /* 0x000fe200000190ff */
[----:B------:R-:W-:Y:S01]  /*4f00*/  HADD2.F32 R36, -RZ, R36.H0_H0 ;  /* 0x20000024ff247230 */ /* 0x000fe20000004100 */
[----:B------:R-:W-:Y:S01]  /*4f10*/  F2FP.BF16.F32.PACK_AB.RZ R35, R11, R35 ;  /* 0x000000230b23723e */ /* 0x000fe200000190ff */
[C---:B------:R-:W-:Y:S01]  /*4f20*/  HFMA2.BF16_V2 R8, R2.reuse.H0_H0, R30, R21 ;  /* 0x0000001e02087231 */ /* 0x040fe20000200815 */
[----:B------:R-:W-:Y:S01]  /*4f30*/  F2FP.BF16.F32.PACK_AB.RZ R23, R23, R31 ;  /* 0x0000001f1717723e */ /* 0x000fe200000190ff */
[C---:B------:R-:W-:Y:S01]  /*4f40*/  HFMA2.BF16_V2 R28, R2.reuse.H0_H0, R58, R28 ;  /* 0x0000003a021c7231 */ /* 0x040fe2000020081c */
[----:B---3--:R-:W-:Y:S01]  /*4f50*/  LOP3.LUT R21, R13, 0xff, RZ, 0xc0, !PT ;  /* 0x000000ff0d157812 */ /* 0x008fe200078ec0ff */
[C---:B------:R-:W-:Y:S01]  /*4f60*/  HFMA2.BF16_V2 R29, R2.reuse.H0_H0, R9, R29 ;  /* 0x00000009021d7231 */ /* 0x040fe2000020081d */
[----:B------:R-:W-:Y:S01]  /*4f70*/  F2FP.BF16.F32.PACK_AB.RZ R10, R36, R10 ;  /* 0x0000000a240a723e */ /* 0x000fe200000190ff */
[----:B------:R-:W-:-:S02]  /*4f80*/  HFMA2.BF16_V2 R9, R2.H0_H0, R25, R20 ;  /* 0x0000001902097231 */ /* 0x000fc40000200814 */
[C---:B------:R-:W-:Y:S01]  /*4f90*/  HFMA2.BF16_V2 R11, R2.reuse.H0_H0, R34, R22 ;  /* 0x00000022020b7231 */ /* 0x040fe20000200816 */
[--C-:B------:R-:W-:Y:S01]  /*4fa0*/  SHF.R.U32.HI R34, RZ, 0x18, R12.reuse ;  /* 0x00000018ff227819 */ /* 0x100fe2000001160c */
[C---:B------:R-:W-:Y:S01]  /*4fb0*/  HFMA2.BF16_V2 R27, R2.reuse.H0_H0, R33, R24 ;  /* 0x00000021021b7231 */ /* 0x040fe20000200818 */
[C---:B------:R-:W-:Y:S01]  /*4fc0*/  LOP3.LUT R33, R12.reuse, 0xff, RZ, 0xc0, !PT ;  /* 0x000000ff0c217812 */ /* 0x040fe200078ec0ff */
[C---:B------:R-:W-:Y:S01]  /*4fd0*/  HFMA2.BF16_V2 R20, R2.reuse.H0_H0, R35, R32 ;  /* 0x0000002302147231 */ /* 0x040fe20000200820 */
[----:B------:R-:W-:Y:S01]  /*4fe0*/  F2FP.F16.E4M3.UNPACK_B R32, R21 ;  /* 0x00000015ff20723e */ /* 0x000fe200020006ff */
[C---:B------:R-:W-:Y:S01]  /*4ff0*/  HFMA2.BF16_V2 R28, R2.reuse.H0_H0, R23, R28 ;  /* 0x00000017021c7231 */ /* 0x040fe2000020081c */
[----:B------:R-:W-:Y:S02]  /*5000*/  LOP3.LUT R25, R12, 0xffff, RZ, 0xc0, !PT ;  /* 0x0000ffff0c197812 */ /* 0x000fe400078ec0ff */
[----:B------:R-:W-:Y:S02]  /*5010*/  SHF.R.U32.HI R23, RZ, 0x10, R12 ;  /* 0x00000010ff177819 */ /* 0x000fe4000001160c */
[----:B------:R-:W-:Y:S01]  /*5020*/  LOP3.LUT R35, R14, 0xff, RZ, 0xc0, !PT ;  /* 0x000000ff0e237812 */ /* 0x000fe200078ec0ff */
[----:B------:R-:W-:Y:S01]  /*5030*/  HFMA2.BF16_V2 R10, R2.H0_H0, R10, R3 ;  /* 0x0000000a020a7231 */ /* 0x000fe20000200803 */
[----:B------:R-:W-:-:S02]  /*5040*/  LOP3.LUT R30, R13, 0xffff, RZ, 0xc0, !PT ;  /* 0x0000ffff0d1e7812 */ /* 0x000fc400078ec0ff */
[C---:B------:R-:W-:Y:S02]  /*5050*/  LOP3.LUT R12, R15.reuse, 0xff, RZ, 0xc0, !PT ;  /* 0x000000ff0f0c7812 */ /* 0x040fe400078ec0ff */
[----:B------:R-:W-:Y:S02]  /*5060*/  F2FP.F16.E4M3.UNPACK_B R34, R34 ;  /* 0x00000022ff22723e */ /* 0x000fe400020006ff */
[--C-:B------:R-:W-:Y:S02]  /*5070*/  SHF.R.U32.HI R22, RZ, 0x18, R13.reuse ;  /* 0x00000018ff167819 */ /* 0x100fe4000001160d */
[----:B------:R-:W-:Y:S02]  /*5080*/  SHF.R.U32.HI R26, RZ, 0x10, R13 ;  /* 0x00000010ff1a7819 */ /* 0x000fe4000001160d */
[----:B------:R-:W-:Y:S02]  /*5090*/  LOP3.LUT R21, R15, 0xffff, RZ, 0xc0, !PT ;  /* 0x0000ffff0f157812 */ /* 0x000fe400078ec0ff */
[----:B------:R-:W-:-:S02]  /*50a0*/  SHF.R.U32.HI R24, RZ, 0x10, R15 ;  /* 0x00000010ff187819 */ /* 0x000fc4000001160f */
[----:B------:R-:W-:Y:S01]  /*50b0*/  SHF.R.U32.HI R31, RZ, 0x18, R15 ;  /* 0x00000018ff1f7819 */ /* 0x000fe2000001160f */
[----:B------:R-:W-:Y:S01]  /*50c0*/  HADD2.F32 R15, -RZ, R32.H0_H0 ;  /* 0x20000020ff0f7230 */ /* 0x000fe20000004100 */
[----:B------:R-:W-:Y:S02]  /*50d0*/  F2FP.F16.E4M3.UNPACK_B R33, R33 ;  /* 0x00000021ff21723e */ /* 0x000fe400020006ff */
[----:B------:R-:W-:Y:S02]  /*50e0*/  LOP3.LUT R13, R14, 0xffff, RZ, 0xc0, !PT ;  /* 0x0000ffff0e0d7812 */ /* 0x000fe400078ec0ff */
[--C-:B------:R-:W-:Y:S02]  /*50f0*/  SHF.R.U32.HI R3, RZ, 0x10, R14.reuse ;  /* 0x00000010ff037819 */ /* 0x100fe4000001160e */
[----:B------:R-:W-:Y:S02]  /*5100*/  SHF.R.U32.HI R14, RZ, 0x18, R14 ;  /* 0x00000018ff0e7819 */ /* 0x000fe4000001160e */
[----:B------:R-:W-:-:S02]  /*5110*/  F2FP.F16.E4M3.UNPACK_B R32, R35 ;  /* 0x00000023ff20723e */ /* 0x000fc400020006ff */
[----:B------:R-:W-:Y:S01]  /*5120*/  SHF.R.U32.HI R36, RZ, 0x8, R30 ;  /* 0x00000008ff247819 */ /* 0x000fe2000001161e */
        /* <DEDUP_REMOVED lines=8> */
[----:B------:R-:W-:-:S02]  /*51b0*/  F2FP.F16.E4M3.UNPACK_B R12, R34 ;  /* 0x00000022ff0c723e */ /* 0x000fc400020006ff */
[----:B------:R-:W-:Y:S02]  /*51c0*/  SHF.R.U32.HI R25, RZ, 0x8, R25 ;  /* 0x00000008ff197819 */ /* 0x000fe40000011619 */
[----:B------:R-:W-:Y:S02]  /*51d0*/  SHF.R.U32.HI R34, RZ, 0x8, R13 ;  /* 0x00000008ff227819 */ /* 0x000fe4000001160d */
[----:B------:R-:W-:Y:S02]  /*51e0*/  SHF.R.U32.HI R21, RZ, 0x8, R21 ;  /* 0x00000008ff157819 */ /* 0x000fe40000011615 */
[----:B------:R-:W-:Y:S02]  /*51f0*/  LOP3.LUT R13, R3, 0xff, RZ, 0xc0, !PT ;  /* 0x000000ff030d7812 */ /* 0x000fe400078ec0ff */
[----:B------:R-:W-:Y:S02]  /*5200*/  F2FP.F16.E4M3.UNPACK_B R26, R31 ;  /* 0x0000001fff1a723e */ /* 0x000fe400020006ff */
[----:B------:R-:W-:-:S02]  /*5210*/  LOP3.LUT R3, R24, 0xff, RZ, 0xc0, !PT ;  /* 0x000000ff18037812 */ /* 0x000fc400078ec0ff */
[----:B------:R-:W-:Y:S02]  /*5220*/  F2FP.F16.E4M3.UNPACK_B R31, R23 ;  /* 0x00000017ff1f723e */ /* 0x000fe400020006ff */
[----:B------:R-:W-:Y:S02]  /*5230*/  F2FP.F16.E4M3.UNPACK_B R25, R25 ;  /* 0x00000019ff19723e */ /* 0x000fe400020006ff */
[----:B------:R-:W-:Y:S02]  /*5240*/  F2FP.F16.E4M3.UNPACK_B R24, R21 ;  /* 0x00000015ff18723e */ /* 0x000fe400020006ff */
[----:B------:R-:W-:Y:S02]  /*5250*/  F2FP.F16.E4M3.UNPACK_B R21, R3 ;  /* 0x00000003ff15723e */ /* 0x000fe400020006ff */
[----:B------:R-:W-:Y:S01]  /*5260*/  F2FP.BF16.F32.PACK_AB.RZ R3, RZ, R15 ;  /* 0x0000000fff03723e */ /* 0x000fe200000190ff */
[----:B------:R-:W-:Y:S02]  /*5270*/  HADD2.F32 R15, -RZ, R31.H0_H0 ;  /* 0x2000001fff0f7230 */ /* 0x000fe40000004100 */
[----:B------:R-:W-:-:S02]  /*5280*/  HADD2.F32 R23, -RZ, R25.H0_H0 ;  /* 0x20000019ff177230 */ /* 0x000fc40000004100 */
[----:B------:R-:W-:Y:S02]  /*5290*/  HADD2.F32 R31, -RZ, R24.H0_H0 ;  /* 0x20000018ff1f7230 */ /* 0x000fe40000004100 */
[----:B------:R-:W0:Y:S01]  /*52a0*/  LDC.64 R24, c[0x0][0x248] ;  /* 0x00009200ff187b82 */ /* 0x000e220000000a00 */
        /* <DEDUP_REMOVED lines=8> */
[----:B------:R-:W-:Y:S02]  /*5330*/  HADD2.F32 R26, -RZ, R26.H0_H0 ;  /* 0x2000001aff1a7230 */ /* 0x000fe40000004100 */
[----:B------:R-:W-:Y:S01]  /*5340*/  HADD2.F32 R21, -RZ, R21.H0_H0 ;  /* 0x20000015ff157230 */ /* 0x000fe20000004100 */
[----:B------:R-:W-:Y:S02]  /*5350*/  F2FP.F16.E4M3.UNPACK_B R36, R36 ;  /* 0x00000024ff24723e */ /* 0x000fe400020006ff */
        /* <DEDUP_REMOVED lines=11> */
[----:B------:R-:W-:Y:S01]  /*5410*/  F2FP.BF16.F32.PACK_AB.RZ R21, RZ, R21 ;  /* 0x00000015ff15723e */ /* 0x000fe200000190ff */
[----:B------:R-:W-:Y:S02]  /*5420*/  HADD2.F32 R36, -RZ, R36.H0_H0 ;  /* 0x20000024ff247230 */ /* 0x000fe40000004100 */
[----:B------:R-:W-:-:S02]  /*5430*/  HFMA2.BF16_V2 R12, R2.H0_H0, R12.H0_H0, R29.H0_H0 ;  /* 0x2000000c020c7231 */ /* 0x000fc4000024081d */
[C---:B------:R-:W-:Y:S02]  /*5440*/  HFMA2.BF16_V2 R22, R2.reuse.H0_H0, R22.H0_H0, R29.H1_H1 ;  /* 0x2000001602167231 */ /* 0x040fe4000026081d */
[C-C-:B------:R-:W-:Y:S02]  /*5450*/  HFMA2.BF16_V2 R15, R2.reuse.H0_H0, R15.H0_H0, R28.reuse.H0_H0 ;  /* 0x2000000f020f7231 */ /* 0x140fe4000024081c */
[C---:B------:R-:W-:Y:S02]  /*5460*/  HFMA2.BF16_V2 R30, R2.reuse.H0_H0, R30.H0_H0, R28.H1_H1 ;  /* 0x2000001e021e7231 */ /* 0x040fe4000026081c */
[C-C-:B------:R-:W-:Y:S02]  /*5470*/  HFMA2.BF16_V2 R14, R2.reuse.H0_H0, R14.H0_H0, R27.reuse.H0_H0 ;  /* 0x2000000e020e7231 */ /* 0x140fe4000024081b */
[C---:B------:R-:W-:Y:S02]  /*5480*/  HFMA2.BF16_V2 R29, R2.reuse.H0_H0, R34.H0_H0, R27.H1_H1 ;  /* 0x20000022021d7231 */ /* 0x040fe4000026081b */
[----:B------:R-:W-:-:S02]  /*5490*/  HFMA2.BF16_V2 R13, R2.H0_H0, R13.H0_H0, R11.H0_H0 ;  /* 0x2000000d020d7231 */ /* 0x000fc4000024080b */
[C---:B------:R-:W-:Y:S02]  /*54a0*/  HFMA2.BF16_V2 R28, R2.reuse.H0_H0, R33.H0_H0, R11.H1_H1 ;  /* 0x20000021021c7231 */ /* 0x040fe4000026080b */
[C-C-:B------:R-:W-:Y:S02]  /*54b0*/  HFMA2.BF16_V2 R11, R2.reuse.H0_H0, R32.H0_H0, R10.reuse.H0_H0 ;  /* 0x20000020020b7231 */ /* 0x140fe4000024080a */
[C---:B------:R-:W-:Y:S01]  /*54c0*/  HFMA2.BF16_V2 R27, R2.reuse.H0_H0, R31.H0_H0, R10.H1_H1 ;  /* 0x2000001f021b7231 */ /* 0x040fe2000026080a */
[----:B------:R-:W-:Y:S01]  /*54d0*/  F2FP.BF16.F32.PACK_AB.RZ R23, RZ, R23 ;  /* 0x00000017ff17723e */ /* 0x000fe200000190ff */
[C-C-:B------:R-:W-:Y:S02]  /*54e0*/  HFMA2.BF16_V2 R10, R2.reuse.H0_H0, R21.H0_H0, R20.reuse.H0_H0 ;  /* 0x20000015020a7231 */ /* 0x140fe40000240814 */
[----:B------:R-:W-:Y:S02]  /*54f0*/  HFMA2.BF16_V2 R26, R2.H0_H0, R26.H0_H0, R20.H1_H1 ;  /* 0x2000001a021a7231 */ /* 0x000fe40000260814 */
[----:B0-----:R-:W-:Y:S01]  /*5500*/  IMAD.WIDE R20, R4, 0x10, R24 ;  /* 0x0000001004147825 */ /* 0x001fe200078e0218 */
[----:B------:R-:W-:-:S02]  /*5510*/  F2FP.BF16.F32.PACK_AB.RZ R35, RZ, R35 ;  /* 0x00000023ff23723e */ /* 0x000fc400000190ff */
[----:B------:R-:W-:Y:S01]  /*5520*/  F2FP.BF16.F32.PACK_AB.RZ R36, RZ, R36 ;  /* 0x00000024ff24723e */ /* 0x000fe200000190ff */
[----:B------:R-:W-:Y:S01]  /*5530*/  IMAD.WIDE R4, R5, 0x10, R24 ;  /* 0x0000001005047825 */ /* 0x000fe200078e0218 */
[C---:B----4-:R-:W-:Y:S02]  /*5540*/  LOP3.LUT R25, R16.reuse, 0xffff, RZ, 0xc0, !PT ;  /* 0x0000ffff10197812 */ /* 0x050fe400078ec0ff */
[C---:B------:R-:W-:Y:S02]  /*5550*/  LOP3.LUT R33, R17.reuse, 0xffff, RZ, 0xc0, !PT ;  /* 0x0000ffff11217812 */ /* 0x040fe400078ec0ff */
[----:B------:R-:W-:Y:S01]  /*5560*/  LOP3.LUT R32, R16, 0xff, RZ, 0xc0, !PT ;  /* 0x000000ff10207812 */ /* 0x000fe200078ec0ff */
[C-C-:B------:R-:W-:Y:S01]  /*5570*/  HFMA2.BF16_V2 R3, R2.reuse.H0_H0, R3.H0_H0, R8.reuse.H0_H0 ;  /* 0x2000000302037231 */ /* 0x140fe20000240808 */
[--C-:B------:R-:W-:Y:S01]  /*5580*/  SHF.R.U32.HI R31, RZ, 0x18, R16.reuse ;  /* 0x00000018ff1f7819 */ /* 0x100fe20000011610 */
[C-C-:B------:R-:W-:Y:S01]  /*5590*/  HFMA2.BF16_V2 R23, R2.reuse.H0_H0, R23.H0_H0, R9.reuse.H1_H1 ;  /* 0x2000001702177231 */ /* 0x140fe20000260809 */
[----:B------:R-:W-:Y:S01]  /*55a0*/  SHF.R.U32.HI R34, RZ, 0x10, R16 ;  /* 0x00000010ff227819 */ /* 0x000fe20000011610 */
[C---:B------:R-:W-:Y:S01]  /*55b0*/  HFMA2.BF16_V2 R8, R2.reuse.H0_H0, R36.H0_H0, R8.H1_H1 ;  /* 0x2000002402087231 */ /* 0x040fe20000260808 */
[----:B------:R-:W-:Y:S01]  /*55c0*/  LOP3.LUT R16, R17, 0xff, RZ, 0xc0, !PT ;  /* 0x000000ff11107812 */ /* 0x000fe200078ec0ff */
[----:B------:R-:W-:Y:S01]  /*55d0*/  HFMA2.BF16_V2 R9, R2.H0_H0, R35.H0_H0, R9.H0_H0 ;  /* 0x2000002302097231 */ /* 0x000fe20000240809 */
[----:B------:R-:W-:-:S02]  /*55e0*/  SHF.R.U32.HI R25, RZ, 0x8, R25 ;  /* 0x00000008ff197819 */ /* 0x000fc40000011619 */
[----:B------:R-:W-:Y:S02]  /*55f0*/  SHF.R.U32.HI R33, RZ, 0x8, R33 ;  /* 0x00000008ff217819 */ /* 0x000fe40000011621 */
[----:B------:R-:W-:Y:S02]  /*5600*/  F2FP.F16.E4M3.UNPACK_B R24, R32 ;  /* 0x00000020ff18723e */ /* 0x000fe400020006ff */
[C---:B------:R-:W-:Y:S02]  /*5610*/  LOP3.LUT R37, R18.reuse, 0xff, RZ, 0xc0, !PT ;  /* 0x000000ff12257812 */ /* 0x040fe400078ec0ff */
[----:B------:R-:W-:Y:S02]  /*5620*/  LOP3.LUT R35, R18, 0xffff, RZ, 0xc0, !PT ;  /* 0x0000ffff12237812 */ /* 0x000fe400078ec0ff */
[--C-:B------:R-:W-:Y:S02]  /*5630*/  SHF.R.U32.HI R36, RZ, 0x10, R18.reuse ;  /* 0x00000010ff247819 */ /* 0x100fe40000011612 */
[----:B------:R-:W-:-:S02]  /*5640*/  SHF.R.U32.HI R47, RZ, 0x18, R18 ;  /* 0x00000018ff2f7819 */ /* 0x000fc40000011612 */
[--C-:B------:R-:W-:Y:S02]  /*5650*/  SHF.R.U32.HI R32, RZ, 0x10, R17.reuse ;  /* 0x00000010ff207819 */ /* 0x100fe40000011611 */
[----:B------:R-:W-:Y:S02]  /*5660*/  LOP3.LUT R18, R19, 0xffff, RZ, 0xc0, !PT ;  /* 0x0000ffff13127812 */ /* 0x000fe400078ec0ff */
[----:B------:R-:W-:Y:S02]  /*5670*/  F2FP.F16.E4M3.UNPACK_B R16, R16 ;  /* 0x00000010ff10723e */ /* 0x000fe400020006ff */
[----:B------:R-:W-:Y:S02]  /*5680*/  F2FP.F16.E4M3.UNPACK_B R25, R25 ;  /* 0x00000019ff19723e */ /* 0x000fe400020006ff */
[----:B------:R-:W-:Y:S02]  /*5690*/  F2FP.F16.E4M3.UNPACK_B R33, R33 ;  /* 0x00000021ff21723e */ /* 0x000fe400020006ff */
[----:B------:R-:W-:-:S02]  /*56a0*/  SHF.R.U32.HI R17, RZ, 0x18, R17 ;  /* 0x00000018ff117819 */ /* 0x000fc40000011611 */
[----:B------:R-:W-:Y:S02]  /*56b0*/  LOP3.LUT R39, R19, 0xff, RZ, 0xc0, !PT ;  /* 0x000000ff13277812 */ /* 0x000fe400078ec0ff */
[----:B------:R-:W-:Y:S02]  /*56c0*/  SHF.R.U32.HI R38, RZ, 0x10, R19 ;  /* 0x00000010ff267819 */ /* 0x000fe40000011613 */
[----:B------:R-:W-:Y:S02]  /*56d0*/  LOP3.LUT R34, R34, 0xff, RZ, 0xc0, !PT ;  /* 0x000000ff22227812 */ /* 0x000fe400078ec0ff */
[----:B------:R-:W-:Y:S02]  /*56e0*/  LOP3.LUT R32, R32, 0xff, RZ, 0xc0, !PT ;  /* 0x000000ff20207812 */ /* 0x000fe400078ec0ff */
[----:B------:R-:W-:Y:S02]  /*56f0*/  SHF.R.U32.HI R35, RZ, 0x8, R35 ;  /* 0x00000008ff237819 */ /* 0x000fe40000011623 */
[----:B------:R-:W-:Y:S01]  /*5700*/  SHF.R.U32.HI R18, RZ, 0x8, R18 ;  /* 0x00000008ff127819 */ /* 0x000fe20000011612 */
        /* <DEDUP_REMOVED lines=10> */
[----:B------:R-:W-:Y:S02]  /*57b0*/  F2FP.F16.E4M3.UNPACK_B R32, R32 ;  /* 0x00000020ff20723e */ /* 0x000fe400020006ff */
[----:B------:R-:W-:Y:S02]  /*57c0*/  LOP3.LUT R38, R38, 0xff, RZ, 0xc0, !PT ;  /* 0x000000ff26267812 */ /* 0x000fe400078ec0ff */
        /* <DEDUP_REMOVED lines=19> */
[----:B------:R-:W-:-:S02]  /*5900*/  HADD2.F32 R19, -RZ, R19.H0_H0 ;  /* 0x20000013ff137230 */ /* 0x000fc40000004100 */
[C---:B------:R-:W-:Y:S02]  /*5910*/  HMUL2.BF16_V2 R24, R2.reuse.H0_H0, R24.H0_H0 ;  /* 0x2000001802187232 */ /* 0x040fe40000200800 */
[----:B------:R-:W-:Y:S02]  /*5920*/  HADD2.F32 R38, -RZ, R38.H0_H0 ;  /* 0x20000026ff267230 */ /* 0x000fe40000004100 */
[C---:B------:R-:W-:Y:S01]  /*5930*/  HMUL2.BF16_V2 R16, R2.reuse.H0_H0, R16.H0_H0 ;  /* 0x2000001002107232 */ /* 0x040fe20000200800 */
[----:B------:R-:W-:Y:S01]  /*5940*/  F2FP.BF16.F32.PACK_AB.RZ R31, RZ, R31 ;  /* 0x0000001fff1f723e */ /* 0x000fe200000190ff */
[C---:B------:R-:W-:Y:S01]  /*5950*/  HMUL2.BF16_V2 R25, R2.reuse.H0_H0, R25.H0_H0 ;  /* 0x2000001902197232 */ /* 0x040fe20000200800 */
[----:B------:R-:W-:Y:S01]  /*5960*/  F2FP.BF16.F32.PACK_AB.RZ R17, RZ, R17 ;  /* 0x00000011ff11723e */ /* 0x000fe200000190ff */
[----:B------:R-:W-:Y:S01]  /*5970*/  HMUL2.BF16_V2 R33, R2.H0_H0, R33.H0_H0 ;  /* 0x2000002102217232 */ /* 0x000fe20000200800 */
        /* <DEDUP_REMOVED lines=8> */
[C---:B------:R-:W-:Y:S01]  /*5a00*/  HMUL2.BF16_V2 R31, R2.reuse.H0_H0, R31.H0_H0 ;  /* 0x2000001f021f7232 */ /* 0x040fe20000200800 */
[----:B------:R-:W-:Y:S01]  /*5a10*/  F2FP.BF16.F32.PACK_AB.RZ R19, RZ, R19 ;  /* 0x00000013ff13723e */ /* 0x000fe200000190ff */
[C---:B------:R-:W-:Y:S01]  /*5a20*/  HMUL2.BF16_V2 R17, R2.reuse.H0_H0, R17.H0_H0 ;  /* 0x2000001102117232 */ /* 0x040fe20000200800 */
[----:B------:R-:W-:Y:S01]  /*5a30*/  F2FP.BF16.F32.PACK_AB.RZ R38, RZ, R38 ;  /* 0x00000026ff26723e */ /* 0x000fe200000190ff */
[C---:B------:R-:W-:Y:S01]  /*5a40*/  HMUL2.BF16_V2 R37, R2.reuse.H0_H0, R37.H0_H0 ;  /* 0x2000002502257232 */ /* 0x040fe20000200800 */
[----:B------:R-:W-:Y:S01]  /*5a50*/  PRMT R3, R8, 0x5410, R3 ;  /* 0x0000541008037816 */ /* 0x000fe20000000003 */
[C---:B------:R-:W-:Y:S01]  /*5a60*/  HMUL2.BF16_V2 R39, R2.reuse.H0_H0, R39.H0_H0 ;  /* 0x2000002702277232 */ /* 0x040fe20000200800 */
[----:B------:R-:W-:Y:S01]  /*5a70*/  PRMT R9, R23, 0x5410, R9 ;  /* 0x0000541017097816 */ /* 0x000fe20000000009 */
[C---:B------:R-:W-:Y:S01]  /*5a80*/  HMUL2.BF16_V2 R34, R2.reuse.H0_H0, R34.H0_H0 ;  /* 0x2000002202227232 */ /* 0x040fe20000200800 */
[----:B------:R-:W-:Y:S01]  /*5a90*/  PRMT R24, R25, 0x5410, R24 ;  /* 0x0000541019187816 */ /* 0x000fe20000000018 */
[C---:B------:R-:W-:Y:S01]  /*5aa0*/  HMUL2.BF16_V2 R32, R2.reuse.H0_H0, R32.H0_H0 ;  /* 0x2000002002207232 */ /* 0x040fe20000200800 */
[----:B------:R-:W-:Y:S01]  /*5ab0*/  PRMT R16, R33, 0x5410, R16 ;  /* 0x0000541021107816 */ /* 0x000fe20000000010 */
        /* <DEDUP_REMOVED lines=8> */
[----:B------:R-:W-:Y:S01]  /*5b40*/  HFMA2.MMA.BF16_V2 R8, R9, 1, 1, R24 ;  /* 0x3f803f8009087835 */ /* 0x000fe20000200018 */
[----:B------:R-:W-:Y:S01]  /*5b50*/  PRMT R14, R29, 0x5410, R14 ;  /* 0x000054101d0e7816 */ /* 0x000fe2000000000e */
[----:B------:R-:W-:Y:S01]  /*5b60*/  HFMA2.MMA.BF16_V2 R3, R3, 1, 1, R16 ;  /* 0x3f803f8003037835 */ /* 0x000fe20000200010 */
[----:B------:R-:W-:Y:S01]  /*5b70*/  PRMT R11, R27, 0x5410, R11 ;  /* 0x000054101b0b7816 */ /* 0x000fe2000000000b */
[C---:B------:R-:W-:Y:S01]  /*5b80*/  HMUL2.BF16_V2 R47, R2.reuse.H0_H0, R47.H0_H0 ;  /* 0x2000002f022f7232 */ /* 0x040fe20000200800 */
[----:B------:R-:W-:Y:S01]  /*5b90*/  PRMT R31, R31, 0x5410, R34 ;  /* 0x000054101f1f7816 */ /* 0x000fe20000000022 */
[----:B------:R-:W-:Y:S01]  /*5ba0*/  HMUL2.BF16_V2 R36, R2.H0_H0, R36.H0_H0 ;  /* 0x2000002402247232 */ /* 0x000fe20000200800 */
[----:B------:R-:W-:-:S02]  /*5bb0*/  PRMT R17, R17, 0x5410, R32 ;  /* 0x0000541011117816 */ /* 0x000fc40000000020 */
[----:B------:R-:W-:Y:S02]  /*5bc0*/  PRMT R35, R35, 0x5410, R37 ;  /* 0x0000541023237816 */ /* 0x000fe40000000025 */
[----:B------:R-:W-:Y:S01]  /*5bd0*/  PRMT R18, R18, 0x5410, R39 ;  /* 0x0000541012127816 */ /* 0x000fe20000000027 */
[----:B------:R-:W-:Y:S01]  /*5be0*/  HADD2.BF16_V2 R9, R15, R31 ;  /* 0x0000001f0f097230 */ /* 0x000fe20000200000 */
[----:B------:R-:W-:Y:S01]  /*5bf0*/  PRMT R10, R26, 0x5410, R10 ;  /* 0x000054101a0a7816 */ /* 0x000fe2000000000a */
[----:B------:R-:W-:Y:S01]  /*5c00*/  HADD2.BF16_V2 R12, R12, R17 ;  /* 0x000000110c0c7230 */ /* 0x000fe20000200000 */
[----:B------:R-:W-:Y:S01]  /*5c10*/  PRMT R19, R19, 0x5410, R38 ;  /* 0x0000541013137816 */ /* 0x000fe20000000026 */
[----:B------:R-:W-:Y:S01]  /*5c20*/  HFMA2.MMA.BF16_V2 R14, R14, 1, 1, R35 ;  /* 0x3f803f800e0e7835 */ /* 0x000fe20000200023 */
[----:B------:R-:W-:Y:S01]  /*5c30*/  PRMT R13, R28, 0x5410, R13 ;  /* 0x000054101c0d7816 */ /* 0x000fe2000000000d */
[----:B------:R-:W-:Y:S01]  /*5c40*/  HFMA2.MMA.BF16_V2 R18, R11, 1, 1, R18 ;  /* 0x3f803f800b127835 */ /* 0x000fe20000200012 */
[----:B------:R-:W-:Y:S01]  /*5c50*/  PRMT R47, R47, 0x5410, R36 ;  /* 0x000054102f2f7816 */ /* 0x000fe20000000024 */
[----:B------:R-:W-:Y:S01]  /*5c60*/  HADD2.BF16_V2 R19, R10, R19 ;  /* 0x000000130a137230 */ /* 0x000fe20000200000 */
[----:B------:R-:W-:-:S02]  /*5c70*/  PRMT R10, R3, 0x5432, R3 ;  /* 0x00005432030a7816 */ /* 0x000fc40000000003 */
[----:B------:R-:W-:Y:S01]  /*5c80*/  PRMT R8, R8, 0x5432, R8 ;  /* 0x0000543208087816 */ /* 0x000fe20000000008 */
[----:B------:R-:W-:Y:S01]  /*5c90*/  HADD2.BF16_V2 R13, R13, R47 ;  /* 0x0000002f0d0d7230 */ /* 0x000fe20000200000 */
[----:B------:R-:W-:Y:S02]  /*5ca0*/  PRMT R11, R12, 0x5432, R12 ;  /* 0x000054320c0b7816 */ /* 0x000fe4000000000c */
[----:B------:R-:W-:Y:S01]  /*5cb0*/  PRMT R9, R9, 0x5432, R9 ;  /* 0x0000543209097816 */ /* 0x000fe20000000009 */
[----:B------:R-:W-:-:S04]  /*5cc0*/  ULDC UR4, c[0x0][0xc] ;  /* 0x0000030000047ab9 */ /* 0x000fc80000000800 */
[----:B------:R0:W-:Y:S01]  /*5cd0*/  STG.E.128 desc[UR36][R20.64], R8 ;  /* 0x0000000814007986 */ /* 0x0001e2000c101d24 */
[----:B-----5:R-:W-:-:S05]  /*5ce0*/  IMAD R0, R60, UR4, R0 ;  /* 0x000000043c007c24 */ /* 0x020fca000f8e0200 */
[----:B------:R-:W-:Y:S02]  /*5cf0*/  ISETP.GE.AND P1, PT, R0, UR8, PT ;  /* 0x0000000800007c0c */ /* 0x000fe4000bf26270 */
[----:B0-----:R-:W-:Y:S02]  /*5d00*/  PRMT R8, R14, 0x5432, R14 ;  /* 0x000054320e087816 */ /* 0x001fe4000000000e */
[----:B------:R-:W-:Y:S02]  /*5d10*/  PRMT R9, R13, 0x5432, R13 ;  /* 0x000054320d097816 */ /* 0x000fe4000000000d */
[----:B------:R-:W-:Y:S02]  /*5d20*/  PRMT R10, R18, 0x5432, R18 ;  /* 0x00005432120a7816 */ /* 0x000fe40000000012 */
[----:B------:R-:W-:-:S05]  /*5d30*/  PRMT R11, R19, 0x5432, R19 ;  /* 0x00005432130b7816 */ /* 0x000fca0000000013 */
[----:B------:R0:W-:Y:S01]  /*5d40*/  STG.E.128 desc[UR36][R4.64], R8 ;  /* 0x0000000804007986 */ /* 0x0001e2000c101d24 */
[----:B------:R-:W-:Y:S05]  /*5d50*/  @!P1 BRA `(.L_x_200) ;  /* 0xffffffac00689947 */ /* 0x000fea000383ffff */
.L_x_199:
[----:B------:R-:W-:Y:S05]  /*5d60*/  BSYNC B0 ;  /* 0x0000000000007941 */ /* 0x000fea0003800000 */
.L_x_198:
[----:B------:R-:W1:Y:S02]  /*5d70*/  S2R R0, SR_TID.X ;  /* 0x0000000000007919 */ /* 0x000e640000002100 */
[----:B-1----:R-:W-:-:S13]  /*5d80*/  ISETP.NE.OR P0, PT, R0, RZ, !P0 ;  /* 0x000000ff0000720c */ /* 0x002fda0004705670 */
[----:B------:R-:W-:Y:S05]  /*5d90*/  @P0 EXIT ;  /* 0x000000000000094d */ /* 0x000fea0003800000 */
[----:B0-----:R-:W2:Y:S04]  /*5da0*/  LDL.LU.64 R4, [R1+0x90] ;  /* 0x0000900001047983 */ /* 0x001ea80000300a00 */
[----:B--2---:R-:W-:Y:S01]  /*5db0*/  ST.E desc[UR36][R4.64+-0x80], R46 ;  /* 0xffff802e04007985 */ /* 0x004fe2000c101924 */
[----:B------:R-:W-:Y:S05]  /*5dc0*/  EXIT ;  /* 0x000000000000794d */ /* 0x000fea0003800000 */
.L_x_201:
        /* <DEDUP_REMOVED lines=11> */
.L_x_940:


//--------------------- .text._Z46userbuffers_fp16_sum_inplace_gpu_rr_rs_oop_fp8ILi8E13__nv_fp8_e4m3EviiiiiiiiiPPviS1_Pfm --------------------------
	.section	.text._Z46userbuffers_fp16_sum_inplace_gpu_rr_rs_oop_fp8ILi8E13__nv_fp8_e4m3EviiiiiiiiiPPviS1_Pfm,"ax",@progbits
	.align	128
        .global         _Z46userbuffers_fp16_sum_inplace_gpu_rr_rs_oop_fp8ILi8E13__nv_fp8_e4m3EviiiiiiiiiPPviS1_Pfm
        .type           _Z46userbuffers_fp16_sum_inplace_gpu_rr_rs_oop_fp8ILi8E13__nv_fp8_e4m3EviiiiiiiiiPPviS1_Pfm,@function
        .size           _Z46userbuffers_fp16_sum_inplace_gpu_rr_rs_oop_fp8ILi8E13__nv_fp8_e4m3EviiiiiiiiiPPviS1_Pfm,(.L_x_941 - _Z46userbuffers_fp16_sum_inplace_gpu_rr_rs_oop_fp8ILi8E13__nv_fp8_e4m3EviiiiiiiiiPPviS1_Pfm)
        .other          _Z46userbuffers_fp16_sum_inplace_gpu_rr_rs_oop_fp8ILi8E13__nv_fp8_e4m3EviiiiiiiiiPPviS1_Pfm,@"STO_CUDA_ENTRY STV_DEFAULT"
_Z46userbuffers_fp16_sum_inplace_gpu_rr_rs_oop_fp8ILi8E13__nv_fp8_e4m3EviiiiiiiiiPPviS1_Pfm:
.text._Z46userbuffers_fp16_sum_inplace_gpu_rr_rs_oop_fp8ILi8E13__nv_fp8_e4m3EviiiiiiiiiPPviS1_Pfm:
        /* <DEDUP_REMOVED lines=47> */
.L_x_203:
        /* <DEDUP_REMOVED lines=33> */
.L_x_202:
        /* <DEDUP_REMOVED lines=15> */
.L_x_205:
[----:B------:R-:W-:Y:S05]  /*05f0*/  BSYNC B0 ;  /* 0x0000000000007941 */ /* 0x000fea0003800000 */
.L_x_204:
[----:B------:R-:W0:Y:S01]  /*0600*/  S2UR UR5, SR_CTAID.X ;  /* 0x00000000000579c3 */ /* 0x000e220000002500 */
[----:B------:R-:W-:Y:S01]  /*0610*/  ULDC UR4, c[0x0][0x228] ;  /* 0x00008a0000047ab9 */ /* 0x000fe20000000800 */
[----:B------:R-:W-:Y:S01]  /*0620*/  ULDC UR8, c[0x0][0x228] ;  /* 0x00008a0000087ab9 */ /* 0x000fe20000000800 */
[----:B------:R-:W-:Y:S01]  /*0630*/  ULDC UR6, c[0x0][0x224] ;  /* 0x0000890000067ab9 */ /* 0x000fe20000000800 */
[----:B------:R-:W-:Y:S01]  /*0640*/  ULDC UR7, c[0x0][0x230] ;  /* 0x00008c0000077ab9 */ /* 0x000fe20000000800 */
[----:B------:R-:W-:Y:S03]  /*0650*/  BSSY B0, `(.L_x_206) ;  /* 0x00002ec000007945 */ /* 0x000fe60003800000 */
[----:B------:R-:W0:Y:S02]  /*0660*/  LDC R0, c[0x0][RZ] ;  /* 0x00000000ff007b82 */ /* 0x000e240000000800 */
[----:B0-----:R-:W-:Y:S01]  /*0670*/  IMAD R3, R0, UR5, R17 ;  /* 0x0000000500037c24 */ /* 0x001fe2000f8e0211 */
[----:B------:R-:W-:-:S05]  /*0680*/  LEA.HI R17, R17, UR5, RZ, 0x1b ;  /* 0x0000000511117c11 */ /* 0x000fca000f8fd8ff */
        /* <DEDUP_REMOVED lines=20> */
[----:B0-----:R-:W-:Y:S01]  /*07d0*/  ULEA UR4, UR5, UR4, 0x18 ;  /* 0x0000000405047291 */ /* 0x001fe2000f8ec03f */
[----:B------:R-:W-:-:S02]  /*07e0*/  LOP3.LUT R8, R8, 0x38, RZ, 0xc0, !PT ;  /* 0x0000003808087812 */ /* 0x000fc400078ec0ff */
[----:B------:R-:W-:Y:S02]  /*07f0*/  LOP3.LUT R9, R9, 0x38, RZ, 0xc0, !PT ;  /* 0x0000003809097812 */ /* 0x000fe400078ec0ff */
[----:B------:R-:W-:-:S04]  /*0800*/  LOP3.LUT R54, R17, 0x38, RZ, 0xc0, !PT ;  /* 0x0000003811367812 */ /* 0x000fc800078ec0ff */
[----:B------:R-:W0:Y:S04]  /*0810*/  LDS.64 R16, [R16+UR4] ;  /* 0x0000000410107984 */ /* 0x000e280008000a00 */
[----:B------:R1:W2:Y:S04]  /*0820*/  LDS.64 R20, [R4+UR4] ;  /* 0x0000000404147984 */ /* 0x0002a80008000a00 */
[----:B------:R1:W3:Y:S04]  /*0830*/  LDS.64 R44, [R5+UR4] ;  /* 0x00000004052c7984 */ /* 0x0002e80008000a00 */
[----:B------:R1:W4:Y:S04]  /*0840*/  LDS.64 R46, [R6+UR4] ;  /* 0x00000004062e7984 */ /* 0x0003280008000a00 */
[----:B------:R1:W0:Y:S04]  /*0850*/  LDS.64 R48, [R7+UR4] ;  /* 0x0000000407307984 */ /* 0x0002280008000a00 */
[----:B------:R1:W0:Y:S04]  /*0860*/  LDS.64 R50, [R8+UR4] ;  /* 0x0000000408327984 */ /* 0x0002280008000a00 */
[----:B------:R1:W0:Y:S04]  /*0870*/  LDS.64 R52, [R9+UR4] ;  /* 0x0000000409347984 */ /* 0x0002280008000a00 */
[----:B------:R-:W0:Y:S02]  /*0880*/  LDS.64 R54, [R54+UR4] ;  /* 0x0000000436367984 */ /* 0x000e240008000a00 */
.L_x_208:
[----:B------:R-:W-:Y:S01]  /*0890*/  VIADD R41, R3, UR6 ;  /* 0x0000000603297c36 */ /* 0x000fe20008000000 */
[----:B------:R-:W5:Y:S03]  /*08a0*/  LDC R23, c[0x0][0x22c] ;  /* 0x00008b00ff177b82 */ /* 0x000f660000000800 */
[----:B01----:R-:W-:-:S04]  /*08b0*/  IMAD.WIDE R4, R41, 0x10, R16 ;  /* 0x0000001029047825 */ /* 0x003fc800078e0210 */
[C---:B--2---:R-:W-:Y:S02]  /*08c0*/  IMAD.WIDE R8, R41.reuse, 0x10, R20 ;  /* 0x0000001029087825 */ /* 0x044fe400078e0214 */
[----:B------:R-:W2:Y:S04]  /*08d0*/  LD.E.128 R4, desc[UR36][R4.64] ;  /* 0x0000002404047980 */ /* 0x000ea8000c101d00 */
[----:B------:R-:W2:Y:S01]  /*08e0*/  LD.E.128 R8, desc[UR36][R8.64] ;  /* 0x0000002408087980 */ /* 0x000ea2000c101d00 */
[----:B---3--:R-:W-:-:S06]  /*08f0*/  IMAD.WIDE R12, R41, 0x10, R44 ;  /* 0x00000010290c7825 */ /* 0x008fcc00078e022c */
[----:B------:R-:W3:Y:S01]  /*0900*/  LD.E.128 R12, desc[UR36][R12.64] ;  /* 0x000000240c0c7980 */ /* 0x000ee2000c101d00 */
[----:B----4-:R-:W-:Y:S01]  /*0910*/  IMAD.WIDE R24, R41, 0x10, R46 ;  /* 0x0000001029187825 */ /* 0x010fe200078e022e */
[----:B-----5:R-:W-:-:S05]  /*0920*/  IABS R28, R23 ;  /* 0x00000017001c7213 */ /* 0x020fca0000000000 */
[----:B------:R-:W4:Y:S01]  /*0930*/  LD.E.128 R24, desc[UR36][R24.64] ;  /* 0x0000002418187980 */ /* 0x000f22000c101d00 */
        /* <DEDUP_REMOVED lines=16> */
[----:B------:R-:W-:-:S04]  /*0a40*/  IMAD.MOV R30, RZ, RZ, -R36 ;  /* 0x000000ffff1e7224 */ /* 0x000fc800078e0a24 */
[C---:B------:R-:W-:Y:S01]  /*0a50*/  IMAD R35, R28.reuse, R30, R35 ;  /* 0x0000001e1c237224 */ /* 0x040fe200078e0223 */
[----:B------:R-:W-:-:S04]  /*0a60*/  ISETP.GT.U32.AND P1, PT, R28, R29, PT ;  /* 0x0000001d1c00720c */ /* 0x000fc80003f24070 */
[----:B------:R-:W-:Y:S01]  /*0a70*/  ISETP.GT.U32.AND P3, PT, R28, R35, PT ;  /* 0x000000231c00720c */ /* 0x000fe20003f64070 */
[----:B------:R-:W-:-:S08]  /*0a80*/  IMAD.WIDE R30, R41, 0x10, R48 ;  /* 0x00000010291e7825 */ /* 0x000fd000078e0230 */
[----:B------:R-:W-:-:S04]  /*0a90*/  @!P1 IMAD.IADD R29, R29, 0x1, -R28 ;  /* 0x000000011d1d9824 */ /* 0x000fc800078e0a1c */
[----:B------:R-:W-:Y:S01]  /*0aa0*/  @!P3 IMAD.IADD R35, R35, 0x1, -R28 ;  /* 0x000000012323b824 */ /* 0x000fe200078e0a1c */
[----:B------:R-:W-:-:S04]  /*0ab0*/  ISETP.GE.U32.AND P4, PT, R29, R28, PT ;  /* 0x0000001c1d00720c */ /* 0x000fc80003f86070 */
[----:B------:R-:W-:Y:S02]  /*0ac0*/  ISETP.GE.U32.AND P5, PT, R35, R28, PT ;  /* 0x0000001c2300720c */ /* 0x000fe40003fa6070 */
[----:B------:R-:W5:Y:S01]  /*0ad0*/  LD.E.128 R28, desc[UR36][R30.64] ;  /* 0x000000241e1c7980 */ /* 0x000f62000c101d00 */
[----:B------:R-:W-:-:S04]  /*0ae0*/  LOP3.LUT R35, R32, R23, RZ, 0x3c, !PT ;  /* 0x0000001720237212 */ /* 0x000fc800078e3cff */
[----:B------:R-:W-:Y:S02]  /*0af0*/  ISETP.GE.AND P2, PT, R35, RZ, PT ;  /* 0x000000ff2300720c */ /* 0x000fe40003f46270 */
[----:B------:R-:W-:Y:S01]  /*0b00*/  LOP3.LUT R35, R34, R23, RZ, 0x3c, !PT ;  /* 0x0000001722237212 */ /* 0x000fe200078e3cff */
[----:B------:R-:W-:-:S03]  /*0b10*/  @!P1 VIADD R33, R33, 0x1 ;  /* 0x0000000121219836 */ /* 0x000fc60000000000 */
[----:B------:R-:W-:Y:S01]  /*0b20*/  ISETP.GE.AND P1, PT, R35, RZ, PT ;  /* 0x000000ff2300720c */ /* 0x000fe20003f26270 */
[----:B------:R-:W-:Y:S02]  /*0b30*/  @P4 VIADD R33, R33, 0x1 ;  /* 0x0000000121214836 */ /* 0x000fe40000000000 */
[----:B------:R-:W-:Y:S01]  /*0b40*/  @!P3 VIADD R36, R36, 0x1 ;  /* 0x000000012424b836 */ /* 0x000fe20000000000 */
[----:B------:R-:W-:Y:S02]  /*0b50*/  ISETP.NE.AND P3, PT, R23, RZ, PT ;  /* 0x000000ff1700720c */ /* 0x000fe40003f65270 */
[----:B------:R-:W-:Y:S01]  /*0b60*/  LOP3.LUT R35, RZ, R23, RZ, 0x33, !PT ;  /* 0x00000017ff237212 */ /* 0x000fe200078e33ff */
[----:B------:R-:W-:Y:S02]  /*0b70*/  @!P2 IMAD.MOV R33, RZ, RZ, -R33 ;  /* 0x000000ffff21a224 */ /* 0x000fe400078e0a21 */
[----:B------:R-:W-:-:S03]  /*0b80*/  @P5 VIADD R36, R36, 0x1 ;  /* 0x0000000124245836 */ /* 0x000fc60000000000 */
[----:B------:R-:W-:Y:S01]  /*0b90*/  SEL R33, R35, R33, !P3 ;  /* 0x0000002123217207 */ /* 0x000fe20005800000 */
[----:B------:R-:W-:-:S04]  /*0ba0*/  @!P1 IMAD.MOV R36, RZ, RZ, -R36 ;  /* 0x000000ffff249224 */ /* 0x000fc800078e0a24 */
[----:B------:R-:W-:Y:S01]  /*0bb0*/  IMAD.MOV R56, RZ, RZ, -R33 ;  /* 0x000000ffff387224 */ /* 0x000fe200078e0a21 */
[----:B------:R-:W-:-:S03]  /*0bc0*/  SEL R36, R35, R36, !P3 ;  /* 0x0000002423247207 */ /* 0x000fc60005800000 */
[----:B------:R-:W-:Y:S02]  /*0bd0*/  IMAD R56, R23, R56, R32 ;  /* 0x0000003817387224 */ /* 0x000fe400078e0220 */
[----:B------:R-:W-:Y:S02]  /*0be0*/  IMAD.MOV R32, RZ, RZ, -R36 ;  /* 0x000000ffff207224 */ /* 0x000fe400078e0a24 */
[----:B------:R-:W-:Y:S02]  /*0bf0*/  IMAD R56, R33, UR7, R56 ;  /* 0x0000000721387c24 */ /* 0x000fe4000f8e0238 */
[----:B------:R-:W-:-:S04]  /*0c00*/  IMAD R23, R23, R32, R34 ;  /* 0x0000002017177224 */ /* 0x000fc800078e0222 */
[----:B------:R-:W-:Y:S01]  /*0c10*/  IMAD R23, R36, UR7, R23 ;  /* 0x0000000724177c24 */ /* 0x000fe2000f8e0217 */
[C---:B--2---:R-:W-:Y:S02]  /*0c20*/  LOP3.LUT R35, R5.reuse, 0xffff, RZ, 0xc0, !PT ;  /* 0x0000ffff05237812 */ /* 0x044fe400078ec0ff */
[----:B------:R-:W-:Y:S02]  /*0c30*/  LOP3.LUT R34, R5, 0xff, RZ, 0xc0, !PT ;  /* 0x000000ff05227812 */ /* 0x000fe400078ec0ff */
[--C-:B------:R-:W-:Y:S02]  /*0c40*/  SHF.R.U32.HI R33, RZ, 0x18, R5.reuse ;  /* 0x00000018ff217819 */ /* 0x100fe40000011605 */
[----:B------:R-:W-:Y:S02]  /*0c50*/  SHF.R.U32.HI R5, RZ, 0x10, R5 ;  /* 0x00000010ff057819 */ /* 0x000fe40000011605 */
[C---:B------:R-:W-:Y:S02]  /*0c60*/  LOP3.LUT R42, R9.reuse, 0xffff, RZ, 0xc0, !PT ;  /* 0x0000ffff092a7812 */ /* 0x040fe400078ec0ff */
[----:B------:R-:W-:-:S02]  /*0c70*/  LOP3.LUT R39, R9, 0xff, RZ, 0xc0, !PT ;  /* 0x000000ff09277812 */ /* 0x000fc400078ec0ff */
[----:B------:R-:W-:Y:S02]  /*0c80*/  SHF.R.U32.HI R40, RZ, 0x18, R9 ;  /* 0x00000018ff287819 */ /* 0x000fe40000011609 */
[----:B------:R-:W-:Y:S02]  /*0c90*/  SHF.R.U32.HI R35, RZ, 0x8, R35 ;  /* 0x00000008ff237819 */ /* 0x000fe40000011623 */
[----:B------:R-:W-:Y:S02]  /*0ca0*/  LOP3.LUT R36, R5, 0xff, RZ, 0xc0, !PT ;  /* 0x000000ff05247812 */ /* 0x000fe400078ec0ff */
[----:B------:R-:W-:Y:S02]  /*0cb0*/  SHF.R.U32.HI R9, RZ, 0x10, R9 ;  /* 0x00000010ff097819 */ /* 0x000fe40000011609 */
[----:B------:R-:W-:Y:S02]  /*0cc0*/  F2FP.F16.E4M3.UNPACK_B R35, R35 ;  /* 0x00000023ff23723e */ /* 0x000fe400020006ff */
[----:B------:R-:W-:-:S02]  /*0cd0*/  F2FP.F16.E4M3.UNPACK_B R34, R34 ;  /* 0x00000022ff22723e */ /* 0x000fc400020006ff */
[----:B------:R-:W-:Y:S02]  /*0ce0*/  F2FP.F16.E4M3.UNPACK_B R33, R33 ;  /* 0x00000021ff21723e */ /* 0x000fe400020006ff */
[----:B------:R-:W-:Y:S02]  /*0cf0*/  F2FP.F16.E4M3.UNPACK_B R36, R36 ;  /* 0x00000024ff24723e */ /* 0x000fe400020006ff */
[----:B------:R-:W-:Y:S02]  /*0d00*/  LOP3.LUT R9, R9, 0xff, RZ, 0xc0, !PT ;  /* 0x000000ff09097812 */ /* 0x000fe400078ec0ff */
[C---:B------:R-:W-:Y:S01]  /*0d10*/  LOP3.LUT R32, R4.reuse, 0xffff, RZ, 0xc0, !PT ;  /* 0x0000ffff04207812 */ /* 0x040fe200078ec0ff */
[----:B------:R-:W-:Y:S01]  /*0d20*/  HADD2.F32 R34, -RZ, R34.H0_H0 ;  /* 0x20000022ff227230 */ /* 0x000fe20000004100 */
[----:B------:R-:W-:Y:S01]  /*0d30*/  F2FP.F16.E4M3.UNPACK_B R40, R40 ;  /* 0x00000028ff28723e */ /* 0x000fe200020006ff */
[----:B------:R-:W-:Y:S01]  /*0d40*/  HADD2.F32 R33, -RZ, R33.H0_H0 ;  /* 0x20000021ff217230 */ /* 0x000fe20000004100 */
[----:B------:R-:W-:Y:S01]  /*0d50*/  F2FP.F16.E4M3.UNPACK_B R9, R9 ;  /* 0x00000009ff09723e */ /* 0x000fe200020006ff */
[----:B------:R-:W-:Y:S01]  /*0d60*/  HADD2.F32 R35, -RZ, R35.H0_H0 ;  /* 0x20000023ff237230 */ /* 0x000fe20000004100 */
[----:B------:R-:W-:Y:S01]  /*0d70*/  SHF.R.U32.HI R5, RZ, 0x8, R32 ;  /* 0x00000008ff057819 */ /* 0x000fe20000011620 */
[----:B------:R-:W-:Y:S01]  /*0d80*/  HADD2.F32 R36, -RZ, R36.H0_H0 ;  /* 0x20000024ff247230 */ /* 0x000fe20000004100 */
[----:B------:R-:W-:-:S02]  /*0d90*/  LOP3.LUT R37, R4, 0xff, RZ, 0xc0, !PT ;  /* 0x000000ff04257812 */ /* 0x000fc400078ec0ff */
[--C-:B------:R-:W-:Y:S02]  /*0da0*/  SHF.R.U32.HI R32, RZ, 0x18, R4.reuse ;  /* 0x00000018ff207819 */ /* 0x100fe40000011604 */
[----:B------:R-:W-:Y:S01]  /*0db0*/  SHF.R.U32.HI R4, RZ, 0x10, R4 ;  /* 0x00000010ff047819 */ /* 0x000fe20000011604 */
[----:B------:R-:W-:Y:S01]  /*0dc0*/  HADD2.F32 R40, -RZ, R40.H0_H0 ;  /* 0x20000028ff287230 */ /* 0x000fe20000004100 */
[----:B------:R-:W-:Y:S01]  /*0dd0*/  F2FP.BF16.F32.PACK_AB.RZ R34, R35, R34 ;  /* 0x000000222322723e */ /* 0x000fe200000190ff */
[----:B------:R-:W-:Y:S01]  /*0de0*/  HADD2.F32 R9, -RZ, R9.H0_H0 ;  /* 0x20000009ff097230 */ /* 0x000fe20000004100 */
[----:B------:R-:W-:Y:S02]  /*0df0*/  F2FP.BF16.F32.PACK_AB.RZ R36, R33, R36 ;  /* 0x000000242124723e */ /* 0x000fe400000190ff */
[----:B------:R-:W-:Y:S02]  /*0e00*/  LOP3.LUT R38, R4, 0xff, RZ, 0xc0, !PT ;  /* 0x000000ff04267812 */ /* 0x000fe400078ec0ff */
[----:B------:R-:W-:Y:S01]  /*0e10*/  LOP3.LUT R4, R8, 0xffff, RZ, 0xc0, !PT ;  /* 0x0000ffff08047812 */ /* 0x000fe200078ec0ff */
[C---:B------:R-:W-:Y:S01]  /*0e20*/  HFMA2.BF16_V2 R33, R22.reuse.H0_H0, R36, RZ.H0_H0 ;  /* 0x0000002416217231 */ /* 0x040fe200002408ff */
[----:B------:R-:W-:Y:S01]  /*0e30*/  F2FP.BF16.F32.PACK_AB.RZ R35, R40, R9 ;  /* 0x000000092823723e */ /* 0x000fe200000190ff */
[----:B------:R-:W-:Y:S01]  /*0e40*/  HFMA2.BF16_V2 R9, R22.H0_H0, R34, RZ.H0_H0 ;  /* 0x0000002216097231 */ /* 0x000fe200002408ff */
[----:B------:R-:W-:-:S02]  /*0e50*/  F2FP.F16.E4M3.UNPACK_B R5, R5 ;  /* 0x00000005ff05723e */ /* 0x000fc400020006ff */
[----:B------:R-:W-:Y:S02]  /*0e60*/  F2FP.F16.E4M3.UNPACK_B R37, R37 ;  /* 0x00000025ff25723e */ /* 0x000fe400020006ff */
[----:B------:R-:W-:Y:S02]  /*0e70*/  SHF.R.U32.HI R4, RZ, 0x8, R4 ;  /* 0x00000008ff047819 */ /* 0x000fe40000011604 */
[----:B------:R-:W-:Y:S02]  /*0e80*/  LOP3.LUT R34, R8, 0xff, RZ, 0xc0, !PT ;  /* 0x000000ff08227812 */ /* 0x000fe400078ec0ff */
[----:B------:R-:W-:Y:S01]  /*0e90*/  SHF.R.U32.HI R42, RZ, 0x8, R42 ;  /* 0x00000008ff2a7819 */ /* 0x000fe2000001162a */
[----:B------:R-:W-:Y:S01]  /*0ea0*/  HFMA2.BF16_V2 R33, R22.H0_H0, R35, R33 ;  /* 0x0000002316217231 */ /* 0x000fe20000200821 */
[----:B------:R-:W-:Y:S01]  /*0eb0*/  F2FP.F16.E4M3.UNPACK_B R4, R4 ;  /* 0x00000004ff04723e */ /* 0x000fe200020006ff */
[----:B------:R-:W-:Y:S01]  /*0ec0*/  HADD2.F32 R37, -RZ, R37.H0_H0 ;  /* 0x20000025ff257230 */ /* 0x000fe20000004100 */
[----:B------:R-:W-:-:S02]  /*0ed0*/  SHF.R.U32.HI R35, RZ, 0x18, R8 ;  /* 0x00000018ff237819 */ /* 0x000fc40000011608 */
[----:B------:R-:W-:Y:S02]  /*0ee0*/  F2FP.F16.E4M3.UNPACK_B R34, R34 ;  /* 0x00000022ff22723e */ /* 0x000fe400020006ff */
[----:B------:R-:W-:Y:S01]  /*0ef0*/  SHF.R.U32.HI R36, RZ, 0x10, R8 ;  /* 0x00000010ff247819 */ /* 0x000fe20000011608 */
[----:B------:R-:W-:Y:S01]  /*0f00*/  HADD2.F32 R8, -RZ, R5.H0_H0 ;  /* 0x20000005ff087230 */ /* 0x000fe20000004100 */
[----:B------:R-:W-:Y:S02]  /*0f10*/  F2FP.F16.E4M3.UNPACK_B R42, R42 ;  /* 0x0000002aff2a723e */ /* 0x000fe400020006ff */
[----:B------:R-:W-:Y:S01]  /*0f20*/  F2FP.F16.E4M3.UNPACK_B R39, R39 ;  /* 0x00000027ff27723e */ /* 0x000fe200020006ff */
[----:B------:R-:W-:Y:S01]  /*0f30*/  HADD2.F32 R34, -RZ, R34.H0_H0 ;  /* 0x20000022ff227230 */ /* 0x000fe20000004100 */
[----:B------:R-:W-:Y:S01]  /*0f40*/  F2FP.BF16.F32.PACK_AB.RZ R37, R8, R37 ;  /* 0x000000250825723e */ /* 0x000fe200000190ff */
[----:B------:R-:W-:Y:S02]  /*0f50*/  HADD2.F32 R5, -RZ, R4.H0_H0 ;  /* 0x20000004ff057230 */ /* 0x000fe40000004100 */
[----:B------:R-:W-:-:S02]  /*0f60*/  HADD2.F32 R39, -RZ, R39.H0_H0 ;  /* 0x20000027ff277230 */ /* 0x000fc40000004100 */
[----:B------:R-:W-:Y:S01]  /*0f70*/  HADD2.F32 R42, -RZ, R42.H0_H0 ;  /* 0x2000002aff2a7230 */ /* 0x000fe20000004100 */
[----:B------:R-:W-:Y:S01]  /*0f80*/  F2FP.BF16.F32.PACK_AB.RZ R34, R5, R34 ;  /* 0x000000220522723e */ /* 0x000fe200000190ff */
[C---:B------:R-:W-:Y:S01]  /*0f90*/  HFMA2.BF16_V2 R8, R22.reuse.H0_H0, R37, RZ.H0_H0 ;  /* 0x0000002516087231 */ /* 0x040fe200002408ff */
[----:B------:R-:W-:Y:S02]  /*0fa0*/  F2FP.F16.E4M3.UNPACK_B R32, R32 ;  /* 0x00000020ff20723e */ /* 0x000fe400020006ff */
[----:B------:R-:W-:Y:S02]  /*0fb0*/  F2FP.BF16.F32.PACK_AB.RZ R39, R42, R39 ;  /* 0x000000272a27723e */ /* 0x000fe400000190ff */
[----:B------:R-:W-:Y:S02]  /*0fc0*/  F2FP.F16.E4M3.UNPACK_B R38, R38 ;  /* 0x00000026ff26723e */ /* 0x000fe400020006ff */
[----:B------:R-:W-:Y:S01]  /*0fd0*/  LOP3.LUT R36, R36, 0xff, RZ, 0xc0, !PT ;  /* 0x000000ff24247812 */ /* 0x000fe200078ec0ff */
[C---:B------:R-:W-:Y:S01]  /*0fe0*/  HFMA2.BF16_V2 R8, R22.reuse.H0_H0, R34, R8 ;  /* 0x0000002216087231 */ /* 0x040fe20000200808 */
[C---:B---3--:R-:W-:Y:S01]  /*0ff0*/  LOP3.LUT R5, R13.reuse, 0xff, RZ, 0xc0, !PT ;  /* 0x000000ff0d057812 */ /* 0x048fe200078ec0ff */
[----:B------:R-:W-:Y:S01]  /*1000*/  HFMA2.BF16_V2 R9, R22.H0_H0, R39, R9 ;  /* 0x0000002716097231 */ /* 0x000fe20000200809 */
[----:B------:R-:W-:Y:S01]  /*1010*/  LOP3.LUT R34, R13, 0xffff, RZ, 0xc0, !PT ;  /* 0x0000ffff0d227812 */ /* 0x000fe200078ec0ff */
[----:B------:R-:W-:Y:S01]  /*1020*/  HADD2.F32 R38, -RZ, R38.H0_H0 ;  /* 0x20000026ff267230 */ /* 0x000fe20000004100 */
[----:B------:R-:W-:Y:S01]  /*1030*/  F2FP.F16.E4M3.UNPACK_B R39, R35 ;  /* 0x00000023ff27723e */ /* 0x000fe200020006ff */
[----:B------:R-:W-:Y:S01]  /*1040*/  HADD2.F32 R35, -RZ, R32.H0_H0 ;  /* 0x20000020ff237230 */ /* 0x000fe20000004100 */
[----:B------:R-:W-:-:S02]  /*1050*/  F2FP.F16.E4M3.UNPACK_B R36, R36 ;  /* 0x00000024ff24723e */ /* 0x000fc400020006ff */
[----:B------:R-:W-:Y:S02]  /*1060*/  F2FP.F16.E4M3.UNPACK_B R32, R5 ;  /* 0x00000005ff20723e */ /* 0x000fe400020006ff */
[----:B------:R-:W-:Y:S01]  /*1070*/  SHF.R.U32.HI R5, RZ, 0x8, R34 ;  /* 0x00000008ff057819 */ /* 0x000fe20000011622 */
[----:B------:R-:W-:Y:S01]  /*1080*/  HADD2.F32 R39, -RZ, R39.H0_H0 ;  /* 0x20000027ff277230 */ /* 0x000fe20000004100 */
[--C-:B------:R-:W-:Y:S01]  /*1090*/  SHF.R.U32.HI R34, RZ, 0x10, R13.reuse ;  /* 0x00000010ff227819 */ /* 0x100fe2000001160d */
[----:B------:R-:W-:Y:S01]  /*10a0*/  HADD2.F32 R36, -RZ, R36.H0_H0 ;  /* 0x20000024ff247230 */ /* 0x000fe20000004100 */
[----:B------:R-:W-:Y:S02]  /*10b0*/  F2FP.BF16.F32.PACK_AB.RZ R38, R35, R38 ;  /* 0x000000262326723e */ /* 0x000fe400000190ff */
[----:B------:R-:W-:Y:S02]  /*10c0*/  LOP3.LUT R34, R34, 0xff, RZ, 0xc0, !PT ;  /* 0x000000ff22227812 */ /* 0x000fe400078ec0ff */
[----:B------:R-:W-:Y:S01]  /*10d0*/  F2FP.BF16.F32.PACK_AB.RZ R36, R39, R36 ;  /* 0x000000242724723e */ /* 0x000fe200000190ff */
[----:B------:R-:W-:Y:S01]  /*10e0*/  HFMA2.BF16_V2 R4, R22.H0_H0, R38, RZ.H0_H0 ;  /* 0x0000002616047231 */ /* 0x000fe200002408ff */
[----:B------:R-:W-:-:S02]  /*10f0*/  SHF.R.U32.HI R35, RZ, 0x18, R13 ;  /* 0x00000018ff237819 */ /* 0x000fc4000001160d */
[----:B------:R-:W-:Y:S02]  /*1100*/  F2FP.F16.E4M3.UNPACK_B R13, R5 ;  /* 0x00000005ff0d723e */ /* 0x000fe400020006ff */
[----:B------:R-:W-:Y:S02]  /*1110*/  F2FP.F16.E4M3.UNPACK_B R37, R34 ;  /* 0x00000022ff25723e */ /* 0x000fe400020006ff */
[C---:B------:R-:W-:Y:S01]  /*1120*/  LOP3.LUT R34, R12.reuse, 0xffff, RZ, 0xc0, !PT ;  /* 0x0000ffff0c227812 */ /* 0x040fe200078ec0ff */
[----:B------:R-:W-:Y:S02]  /*1130*/  HFMA2.BF16_V2 R4, R22.H0_H0, R36, R4 ;  /* 0x0000002416047231 */ /* 0x000fe40000200804 */
[----:B------:R-:W-:Y:S01]  /*1140*/  HADD2.F32 R36, -RZ, R13.H0_H0 ;  /* 0x2000000dff247230 */ /* 0x000fe20000004100 */
[----:B------:R-:W-:Y:S02]  /*1150*/  LOP3.LUT R5, R12, 0xff, RZ, 0xc0, !PT ;  /* 0x000000ff0c057812 */ /* 0x000fe400078ec0ff */
[----:B------:R-:W-:-:S02]  /*1160*/  SHF.R.U32.HI R13, RZ, 0x8, R34 ;  /* 0x00000008ff0d7819 */ /* 0x000fc40000011622 */
[----:B------:R-:W-:Y:S01]  /*1170*/  F2FP.F16.E4M3.UNPACK_B R38, R35 ;  /* 0x00000023ff26723e */ /* 0x000fe200020006ff */
[----:B------:R-:W-:Y:S01]  /*1180*/  HADD2.F32 R35, -RZ, R32.H0_H0 ;  /* 0x20000020ff237230 */ /* 0x000fe20000004100 */
        /* <DEDUP_REMOVED lines=8> */
[----:B------:R-:W-:Y:S02]  /*1210*/  SHF.R.U32.HI R34, RZ, 0x10, R12 ;  /* 0x00000010ff227819 */ /* 0x000fe4000001160c */
[----:B------:R-:W-:Y:S02]  /*1220*/  F2FP.BF16.F32.PACK_AB.RZ R12, R32, R5 ;  /* 0x00000005200c723e */ /* 0x000fe400000190ff */
[----:B------:R-:W-:Y:S02]  /*1230*/  F2FP.BF16.F32.PACK_AB.RZ R37, R38, R37 ;  /* 0x000000252625723e */ /* 0x000fe400000190ff */
[----:B------:R-:W-:Y:S01]  /*1240*/  LOP3.LUT R34, R34, 0xff, RZ, 0xc0, !PT ;  /* 0x000000ff22227812 */ /* 0x000fe200078ec0ff */
[C---:B------:R-:W-:Y:S01]  /*1250*/  HFMA2.BF16_V2 R8, R22.reuse.H0_H0, R12, R8 ;  /* 0x0000000c16087231 */ /* 0x040fe20000200808 */
[----:B----4-:R-:W-:Y:S01]  /*1260*/  LOP3.LUT R12, R25, 0xffff, RZ, 0xc0, !PT ;  /* 0x0000ffff190c7812 */ /* 0x010fe200078ec0ff */
[----:B------:R-:W-:Y:S01]  /*1270*/  HFMA2.BF16_V2 R5, R22.H0_H0, R37, R33 ;  /* 0x0000002516057231 */ /* 0x000fe20000200821 */
[----:B------:R-:W-:-:S02]  /*1280*/  F2FP.BF16.F32.PACK_AB.RZ R35, R36, R35 ;  /* 0x000000232423723e */ /* 0x000fc400000190ff */
[--C-:B------:R-:W-:Y:S02]  /*1290*/  SHF.R.U32.HI R33, RZ, 0x18, R25.reuse ;  /* 0x00000018ff217819 */ /* 0x100fe40000011619 */
[----:B------:R-:W-:Y:S02]  /*12a0*/  F2FP.F16.E4M3.UNPACK_B R34, R34 ;  /* 0x00000022ff22723e */ /* 0x000fe400020006ff */
[----:B------:R-:W-:Y:S02]  /*12b0*/  SHF.R.U32.HI R12, RZ, 0x8, R12 ;  /* 0x00000008ff0c7819 */ /* 0x000fe4000001160c */
[----:B------:R-:W-:Y:S01]  /*12c0*/  LOP3.LUT R32, R25, 0xff, RZ, 0xc0, !PT ;  /* 0x000000ff19207812 */ /* 0x000fe200078ec0ff */
[----:B------:R-:W-:Y:S01]  /*12d0*/  HFMA2.BF16_V2 R9, R22.H0_H0, R35, R9 ;  /* 0x0000002316097231 */ /* 0x000fe20000200809 */
[----:B------:R-:W-:Y:S02]  /*12e0*/  F2FP.F16.E4M3.UNPACK_B R37, R33 ;  /* 0x00000021ff25723e */ /* 0x000fe400020006ff */
[----:B------:R-:W-:-:S02]  /*12f0*/  SHF.R.U32.HI R25, RZ, 0x10, R25 ;  /* 0x00000010ff197819 */ /* 0x000fc40000011619 */
[C---:B------:R-:W-:Y:S02]  /*1300*/  LOP3.LUT R33, R24.reuse, 0xffff, RZ, 0xc0, !PT ;  /* 0x0000ffff18217812 */ /* 0x040fe400078ec0ff */
[----:B------:R-:W-:Y:S01]  /*1310*/  F2FP.F16.E4M3.UNPACK_B R35, R12 ;  /* 0x0000000cff23723e */ /* 0x000fe200020006ff */
[----:B------:R-:W-:Y:S01]  /*1320*/  HADD2.F32 R12, -RZ, R34.H0_H0 ;  /* 0x20000022ff0c7230 */ /* 0x000fe20000004100 */
[----:B------:R-:W-:Y:S02]  /*1330*/  LOP3.LUT R34, R25, 0xff, RZ, 0xc0, !PT ;  /* 0x000000ff19227812 */ /* 0x000fe400078ec0ff */
[----:B------:R-:W-:Y:S02]  /*1340*/  LOP3.LUT R25, R24, 0xff, RZ, 0xc0, !PT ;  /* 0x000000ff18197812 */ /* 0x000fe400078ec0ff */
[----:B------:R-:W-:Y:S02]  /*1350*/  SHF.R.U32.HI R33, RZ, 0x8, R33 ;  /* 0x00000008ff217819 */ /* 0x000fe40000011621 */
[----:B------:R-:W-:-:S02]  /*1360*/  F2FP.F16.E4M3.UNPACK_B R32, R32 ;  /* 0x00000020ff20723e */ /* 0x000fc400020006ff */
[----:B------:R-:W-:Y:S02]  /*1370*/  F2FP.F16.E4M3.UNPACK_B R25, R25 ;  /* 0x00000019ff19723e */ /* 0x000fe400020006ff */
[----:B------:R-:W-:Y:S01]  /*1380*/  F2FP.F16.E4M3.UNPACK_B R33, R33 ;  /* 0x00000021ff21723e */ /* 0x000fe200020006ff */
[----:B------:R-:W-:Y:S02]  /*1390*/  HADD2.F32 R36, -RZ, R32.H0_H0 ;  /* 0x20000020ff247230 */ /* 0x000fe40000004100 */
[----:B------:R-:W-:Y:S02]  /*13a0*/  HADD2.F32 R25, -RZ, R25.H0_H0 ;  /* 0x20000019ff197230 */ /* 0x000fe40000004100 */
[----:B------:R-:W-:Y:S01]  /*13b0*/  HADD2.F32 R32, -RZ, R33.H0_H0 ;  /* 0x20000021ff207230 */ /* 0x000fe20000004100 */
[----:B------:R-:W-:Y:S01]  /*13c0*/  F2FP.F16.E4M3.UNPACK_B R34, R34 ;  /* 0x00000022ff22723e */ /* 0x000fe200020006ff */
[----:B------:R-:W-:Y:S02]  /*13d0*/  HADD2.F32 R13, -RZ, R13.H0_H0 ;  /* 0x2000000dff0d7230 */ /* 0x000fe40000004100 */
[----:B------:R-:W-:Y:S01]  /*13e0*/  HADD2.F32 R35, -RZ, R35.H0_H0 ;  /* 0x20000023ff237230 */ /* 0x000fe20000004100 */
[----:B------:R-:W-:Y:S01]  /*13f0*/  F2FP.BF16.F32.PACK_AB.RZ R25, R32, R25 ;  /* 0x000000192019723e */ /* 0x000fe200000190ff */
[----:B------:R-:W-:Y:S01]  /*1400*/  IMAD.WIDE R32, R41, 0x10, R50 ;  /* 0x0000001029207825 */ /* 0x000fe200078e0232 */
[----:B------:R-:W-:-:S02]  /*1410*/  F2FP.BF16.F32.PACK_AB.RZ R12, R13, R12 ;  /* 0x0000000c0d0c723e */ /* 0x000fc400000190ff */
[----:B------:R-:W-:Y:S01]  /*1420*/  F2FP.BF16.F32.PACK_AB.RZ R36, R35, R36 ;  /* 0x000000242324723e */ /* 0x000fe200000190ff */
[----:B------:R-:W-:Y:S02]  /*1430*/  HADD2.F32 R13, -RZ, R34.H0_H0 ;  /* 0x20000022ff0d7230 */ /* 0x000fe40000004100 */
[----:B------:R-:W2:Y:S01]  /*1440*/  LD.E.128 R32, desc[UR36][R32.64] ;  /* 0x0000002420207980 */ /* 0x000ea2000c101d00 */
[----:B------:R-:W-:Y:S01]  /*1450*/  HADD2.F32 R38, -RZ, R37.H0_H0 ;  /* 0x20000025ff267230 */ /* 0x000fe20000004100 */
[--C-:B------:R-:W-:Y:S02]  /*1460*/  SHF.R.U32.HI R37, RZ, 0x18, R24.reuse ;  /* 0x00000018ff257819 */ /* 0x100fe40000011618 */
[----:B------:R-:W-:-:S04]  /*1470*/  SHF.R.U32.HI R24, RZ, 0x10, R24 ;  /* 0x00000010ff187819 */ /* 0x000fc80000011618 */
[----:B------:R-:W-:Y:S02]  /*1480*/  LOP3.LUT R24, R24, 0xff, RZ, 0xc0, !PT ;  /* 0x000000ff18187812 */ /* 0x000fe400078ec0ff */
[----:B------:R-:W-:Y:S02]  /*1490*/  F2FP.F16.E4M3.UNPACK_B R37, R37 ;  /* 0x00000025ff25723e */ /* 0x000fe400020006ff */
[----:B------:R-:W-:-:S03]  /*14a0*/  F2FP.F16.E4M3.UNPACK_B R24, R24 ;  /* 0x00000018ff18723e */ /* 0x000fc600020006ff */
[----:B------:R-:W-:Y:S02]  /*14b0*/  HADD2.F32 R37, -RZ, R37.H0_H0 ;  /* 0x20000025ff257230 */ /* 0x000fe40000004100 */
[----:B------:R-:W-:Y:S01]  /*14c0*/  HADD2.F32 R24, -RZ, R24.H0_H0 ;  /* 0x20000018ff187230 */ /* 0x000fe20000004100 */
[----:B------:R-:W-:Y:S01]  /*14d0*/  F2FP.BF16.F32.PACK_AB.RZ R13, R38, R13 ;  /* 0x0000000d260d723e */ /* 0x000fe200000190ff */
[----:B------:R-:W-:-:S03]  /*14e0*/  HFMA2.BF16_V2 R12, R22.H0_H0, R12, R4 ;  /* 0x0000000c160c7231 */ /* 0x000fc60000200804 */
[----:B------:R-:W-:Y:S01]  /*14f0*/  F2FP.BF16.F32.PACK_AB.RZ R24, R37, R24 ;  /* 0x000000182518723e */ /* 0x000fe200000190ff */
[----:B------:R-:W-:-:S04]  /*1500*/  HFMA2.BF16_V2 R4, R22.H0_H0, R13, R5 ;  /* 0x0000000d16047231 */ /* 0x000fc80000200805 */
[C---:B------:R-:W-:Y:S01]  /*1510*/  HFMA2.BF16_V2 R5, R22.reuse.H0_H0, R24, R12 ;  /* 0x0000001816057231 */ /* 0x040fe2000020080c */
[C---:B-----5:R-:W-:Y:S02]  /*1520*/  LOP3.LUT R12, R29.reuse, 0xff, RZ, 0xc0, !PT ;  /* 0x000000ff1d0c7812 */ /* 0x060fe400078ec0ff */
[----:B------:R-:W-:Y:S02]  /*1530*/  LOP3.LUT R24, R29, 0xffff, RZ, 0xc0, !PT ;  /* 0x0000ffff1d187812 */ /* 0x000fe400078ec0ff */
[----:B------:R-:W-:Y:S02]  /*1540*/  F2FP.F16.E4M3.UNPACK_B R13, R12 ;  /* 0x0000000cff0d723e */ /* 0x000fe400020006ff */
[----:B------:R-:W-:Y:S01]  /*1550*/  SHF.R.U32.HI R12, RZ, 0x8, R24 ;  /* 0x00000008ff0c7819 */ /* 0x000fe20000011618 */
[C---:B------:R-:W-:Y:S01]  /*1560*/  HFMA2.BF16_V2 R8, R22.reuse.H0_H0, R25, R8 ;  /* 0x0000001916087231 */ /* 0x040fe20000200808 */
[----:B------:R-:W-:Y:S02]  /*1570*/  SHF.R.U32.HI R25, RZ, 0x18, R29 ;  /* 0x00000018ff197819 */ /* 0x000fe4000001161d */
[----:B------:R-:W-:Y:S01]  /*1580*/  F2FP.F16.E4M3.UNPACK_B R24, R12 ;  /* 0x0000000cff18723e */ /* 0x000fe200020006ff */
[----:B------:R-:W-:Y:S01]  /*1590*/  HFMA2.BF16_V2 R9, R22.H0_H0, R36, R9 ;  /* 0x0000002416097231 */ /* 0x000fe20000200809 */
[----:B------:R-:W-:Y:S01]  /*15a0*/  F2FP.F16.E4M3.UNPACK_B R12, R25 ;  /* 0x00000019ff0c723e */ /* 0x000fe200020006ff */
[----:B------:R-:W-:Y:S01]  /*15b0*/  HADD2.F32 R25, -RZ, R13.H0_H0 ;  /* 0x2000000dff197230 */ /* 0x000fe20000004100 */
[----:B------:R-:W-:Y:S01]  /*15c0*/  LOP3.LUT R37, R28, 0xffff, RZ, 0xc0, !PT ;  /* 0x0000ffff1c257812 */ /* 0x000fe200078ec0ff */
[----:B------:R-:W-:-:S03]  /*15d0*/  HADD2.F32 R36, -RZ, R24.H0_H0 ;  /* 0x20000018ff247230 */ /* 0x000fc60000004100 */
[----:B------:R-:W-:Y:S02]  /*15e0*/  SHF.R.U32.HI R13, RZ, 0x8, R37 ;  /* 0x00000008ff0d7819 */ /* 0x000fe40000011625 */
[----:B------:R-:W-:Y:S01]  /*15f0*/  F2FP.BF16.F32.PACK_AB.RZ R25, R36, R25 ;  /* 0x000000192419723e */ /* 0x000fe200000190ff */
[----:B------:R-:W-:-:S06]  /*1600*/  IMAD.WIDE R36, R41, 0x10, R52 ;  /* 0x0000001029247825 */ /* 0x000fcc00078e0234 */
[----:B------:R-:W3:Y:S01]  /*1610*/  LD.E.128 R36, desc[UR36][R36.64] ;  /* 0x0000002424247980 */ /* 0x000ee2000c101d00 */
[----:B------:R-:W-:-:S04]  /*1620*/  SHF.R.U32.HI R29, RZ, 0x10, R29 ;  /* 0x00000010ff1d7819 */ /* 0x000fc8000001161d */
[----:B------:R-:W-:-:S04]  /*1630*/  LOP3.LUT R24, R29, 0xff, RZ, 0xc0, !PT ;  /* 0x000000ff1d187812 */ /* 0x000fc800078ec0ff */
[----:B------:R-:W-:Y:S01]  /*1640*/  F2FP.F16.E4M3.UNPACK_B R24, R24 ;  /* 0x00000018ff18723e */ /* 0x000fe200020006ff */
[----:B------:R-:W-:Y:S02]  /*1650*/  HADD2.F32 R43, -RZ, R12.H0_H0 ;  /* 0x2000000cff2b7230 */ /* 0x000fe40000004100 */
[----:B------:R-:W-:-:S04]  /*1660*/  IMAD.WIDE R40, R41, 0x10, R54 ;  /* 0x0000001029287825 */ /* 0x000fc800078e0236 */
[----:B------:R-:W-:-:S05]  /*1670*/  HADD2.F32 R12, -RZ, R24.H0_H0 ;  /* 0x20000018ff0c7230 */ /* 0x000fca0000004100 */
[----:B------:R-:W-:Y:S02]  /*1680*/  F2FP.BF16.F32.PACK_AB.RZ R12, R43, R12 ;  /* 0x0000000c2b0c723e */ /* 0x000fe400000190ff */
[----:B------:R-:W4:Y:S01]  /*1690*/  LD.E.128 R40, desc[UR36][R40.64] ;  /* 0x0000002428287980 */ /* 0x000f22000c101d00 */
[C---:B------:R-:W-:Y:S01]  /*16a0*/  HFMA2.BF16_V2 R9, R22.reuse.H0_H0, R25, R9 ;  /* 0x0000001916097231 */ /* 0x040fe20000200809 */
[----:B------:R-:W-:Y:S02]  /*16b0*/  LOP3.LUT R25, R28, 0xff, RZ, 0xc0, !PT ;  /* 0x000000ff1c197812 */ /* 0x000fe400078ec0ff */
[----:B------:R-:W-:Y:S02]  /*16c0*/  F2FP.F16.E4M3.UNPACK_B R13, R13 ;  /* 0x0000000dff0d723e */ /* 0x000fe400020006ff */
[----:B------:R-:W-:Y:S01]  /*16d0*/  F2FP.F16.E4M3.UNPACK_B R29, R25 ;  /* 0x00000019ff1d723e */ /* 0x000fe200020006ff */
[----:B------:R-:W-:Y:S02]  /*16e0*/  HFMA2.BF16_V2 R4, R22.H0_H0, R12, R4 ;  /* 0x0000000c16047231 */ /* 0x000fe40000200804 */
[----:B------:R-:W-:-:S02]  /*16f0*/  HADD2.F32 R24, -RZ, R13.H0_H0 ;  /* 0x2000000dff187230 */ /* 0x000fc40000004100 */
[----:B------:R-:W-:Y:S01]  /*1700*/  HADD2.F32 R29, -RZ, R29.H0_H0 ;  /* 0x2000001dff1d7230 */ /* 0x000fe20000004100 */
[--C-:B------:R-:W-:Y:S02]  /*1710*/  SHF.R.U32.HI R25, RZ, 0x18, R28.reuse ;  /* 0x00000018ff197819 */ /* 0x100fe4000001161c */
[----:B------:R-:W-:Y:S02]  /*1720*/  SHF.R.U32.HI R28, RZ, 0x10, R28 ;  /* 0x00000010ff1c7819 */ /* 0x000fe4000001161c */
[----:B------:R-:W-:Y:S02]  /*1730*/  F2FP.BF16.F32.PACK_AB.RZ R13, R24, R29 ;  /* 0x0000001d180d723e */ /* 0x000fe400000190ff */
[----:B------:R-:W-:Y:S02]  /*1740*/  LOP3.LUT R28, R28, 0xff, RZ, 0xc0, !PT ;  /* 0x000000ff1c1c7812 */ /* 0x000fe400078ec0ff */
[----:B------:R-:W-:Y:S01]  /*1750*/  F2FP.F16.E4M3.UNPACK_B R25, R25 ;  /* 0x00000019ff19723e */ /* 0x000fe200020006ff */
[----:B------:R-:W-:Y:S01]  /*1760*/  HFMA2.BF16_V2 R8, R22.H0_H0, R13, R8 ;  /* 0x0000000d16087231 */ /* 0x000fe20000200808 */
[----:B------:R-:W-:-:S03]  /*1770*/  F2FP.F16.E4M3.UNPACK_B R28, R28 ;  /* 0x0000001cff1c723e */ /* 0x000fc600020006ff */
[----:B------:R-:W-:Y:S02]  /*1780*/  HADD2.F32 R25, -RZ, R25.H0_H0 ;  /* 0x20000019ff197230 */ /* 0x000fe40000004100 */
[----:B------:R-:W-:-:S05]  /*1790*/  HADD2.F32 R28, -RZ, R28.H0_H0 ;  /* 0x2000001cff1c7230 */ /* 0x000fca0000004100 */
[----:B------:R-:W-:-:S05]  /*17a0*/  F2FP.BF16.F32.PACK_AB.RZ R28, R25, R28 ;  /* 0x0000001c191c723e */ /* 0x000fca00000190ff */
[----:B------:R-:W-:Y:S01]  /*17b0*/  HFMA2.BF16_V2 R5, R22.H0_H0, R28, R5 ;  /* 0x0000001c16057231 */ /* 0x000fe20000200805 */
[----:B--2---:R-:W-:-:S04]  /*17c0*/  LOP3.LUT R12, R33, 0xffff, RZ, 0xc0, !PT ;  /* 0x0000ffff210c7812 */ /* 0x004fc800078ec0ff */
[----:B------:R-:W-:Y:S02]  /*17d0*/  SHF.R.U32.HI R12, RZ, 0x8, R12 ;  /* 0x00000008ff0c7819 */ /* 0x000fe4000001160c */
[--C-:B------:R-:W-:Y:S02]  /*17e0*/  SHF.R.U32.HI R24, RZ, 0x18, R33.reuse ;  /* 0x00000018ff187819 */ /* 0x100fe40000011621 */
[----:B------:R-:W-:Y:S02]  /*17f0*/  F2FP.F16.E4M3.UNPACK_B R13, R12 ;  /* 0x0000000cff0d723e */ /* 0x000fe400020006ff */
[----:B------:R-:W-:Y:S02]  /*1800*/  LOP3.LUT R12, R33, 0xff, RZ, 0xc0, !PT ;  /* 0x000000ff210c7812 */ /* 0x000fe400078ec0ff */
[----:B------:R-:W-:Y:S02]  /*1810*/  SHF.R.U32.HI R33, RZ, 0x10, R33 ;  /* 0x00000010ff217819 */ /* 0x000fe40000011621 */
[----:B------:R-:W-:-:S02]  /*1820*/  F2FP.F16.E4M3.UNPACK_B R12, R12 ;  /* 0x0000000cff0c723e */ /* 0x000fc400020006ff */
[----:B------:R-:W-:Y:S01]  /*1830*/  LOP3.LUT R33, R33, 0xff, RZ, 0xc0, !PT ;  /* 0x000000ff21217812 */ /* 0x000fe200078ec0ff */
[----:B------:R-:W-:Y:S01]  /*1840*/  HADD2.F32 R13, -RZ, R13.H0_H0 ;  /* 0x2000000dff0d7230 */ /* 0x000fe20000004100 */
[----:B------:R-:W-:Y:S01]  /*1850*/  F2FP.F16.E4M3.UNPACK_B R25, R24 ;  /* 0x00000018ff19723e */ /* 0x000fe200020006ff */
[----:B------:R-:W-:Y:S01]  /*1860*/  HADD2.F32 R12, -RZ, R12.H0_H0 ;  /* 0x2000000cff0c7230 */ /* 0x000fe20000004100 */
[----:B------:R-:W-:-:S04]  /*1870*/  F2FP.F16.E4M3.UNPACK_B R33, R33 ;  /* 0x00000021ff21723e */ /* 0x000fc800020006ff */
[----:B------:R-:W-:Y:S01]  /*1880*/  F2FP.BF16.F32.PACK_AB.RZ R24, R13, R12 ;  /* 0x0000000c0d18723e */ /* 0x000fe200000190ff */
[----:B------:R-:W-:Y:S02]  /*1890*/  HADD2.F32 R12, -RZ, R25.H0_H0 ;  /* 0x20000019ff0c7230 */ /* 0x000fe40000004100 */
[----:B------:R-:W-:Y:S01]  /*18a0*/  HADD2.F32 R33, -RZ, R33.H0_H0 ;  /* 0x20000021ff217230 */ /* 0x000fe20000004100 */
[----:B------:R-:W-:Y:S01]  /*18b0*/  SHF.R.U32.HI R13, RZ, 0x18, R32 ;  /* 0x00000018ff0d7819 */ /* 0x000fe20000011620 */
[----:B------:R-:W-:Y:S01]  /*18c0*/  HFMA2.BF16_V2 R24, R22.H0_H0, R24, R9 ;  /* 0x0000001816187231 */ /* 0x000fe20000200809 */
[----:B------:R-:W-:Y:S02]  /*18d0*/  LOP3.LUT R9, R32, 0xff, RZ, 0xc0, !PT ;  /* 0x000000ff20097812 */ /* 0x000fe400078ec0ff */
[----:B------:R-:W-:Y:S02]  /*18e0*/  F2FP.BF16.F32.PACK_AB.RZ R33, R12, R33 ;  /* 0x000000210c21723e */ /* 0x000fe400000190ff */
[----:B------:R-:W-:-:S02]  /*18f0*/  LOP3.LUT R12, R32, 0xffff, RZ, 0xc0, !PT ;  /* 0x0000ffff200c7812 */ /* 0x000fc400078ec0ff */
[----:B------:R-:W-:Y:S02]  /*1900*/  SHF.R.U32.HI R32, RZ, 0x10, R32 ;  /* 0x00000010ff207819 */ /* 0x000fe40000011620 */
[----:B------:R-:W-:Y:S02]  /*1910*/  SHF.R.U32.HI R12, RZ, 0x8, R12 ;  /* 0x00000008ff0c7819 */ /* 0x000fe4000001160c */
[----:B------:R-:W-:Y:S02]  /*1920*/  LOP3.LUT R32, R32, 0xff, RZ, 0xc0, !PT ;  /* 0x000000ff20207812 */ /* 0x000fe400078ec0ff */
        /* <DEDUP_REMOVED lines=8> */
[----:B------:R-:W-:-:S04]  /*19b0*/  F2FP.BF16.F32.PACK_AB.RZ R9, R12, R9 ;  /* 0x000000090c09723e */ /* 0x000fc800000190ff */
[----:B------:R-:W-:Y:S01]  /*19c0*/  F2FP.BF16.F32.PACK_AB.RZ R28, R13, R32 ;  /* 0x000000200d1c723e */ /* 0x000fe200000190ff */
[C---:B------:R-:W-:Y:S01]  /*19d0*/  HFMA2.BF16_V2 R25, R22.reuse.H0_H0, R9, R8 ;  /* 0x0000000916197231 */ /* 0x040fe20000200808 */
[C---:B---3--:R-:W-:Y:S02]  /*19e0*/  LOP3.LUT R12, R36.reuse, 0xff, RZ, 0xc0, !PT ;  /* 0x000000ff240c7812 */ /* 0x048fe400078ec0ff */
[--C-:B------:R-:W-:Y:S01]  /*19f0*/  SHF.R.U32.HI R9, RZ, 0x18, R36.reuse ;  /* 0x00000018ff097819 */ /* 0x100fe20000011624 */
[----:B------:R-:W-:Y:S01]  /*1a00*/  HFMA2.BF16_V2 R28, R22.H0_H0, R28, R5 ;  /* 0x0000001c161c7231 */ /* 0x000fe20000200805 */
[----:B------:R-:W-:Y:S02]  /*1a10*/  LOP3.LUT R5, R36, 0xffff, RZ, 0xc0, !PT ;  /* 0x0000ffff24057812 */ /* 0x000fe400078ec0ff */
[----:B------:R-:W-:Y:S02]  /*1a20*/  SHF.R.U32.HI R36, RZ, 0x10, R36 ;  /* 0x00000010ff247819 */ /* 0x000fe40000011624 */
[----:B------:R-:W-:-:S02]  /*1a30*/  LOP3.LUT R8, R37, 0xffff, RZ, 0xc0, !PT ;  /* 0x0000ffff25087812 */ /* 0x000fc400078ec0ff */
[----:B------:R-:W-:Y:S02]  /*1a40*/  SHF.R.U32.HI R5, RZ, 0x8, R5 ;  /* 0x00000008ff057819 */ /* 0x000fe40000011605 */
[----:B------:R-:W-:Y:S02]  /*1a50*/  LOP3.LUT R36, R36, 0xff, RZ, 0xc0, !PT ;  /* 0x000000ff24247812 */ /* 0x000fe400078ec0ff */
[----:B------:R-:W-:Y:S02]  /*1a60*/  SHF.R.U32.HI R8, RZ, 0x8, R8 ;  /* 0x00000008ff087819 */ /* 0x000fe40000011608 */
[----:B------:R-:W-:Y:S02]  /*1a70*/  F2FP.F16.E4M3.UNPACK_B R13, R5 ;  /* 0x00000005ff0d723e */ /* 0x000fe400020006ff */
[----:B------:R-:W-:Y:S02]  /*1a80*/  F2FP.F16.E4M3.UNPACK_B R36, R36 ;  /* 0x00000024ff24723e */ /* 0x000fe400020006ff */
[----:B------:R-:W-:-:S02]  /*1a90*/  LOP3.LUT R5, R37, 0xff, RZ, 0xc0, !PT ;  /* 0x000000ff25057812 */ /* 0x000fc400078ec0ff */
[----:B------:R-:W-:Y:S01]  /*1aa0*/  F2FP.F16.E4M3.UNPACK_B R8, R8 ;  /* 0x00000008ff08723e */ /* 0x000fe200020006ff */
[----:B------:R-:W-:Y:S01]  /*1ab0*/  HADD2.F32 R36, -RZ, R36.H0_H0 ;  /* 0x20000024ff247230 */ /* 0x000fe20000004100 */
[----:B------:R-:W-:Y:S02]  /*1ac0*/  F2FP.F16.E4M3.UNPACK_B R29, R5 ;  /* 0x00000005ff1d723e */ /* 0x000fe400020006ff */
[--C-:B------:R-:W-:Y:S01]  /*1ad0*/  SHF.R.U32.HI R5, RZ, 0x18, R37.reuse ;  /* 0x00000018ff057819 */ /* 0x100fe20000011625 */
[----:B------:R-:W-:Y:S01]  /*1ae0*/  HADD2.F32 R8, -RZ, R8.H0_H0 ;  /* 0x20000008ff087230 */ /* 0x000fe20000004100 */
[----:B------:R-:W-:Y:S02]  /*1af0*/  F2FP.F16.E4M3.UNPACK_B R9, R9 ;  /* 0x00000009ff09723e */ /* 0x000fe400020006ff */
[----:B------:R-:W-:Y:S02]  /*1b00*/  SHF.R.U32.HI R37, RZ, 0x10, R37 ;  /* 0x00000010ff257819 */ /* 0x000fe40000011625 */
[----:B------:R-:W-:-:S02]  /*1b10*/  F2FP.BF16.F32.PACK_AB.RZ R32, RZ, R36 ;  /* 0x00000024ff20723e */ /* 0x000fc400000190ff */
[----:B------:R-:W-:Y:S01]  /*1b20*/  LOP3.LUT R36, R37, 0xff, RZ, 0xc0, !PT ;  /* 0x000000ff25247812 */ /* 0x000fe200078ec0ff */
[----:B------:R-:W-:Y:S01]  /*1b30*/  HADD2.F32 R37, -RZ, R9.H0_H0 ;  /* 0x20000009ff257230 */ /* 0x000fe20000004100 */
[----:B------:R-:W-:Y:S02]  /*1b40*/  F2FP.BF16.F32.PACK_AB.RZ R58, RZ, R8 ;  /* 0x00000008ff3a723e */ /* 0x000fe400000190ff */
[----:B------:R-:W0:Y:S01]  /*1b50*/  LDC.64 R8, c[0x0][0x248] ;  /* 0x00009200ff087b82 */ /* 0x000e220000000a00 */
[----:B------:R-:W-:Y:S01]  /*1b60*/  HADD2.F32 R13, -RZ, R13.H0_H0 ;  /* 0x2000000dff0d7230 */ /* 0x000fe20000004100 */
[----:B------:R-:W-:-:S04]  /*1b70*/  F2FP.F16.E4M3.UNPACK_B R12, R12 ;  /* 0x0000000cff0c723e */ /* 0x000fc800020006ff */
[----:B------:R-:W-:Y:S01]  /*1b80*/  F2FP.BF16.F32.PACK_AB.RZ R13, RZ, R13 ;  /* 0x0000000dff0d723e */ /* 0x000fe200000190ff */
[C---:B------:R-:W-:Y:S02]  /*1b90*/  HFMA2.BF16_V2 R4, R22.reuse.H0_H0, R33, R4 ;  /* 0x0000002116047231 */ /* 0x040fe40000200804 */
[----:B------:R-:W-:Y:S02]  /*1ba0*/  HADD2.F32 R57, -RZ, R12.H0_H0 ;  /* 0x2000000cff397230 */ /* 0x000fe40000004100 */
[----:B------:R-:W-:Y:S02]  /*1bb0*/  HADD2.F32 R29, -RZ, R29.H0_H0 ;  /* 0x2000001dff1d7230 */ /* 0x000fe40000004100 */
[----:B------:R-:W-:Y:S01]  /*1bc0*/  HFMA2.BF16_V2 R33, R22.H0_H0, R13.H0_H0, R25.H1_H1 ;  /* 0x2000000d16217231 */ /* 0x000fe20000260819 */
[----:B------:R-:W-:Y:S02]  /*1bd0*/  F2FP.BF16.F32.PACK_AB.RZ R57, RZ, R57 ;  /* 0x00000039ff39723e */ /* 0x000fe400000190ff */
[----:B------:R-:W-:Y:S01]  /*1be0*/  F2FP.BF16.F32.PACK_AB.RZ R29, RZ, R29 ;  /* 0x0000001dff1d723e */ /* 0x000fe200000190ff */
[----:B0-----:R-:W-:-:S04]  /*1bf0*/  IMAD.WIDE R12, R56, 0x10, R8 ;  /* 0x00000010380c7825 */ /* 0x001fc800078e0208 */
[----:B------:R-:W-:Y:S01]  /*1c00*/  IMAD.WIDE R8, R23, 0x10, R8 ;  /* 0x0000001017087825 */ /* 0x000fe200078e0208 */
[----:B----4-:R-:W-:-:S03]  /*1c10*/  LOP3.LUT R23, R40, 0xffff, RZ, 0xc0, !PT ;  /* 0x0000ffff28177812 */ /* 0x010fc600078ec0ff */
[C---:B------:R-:W-:Y:S01]  /*1c20*/  HFMA2.BF16_V2 R57, R22.reuse.H0_H0, R57.H0_H0, R25.H0_H0 ;  /* 0x2000003916397231 */ /* 0x040fe20000240819 */
[----:B------:R-:W-:Y:S01]  /*1c30*/  SHF.R.U32.HI R23, RZ, 0x8, R23 ;  /* 0x00000008ff177819 */ /* 0x000fe20000011617 */
[C-C-:B------:R-:W-:Y:S02]  /*1c40*/  HFMA2.BF16_V2 R29, R22.reuse.H0_H0, R29.H0_H0, R24.reuse.H0_H0 ;  /* 0x2000001d161d7231 */ /* 0x140fe40000240818 */
[----:B------:R-:W-:Y:S01]  /*1c50*/  HFMA2.BF16_V2 R25, R22.H0_H0, R58.H0_H0, R24.H1_H1 ;  /* 0x2000003a16197231 */ /* 0x000fe20000260818 */
[----:B------:R-:W-:Y:S02]  /*1c60*/  F2FP.F16.E4M3.UNPACK_B R24, R23 ;  /* 0x00000017ff18723e */ /* 0x000fe400020006ff */
[----:B------:R-:W-:-:S04]  /*1c70*/  LOP3.LUT R23, R40, 0xff, RZ, 0xc0, !PT ;  /* 0x000000ff28177812 */ /* 0x000fc800078ec0ff */
[----:B------:R-:W-:Y:S01]  /*1c80*/  F2FP.F16.E4M3.UNPACK_B R23, R23 ;  /* 0x00000017ff17723e */ /* 0x000fe200020006ff */
[----:B------:R-:W-:-:S04]  /*1c90*/  HADD2.F32 R24, -RZ, R24.H0_H0 ;  /* 0x20000018ff187230 */ /* 0x000fc80000004100 */
[----:B------:R-:W-:Y:S01]  /*1ca0*/  HADD2.F32 R23, -RZ, R23.H0_H0 ;  /* 0x20000017ff177230 */ /* 0x000fe20000004100 */
[----:B------:R-:W-:-:S04]  /*1cb0*/  F2FP.BF16.F32.PACK_AB.RZ R24, RZ, R24 ;  /* 0x00000018ff18723e */ /* 0x000fc800000190ff */
[----:B------:R-:W-:Y:S01]  /*1cc0*/  F2FP.BF16.F32.PACK_AB.RZ R23, RZ, R23 ;  /* 0x00000017ff17723e */ /* 0x000fe200000190ff */
[----:B------:R-:W-:-:S04]  /*1cd0*/  HMUL2.BF16_V2 R24, R22.H0_H0, R24.H0_H0 ;  /* 0x2000001816187232 */ /* 0x000fc80000200800 */
[----:B------:R-:W-:Y:S01]  /*1ce0*/  HMUL2.BF16_V2 R23, R22.H0_H0, R23.H0_H0 ;  /* 0x2000001716177232 */ /* 0x000fe20000200800 */
[----:B------:R-:W-:-:S04]  /*1cf0*/  PRMT R33, R33, 0x5410, R57 ;  /* 0x0000541021217816 */ /* 0x000fc80000000039 */
[----:B------:R-:W-:-:S06]  /*1d00*/  PRMT R24, R24, 0x5410, R23 ;  /* 0x0000541018187816 */ /* 0x000fcc0000000017 */
[----:B------:R-:W-:Y:S01]  /*1d10*/  HFMA2.MMA.BF16_V2 R23, R33, 1, 1, R24 ;  /* 0x3f803f8021177835 */ /* 0x000fe20000200018 */
[----:B------:R-:W-:-:S04]  /*1d20*/  SHF.R.U32.HI R24, RZ, 0x18, R40 ;  /* 0x00000018ff187819 */ /* 0x000fc80000011628 */
[----:B------:R-:W-:Y:S02]  /*1d30*/  F2FP.F16.E4M3.UNPACK_B R24, R24 ;  /* 0x00000018ff18723e */ /* 0x000fe400020006ff */
[----:B------:R-:W-:-:S03]  /*1d40*/  F2FP.BF16.F32.PACK_AB.RZ R37, RZ, R37 ;  /* 0x00000025ff25723e */ /* 0x000fc600000190ff */
[----:B------:R-:W-:Y:S02]  /*1d50*/  HADD2.F32 R24, -RZ, R24.H0_H0 ;  /* 0x20000018ff187230 */ /* 0x000fe40000004100 */
[C-C-:B------:R-:W-:Y:S02]  /*1d60*/  HFMA2.BF16_V2 R32, R22.reuse.H0_H0, R32.H0_H0, R28.reuse.H0_H0 ;  /* 0x2000002016207231 */ /* 0x140fe4000024081c */
[----:B------:R-:W-:Y:S01]  /*1d70*/  HFMA2.BF16_V2 R37, R22.H0_H0, R37.H0_H0, R28.H1_H1 ;  /* 0x2000002516257231 */ /* 0x000fe2000026081c */
[----:B------:R-:W-:Y:S02]  /*1d80*/  F2FP.BF16.F32.PACK_AB.RZ R24, RZ, R24 ;  /* 0x00000018ff18723e */ /* 0x000fe400000190ff */
[----:B------:R-:W-:-:S03]  /*1d90*/  LOP3.LUT R28, R41, 0xffff, RZ, 0xc0, !PT ;  /* 0x0000ffff291c7812 */ /* 0x000fc600078ec0ff */
[----:B------:R-:W-:Y:S01]  /*1da0*/  HMUL2.BF16_V2 R56, R22.H0_H0, R24.H0_H0 ;  /* 0x2000001816387232 */ /* 0x000fe20000200800 */
[----:B------:R-:W-:Y:S02]  /*1db0*/  SHF.R.U32.HI R28, RZ, 0x8, R28 ;  /* 0x00000008ff1c7819 */ /* 0x000fe4000001161c */
[----:B------:R-:W-:Y:S02]  /*1dc0*/  LOP3.LUT R24, R41, 0xff, RZ, 0xc0, !PT ;  /* 0x000000ff29187812 */ /* 0x000fe400078ec0ff */
[----:B------:R-:W-:Y:S02]  /*1dd0*/  F2FP.F16.E4M3.UNPACK_B R28, R28 ;  /* 0x0000001cff1c723e */ /* 0x000fe400020006ff */
[----:B------:R-:W-:-:S03]  /*1de0*/  F2FP.F16.E4M3.UNPACK_B R33, R24 ;  /* 0x00000018ff21723e */ /* 0x000fc600020006ff */
[----:B------:R-:W-:Y:S02]  /*1df0*/  HADD2.F32 R28, -RZ, R28.H0_H0 ;  /* 0x2000001cff1c7230 */ /* 0x000fe40000004100 */
[----:B------:R-:W-:Y:S01]  /*1e00*/  HADD2.F32 R33, -RZ, R33.H0_H0 ;  /* 0x20000021ff217230 */ /* 0x000fe20000004100 */
[----:B------:R-:W-:Y:S02]  /*1e10*/  F2FP.F16.E4M3.UNPACK_B R36, R36 ;  /* 0x00000024ff24723e */ /* 0x000fe400020006ff */
[----:B------:R-:W-:Y:S02]  /*1e20*/  F2FP.BF16.F32.PACK_AB.RZ R28, RZ, R28 ;  /* 0x0000001cff1c723e */ /* 0x000fe400000190ff */
[----:B------:R-:W-:Y:S01]  /*1e30*/  F2FP.BF16.F32.PACK_AB.RZ R33, RZ, R33 ;  /* 0x00000021ff21723e */ /* 0x000fe200000190ff */
[----:B------:R-:W-:Y:S02]  /*1e40*/  HADD2.F32 R36, -RZ, R36.H0_H0 ;  /* 0x20000024ff247230 */ /* 0x000fe40000004100 */
[----:B------:R-:W-:-:S02]  /*1e50*/  HMUL2.BF16_V2 R28, R22.H0_H0, R28.H0_H0 ;  /* 0x2000001c161c7232 */ /* 0x000fc40000200800 */
[----:B------:R-:W-:Y:S01]  /*1e60*/  HMUL2.BF16_V2 R33, R22.H0_H0, R33.H0_H0 ;  /* 0x2000002116217232 */ /* 0x000fe20000200800 */
[----:B------:R-:W-:Y:S02]  /*1e70*/  F2FP.F16.E4M3.UNPACK_B R5, R5 ;  /* 0x00000005ff05723e */ /* 0x000fe400020006ff */
[----:B------:R-:W-:Y:S02]  /*1e80*/  PRMT R37, R37, 0x5410, R32 ;  /* 0x0000541025257816 */ /* 0x000fe40000000020 */
[----:B------:R-:W-:Y:S02]  /*1e90*/  LOP3.LUT R32, R6, 0xffff, RZ, 0xc0, !PT ;  /* 0x0000ffff06207812 */ /* 0x000fe400078ec0ff */
[----:B------:R-:W-:Y:S02]  /*1ea0*/  PRMT R25, R25, 0x5410, R29 ;  /* 0x0000541019197816 */ /* 0x000fe4000000001d */
[----:B------:R-:W-:Y:S01]  /*1eb0*/  PRMT R28, R28, 0x5410, R33 ;  /* 0x000054101c1c7816 */ /* 0x000fe20000000021 */
[----:B------:R-:W-:Y:S01]  /*1ec0*/  HADD2.F32 R29, -RZ, R5.H0_H0 ;  /* 0x20000005ff1d7230 */ /* 0x000fe20000004100 */
[----:B------:R-:W-:-:S02]  /*1ed0*/  F2FP.BF16.F32.PACK_AB.RZ R36, RZ, R36 ;  /* 0x00000024ff24723e */ /* 0x000fc400000190ff */
[----:B------:R-:W-:Y:S02]  /*1ee0*/  SHF.R.U32.HI R40, RZ, 0x10, R40 ;  /* 0x00000010ff287819 */ /* 0x000fe40000011628 */
[----:B------:R-:W-:Y:S02]  /*1ef0*/  SHF.R.U32.HI R32, RZ, 0x8, R32 ;  /* 0x00000008ff207819 */ /* 0x000fe40000011620 */
[----:B------:R-:W-:Y:S01]  /*1f00*/  LOP3.LUT R5, R6, 0xff, RZ, 0xc0, !PT ;  /* 0x000000ff06057812 */ /* 0x000fe200078ec0ff */
[----:B------:R-:W-:Y:S01]  /*1f10*/  HFMA2.MMA.BF16_V2 R28, R25, 1, 1, R28 ;  /* 0x3f803f80191c7835 */ /* 0x000fe2000020001c */
[----:B------:R-:W-:Y:S01]  /*1f20*/  LOP3.LUT R40, R40, 0xff, RZ, 0xc0, !PT ;  /* 0x000000ff28287812 */ /* 0x000fe200078ec0ff */
[----:B------:R-:W-:Y:S01]  /*1f30*/  HFMA2.BF16_V2 R25, R22.H0_H0, R36.H0_H0, R4.H0_H0 ;  /* 0x2000002416197231 */ /* 0x000fe20000240804 */
[----:B------:R-:W-:Y:S02]  /*1f40*/  F2FP.F16.E4M3.UNPACK_B R32, R32 ;  /* 0x00000020ff20723e */ /* 0x000fe400020006ff */
[----:B------:R-:W-:-:S02]  /*1f50*/  F2FP.F16.E4M3.UNPACK_B R5, R5 ;  /* 0x00000005ff05723e */ /* 0x000fc400020006ff */
[----:B------:R-:W-:Y:S02]  /*1f60*/  F2FP.BF16.F32.PACK_AB.RZ R36, RZ, R29 ;  /* 0x0000001dff24723e */ /* 0x000fe400000190ff */
[C---:B------:R-:W-:Y:S01]  /*1f70*/  LOP3.LUT R33, R10.reuse, 0xffff, RZ, 0xc0, !PT ;  /* 0x0000ffff0a217812 */ /* 0x040fe200078ec0ff */
[----:B------:R-:W-:Y:S01]  /*1f80*/  HADD2.F32 R29, -RZ, R5.H0_H0 ;  /* 0x20000005ff1d7230 */ /* 0x000fe20000004100 */
[----:B------:R-:W-:Y:S01]  /*1f90*/  F2FP.F16.E4M3.UNPACK_B R40, R40 ;  /* 0x00000028ff28723e */ /* 0x000fe200020006ff */
[----:B------:R-:W-:Y:S02]  /*1fa0*/  HADD2.F32 R32, -RZ, R32.H0_H0 ;  /* 0x20000020ff207230 */ /* 0x000fe40000004100 */
[----:B------:R-:W-:Y:S01]  /*1fb0*/  HFMA2.BF16_V2 R5, R22.H0_H0, R36.H0_H0, R4.H1_H1 ;  /* 0x2000002416057231 */ /* 0x000fe20000260804 */
[----:B------:R-:W-:Y:S02]  /*1fc0*/  SHF.R.U32.HI R33, RZ, 0x8, R33 ;  /* 0x00000008ff217819 */ /* 0x000fe40000011621 */
[----:B------:R-:W-:Y:S01]  /*1fd0*/  LOP3.LUT R4, R10, 0xff, RZ, 0xc0, !PT ;  /* 0x000000ff0a047812 */ /* 0x000fe200078ec0ff */
[----:B------:R-:W-:Y:S01]  /*1fe0*/  HADD2.F32 R40, -RZ, R40.H0_H0 ;  /* 0x20000028ff287230 */ /* 0x000fe20000004100 */
[----:B------:R-:W-:-:S02]  /*1ff0*/  F2FP.BF16.F32.PACK_AB.RZ R29, R32, R29 ;  /* 0x0000001d201d723e */ /* 0x000fc400000190ff */
[----:B------:R-:W-:Y:S02]  /*2000*/  F2FP.F16.E4M3.UNPACK_B R33, R33 ;  /* 0x00000021ff21723e */ /* 0x000fe400020006ff */
[----:B------:R-:W-:Y:S02]  /*2010*/  F2FP.F16.E4M3.UNPACK_B R32, R4 ;  /* 0x00000004ff20723e */ /* 0x000fe400020006ff */
[----:B------:R-:W-:Y:S01]  /*2020*/  F2FP.BF16.F32.PACK_AB.RZ R40, RZ, R40 ;  /* 0x00000028ff28723e */ /* 0x000fe200000190ff */
[----:B------:R-:W-:Y:S02]  /*2030*/  HADD2.F32 R33, -RZ, R33.H0_H0 ;  /* 0x20000021ff217230 */ /* 0x000fe40000004100 */
[----:B------:R-:W-:Y:S02]  /*2040*/  HADD2.F32 R32, -RZ, R32.H0_H0 ;  /* 0x20000020ff207230 */ /* 0x000fe40000004100 */
[----:B------:R-:W-:-:S03]  /*2050*/  HMUL2.BF16_V2 R40, R22.H0_H0, R40.H0_H0 ;  /* 0x2000002816287232 */ /* 0x000fc60000200800 */
[----:B------:R-:W-:Y:S02]  /*2060*/  F2FP.BF16.F32.PACK_AB.RZ R32, R33, R32 ;  /* 0x000000202120723e */ /* 0x000fe400000190ff */
[--C-:B------:R-:W-:Y:S02]  /*2070*/  SHF.R.U32.HI R33, RZ, 0x10, R6.reuse ;  /* 0x00000010ff217819 */ /* 0x100fe40000011606 */
[----:B------:R-:W-:Y:S02]  /*2080*/  SHF.R.U32.HI R6, RZ, 0x18, R6 ;  /* 0x00000018ff067819 */ /* 0x000fe40000011606 */
[----:B------:R-:W-:Y:S02]  /*2090*/  PRMT R56, R56, 0x5410, R40 ;  /* 0x0000541038387816 */ /* 0x000fe40000000028 */
[----:B------:R-:W-:Y:S02]  /*20a0*/  F2FP.F16.E4M3.UNPACK_B R36, R6 ;  /* 0x00000006ff24723e */ /* 0x000fe400020006ff */
[----:B------:R-:W-:-:S02]  /*20b0*/  SHF.R.U32.HI R6, RZ, 0x10, R10 ;  /* 0x00000010ff067819 */ /* 0x000fc4000001160a */
[----:B------:R-:W-:Y:S01]  /*20c0*/  HFMA2.MMA.BF16_V2 R24, R37, 1, 1, R56 ;  /* 0x3f803f8025187835 */ /* 0x000fe20000200038 */
[----:B------:R-:W-:Y:S02]  /*20d0*/  LOP3.LUT R33, R33, 0xff, RZ, 0xc0, !PT ;  /* 0x000000ff21217812 */ /* 0x000fe400078ec0ff */
[----:B------:R-:W-:Y:S02]  /*20e0*/  SHF.R.U32.HI R37, RZ, 0x18, R10 ;  /* 0x00000018ff257819 */ /* 0x000fe4000001160a */
[----:B------:R-:W-:Y:S02]  /*20f0*/  LOP3.LUT R10, R6, 0xff, RZ, 0xc0, !PT ;  /* 0x000000ff060a7812 */ /* 0x000fe400078ec0ff */
[----:B------:R-:W-:Y:S02]  /*2100*/  F2FP.F16.E4M3.UNPACK_B R33, R33 ;  /* 0x00000021ff21723e */ /* 0x000fe400020006ff */
[----:B------:R-:W-:Y:S02]  /*2110*/  F2FP.F16.E4M3.UNPACK_B R37, R37 ;  /* 0x00000025ff25723e */ /* 0x000fe400020006ff */
[----:B------:R-:W-:Y:S01]  /*2120*/  F2FP.F16.E4M3.UNPACK_B R10, R10 ;  /* 0x0000000aff0a723e */ /* 0x000fe200020006ff */
[----:B------:R-:W-:-:S02]  /*2130*/  HADD2.F32 R36, -RZ, R36.H0_H0 ;  /* 0x20000024ff247230 */ /* 0x000fc40000004100 */
[----:B------:R-:W-:Y:S02]  /*2140*/  HADD2.F32 R33, -RZ, R33.H0_H0 ;  /* 0x20000021ff217230 */ /* 0x000fe40000004100 */
[----:B------:R-:W-:Y:S02]  /*2150*/  HFMA2.BF16_V2 R6, R22.H0_H0, R29, RZ.H0_H0 ;  /* 0x0000001d16067231 */ /* 0x000fe400002408ff */
[----:B------:R-:W-:Y:S02]  /*2160*/  HADD2.F32 R37, -RZ, R37.H0_H0 ;  /* 0x20000025ff257230 */ /* 0x000fe40000004100 */
[----:B------:R-:W-:Y:S01]  /*2170*/  HADD2.F32 R10, -RZ, R10.H0_H0 ;  /* 0x2000000aff0a7230 */ /* 0x000fe20000004100 */
[----:B------:R-:W-:Y:S02]  /*2180*/  LOP3.LUT R29, R7, 0xffff, RZ, 0xc0, !PT ;  /* 0x0000ffff071d7812 */ /* 0x000fe400078ec0ff */
[----:B------:R-:W-:Y:S02]  /*2190*/  F2FP.BF16.F32.PACK_AB.RZ R33, R36, R33 ;  /* 0x000000212421723e */ /* 0x000fe400000190ff */
[----:B------:R-:W-:-:S02]  /*21a0*/  F2FP.BF16.F32.PACK_AB.RZ R36, R37, R10 ;  /* 0x0000000a2524723e */ /* 0x000fc400000190ff */
[----:B------:R-:W-:Y:S02]  /*21b0*/  SHF.R.U32.HI R29, RZ, 0x8, R29 ;  /* 0x00000008ff1d7819 */ /* 0x000fe4000001161d */
[----:B------:R-:W-:Y:S01]  /*21c0*/  LOP3.LUT R10, R7, 0xff, RZ, 0xc0, !PT ;  /* 0x000000ff070a7812 */ /* 0x000fe200078ec0ff */
[----:B------:R-:W-:Y:S01]  /*21d0*/  HFMA2.BF16_V2 R6, R22.H0_H0, R32, R6 ;  /* 0x0000002016067231 */ /* 0x000fe20000200806 */
[----:B------:R-:W-:Y:S02]  /*21e0*/  F2FP.F16.E4M3.UNPACK_B R32, R29 ;  /* 0x0000001dff20723e */ /* 0x000fe400020006ff */
[----:B------:R-:W-:-:S03]  /*21f0*/  F2FP.F16.E4M3.UNPACK_B R10, R10 ;  /* 0x0000000aff0a723e */ /* 0x000fc600020006ff */
[----:B------:R-:W-:Y:S02]  /*2200*/  HADD2.F32 R32, -RZ, R32.H0_H0 ;  /* 0x20000020ff207230 */ /* 0x000fe40000004100 */
[----:B------:R-:W-:Y:S02]  /*2210*/  HADD2.F32 R29, -RZ, R10.H0_H0 ;  /* 0x2000000aff1d7230 */ /* 0x000fe40000004100 */
[----:B------:R-:W-:Y:S01]  /*2220*/  HFMA2.BF16_V2 R10, R22.H0_H0, R33, RZ.H0_H0 ;  /* 0x00000021160a7231 */ /* 0x000fe200002408ff */
[C---:B------:R-:W-:Y:S02]  /*2230*/  LOP3.LUT R33, R11.reuse, 0xffff, RZ, 0xc0, !PT ;  /* 0x0000ffff0b217812 */ /* 0x040fe400078ec0ff */
[----:B------:R-:W-:Y:S02]  /*2240*/  F2FP.BF16.F32.PACK_AB.RZ R29, R32, R29 ;  /* 0x0000001d201d723e */ /* 0x000fe400000190ff */
[----:B------:R-:W-:Y:S02]  /*2250*/  SHF.R.U32.HI R33, RZ, 0x8, R33 ;  /* 0x00000008ff217819 */ /* 0x000fe40000011621 */
[----:B------:R-:W-:-:S02]  /*2260*/  LOP3.LUT R32, R11, 0xff, RZ, 0xc0, !PT ;  /* 0x000000ff0b207812 */ /* 0x000fc400078ec0ff */
[----:B------:R-:W-:Y:S02]  /*2270*/  F2FP.F16.E4M3.UNPACK_B R33, R33 ;  /* 0x00000021ff21723e */ /* 0x000fe400020006ff */
[----:B------:R-:W-:-:S03]  /*2280*/  F2FP.F16.E4M3.UNPACK_B R32, R32 ;  /* 0x00000020ff20723e */ /* 0x000fc600020006ff */
[----:B------:R-:W-:Y:S02]  /*2290*/  HADD2.F32 R33, -RZ, R33.H0_H0 ;  /* 0x20000021ff217230 */ /* 0x000fe40000004100 */
[----:B------:R-:W-:-:S05]  /*22a0*/  HADD2.F32 R32, -RZ, R32.H0_H0 ;  /* 0x20000020ff207230 */ /* 0x000fca0000004100 */
[----:B------:R-:W-:Y:S02]  /*22b0*/  F2FP.BF16.F32.PACK_AB.RZ R32, R33, R32 ;  /* 0x000000202120723e */ /* 0x000fe400000190ff */
[--C-:B------:R-:W-:Y:S02]  /*22c0*/  SHF.R.U32.HI R33, RZ, 0x10, R7.reuse ;  /* 0x00000010ff217819 */ /* 0x100fe40000011607 */
[----:B------:R-:W-:Y:S01]  /*22d0*/  SHF.R.U32.HI R7, RZ, 0x18, R7 ;  /* 0x00000018ff077819 */ /* 0x000fe20000011607 */
[----:B------:R-:W-:Y:S01]  /*22e0*/  HFMA2.BF16_V2 R10, R22.H0_H0, R36, R10 ;  /* 0x00000024160a7231 */ /* 0x000fe2000020080a */
[----:B------:R-:W-:Y:S02]  /*22f0*/  LOP3.LUT R33, R33, 0xff, RZ, 0xc0, !PT ;  /* 0x000000ff21217812 */ /* 0x000fe400078ec0ff */
[----:B------:R-:W-:Y:S02]  /*2300*/  F2FP.F16.E4M3.UNPACK_B R36, R7 ;  /* 0x00000007ff24723e */ /* 0x000fe400020006ff */
[----:B------:R-:W-:-:S02]  /*2310*/  SHF.R.U32.HI R7, RZ, 0x10, R11 ;  /* 0x00000010ff077819 */ /* 0x000fc4000001160b */
[----:B------:R-:W-:Y:S02]  /*2320*/  SHF.R.U32.HI R37, RZ, 0x18, R11 ;  /* 0x00000018ff257819 */ /* 0x000fe4000001160b */
[----:B------:R-:W-:Y:S02]  /*2330*/  LOP3.LUT R7, R7, 0xff, RZ, 0xc0, !PT ;  /* 0x000000ff07077812 */ /* 0x000fe400078ec0ff */
[----:B------:R-:W-:Y:S01]  /*2340*/  F2FP.F16.E4M3.UNPACK_B R33, R33 ;  /* 0x00000021ff21723e */ /* 0x000fe200020006ff */
[----:B------:R-:W-:Y:S01]  /*2350*/  HFMA2.BF16_V2 R11, R22.H0_H0, R29, RZ.H0_H0 ;  /* 0x0000001d160b7231 */ /* 0x000fe200002408ff */
[----:B------:R-:W-:Y:S02]  /*2360*/  F2FP.F16.E4M3.UNPACK_B R37, R37 ;  /* 0x00000025ff25723e */ /* 0x000fe400020006ff */
[----:B------:R-:W-:Y:S01]  /*2370*/  F2FP.F16.E4M3.UNPACK_B R29, R7 ;  /* 0x00000007ff1d723e */ /* 0x000fe200020006ff */
[----:B------:R-:W-:Y:S02]  /*2380*/  HADD2.F32 R36, -RZ, R36.H0_H0 ;  /* 0x20000024ff247230 */ /* 0x000fe40000004100 */
[----:B------:R-:W-:-:S02]  /*2390*/  HADD2.F32 R33, -RZ, R33.H0_H0 ;  /* 0x20000021ff217230 */ /* 0x000fc40000004100 */
[----:B------:R-:W-:Y:S02]  /*23a0*/  HFMA2.BF16_V2 R7, R22.H0_H0, R32, R11 ;  /* 0x0000002016077231 */ /* 0x000fe4000020080b */
[----:B------:R-:W-:Y:S02]  /*23b0*/  HADD2.F32 R32, -RZ, R37.H0_H0 ;  /* 0x20000025ff207230 */ /* 0x000fe40000004100 */
[----:B------:R-:W-:Y:S01]  /*23c0*/  HADD2.F32 R29, -RZ, R29.H0_H0 ;  /* 0x2000001dff1d7230 */ /* 0x000fe20000004100 */
[----:B------:R-:W-:Y:S02]  /*23d0*/  F2FP.BF16.F32.PACK_AB.RZ R11, R36, R33 ;  /* 0x00000021240b723e */ /* 0x000fe400000190ff */
[----:B------:R-:W-:Y:S02]  /*23e0*/  LOP3.LUT R33, R14, 0xff, RZ, 0xc0, !PT ;  /* 0x000000ff0e217812 */ /* 0x000fe400078ec0ff */
[----:B------:R-:W-:Y:S02]  /*23f0*/  F2FP.BF16.F32.PACK_AB.RZ R32, R32, R29 ;  /* 0x0000001d2020723e */ /* 0x000fe400000190ff */
[----:B------:R-:W-:-:S02]  /*2400*/  LOP3.LUT R29, R14, 0xffff, RZ, 0xc0, !PT ;  /* 0x0000ffff0e1d7812 */ /* 0x000fc400078ec0ff */
[--C-:B------:R-:W-:Y:S02]  /*2410*/  SHF.R.U32.HI R36, RZ, 0x10, R14.reuse ;  /* 0x00000010ff247819 */ /* 0x100fe4000001160e */
[----:B------:R-:W-:Y:S02]  /*2420*/  F2FP.F16.E4M3.UNPACK_B R33, R33 ;  /* 0x00000021ff21723e */ /* 0x000fe400020006ff */
[----:B------:R-:W-:Y:S01]  /*2430*/  SHF.R.U32.HI R14, RZ, 0x18, R14 ;  /* 0x00000018ff0e7819 */ /* 0x000fe2000001160e */
[----:B------:R-:W-:-:S03]  /*2440*/  HFMA2.BF16_V2 R11, R22.H0_H0, R11, RZ.H0_H0 ;  /* 0x0000000b160b7231 */ /* 0x000fc600002408ff */
[----:B------:R-:W-:Y:S01]  /*2450*/  F2FP.F16.E4M3.UNPACK_B R37, R14 ;  /* 0x0000000eff25723e */ /* 0x000fe200020006ff */
[----:B------:R-:W-:Y:S01]  /*2460*/  HADD2.F32 R14, -RZ, R33.H0_H0 ;  /* 0x20000021ff0e7230 */ /* 0x000fe20000004100 */
[C---:B------:R-:W-:Y:S01]  /*2470*/  LOP3.LUT R33, R15.reuse, 0xffff, RZ, 0xc0, !PT ;  /* 0x0000ffff0f217812 */ /* 0x040fe200078ec0ff */
[----:B------:R-:W-:Y:S01]  /*2480*/  HFMA2.BF16_V2 R11, R22.H0_H0, R32, R11 ;  /* 0x00000020160b7231 */ /* 0x000fe2000020080b */
[----:B------:R-:W-:Y:S02]  /*2490*/  SHF.R.U32.HI R29, RZ, 0x8, R29 ;  /* 0x00000008ff1d7819 */ /* 0x000fe4000001161d */
[----:B------:R-:W-:Y:S02]  /*24a0*/  SHF.R.U32.HI R33, RZ, 0x8, R33 ;  /* 0x00000008ff217819 */ /* 0x000fe40000011621 */
[----:B------:R-:W-:Y:S02]  /*24b0*/  LOP3.LUT R32, R15, 0xff, RZ, 0xc0, !PT ;  /* 0x000000ff0f207812 */ /* 0x000fe400078ec0ff */
[----:B------:R-:W-:-:S02]  /*24c0*/  LOP3.LUT R36, R36, 0xff, RZ, 0xc0, !PT ;  /* 0x000000ff24247812 */ /* 0x000fc400078ec0ff */
        /* <DEDUP_REMOVED lines=8> */
[----:B------:R-:W-:Y:S01]  /*2550*/  HADD2.F32 R36, -RZ, R36.H0_H0 ;  /* 0x20000024ff247230 */ /* 0x000fe20000004100 */
[----:B------:R-:W-:Y:S02]  /*2560*/  F2FP.BF16.F32.PACK_AB.RZ R14, R29, R14 ;  /* 0x0000000e1d0e723e */ /* 0x000fe400000190ff */
[----:B------:R-:W-:Y:S02]  /*2570*/  F2FP.BF16.F32.PACK_AB.RZ R33, R33, R32 ;  /* 0x000000202121723e */ /* 0x000fe400000190ff */
[----:B------:R-:W-:Y:S02]  /*2580*/  F2FP.BF16.F32.PACK_AB.RZ R29, R37, R36 ;  /* 0x00000024251d723e */ /* 0x000fe400000190ff */
[--C-:B------:R-:W-:Y:S02]  /*2590*/  SHF.R.U32.HI R32, RZ, 0x10, R15.reuse ;  /* 0x00000010ff207819 */ /* 0x100fe4000001160f */
[----:B------:R-:W-:-:S02]  /*25a0*/  SHF.R.U32.HI R36, RZ, 0x18, R15 ;  /* 0x00000018ff247819 */ /* 0x000fc4000001160f */
[----:B------:R-:W-:Y:S02]  /*25b0*/  LOP3.LUT R15, R32, 0xff, RZ, 0xc0, !PT ;  /* 0x000000ff200f7812 */ /* 0x000fe400078ec0ff */
[----:B------:R-:W-:Y:S02]  /*25c0*/  F2FP.F16.E4M3.UNPACK_B R32, R36 ;  /* 0x00000024ff20723e */ /* 0x000fe400020006ff */
[C---:B------:R-:W-:Y:S01]  /*25d0*/  LOP3.LUT R36, R26.reuse, 0xffff, RZ, 0xc0, !PT ;  /* 0x0000ffff1a247812 */ /* 0x040fe200078ec0ff */
[C---:B------:R-:W-:Y:S01]  /*25e0*/  HFMA2.BF16_V2 R6, R22.reuse.H0_H0, R14, R6 ;  /* 0x0000000e16067231 */ /* 0x040fe20000200806 */
[----:B------:R-:W-:Y:S01]  /*25f0*/  F2FP.F16.E4M3.UNPACK_B R15, R15 ;  /* 0x0000000fff0f723e */ /* 0x000fe200020006ff */
[C---:B------:R-:W-:Y:S01]  /*2600*/  HFMA2.BF16_V2 R10, R22.reuse.H0_H0, R29, R10 ;  /* 0x0000001d160a7231 */ /* 0x040fe2000020080a */
[----:B------:R-:W-:Y:S01]  /*2610*/  LOP3.LUT R29, R26, 0xff, RZ, 0xc0, !PT ;  /* 0x000000ff1a1d7812 */ /* 0x000fe200078ec0ff */
[----:B------:R-:W-:Y:S01]  /*2620*/  HFMA2.BF16_V2 R7, R22.H0_H0, R33, R7 ;  /* 0x0000002116077231 */ /* 0x000fe20000200807 */
[----:B------:R-:W-:-:S02]  /*2630*/  SHF.R.U32.HI R14, RZ, 0x18, R26 ;  /* 0x00000018ff0e7819 */ /* 0x000fc4000001161a */
[----:B------:R-:W-:Y:S02]  /*2640*/  SHF.R.U32.HI R33, RZ, 0x10, R26 ;  /* 0x00000010ff217819 */ /* 0x000fe4000001161a */
[----:B------:R-:W-:Y:S01]  /*2650*/  SHF.R.U32.HI R26, RZ, 0x8, R36 ;  /* 0x00000008ff1a7819 */ /* 0x000fe20000011624 */
[----:B------:R-:W-:Y:S01]  /*2660*/  HADD2.F32 R32, -RZ, R32.H0_H0 ;  /* 0x20000020ff207230 */ /* 0x000fe20000004100 */
[----:B------:R-:W-:Y:S01]  /*2670*/  LOP3.LUT R36, R33, 0xff, RZ, 0xc0, !PT ;  /* 0x000000ff21247812 */ /* 0x000fe200078ec0ff */
[----:B------:R-:W-:Y:S01]  /*2680*/  HADD2.F32 R15, -RZ, R15.H0_H0 ;  /* 0x2000000fff0f7230 */ /* 0x000fe20000004100 */
[----:B------:R-:W-:Y:S02]  /*2690*/  F2FP.F16.E4M3.UNPACK_B R29, R29 ;  /* 0x0000001dff1d723e */ /* 0x000fe400020006ff */
[----:B------:R-:W-:Y:S02]  /*26a0*/  F2FP.F16.E4M3.UNPACK_B R33, R26 ;  /* 0x0000001aff21723e */ /* 0x000fe400020006ff */
[----:B------:R-:W-:-:S02]  /*26b0*/  F2FP.F16.E4M3.UNPACK_B R26, R36 ;  /* 0x00000024ff1a723e */ /* 0x000fc400020006ff */
[----:B------:R-:W-:Y:S01]  /*26c0*/  F2FP.BF16.F32.PACK_AB.RZ R15, R32, R15 ;  /* 0x0000000f200f723e */ /* 0x000fe200000190ff */
[----:B------:R-:W-:Y:S01]  /*26d0*/  HADD2.F32 R32, -RZ, R29.H0_H0 ;  /* 0x2000001dff207230 */ /* 0x000fe20000004100 */
[C---:B------:R-:W-:Y:S01]  /*26e0*/  LOP3.LUT R36, R27.reuse, 0xffff, RZ, 0xc0, !PT ;  /* 0x0000ffff1b247812 */ /* 0x040fe200078ec0ff */
[----:B------:R-:W-:Y:S01]  /*26f0*/  HADD2.F32 R37, -RZ, R33.H0_H0 ;  /* 0x20000021ff257230 */ /* 0x000fe20000004100 */
[----:B------:R-:W-:Y:S02]  /*2700*/  F2FP.F16.E4M3.UNPACK_B R14, R14 ;  /* 0x0000000eff0e723e */ /* 0x000fe400020006ff */
[----:B------:R-:W-:Y:S02]  /*2710*/  SHF.R.U32.HI R29, RZ, 0x8, R36 ;  /* 0x00000008ff1d7819 */ /* 0x000fe40000011624 */
[----:B------:R-:W-:Y:S02]  /*2720*/  LOP3.LUT R33, R27, 0xff, RZ, 0xc0, !PT ;  /* 0x000000ff1b217812 */ /* 0x000fe400078ec0ff */
[----:B------:R-:W-:Y:S01]  /*2730*/  F2FP.BF16.F32.PACK_AB.RZ R32, R37, R32 ;  /* 0x000000202520723e */ /* 0x000fe200000190ff */
[----:B------:R-:W-:Y:S01]  /*2740*/  HADD2.F32 R26, -RZ, R26.H0_H0 ;  /* 0x2000001aff1a7230 */ /* 0x000fe20000004100 */
[----:B------:R-:W-:-:S02]  /*2750*/  SHF.R.U32.HI R36, RZ, 0x10, R27 ;  /* 0x00000010ff247819 */ /* 0x000fc4000001161b */
[----:B------:R-:W-:Y:S01]  /*2760*/  SHF.R.U32.HI R37, RZ, 0x18, R27 ;  /* 0x00000018ff257819 */ /* 0x000fe2000001161b */
[----:B------:R-:W-:Y:S01]  /*2770*/  HADD2.F32 R27, -RZ, R14.H0_H0 ;  /* 0x2000000eff1b7230 */ /* 0x000fe20000004100 */
[----:B------:R-:W-:Y:S02]  /*2780*/  F2FP.F16.E4M3.UNPACK_B R29, R29 ;  /* 0x0000001dff1d723e */ /* 0x000fe400020006ff */
[----:B------:R-:W-:Y:S02]  /*2790*/  F2FP.F16.E4M3.UNPACK_B R33, R33 ;  /* 0x00000021ff21723e */ /* 0x000fe400020006ff */
[----:B------:R-:W-:Y:S01]  /*27a0*/  LOP3.LUT R36, R36, 0xff, RZ, 0xc0, !PT ;  /* 0x000000ff24247812 */ /* 0x000fe200078ec0ff */
[----:B------:R-:W-:Y:S01]  /*27b0*/  HADD2.F32 R14, -RZ, R29.H0_H0 ;  /* 0x2000001dff0e7230 */ /* 0x000fe20000004100 */
[----:B------:R-:W-:Y:S01]  /*27c0*/  F2FP.BF16.F32.PACK_AB.RZ R26, R27, R26 ;  /* 0x0000001a1b1a723e */ /* 0x000fe200000190ff */
[----:B------:R-:W-:Y:S01]  /*27d0*/  HADD2.F32 R33, -RZ, R33.H0_H0 ;  /* 0x20000021ff217230 */ /* 0x000fe20000004100 */
[----:B------:R-:W-:-:S02]  /*27e0*/  F2FP.F16.E4M3.UNPACK_B R37, R37 ;  /* 0x00000025ff25723e */ /* 0x000fc400020006ff */
[----:B------:R-:W-:Y:S01]  /*27f0*/  F2FP.F16.E4M3.UNPACK_B R36, R36 ;  /* 0x00000024ff24723e */ /* 0x000fe200020006ff */
[----:B------:R-:W-:Y:S01]  /*2800*/  HFMA2.BF16_V2 R10, R22.H0_H0, R26, R10 ;  /* 0x0000001a160a7231 */ /* 0x000fe2000020080a */
[----:B------:R-:W-:Y:S02]  /*2810*/  F2FP.BF16.F32.PACK_AB.RZ R33, R14, R33 ;  /* 0x000000210e21723e */ /* 0x000fe400000190ff */
[C---:B------:R-:W-:Y:S02]  /*2820*/  LOP3.LUT R14, R30.reuse, 0xff, RZ, 0xc0, !PT ;  /* 0x000000ff1e0e7812 */ /* 0x040fe400078ec0ff */
[--C-:B------:R-:W-:Y:S02]  /*2830*/  SHF.R.U32.HI R26, RZ, 0x18, R30.reuse ;  /* 0x00000018ff1a7819 */ /* 0x100fe4000001161e */
[----:B------:R-:W-:Y:S01]  /*2840*/  LOP3.LUT R27, R30, 0xffff, RZ, 0xc0, !PT ;  /* 0x0000ffff1e1b7812 */ /* 0x000fe200078ec0ff */
[----:B------:R-:W-:Y:S01]  /*2850*/  HADD2.F32 R37, -RZ, R37.H0_H0 ;  /* 0x20000025ff257230 */ /* 0x000fe20000004100 */
[----:B------:R-:W-:Y:S01]  /*2860*/  SHF.R.U32.HI R30, RZ, 0x10, R30 ;  /* 0x00000010ff1e7819 */ /* 0x000fe2000001161e */
[----:B------:R-:W-:-:S02]  /*2870*/  HADD2.F32 R36, -RZ, R36.H0_H0 ;  /* 0x20000024ff247230 */ /* 0x000fc40000004100 */
[C---:B------:R-:W-:Y:S01]  /*2880*/  HFMA2.BF16_V2 R15, R22.reuse.H0_H0, R15, R11 ;  /* 0x0000000f160f7231 */ /* 0x040fe2000020080b */
[----:B------:R-:W-:Y:S01]  /*2890*/  SHF.R.U32.HI R27, RZ, 0x8, R27 ;  /* 0x00000008ff1b7819 */ /* 0x000fe2000001161b */
[C---:B------:R-:W-:Y:S01]  /*28a0*/  HFMA2.BF16_V2 R11, R22.reuse.H0_H0, R32, R6 ;  /* 0x00000020160b7231 */ /* 0x040fe20000200806 */
[----:B------:R-:W-:Y:S02]  /*28b0*/  LOP3.LUT R32, R30, 0xff, RZ, 0xc0, !PT ;  /* 0x000000ff1e207812 */ /* 0x000fe400078ec0ff */
[----:B------:R-:W-:Y:S01]  /*28c0*/  F2FP.BF16.F32.PACK_AB.RZ R6, R37, R36 ;  /* 0x000000242506723e */ /* 0x000fe200000190ff */
[----:B------:R-:W-:Y:S01]  /*28d0*/  HFMA2.BF16_V2 R7, R22.H0_H0, R33, R7 ;  /* 0x0000002116077231 */ /* 0x000fe20000200807 */
[----:B------:R-:W-:Y:S02]  /*28e0*/  F2FP.F16.E4M3.UNPACK_B R30, R27 ;  /* 0x0000001bff1e723e */ /* 0x000fe400020006ff */
[----:B------:R-:W-:Y:S02]  /*28f0*/  F2FP.F16.E4M3.UNPACK_B R27, R32 ;  /* 0x00000020ff1b723e */ /* 0x000fe400020006ff */
[----:B------:R-:W-:-:S02]  /*2900*/  LOP3.LUT R33, R31, 0xffff, RZ, 0xc0, !PT ;  /* 0x0000ffff1f217812 */ /* 0x000fc400078ec0ff */
[--C-:B------:R-:W-:Y:S01]  /*2910*/  SHF.R.U32.HI R32, RZ, 0x10, R31.reuse ;  /* 0x00000010ff207819 */ /* 0x100fe2000001161f */
[----:B------:R-:W-:Y:S01]  /*2920*/  HFMA2.BF16_V2 R6, R22.H0_H0, R6, R15 ;  /* 0x0000000616067231 */ /* 0x000fe2000020080f */
[----:B------:R-:W-:Y:S02]  /*2930*/  F2FP.F16.E4M3.UNPACK_B R29, R14 ;  /* 0x0000000eff1d723e */ /* 0x000fe400020006ff */
[----:B------:R-:W-:Y:S02]  /*2940*/  F2FP.F16.E4M3.UNPACK_B R14, R26 ;  /* 0x0000001aff0e723e */ /* 0x000fe400020006ff */
[----:B------:R-:W-:Y:S02]  /*2950*/  LOP3.LUT R26, R31, 0xff, RZ, 0xc0, !PT ;  /* 0x000000ff1f1a7812 */ /* 0x000fe400078ec0ff */
[----:B------:R-:W-:Y:S02]  /*2960*/  SHF.R.U32.HI R15, RZ, 0x18, R31 ;  /* 0x00000018ff0f7819 */ /* 0x000fe4000001161f */
[----:B------:R-:W-:-:S02]  /*2970*/  SHF.R.U32.HI R31, RZ, 0x8, R33 ;  /* 0x00000008ff1f7819 */ /* 0x000fc40000011621 */
[----:B------:R-:W-:Y:S01]  /*2980*/  LOP3.LUT R32, R32, 0xff, RZ, 0xc0, !PT ;  /* 0x000000ff20207812 */ /* 0x000fe200078ec0ff */
[----:B------:R-:W-:Y:S01]  /*2990*/  HADD2.F32 R14, -RZ, R14.H0_H0 ;  /* 0x2000000eff0e7230 */ /* 0x000fe20000004100 */
[----:B------:R-:W-:Y:S01]  /*29a0*/  F2FP.F16.E4M3.UNPACK_B R26, R26 ;  /* 0x0000001aff1a723e */ /* 0x000fe200020006ff */
[----:B------:R-:W-:Y:S01]  /*29b0*/  HADD2.F32 R27, -RZ, R27.H0_H0 ;  /* 0x2000001bff1b7230 */ /* 0x000fe20000004100 */
[----:B------:R-:W-:Y:S02]  /*29c0*/  F2FP.F16.E4M3.UNPACK_B R15, R15 ;  /* 0x0000000fff0f723e */ /* 0x000fe400020006ff */
[----:B------:R-:W-:Y:S02]  /*29d0*/  F2FP.F16.E4M3.UNPACK_B R31, R31 ;  /* 0x0000001fff1f723e */ /* 0x000fe400020006ff */
[----:B------:R-:W-:Y:S01]  /*29e0*/  F2FP.F16.E4M3.UNPACK_B R32, R32 ;  /* 0x00000020ff20723e */ /* 0x000fe200020006ff */
[----:B------:R-:W-:Y:S02]  /*29f0*/  HADD2.F32 R29, -RZ, R29.H0_H0 ;  /* 0x2000001dff1d7230 */ /* 0x000fe40000004100 */
[----:B------:R-:W-:Y:S01]  /*2a00*/  HADD2.F32 R30, -RZ, R30.H0_H0 ;  /* 0x2000001eff1e7230 */ /* 0x000fe20000004100 */
[----:B------:R-:W-:Y:S01]  /*2a10*/  F2FP.BF16.F32.PACK_AB.RZ R27, R14, R27 ;  /* 0x0000001b0e1b723e */ /* 0x000fe200000190ff */
[----:B------:R-:W-:-:S02]  /*2a20*/  HADD2.F32 R26, -RZ, R26.H0_H0 ;  /* 0x2000001aff1a7230 */ /* 0x000fc40000004100 */
[----:B------:R-:W-:Y:S02]  /*2a30*/  HADD2.F32 R15, -RZ, R15.H0_H0 ;  /* 0x2000000fff0f7230 */ /* 0x000fe40000004100 */
[----:B------:R-:W-:Y:S02]  /*2a40*/  HADD2.F32 R31, -RZ, R31.H0_H0 ;  /* 0x2000001fff1f7230 */ /* 0x000fe40000004100 */
[----:B------:R-:W-:Y:S01]  /*2a50*/  HADD2.F32 R32, -RZ, R32.H0_H0 ;  /* 0x20000020ff207230 */ /* 0x000fe20000004100 */
[----:B------:R-:W-:Y:S01]  /*2a60*/  F2FP.BF16.F32.PACK_AB.RZ R29, R30, R29 ;  /* 0x0000001d1e1d723e */ /* 0x000fe200000190ff */
[----:B------:R-:W-:Y:S01]  /*2a70*/  HFMA2.BF16_V2 R10, R22.H0_H0, R27, R10 ;  /* 0x0000001b160a7231 */ /* 0x000fe2000020080a */
[----:B------:R-:W-:Y:S02]  /*2a80*/  F2FP.BF16.F32.PACK_AB.RZ R26, R31, R26 ;  /* 0x0000001a1f1a723e */ /* 0x000fe400000190ff */
[----:B------:R-:W-:Y:S02]  /*2a90*/  F2FP.BF16.F32.PACK_AB.RZ R14, R15, R32 ;  /* 0x000000200f0e723e */ /* 0x000fe400000190ff */
[----:B------:R-:W-:-:S02]  /*2aa0*/  LOP3.LUT R15, R34, 0xff, RZ, 0xc0, !PT ;  /* 0x000000ff220f7812 */ /* 0x000fc400078ec0ff */
[----:B------:R-:W-:Y:S02]  /*2ab0*/  LOP3.LUT R30, R34, 0xffff, RZ, 0xc0, !PT ;  /* 0x0000ffff221e7812 */ /* 0x000fe400078ec0ff */
[--C-:B------:R-:W-:Y:S01]  /*2ac0*/  SHF.R.U32.HI R27, RZ, 0x18, R34.reuse ;  /* 0x00000018ff1b7819 */ /* 0x100fe20000011622 */
[C---:B------:R-:W-:Y:S01]  /*2ad0*/  HFMA2.BF16_V2 R11, R22.reuse.H0_H0, R29, R11 ;  /* 0x0000001d160b7231 */ /* 0x040fe2000020080b */
[----:B------:R-:W-:Y:S01]  /*2ae0*/  SHF.R.U32.HI R34, RZ, 0x10, R34 ;  /* 0x00000010ff227819 */ /* 0x000fe20000011622 */
[----:B------:R-:W-:Y:S01]  /*2af0*/  HFMA2.BF16_V2 R7, R22.H0_H0, R26, R7 ;  /* 0x0000001a16077231 */ /* 0x000fe20000200807 */
[----:B------:R-:W-:Y:S02]  /*2b00*/  LOP3.LUT R31, R35, 0xffff, RZ, 0xc0, !PT ;  /* 0x0000ffff231f7812 */ /* 0x000fe400078ec0ff */
[----:B------:R-:W-:Y:S02]  /*2b10*/  F2FP.F16.E4M3.UNPACK_B R29, R15 ;  /* 0x0000000fff1d723e */ /* 0x000fe400020006ff */
[----:B------:R-:W-:-:S02]  /*2b20*/  SHF.R.U32.HI R30, RZ, 0x8, R30 ;  /* 0x00000008ff1e7819 */ /* 0x000fc4000001161e */
[----:B------:R-:W-:Y:S02]  /*2b30*/  LOP3.LUT R26, R35, 0xff, RZ, 0xc0, !PT ;  /* 0x000000ff231a7812 */ /* 0x000fe400078ec0ff */
[--C-:B------:R-:W-:Y:S02]  /*2b40*/  SHF.R.U32.HI R15, RZ, 0x18, R35.reuse ;  /* 0x00000018ff0f7819 */ /* 0x100fe40000011623 */
[----:B------:R-:W-:Y:S02]  /*2b50*/  SHF.R.U32.HI R35, RZ, 0x10, R35 ;  /* 0x00000010ff237819 */ /* 0x000fe40000011623 */
[----:B------:R-:W-:Y:S02]  /*2b60*/  LOP3.LUT R34, R34, 0xff, RZ, 0xc0, !PT ;  /* 0x000000ff22227812 */ /* 0x000fe400078ec0ff */
[----:B------:R-:W-:Y:S02]  /*2b70*/  SHF.R.U32.HI R31, RZ, 0x8, R31 ;  /* 0x00000008ff1f7819 */ /* 0x000fe4000001161f */
[----:B------:R-:W-:-:S02]  /*2b80*/  F2FP.F16.E4M3.UNPACK_B R30, R30 ;  /* 0x0000001eff1e723e */ /* 0x000fc400020006ff */
[----:B------:R-:W-:Y:S02]  /*2b90*/  F2FP.F16.E4M3.UNPACK_B R27, R27 ;  /* 0x0000001bff1b723e */ /* 0x000fe400020006ff */
        /* <DEDUP_REMOVED lines=12> */
[----:B------:R-:W-:Y:S01]  /*2c60*/  F2FP.BF16.F32.PACK_AB.RZ R29, R30, R29 ;  /* 0x0000001d1e1d723e */ /* 0x000fe200000190ff */
[----:B------:R-:W-:Y:S01]  /*2c70*/  HADD2.F32 R30, -RZ, R15.H0_H0 ;  /* 0x2000000fff1e7230 */ /* 0x000fe20000004100 */
[----:B------:R-:W-:Y:S01]  /*2c80*/  F2FP.BF16.F32.PACK_AB.RZ R34, R27, R34 ;  /* 0x000000221b22723e */ /* 0x000fe200000190ff */
[----:B------:R-:W-:Y:S01]  /*2c90*/  HADD2.F32 R35, -RZ, R35.H0_H0 ;  /* 0x20000023ff237230 */ /* 0x000fe20000004100 */
[----:B------:R-:W-:Y:S01]  /*2ca0*/  F2FP.BF16.F32.PACK_AB.RZ R26, R31, R26 ;  /* 0x0000001a1f1a723e */ /* 0x000fe200000190ff */
[----:B------:R-:W-:-:S02]  /*2cb0*/  HFMA2.BF16_V2 R6, R22.H0_H0, R14, R6 ;  /* 0x0000000e16067231 */ /* 0x000fc40000200806 */
[C---:B------:R-:W-:Y:S01]  /*2cc0*/  HFMA2.BF16_V2 R14, R22.reuse.H0_H0, R29, R11 ;  /* 0x0000001d160e7231 */ /* 0x040fe2000020080b */
[----:B------:R-:W-:Y:S01]  /*2cd0*/  F2FP.BF16.F32.PACK_AB.RZ R35, R30, R35 ;  /* 0x000000231e23723e */ /* 0x000fe200000190ff */
[C---:B------:R-:W-:Y:S01]  /*2ce0*/  HFMA2.BF16_V2 R11, R22.reuse.H0_H0, R34, R10 ;  /* 0x00000022160b7231 */ /* 0x040fe2000020080a */
[----:B------:R-:W-:Y:S01]  /*2cf0*/  LOP3.LUT R15, R38, 0xff, RZ, 0xc0, !PT ;  /* 0x000000ff260f7812 */ /* 0x000fe200078ec0ff */
[C---:B------:R-:W-:Y:S01]  /*2d00*/  HFMA2.BF16_V2 R10, R22.reuse.H0_H0, R26, R7 ;  /* 0x0000001a160a7231 */ /* 0x040fe20000200807 */
[----:B------:R-:W-:Y:S01]  /*2d10*/  SHF.R.U32.HI R26, RZ, 0x18, R38 ;  /* 0x00000018ff1a7819 */ /* 0x000fe20000011626 */
[----:B------:R-:W-:Y:S01]  /*2d20*/  HFMA2.BF16_V2 R7, R22.H0_H0, R35, R6 ;  /* 0x0000002316077231 */ /* 0x000fe20000200806 */
[----:B------:R-:W-:Y:S02]  /*2d30*/  LOP3.LUT R27, R39, 0xff, RZ, 0xc0, !PT ;  /* 0x000000ff271b7812 */ /* 0x000fe400078ec0ff */
[----:B------:R-:W-:Y:S02]  /*2d40*/  F2FP.F16.E4M3.UNPACK_B R6, R15 ;  /* 0x0000000fff06723e */ /* 0x000fe400020006ff */
[----:B------:R-:W-:-:S02]  /*2d50*/  F2FP.F16.E4M3.UNPACK_B R15, R26 ;  /* 0x0000001aff0f723e */ /* 0x000fc400020006ff */
[----:B------:R-:W-:Y:S02]  /*2d60*/  F2FP.F16.E4M3.UNPACK_B R26, R27 ;  /* 0x0000001bff1a723e */ /* 0x000fe400020006ff */
[----:B------:R-:W-:Y:S02]  /*2d70*/  LOP3.LUT R27, R38, 0xffff, RZ, 0xc0, !PT ;  /* 0x0000ffff261b7812 */ /* 0x000fe400078ec0ff */
[----:B------:R-:W-:Y:S02]  /*2d80*/  SHF.R.U32.HI R38, RZ, 0x10, R38 ;  /* 0x00000010ff267819 */ /* 0x000fe40000011626 */
[----:B------:R-:W-:Y:S02]  /*2d90*/  LOP3.LUT R29, R39, 0xffff, RZ, 0xc0, !PT ;  /* 0x0000ffff271d7812 */ /* 0x000fe400078ec0ff */
[----:B------:R-:W-:Y:S02]  /*2da0*/  SHF.R.U32.HI R30, RZ, 0x10, R39 ;  /* 0x00000010ff1e7819 */ /* 0x000fe40000011627 */
        /* <DEDUP_REMOVED lines=14> */
[----:B------:R-:W-:Y:S01]  /*2e90*/  HADD2.F32 R31, -RZ, R31.H0_H0 ;  /* 0x2000001fff1f7230 */ /* 0x000fe20000004100 */
[----:B------:R-:W-:Y:S02]  /*2ea0*/  F2FP.BF16.F32.PACK_AB.RZ R29, RZ, R15 ;  /* 0x0000000fff1d723e */ /* 0x000fe400000190ff */
[----:B------:R-:W-:Y:S02]  /*2eb0*/  SHF.R.U32.HI R4, RZ, 0x18, R41 ;  /* 0x00000018ff047819 */ /* 0x000fe40000011629 */
[----:B------:R-:W-:Y:S02]  /*2ec0*/  F2FP.BF16.F32.PACK_AB.RZ R6, RZ, R6 ;  /* 0x00000006ff06723e */ /* 0x000fe400000190ff */
[----:B------:R-:W-:Y:S02]  /*2ed0*/  F2FP.BF16.F32.PACK_AB.RZ R26, RZ, R26 ;  /* 0x0000001aff1a723e */ /* 0x000fe400000190ff */
[----:B------:R-:W-:Y:S02]  /*2ee0*/  F2FP.BF16.F32.PACK_AB.RZ R15, RZ, R38 ;  /* 0x00000026ff0f723e */ /* 0x000fe400000190ff */
[----:B------:R-:W-:-:S02]  /*2ef0*/  F2FP.BF16.F32.PACK_AB.RZ R27, RZ, R27 ;  /* 0x0000001bff1b723e */ /* 0x000fc400000190ff */
[----:B------:R-:W-:Y:S02]  /*2f00*/  F2FP.BF16.F32.PACK_AB.RZ R30, RZ, R30 ;  /* 0x0000001eff1e723e */ /* 0x000fe400000190ff */
[----:B------:R-:W-:Y:S02]  /*2f10*/  SHF.R.U32.HI R41, RZ, 0x10, R41 ;  /* 0x00000010ff297819 */ /* 0x000fe40000011629 */
[----:B------:R-:W-:Y:S01]  /*2f20*/  F2FP.BF16.F32.PACK_AB.RZ R31, RZ, R31 ;  /* 0x0000001fff1f723e */ /* 0x000fe200000190ff */
[C---:B------:R-:W-:Y:S01]  /*2f30*/  HFMA2.BF16_V2 R6, R22.reuse.H0_H0, R6.H0_H0, R14.H0_H0 ;  /* 0x2000000616067231 */ /* 0x040fe2000024080e */
[----:B------:R-:W-:Y:S01]  /*2f40*/  LOP3.LUT R33, R41, 0xff, RZ, 0xc0, !PT ;  /* 0x000000ff29217812 */ /* 0x000fe200078ec0ff */
[C---:B------:R-:W-:Y:S01]  /*2f50*/  HFMA2.BF16_V2 R15, R22.reuse.H0_H0, R15.H0_H0, R11.H0_H0 ;  /* 0x2000000f160f7231 */ /* 0x040fe2000024080b */
[----:B------:R-:W-:Y:S01]  /*2f60*/  SHF.R.U32.HI R34, RZ, 0x10, R42 ;  /* 0x00000010ff227819 */ /* 0x000fe2000001162a */
[C---:B------:R-:W-:Y:S01]  /*2f70*/  HFMA2.BF16_V2 R26, R22.reuse.H0_H0, R26.H0_H0, R10.H0_H0 ;  /* 0x2000001a161a7231 */ /* 0x040fe2000024080a */
[----:B------:R-:W-:Y:S01]  /*2f80*/  LOP3.LUT R36, R42, 0xffff, RZ, 0xc0, !PT ;  /* 0x0000ffff2a247812 */ /* 0x000fe200078ec0ff */
[----:B------:R-:W-:-:S02]  /*2f90*/  HFMA2.BF16_V2 R14, R22.H0_H0, R27.H0_H0, R14.H1_H1 ;  /* 0x2000001b160e7231 */ /* 0x000fc4000026080e */
[C---:B------:R-:W-:Y:S01]  /*2fa0*/  HFMA2.BF16_V2 R11, R22.reuse.H0_H0, R29.H0_H0, R11.H1_H1 ;  /* 0x2000001d160b7231 */ /* 0x040fe2000026080b */
[----:B------:R-:W-:Y:S01]  /*2fb0*/  SHF.R.U32.HI R29, RZ, 0x10, R43 ;  /* 0x00000010ff1d7819 */ /* 0x000fe2000001162b */
[C---:B------:R-:W-:Y:S01]  /*2fc0*/  HFMA2.BF16_V2 R10, R22.reuse.H0_H0, R30.H0_H0, R10.H1_H1 ;  /* 0x2000001e160a7231 */ /* 0x040fe2000026080a */
[----:B------:R-:W-:Y:S01]  /*2fd0*/  LOP3.LUT R30, R42, 0xff, RZ, 0xc0, !PT ;  /* 0x000000ff2a1e7812 */ /* 0x000fe200078ec0ff */
[----:B------:R-:W-:Y:S01]  /*2fe0*/  HFMA2.BF16_V2 R27, R22.H0_H0, R31.H0_H0, R7.H0_H0 ;  /* 0x2000001f161b7231 */ /* 0x000fe20000240807 */
[----:B------:R-:W-:Y:S02]  /*2ff0*/  SHF.R.U32.HI R42, RZ, 0x18, R42 ;  /* 0x00000018ff2a7819 */ /* 0x000fe4000001162a */
[C---:B------:R-:W-:Y:S02]  /*3000*/  LOP3.LUT R31, R43.reuse, 0xff, RZ, 0xc0, !PT ;  /* 0x000000ff2b1f7812 */ /* 0x040fe400078ec0ff */
[----:B------:R-:W-:Y:S02]  /*3010*/  LOP3.LUT R35, R43, 0xffff, RZ, 0xc0, !PT ;  /* 0x0000ffff2b237812 */ /* 0x000fe400078ec0ff */
[----:B------:R-:W-:-:S02]  /*3020*/  F2FP.F16.E4M3.UNPACK_B R4, R4 ;  /* 0x00000004ff04723e */ /* 0x000fc400020006ff */
[----:B------:R-:W-:Y:S02]  /*3030*/  SHF.R.U32.HI R43, RZ, 0x18, R43 ;  /* 0x00000018ff2b7819 */ /* 0x000fe4000001162b */
[----:B------:R-:W-:Y:S02]  /*3040*/  F2FP.F16.E4M3.UNPACK_B R33, R33 ;  /* 0x00000021ff21723e */ /* 0x000fe400020006ff */
[----:B------:R-:W-:Y:S02]  /*3050*/  SHF.R.U32.HI R39, RZ, 0x18, R39 ;  /* 0x00000018ff277819 */ /* 0x000fe40000011627 */
[----:B------:R-:W-:Y:S02]  /*3060*/  LOP3.LUT R34, R34, 0xff, RZ, 0xc0, !PT ;  /* 0x000000ff22227812 */ /* 0x000fe400078ec0ff */
[----:B------:R-:W-:Y:S02]  /*3070*/  F2FP.F16.E4M3.UNPACK_B R30, R30 ;  /* 0x0000001eff1e723e */ /* 0x000fe400020006ff */
[----:B------:R-:W-:-:S02]  /*3080*/  LOP3.LUT R29, R29, 0xff, RZ, 0xc0, !PT ;  /* 0x000000ff1d1d7812 */ /* 0x000fc400078ec0ff */
[----:B------:R-:W-:Y:S01]  /*3090*/  F2FP.F16.E4M3.UNPACK_B R32, R42 ;  /* 0x0000002aff20723e */ /* 0x000fe200020006ff */
        /* <DEDUP_REMOVED lines=8> */
[----:B------:R-:W-:Y:S01]  /*3120*/  SHF.R.U32.HI R36, RZ, 0x8, R36 ;  /* 0x00000008ff247819 */ /* 0x000fe20000011624 */
        /* <DEDUP_REMOVED lines=9> */
[----:B------:R-:W-:Y:S02]  /*31c0*/  F2FP.F16.E4M3.UNPACK_B R35, R35 ;  /* 0x00000023ff23723e */ /* 0x000fe400020006ff */
[----:B------:R-:W-:Y:S02]  /*31d0*/  F2FP.BF16.F32.PACK_AB.RZ R29, RZ, R30 ;  /* 0x0000001eff1d723e */ /* 0x000fe400000190ff */
[----:B------:R-:W-:Y:S01]  /*31e0*/  F2FP.BF16.F32.PACK_AB.RZ R30, RZ, R32 ;  /* 0x00000020ff1e723e */ /* 0x000fe200000190ff */
[C---:B------:R-:W-:Y:S01]  /*31f0*/  HMUL2.BF16_V2 R33, R22.reuse.H0_H0, R33.H0_H0 ;  /* 0x2000002116217232 */ /* 0x040fe20000200800 */
[----:B------:R-:W-:Y:S01]  /*3200*/  F2FP.BF16.F32.PACK_AB.RZ R32, RZ, R4 ;  /* 0x00000004ff20723e */ /* 0x000fe200000190ff */
[----:B------:R-:W-:Y:S01]  /*3210*/  HMUL2.BF16_V2 R4, R22.H0_H0, R37.H0_H0 ;  /* 0x2000002516047232 */ /* 0x000fe20000200800 */
[----:B------:R-:W-:-:S02]  /*3220*/  F2FP.BF16.F32.PACK_AB.RZ R39, RZ, R39 ;  /* 0x00000027ff27723e */ /* 0x000fc400000190ff */
[----:B------:R-:W-:Y:S01]  /*3230*/  F2FP.BF16.F32.PACK_AB.RZ R34, RZ, R34 ;  /* 0x00000022ff22723e */ /* 0x000fe200000190ff */
[----:B------:R-:W-:Y:S01]  /*3240*/  HADD2.F32 R31, -RZ, R31.H0_H0 ;  /* 0x2000001fff1f7230 */ /* 0x000fe20000004100 */
[----:B------:R-:W-:Y:S01]  /*3250*/  F2FP.BF16.F32.PACK_AB.RZ R38, RZ, R38 ;  /* 0x00000026ff26723e */ /* 0x000fe200000190ff */
[----:B------:R-:W-:Y:S02]  /*3260*/  HADD2.F32 R36, -RZ, R36.H0_H0 ;  /* 0x20000024ff247230 */ /* 0x000fe40000004100 */
[----:B------:R-:W-:Y:S02]  /*3270*/  HADD2.F32 R35, -RZ, R35.H0_H0 ;  /* 0x20000023ff237230 */ /* 0x000fe40000004100 */
[C---:B------:R-:W-:Y:S01]  /*3280*/  HFMA2.BF16_V2 R7, R22.reuse.H0_H0, R39.H0_H0, R7.H1_H1 ;  /* 0x2000002716077231 */ /* 0x040fe20000260807 */
[----:B------:R-:W-:Y:S01]  /*3290*/  PRMT R5, R5, 0x5410, R25 ;  /* 0x0000541005057816 */ /* 0x000fe20000000019 */
[C---:B------:R-:W-:Y:S01]  /*32a0*/  HMUL2.BF16_V2 R30, R22.reuse.H0_H0, R30.H0_H0 ;  /* 0x2000001e161e7232 */ /* 0x040fe20000200800 */
[----:B------:R-:W-:Y:S01]  /*32b0*/  PRMT R4, R4, 0x5410, R33 ;  /* 0x0000541004047816 */ /* 0x000fe20000000021 */
[C---:B------:R-:W-:Y:S01]  /*32c0*/  HMUL2.BF16_V2 R34, R22.reuse.H0_H0, R34.H0_H0 ;  /* 0x2000002216227232 */ /* 0x040fe20000200800 */
[----:B------:R-:W-:Y:S01]  /*32d0*/  F2FP.BF16.F32.PACK_AB.RZ R31, RZ, R31 ;  /* 0x0000001fff1f723e */ /* 0x000fe200000190ff */
[C---:B------:R-:W-:Y:S01]  /*32e0*/  HMUL2.BF16_V2 R32, R22.reuse.H0_H0, R32.H0_H0 ;  /* 0x2000002016207232 */ /* 0x040fe20000200800 */
[----:B------:R-:W-:Y:S01]  /*32f0*/  F2FP.BF16.F32.PACK_AB.RZ R36, RZ, R36 ;  /* 0x00000024ff24723e */ /* 0x000fe200000190ff */
[----:B------:R-:W-:Y:S01]  /*3300*/  HMUL2.BF16_V2 R38, R22.H0_H0, R38.H0_H0 ;  /* 0x2000002616267232 */ /* 0x000fe20000200800 */
[----:B------:R-:W-:-:S02]  /*3310*/  F2FP.BF16.F32.PACK_AB.RZ R35, RZ, R35 ;  /* 0x00000023ff23723e */ /* 0x000fc400000190ff */
[----:B------:R-:W-:Y:S02]  /*3320*/  PRMT R11, R11, 0x5410, R15 ;  /* 0x000054100b0b7816 */ /* 0x000fe4000000000f */
[----:B------:R-:W-:Y:S01]  /*3330*/  PRMT R27, R7, 0x5410, R27 ;  /* 0x00005410071b7816 */ /* 0x000fe2000000001b */
[----:B------:R-:W-:Y:S01]  /*3340*/  HFMA2.MMA.BF16_V2 R7, R5, 1, 1, R4 ;  /* 0x3f803f8005077835 */ /* 0x000fe20000200004 */
[----:B------:R-:W-:Y:S01]  /*3350*/  PRMT R30, R30, 0x5410, R34 ;  /* 0x000054101e1e7816 */ /* 0x000fe20000000022 */
[C---:B------:R-:W-:Y:S01]  /*3360*/  HMUL2.BF16_V2 R29, R22.reuse.H0_H0, R29.H0_H0 ;  /* 0x2000001d161d7232 */ /* 0x040fe20000200800 */
[----:B------:R-:W-:Y:S01]  /*3370*/  PRMT R32, R32, 0x5410, R38 ;  /* 0x0000541020207816 */ /* 0x000fe20000000026 */
[C---:B------:R-:W-:Y:S02]  /*3380*/  HMUL2.BF16_V2 R31, R22.reuse.H0_H0, R31.H0_H0 ;  /* 0x2000001f161f7232 */ /* 0x040fe40000200800 */
[C---:B------:R-:W-:Y:S02]  /*3390*/  HMUL2.BF16_V2 R36, R22.reuse.H0_H0, R36.H0_H0 ;  /* 0x2000002416247232 */ /* 0x040fe40000200800 */
[----:B------:R-:W-:Y:S01]  /*33a0*/  HMUL2.BF16_V2 R35, R22.H0_H0, R35.H0_H0 ;  /* 0x2000002316237232 */ /* 0x000fe20000200800 */
[----:B------:R-:W-:Y:S01]  /*33b0*/  PRMT R15, R10, 0x5410, R26 ;  /* 0x000054100a0f7816 */ /* 0x000fe2000000001a */
[----:B------:R-:W-:Y:S01]  /*33c0*/  HFMA2.MMA.BF16_V2 R10, R11, 1, 1, R30 ;  /* 0x3f803f800b0a7835 */ /* 0x000fe2000020001e */
[----:B------:R-:W-:Y:S01]  /*33d0*/  PRMT R14, R14, 0x5410, R6 ;  /* 0x000054100e0e7816 */ /* 0x000fe20000000006 */
[----:B------:R-:W-:Y:S01]  /*33e0*/  HFMA2.MMA.BF16_V2 R11, R27, 1, 1, R32 ;  /* 0x3f803f801b0b7835 */ /* 0x000fe20000200020 */
[----:B------:R-:W-:-:S02]  /*33f0*/  PRMT R36, R36, 0x5410, R29 ;  /* 0x0000541024247816 */ /* 0x000fc4000000001d */
[----:B------:R-:W-:Y:S02]  /*3400*/  PRMT R35, R35, 0x5410, R31 ;  /* 0x0000541023237816 */ /* 0x000fe4000000001f */
[----:B------:R-:W-:Y:S01]  /*3410*/  PRMT R6, R28, 0x5432, R28 ;  /* 0x000054321c067816 */ /* 0x000fe2000000001c */
[----:B------:R-:W-:Y:S01]  /*3420*/  HADD2.BF16_V2 R14, R14, R36 ;  /* 0x000000240e0e7230 */ /* 0x000fe20000200000 */
[----:B------:R-:W-:Y:S01]  /*3430*/  PRMT R4, R23, 0x5432, R23 ;  /* 0x0000543217047816 */ /* 0x000fe20000000017 */
[----:B------:R-:W-:Y:S01]  /*3440*/  HADD2.BF16_V2 R15, R15, R35 ;  /* 0x000000230f0f7230 */ /* 0x000fe20000200000 */
[----:B------:R-:W-:Y:S02]  /*3450*/  PRMT R7, R7, 0x5432, R7 ;  /* 0x0000543207077816 */ /* 0x000fe40000000007 */
[----:B------:R-:W-:Y:S01]  /*3460*/  PRMT R5, R24, 0x5432, R24 ;  /* 0x0000543218057816 */ /* 0x000fe20000000018 */
[----:B------:R-:W-:-:S04]  /*3470*/  ULDC UR4, c[0x0][0xc] ;  /* 0x0000030000047ab9 */ /* 0x000fc80000000800 */
[----:B------:R0:W-:Y:S01]  /*3480*/  STG.E.128 desc[UR36][R12.64], R4 ;  /* 0x000000040c007986 */ /* 0x0001e2000c101d24 */
[----:B------:R-:W-:-:S05]  /*3490*/  IMAD R3, R0, UR4, R3 ;  /* 0x0000000400037c24 */ /* 0x000fca000f8e0203 */
[----:B------:R-:W-:Y:S02]  /*34a0*/  ISETP.GE.AND P1, PT, R3, UR8, PT ;  /* 0x0000000803007c0c */ /* 0x000fe4000bf26270 */
[----:B0-----:R-:W-:Y:S02]  /*34b0*/  PRMT R4, R14, 0x5432, R14 ;  /* 0x000054320e047816 */ /* 0x001fe4000000000e */
[----:B------:R-:W-:Y:S02]  /*34c0*/  PRMT R5, R10, 0x5432, R10 ;  /* 0x000054320a057816 */ /* 0x000fe4000000000a */
[----:B------:R-:W-:Y:S02]  /*34d0*/  PRMT R6, R15, 0x5432, R15 ;  /* 0x000054320f067816 */ /* 0x000fe4000000000f */
[----:B------:R-:W-:-:S05]  /*34e0*/  PRMT R7, R11, 0x5432, R11 ;  /* 0x000054320b077816 */ /* 0x000fca000000000b */
[----:B------:R0:W-:Y:S01]  /*34f0*/  STG.E.128 desc[UR36][R8.64], R4 ;  /* 0x0000000408007986 */ /* 0x0001e2000c101d24 */
[----:B------:R-:W-:Y:S05]  /*3500*/  @!P1 BRA `(.L_x_208) ;  /* 0xffffffd000e09947 */ /* 0x000fea000383ffff */
.L_x_207:
[----:B------:R-:W-:Y:S05]  /*3510*/  BSYNC B0 ;  /* 0x0000000000007941 */ /* 0x000fea0003800000 */
.L_x_206:
[----:B------:R-:W1:Y:S02]  /*3520*/  S2R R0, SR_TID.X ;  /* 0x0000000000007919 */ /* 0x000e640000002100 */
[----:B-1----:R-:W-:-:S13]  /*3530*/  ISETP.NE.OR P0, PT, R0, RZ, !P0 ;  /* 0x000000ff0000720c */ /* 0x002fda0004705670 */
[----:B------:R-:W-:Y:S05]  /*3540*/  @P0 EXIT ;  /* 0x000000000000094d */ /* 0x000fea0003800000 */
[----:B------:R-:W-:Y:S01]  /*3550*/  ST.E desc[UR36][R18.64+-0x80], R2 ;  /* 0xffff800212007985 */ /* 0x000fe2000c101924 */
[----:B------:R-:W-:Y:S05]  /*3560*/  EXIT ;  /* 0x000000000000794d */ /* 0x000fea0003800000 */
.L_x_209:
        /* <DEDUP_REMOVED lines=9> */
.L_x_941:


//--------------------- .text._Z46userbuffers_fp16_sum_inplace_gpu_rr_rs_oop_fp8ILi4E13__nv_fp8_e4m3EviiiiiiiiiPPviS1_Pfm --------------------------
	.section	.text._Z46userbuffers_fp16_sum_inplace_gpu_rr_rs_oop_fp8ILi4E13__nv_fp8_e4m3EviiiiiiiiiPPviS1_Pfm,"ax",@progbits
	.align	128
        .global         _Z46userbuffers_fp16_sum_inplace_gpu_rr_rs_oop_fp8ILi4E13__nv_fp8_e4m3EviiiiiiiiiPPviS1_Pfm
        .type           _Z46userbuffers_fp16_sum_inplace_gpu_rr_rs_oop_fp8ILi4E13__nv_fp8_e4m3EviiiiiiiiiPPviS1_Pfm,@function
        .size           _Z46userbuffers_fp16_sum_inplace_gpu_rr_rs_oop_fp8ILi4E13__nv_fp8_e4m3EviiiiiiiiiPPviS1_Pfm,(.L_x_942 - _Z46userbuffers_fp16_sum_inplace_gpu_rr_rs_oop_fp8ILi4E13__nv_fp8_e4m3EviiiiiiiiiPPviS1_Pfm)
        .other          _Z46userbuffers_fp16_sum_inplace_gpu_rr_rs_oop_fp8ILi4E13__nv_fp8_e4m3EviiiiiiiiiPPviS1_Pfm,@"STO_CUDA_ENTRY STV_DEFAULT"
_Z46userbuffers_fp16_sum_inplace_gpu_rr_rs_oop_fp8ILi4E13__nv_fp8_e4m3EviiiiiiiiiPPviS1_Pfm:
.text._Z46userbuffers_fp16_sum_inplace_gpu_rr_rs_oop_fp8ILi4E13__nv_fp8_e4m3EviiiiiiiiiPPviS1_Pfm:
        /* <DEDUP_REMOVED lines=47> */
.L_x_211:
        /* <DEDUP_REMOVED lines=33> */
.L_x_210:
        /* <DEDUP_REMOVED lines=15> */
.L_x_213:
[----:B------:R-:W-:Y:S05]  /*05f0*/  BSYNC B0 ;  /* 0x0000000000007941 */ /* 0x000fea0003800000 */
.L_x_212:
[----:B------:R-:W0:Y:S01]  /*0600*/  S2UR UR5, SR_CTAID.X ;  /* 0x00000000000579c3 */ /* 0x000e220000002500 */
[----:B------:R-:W-:Y:S01]  /*0610*/  ULDC UR4, c[0x0][0x228] ;  /* 0x00008a0000047ab9 */ /* 0x000fe20000000800 */
[----:B------:R-:W-:Y:S01]  /*0620*/  ULDC UR8, c[0x0][0x228] ;  /* 0x00008a0000087ab9 */ /* 0x000fe20000000800 */
[----:B------:R-:W-:Y:S01]  /*0630*/  ULDC UR6, c[0x0][0x224] ;  /* 0x0000890000067ab9 */ /* 0x000fe20000000800 */
[----:B------:R-:W-:Y:S01]  /*0640*/  ULDC UR7, c[0x0][0x230] ;  /* 0x00008c0000077ab9 */ /* 0x000fe20000000800 */
[----:B------:R-:W-:Y:S03]  /*0650*/  BSSY B0, `(.L_x_214) ;  /* 0x00001b9000007945 */ /* 0x000fe60003800000 */
[----:B------:R-:W1:Y:S01]  /*0660*/  LDC R8, c[0x0][RZ] ;  /* 0x00000000ff087b82 */ /* 0x000e620000000800 */
[----:B0-----:R-:W-:Y:S01]  /*0670*/  LEA.HI R0, R17, UR5, RZ, 0x1b ;  /* 0x0000000511007c11 */ /* 0x001fe2000f8fd8ff */
[----:B-1----:R-:W-:-:S06]  /*0680*/  IMAD R3, R8, UR5, R17 ;  /* 0x0000000508037c24 */ /* 0x002fcc000f8e0211 */
        /* <DEDUP_REMOVED lines=11> */
[----:B------:R-:W-:Y:S01]  /*0740*/  VIADD R6, R0, 0xfffffff8 ;  /* 0xfffffff800067836 */ /* 0x000fe20000000000 */
[----:B------:R-:W-:Y:S02]  /*0750*/  LOP3.LUT R4, R4, 0x18, RZ, 0xc0, !PT ;  /* 0x0000001804047812 */ /* 0x000fe400078ec0ff */
[----:B------:R-:W-:Y:S02]  /*0760*/  LOP3.LUT R5, R5, 0x18, RZ, 0xc0, !PT ;  /* 0x0000001805057812 */ /* 0x000fe400078ec0ff */
[----:B------:R-:W-:Y:S01]  /*0770*/  LOP3.LUT R6, R6, 0x18, RZ, 0xc0, !PT ;  /* 0x0000001806067812 */ /* 0x000fe200078ec0ff */
[----:B0-----:R-:W-:-:S09]  /*0780*/  ULEA UR4, UR5, UR4, 0x18 ;  /* 0x0000000405047291 */ /* 0x001fd2000f8ec03f */
[----:B------:R-:W0:Y:S04]  /*0790*/  LDS.64 R26, [R26+UR4] ;  /* 0x000000041a1a7984 */ /* 0x000e280008000a00 */
[----:B------:R1:W2:Y:S04]  /*07a0*/  LDS.64 R28, [R4+UR4] ;  /* 0x00000004041c7984 */ /* 0x0002a80008000a00 */
[----:B------:R1:W3:Y:S04]  /*07b0*/  LDS.64 R30, [R5+UR4] ;  /* 0x00000004051e7984 */ /* 0x0002e80008000a00 */
[----:B------:R1:W4:Y:S01]  /*07c0*/  LDS.64 R32, [R6+UR4] ;  /* 0x0000000406207984 */ /* 0x0003220008000a00 */
[----:B------:R-:W-:-:S02]  /*07d0*/  ULDC UR4, c[0x0][0xc] ;  /* 0x0000030000047ab9 */ /* 0x000fc40000000800 */
[----:B------:R-:W-:-:S07]  /*07e0*/  IMAD R0, R8, UR4, RZ ;  /* 0x0000000408007c24 */ /* 0x000fce000f8e02ff */
.L_x_216:
[----:B------:R-:W-:Y:S01]  /*07f0*/  VIADD R21, R3, UR6 ;  /* 0x0000000603157c36 */ /* 0x000fe20008000000 */
[----:B------:R-:W5:Y:S03]  /*0800*/  LDC R16, c[0x0][0x22c] ;  /* 0x00008b00ff107b82 */ /* 0x000f660000000800 */
[----:B01----:R-:W-:-:S06]  /*0810*/  IMAD.WIDE R4, R21, 0x10, R26 ;  /* 0x0000001015047825 */ /* 0x003fcc00078e021a */
[----:B------:R-:W4:Y:S01]  /*0820*/  LD.E.128 R4, desc[UR36][R4.64] ;  /* 0x0000002404047980 */ /* 0x000f22000c101d00 */
[----:B--2---:R-:W-:-:S06]  /*0830*/  IMAD.WIDE R8, R21, 0x10, R28 ;  /* 0x0000001015087825 */ /* 0x004fcc00078e021c */
[----:B------:R-:W2:Y:S01]  /*0840*/  LD.E.128 R8, desc[UR36][R8.64] ;  /* 0x0000002408087980 */ /* 0x000ea2000c101d00 */
[----:B-----5:R-:W-:-:S04]  /*0850*/  IABS R15, R16 ;  /* 0x00000010000f7213 */ /* 0x020fc80000000000 */
        /* <DEDUP_REMOVED lines=20> */
[----:B------:R-:W-:Y:S01]  /*09a0*/  @!P1 IMAD.IADD R12, R12, 0x1, -R15 ;  /* 0x000000010c0c9824 */ /* 0x000fe200078e0a0f */
[----:B------:R-:W-:-:S04]  /*09b0*/  LOP3.LUT R22, R35, R16, RZ, 0x3c, !PT ;  /* 0x0000001023167212 */ /* 0x000fc800078e3cff */
[-C--:B------:R-:W-:Y:S01]  /*09c0*/  ISETP.GE.U32.AND P4, PT, R12, R15.reuse, PT ;  /* 0x0000000f0c00720c */ /* 0x080fe20003f86070 */
[----:B------:R-:W-:Y:S02]  /*09d0*/  @!P3 IMAD.IADD R14, R14, 0x1, -R15 ;  /* 0x000000010e0eb824 */ /* 0x000fe400078e0a0f */
[----:B---3--:R-:W-:Y:S01]  /*09e0*/  IMAD.WIDE R12, R21, 0x10, R30 ;  /* 0x00000010150c7825 */ /* 0x008fe200078e021e */
[----:B------:R-:W-:Y:S02]  /*09f0*/  ISETP.GE.AND P2, PT, R22, RZ, PT ;  /* 0x000000ff1600720c */ /* 0x000fe40003f46270 */
[----:B------:R-:W-:-:S03]  /*0a00*/  ISETP.GE.U32.AND P5, PT, R14, R15, PT ;  /* 0x0000000f0e00720c */ /* 0x000fc60003fa6070 */
[----:B------:R-:W3:Y:S01]  /*0a10*/  LD.E.128 R12, desc[UR36][R12.64] ;  /* 0x000000240c0c7980 */ /* 0x000ee2000c101d00 */
[----:B------:R-:W-:Y:S01]  /*0a20*/  LOP3.LUT R22, R37, R16, RZ, 0x3c, !PT ;  /* 0x0000001025167212 */ /* 0x000fe200078e3cff */
[----:B------:R-:W-:-:S03]  /*0a30*/  @!P1 VIADD R20, R20, 0x1 ;  /* 0x0000000114149836 */ /* 0x000fc60000000000 */
[----:B------:R-:W-:Y:S01]  /*0a40*/  ISETP.GE.AND P1, PT, R22, RZ, PT ;  /* 0x000000ff1600720c */ /* 0x000fe20003f26270 */
[----:B------:R-:W-:Y:S01]  /*0a50*/  @P4 VIADD R20, R20, 0x1 ;  /* 0x0000000114144836 */ /* 0x000fe20000000000 */
[----:B------:R-:W-:Y:S01]  /*0a60*/  LOP3.LUT R22, RZ, R16, RZ, 0x33, !PT ;  /* 0x00000010ff167212 */ /* 0x000fe200078e33ff */
[----:B------:R-:W-:Y:S01]  /*0a70*/  @!P3 VIADD R23, R23, 0x1 ;  /* 0x000000011717b836 */ /* 0x000fe20000000000 */
[----:B------:R-:W-:Y:S01]  /*0a80*/  ISETP.NE.AND P3, PT, R16, RZ, PT ;  /* 0x000000ff1000720c */ /* 0x000fe20003f65270 */
[----:B------:R-:W-:Y:S02]  /*0a90*/  @!P2 IMAD.MOV R20, RZ, RZ, -R20 ;  /* 0x000000ffff14a224 */ /* 0x000fe400078e0a14 */
[----:B------:R-:W-:-:S03]  /*0aa0*/  @P5 VIADD R23, R23, 0x1 ;  /* 0x0000000117175836 */ /* 0x000fc60000000000 */
[----:B------:R-:W-:-:S03]  /*0ab0*/  SEL R20, R22, R20, !P3 ;  /* 0x0000001416147207 */ /* 0x000fc60005800000 */
[----:B------:R-:W-:Y:S02]  /*0ac0*/  @!P1 IMAD.MOV R23, RZ, RZ, -R23 ;  /* 0x000000ffff179224 */ /* 0x000fe400078e0a17 */
[----:B------:R-:W-:-:S03]  /*0ad0*/  IMAD.MOV R25, RZ, RZ, -R20 ;  /* 0x000000ffff197224 */ /* 0x000fc600078e0a14 */
[----:B------:R-:W-:Y:S01]  /*0ae0*/  SEL R22, R22, R23, !P3 ;  /* 0x0000001716167207 */ /* 0x000fe20005800000 */
[----:B------:R-:W-:-:S04]  /*0af0*/  IMAD R25, R16, R25, R35 ;  /* 0x0000001910197224 */ /* 0x000fc800078e0223 */
[----:B------:R-:W-:Y:S02]  /*0b00*/  IMAD.MOV R23, RZ, RZ, -R22 ;  /* 0x000000ffff177224 */ /* 0x000fe400078e0a16 */
[----:B------:R-:W-:Y:S02]  /*0b10*/  IMAD R25, R20, UR7, R25 ;  /* 0x0000000714197c24 */ /* 0x000fe4000f8e0219 */
[----:B------:R-:W-:-:S04]  /*0b20*/  IMAD R23, R16, R23, R37 ;  /* 0x0000001710177224 */ /* 0x000fc800078e0225 */
[----:B------:R-:W-:Y:S01]  /*0b30*/  IMAD R16, R22, UR7, R23 ;  /* 0x0000000716107c24 */ /* 0x000fe2000f8e0217 */
[C---:B----4-:R-:W-:Y:S02]  /*0b40*/  LOP3.LUT R20, R5.reuse, 0xffff, RZ, 0xc0, !PT ;  /* 0x0000ffff05147812 */ /* 0x050fe400078ec0ff */
[----:B------:R-:W-:Y:S02]  /*0b50*/  SHF.R.U32.HI R34, RZ, 0x18, R5 ;  /* 0x00000018ff227819 */ /* 0x000fe40000011605 */
[----:B------:R-:W-:Y:S02]  /*0b60*/  SHF.R.U32.HI R20, RZ, 0x8, R20 ;  /* 0x00000008ff147819 */ /* 0x000fe40000011614 */
[----:B------:R-:W-:Y:S02]  /*0b70*/  F2FP.F16.E4M3.UNPACK_B R39, R34 ;  /* 0x00000022ff27723e */ /* 0x000fe400020006ff */
[----:B------:R-:W-:Y:S02]  /*0b80*/  F2FP.F16.E4M3.UNPACK_B R23, R20 ;  /* 0x00000014ff17723e */ /* 0x000fe400020006ff */
[----:B------:R-:W-:-:S02]  /*0b90*/  LOP3.LUT R20, R5, 0xff, RZ, 0xc0, !PT ;  /* 0x000000ff05147812 */ /* 0x000fc400078ec0ff */
[----:B------:R-:W-:Y:S02]  /*0ba0*/  SHF.R.U32.HI R5, RZ, 0x10, R5 ;  /* 0x00000010ff057819 */ /* 0x000fe40000011605 */
[----:B------:R-:W-:Y:S02]  /*0bb0*/  LOP3.LUT R34, R4, 0xffff, RZ, 0xc0, !PT ;  /* 0x0000ffff04227812 */ /* 0x000fe400078ec0ff */
[----:B------:R-:W-:Y:S02]  /*0bc0*/  F2FP.F16.E4M3.UNPACK_B R22, R20 ;  /* 0x00000014ff16723e */ /* 0x000fe400020006ff */
[----:B------:R-:W-:Y:S02]  /*0bd0*/  LOP3.LUT R20, R5, 0xff, RZ, 0xc0, !PT ;  /* 0x000000ff05147812 */ /* 0x000fe400078ec0ff */
[----:B------:R-:W-:Y:S02]  /*0be0*/  SHF.R.U32.HI R5, RZ, 0x8, R34 ;  /* 0x00000008ff057819 */ /* 0x000fe40000011622 */
[----:B------:R-:W-:-:S02]  /*0bf0*/  F2FP.F16.E4M3.UNPACK_B R38, R20 ;  /* 0x00000014ff26723e */ /* 0x000fc400020006ff */
[----:B------:R-:W-:Y:S02]  /*0c00*/  F2FP.F16.E4M3.UNPACK_B R36, R5 ;  /* 0x00000005ff24723e */ /* 0x000fe400020006ff */
[----:B------:R-:W-:Y:S02]  /*0c10*/  LOP3.LUT R5, R4, 0xff, RZ, 0xc0, !PT ;  /* 0x000000ff04057812 */ /* 0x000fe400078ec0ff */
[----:B------:R-:W-:Y:S02]  /*0c20*/  SHF.R.U32.HI R20, RZ, 0x18, R4 ;  /* 0x00000018ff147819 */ /* 0x000fe40000011604 */
[----:B------:R-:W-:Y:S01]  /*0c30*/  F2FP.F16.E4M3.UNPACK_B R35, R5 ;  /* 0x00000005ff23723e */ /* 0x000fe200020006ff */
[----:B------:R-:W-:Y:S01]  /*0c40*/  HADD2.F32 R5, -RZ, R38.H0_H0 ;  /* 0x20000026ff057230 */ /* 0x000fe20000004100 */
[----:B------:R-:W-:Y:S01]  /*0c50*/  F2FP.F16.E4M3.UNPACK_B R37, R20 ;  /* 0x00000014ff25723e */ /* 0x000fe200020006ff */
[----:B------:R-:W-:Y:S02]  /*0c60*/  HADD2.F32 R20, -RZ, R39.H0_H0 ;  /* 0x20000027ff147230 */ /* 0x000fe40000004100 */
[----:B------:R-:W-:-:S02]  /*0c70*/  HADD2.F32 R34, -RZ, R22.H0_H0 ;  /* 0x20000016ff227230 */ /* 0x000fc40000004100 */
[----:B------:R-:W-:Y:S01]  /*0c80*/  HADD2.F32 R23, -RZ, R23.H0_H0 ;  /* 0x20000017ff177230 */ /* 0x000fe20000004100 */
[----:B------:R-:W-:Y:S01]  /*0c90*/  F2FP.BF16.F32.PACK_AB.RZ R5, R20, R5 ;  /* 0x000000051405723e */ /* 0x000fe200000190ff */
[----:B------:R-:W-:-:S03]  /*0ca0*/  IMAD.WIDE R20, R21, 0x10, R32 ;  /* 0x0000001015147825 */ /* 0x000fc600078e0220 */
[----:B------:R-:W-:-:S03]  /*0cb0*/  F2FP.BF16.F32.PACK_AB.RZ R34, R23, R34 ;  /* 0x000000221722723e */ /* 0x000fc600000190ff */
[----:B------:R-:W4:Y:S01]  /*0cc0*/  LD.E.128 R20, desc[UR36][R20.64] ;  /* 0x0000002414147980 */ /* 0x000f22000c101d00 */
[----:B------:R-:W-:Y:S01]  /*0cd0*/  SHF.R.U32.HI R4, RZ, 0x10, R4 ;  /* 0x00000010ff047819 */ /* 0x000fe20000011604 */
[----:B------:R-:W-:Y:S02]  /*0ce0*/  HADD2.F32 R35, -RZ, R35.H0_H0 ;  /* 0x20000023ff237230 */ /* 0x000fe40000004100 */
[----:B------:R-:W-:Y:S01]  /*0cf0*/  HADD2.F32 R36, -RZ, R36.H0_H0 ;  /* 0x20000024ff247230 */ /* 0x000fe20000004100 */
[----:B------:R-:W-:-:S04]  /*0d00*/  LOP3.LUT R4, R4, 0xff, RZ, 0xc0, !PT ;  /* 0x000000ff04047812 */ /* 0x000fc800078ec0ff */
[----:B------:R-:W-:Y:S02]  /*0d10*/  F2FP.F16.E4M3.UNPACK_B R4, R4 ;  /* 0x00000004ff04723e */ /* 0x000fe400020006ff */
[----:B------:R-:W-:Y:S02]  /*0d20*/  F2FP.BF16.F32.PACK_AB.RZ R35, R36, R35 ;  /* 0x000000232423723e */ /* 0x000fe400000190ff */
[----:B--2---:R-:W-:Y:S01]  /*0d30*/  LOP3.LUT R36, R9, 0xffff, RZ, 0xc0, !PT ;  /* 0x0000ffff09247812 */ /* 0x004fe200078ec0ff */
[----:B------:R-:W-:Y:S02]  /*0d40*/  HADD2.F32 R37, -RZ, R37.H0_H0 ;  /* 0x20000025ff257230 */ /* 0x000fe40000004100 */
[----:B------:R-:W-:Y:S01]  /*0d50*/  HADD2.F32 R4, -RZ, R4.H0_H0 ;  /* 0x20000004ff047230 */ /* 0x000fe20000004100 */
[----:B------:R-:W-:-:S04]  /*0d60*/  SHF.R.U32.HI R36, RZ, 0x8, R36 ;  /* 0x00000008ff247819 */ /* 0x000fc80000011624 */
[----:B------:R-:W-:Y:S02]  /*0d70*/  F2FP.BF16.F32.PACK_AB.RZ R4, R37, R4 ;  /* 0x000000042504723e */ /* 0x000fe400000190ff */
[----:B------:R-:W-:Y:S02]  /*0d80*/  F2FP.F16.E4M3.UNPACK_B R38, R36 ;  /* 0x00000024ff26723e */ /* 0x000fe400020006ff */
[----:B------:R-:W-:Y:S02]  /*0d90*/  LOP3.LUT R36, R9, 0xff, RZ, 0xc0, !PT ;  /* 0x000000ff09247812 */ /* 0x000fe400078ec0ff */
[--C-:B------:R-:W-:Y:S02]  /*0da0*/  SHF.R.U32.HI R37, RZ, 0x18, R9.reuse ;  /* 0x00000018ff257819 */ /* 0x100fe40000011609 */
[----:B------:R-:W-:-:S04]  /*0db0*/  SHF.R.U32.HI R9, RZ, 0x10, R9 ;  /* 0x00000010ff097819 */ /* 0x000fc80000011609 */
[----:B------:R-:W-:-:S04]  /*0dc0*/  LOP3.LUT R9, R9, 0xff, RZ, 0xc0, !PT ;  /* 0x000000ff09097812 */ /* 0x000fc800078ec0ff */
[----:B------:R-:W-:Y:S02]  /*0dd0*/  F2FP.F16.E4M3.UNPACK_B R39, R9 ;  /* 0x00000009ff27723e */ /* 0x000fe400020006ff */
[----:B------:R-:W-:Y:S02]  /*0de0*/  LOP3.LUT R9, R8, 0xffff, RZ, 0xc0, !PT ;  /* 0x0000ffff08097812 */ /* 0x000fe400078ec0ff */
[----:B------:R-:W-:Y:S02]  /*0df0*/  F2FP.F16.E4M3.UNPACK_B R36, R36 ;  /* 0x00000024ff24723e */ /* 0x000fe400020006ff */
[----:B------:R-:W-:Y:S02]  /*0e00*/  SHF.R.U32.HI R9, RZ, 0x8, R9 ;  /* 0x00000008ff097819 */ /* 0x000fe40000011609 */
[----:B------:R-:W-:Y:S01]  /*0e10*/  F2FP.F16.E4M3.UNPACK_B R40, R37 ;  /* 0x00000025ff28723e */ /* 0x000fe200020006ff */
[----:B------:R-:W-:Y:S01]  /*0e20*/  HADD2.F32 R36, -RZ, R36.H0_H0 ;  /* 0x20000024ff247230 */ /* 0x000fe20000004100 */
[----:B------:R-:W-:Y:S01]  /*0e30*/  F2FP.F16.E4M3.UNPACK_B R37, R9 ;  /* 0x00000009ff25723e */ /* 0x000fe200020006ff */
[----:B------:R-:W-:-:S02]  /*0e40*/  HADD2.F32 R9, -RZ, R38.H0_H0 ;  /* 0x20000026ff097230 */ /* 0x000fc40000004100 */
[----:B------:R-:W-:Y:S02]  /*0e50*/  HADD2.F32 R40, -RZ, R40.H0_H0 ;  /* 0x20000028ff287230 */ /* 0x000fe40000004100 */
[----:B------:R-:W-:Y:S01]  /*0e60*/  HADD2.F32 R39, -RZ, R39.H0_H0 ;  /* 0x20000027ff277230 */ /* 0x000fe20000004100 */
[----:B------:R-:W-:Y:S01]  /*0e70*/  F2FP.BF16.F32.PACK_AB.RZ R36, R9, R36 ;  /* 0x000000240924723e */ /* 0x000fe200000190ff */
[C---:B------:R-:W-:Y:S01]  /*0e80*/  HFMA2.BF16_V2 R9, R24.reuse.H0_H0, R34, RZ.H0_H0 ;  /* 0x0000002218097231 */ /* 0x040fe200002408ff */
[----:B------:R-:W-:Y:S01]  /*0e90*/  LOP3.LUT R34, R8, 0xff, RZ, 0xc0, !PT ;  /* 0x000000ff08227812 */ /* 0x000fe200078ec0ff */
[C---:B------:R-:W-:Y:S01]  /*0ea0*/  HFMA2.BF16_V2 R5, R24.reuse.H0_H0, R5, RZ.H0_H0 ;  /* 0x0000000518057231 */ /* 0x040fe200002408ff */
[----:B------:R-:W-:Y:S01]  /*0eb0*/  F2FP.BF16.F32.PACK_AB.RZ R39, R40, R39 ;  /* 0x000000272827723e */ /* 0x000fe200000190ff */
[----:B------:R-:W-:Y:S01]  /*0ec0*/  HFMA2.BF16_V2 R9, R24.H0_H0, R36, R9 ;  /* 0x0000002418097231 */ /* 0x000fe20000200809 */
[----:B------:R-:W-:-:S03]  /*0ed0*/  F2FP.F16.E4M3.UNPACK_B R36, R34 ;  /* 0x00000022ff24723e */ /* 0x000fc600020006ff */
[C---:B------:R-:W-:Y:S02]  /*0ee0*/  HFMA2.BF16_V2 R34, R24.reuse.H0_H0, R39, R5 ;  /* 0x0000002718227231 */ /* 0x040fe40000200805 */
[----:B------:R-:W-:Y:S01]  /*0ef0*/  HFMA2.BF16_V2 R5, R24.H0_H0, R35, RZ.H0_H0 ;  /* 0x0000002318057231 */ /* 0x000fe200002408ff */
[--C-:B------:R-:W-:Y:S02]  /*0f00*/  SHF.R.U32.HI R35, RZ, 0x18, R8.reuse ;  /* 0x00000018ff237819 */ /* 0x100fe40000011608 */
[----:B------:R-:W-:-:S04]  /*0f10*/  SHF.R.U32.HI R8, RZ, 0x10, R8 ;  /* 0x00000010ff087819 */ /* 0x000fc80000011608 */
[----:B------:R-:W-:Y:S02]  /*0f20*/  LOP3.LUT R8, R8, 0xff, RZ, 0xc0, !PT ;  /* 0x000000ff08087812 */ /* 0x000fe400078ec0ff */
[----:B------:R-:W-:Y:S02]  /*0f30*/  F2FP.F16.E4M3.UNPACK_B R35, R35 ;  /* 0x00000023ff23723e */ /* 0x000fe400020006ff */
[----:B------:R-:W-:-:S03]  /*0f40*/  F2FP.F16.E4M3.UNPACK_B R8, R8 ;  /* 0x00000008ff08723e */ /* 0x000fc600020006ff */
[----:B------:R-:W-:Y:S02]  /*0f50*/  HADD2.F32 R35, -RZ, R35.H0_H0 ;  /* 0x20000023ff237230 */ /* 0x000fe40000004100 */
[----:B------:R-:W-:Y:S02]  /*0f60*/  HADD2.F32 R8, -RZ, R8.H0_H0 ;  /* 0x20000008ff087230 */ /* 0x000fe40000004100 */
[----:B------:R-:W-:-:S03]  /*0f70*/  HFMA2.BF16_V2 R4, R24.H0_H0, R4, RZ.H0_H0 ;  /* 0x0000000418047231 */ /* 0x000fc600002408ff */
[----:B------:R-:W-:-:S05]  /*0f80*/  F2FP.BF16.F32.PACK_AB.RZ R8, R35, R8 ;  /* 0x000000082308723e */ /* 0x000fca00000190ff */
[----:B------:R-:W-:Y:S01]  /*0f90*/  HFMA2.BF16_V2 R4, R24.H0_H0, R8, R4 ;  /* 0x0000000818047231 */ /* 0x000fe20000200804 */
[----:B---3--:R-:W-:Y:S01]  /*0fa0*/  LOP3.LUT R8, R13, 0xffff, RZ, 0xc0, !PT ;  /* 0x0000ffff0d087812 */ /* 0x008fe200078ec0ff */
[----:B------:R-:W-:-:S03]  /*0fb0*/  HADD2.F32 R36, -RZ, R36.H0_H0 ;  /* 0x20000024ff247230 */ /* 0x000fc60000004100 */
[----:B------:R-:W-:Y:S01]  /*0fc0*/  SHF.R.U32.HI R8, RZ, 0x8, R8 ;  /* 0x00000008ff087819 */ /* 0x000fe20000011608 */
[----:B------:R-:W-:-:S03]  /*0fd0*/  HADD2.F32 R37, -RZ, R37.H0_H0 ;  /* 0x20000025ff257230 */ /* 0x000fc60000004100 */
[----:B------:R-:W-:Y:S02]  /*0fe0*/  F2FP.F16.E4M3.UNPACK_B R38, R8 ;  /* 0x00000008ff26723e */ /* 0x000fe400020006ff */
[----:B------:R-:W-:Y:S02]  /*0ff0*/  LOP3.LUT R8, R13, 0xff, RZ, 0xc0, !PT ;  /* 0x000000ff0d087812 */ /* 0x000fe400078ec0ff */
[----:B------:R-:W-:Y:S02]  /*1000*/  F2FP.BF16.F32.PACK_AB.RZ R36, R37, R36 ;  /* 0x000000242524723e */ /* 0x000fe400000190ff */
[----:B------:R-:W-:Y:S02]  /*1010*/  F2FP.F16.E4M3.UNPACK_B R37, R8 ;  /* 0x00000008ff25723e */ /* 0x000fe400020006ff */
[--C-:B------:R-:W-:Y:S02]  /*1020*/  SHF.R.U32.HI R8, RZ, 0x18, R13.reuse ;  /* 0x00000018ff087819 */ /* 0x100fe4000001160d */
[----:B------:R-:W-:-:S02]  /*1030*/  SHF.R.U32.HI R13, RZ, 0x10, R13 ;  /* 0x00000010ff0d7819 */ /* 0x000fc4000001160d */
[----:B------:R-:W-:Y:S02]  /*1040*/  F2FP.F16.E4M3.UNPACK_B R41, R8 ;  /* 0x00000008ff29723e */ /* 0x000fe400020006ff */
[----:B------:R-:W-:Y:S02]  /*1050*/  LOP3.LUT R13, R13, 0xff, RZ, 0xc0, !PT ;  /* 0x000000ff0d0d7812 */ /* 0x000fe400078ec0ff */
[C---:B------:R-:W-:Y:S01]  /*1060*/  LOP3.LUT R8, R12.reuse, 0xffff, RZ, 0xc0, !PT ;  /* 0x0000ffff0c087812 */ /* 0x040fe200078ec0ff */
[----:B------:R-:W-:Y:S01]  /*1070*/  HFMA2.BF16_V2 R5, R24.H0_H0, R36, R5 ;  /* 0x0000002418057231 */ /* 0x000fe20000200805 */
[----:B------:R-:W-:Y:S02]  /*1080*/  F2FP.F16.E4M3.UNPACK_B R13, R13 ;  /* 0x0000000dff0d723e */ /* 0x000fe400020006ff */
[----:B------:R-:W-:Y:S02]  /*1090*/  SHF.R.U32.HI R8, RZ, 0x8, R8 ;  /* 0x00000008ff087819 */ /* 0x000fe40000011608 */
[----:B------:R-:W-:-:S02]  /*10a0*/  LOP3.LUT R36, R12, 0xff, RZ, 0xc0, !PT ;  /* 0x000000ff0c247812 */ /* 0x000fc400078ec0ff */
[--C-:B------:R-:W-:Y:S02]  /*10b0*/  SHF.R.U32.HI R35, RZ, 0x18, R12.reuse ;  /* 0x00000018ff237819 */ /* 0x100fe4000001160c */
[----:B------:R-:W-:Y:S01]  /*10c0*/  SHF.R.U32.HI R12, RZ, 0x10, R12 ;  /* 0x00000010ff0c7819 */ /* 0x000fe2000001160c */
[----:B------:R-:W-:Y:S01]  /*10d0*/  HADD2.F32 R13, -RZ, R13.H0_H0 ;  /* 0x2000000dff0d7230 */ /* 0x000fe20000004100 */
[----:B------:R-:W-:Y:S01]  /*10e0*/  F2FP.F16.E4M3.UNPACK_B R8, R8 ;  /* 0x00000008ff08723e */ /* 0x000fe200020006ff */
[----:B------:R-:W-:Y:S01]  /*10f0*/  HADD2.F32 R38, -RZ, R38.H0_H0 ;  /* 0x20000026ff267230 */ /* 0x000fe20000004100 */
[----:B------:R-:W-:Y:S01]  /*1100*/  LOP3.LUT R12, R12, 0xff, RZ, 0xc0, !PT ;  /* 0x000000ff0c0c7812 */ /* 0x000fe200078ec0ff */
[----:B------:R-:W-:Y:S01]  /*1110*/  HADD2.F32 R41, -RZ, R41.H0_H0 ;  /* 0x20000029ff297230 */ /* 0x000fe20000004100 */
[----:B------:R-:W-:Y:S01]  /*1120*/  F2FP.BF16.F32.PACK_AB.RZ R40, RZ, R13 ;  /* 0x0000000dff28723e */ /* 0x000fe200000190ff */
[----:B------:R-:W-:Y:S01]  /*1130*/  HADD2.F32 R8, -RZ, R8.H0_H0 ;  /* 0x20000008ff087230 */ /* 0x000fe20000004100 */
[----:B------:R-:W-:-:S02]  /*1140*/  F2FP.F16.E4M3.UNPACK_B R13, R12 ;  /* 0x0000000cff0d723e */ /* 0x000fc400020006ff */
[----:B------:R-:W-:Y:S02]  /*1150*/  F2FP.BF16.F32.PACK_AB.RZ R38, RZ, R38 ;  /* 0x00000026ff26723e */ /* 0x000fe400000190ff */
[----:B------:R-:W-:Y:S01]  /*1160*/  F2FP.BF16.F32.PACK_AB.RZ R41, RZ, R41 ;  /* 0x00000029ff29723e */ /* 0x000fe200000190ff */
[----:B------:R-:W-:Y:S01]  /*1170*/  HADD2.F32 R13, -RZ, R13.H0_H0 ;  /* 0x2000000dff0d7230 */ /* 0x000fe20000004100 */
[----:B------:R-:W-:Y:S01]  /*1180*/  F2FP.BF16.F32.PACK_AB.RZ R12, RZ, R8 ;  /* 0x00000008ff0c723e */ /* 0x000fe200000190ff */
[C---:B------:R-:W-:Y:S02]  /*1190*/  HFMA2.BF16_V2 R39, R24.reuse.H0_H0, R38.H0_H0, R9.H1_H1 ;  /* 0x2000002618277231 */ /* 0x040fe40000260809 */
[C-C-:B------:R-:W-:Y:S02]  /*11a0*/  HFMA2.BF16_V2 R38, R24.reuse.H0_H0, R40.H0_H0, R34.reuse.H0_H0 ;  /* 0x2000002818267231 */ /* 0x140fe40000240822 */
[C---:B------:R-:W-:Y:S01]  /*11b0*/  HFMA2.BF16_V2 R34, R24.reuse.H0_H0, R41.H0_H0, R34.H1_H1 ;  /* 0x2000002918227231 */ /* 0x040fe20000260822 */
[----:B------:R-:W-:Y:S01]  /*11c0*/  F2FP.BF16.F32.PACK_AB.RZ R41, RZ, R13 ;  /* 0x0000000dff29723e */ /* 0x000fe200000190ff */
[----:B------:R-:W-:-:S02]  /*11d0*/  HFMA2.BF16_V2 R40, R24.H0_H0, R12.H0_H0, R5.H1_H1 ;  /* 0x2000000c18287231 */ /* 0x000fc40000260805 */
[----:B------:R-:W0:Y:S01]  /*11e0*/  LDC.64 R12, c[0x0][0x248] ;  /* 0x00009200ff0c7b82 */ /* 0x000e220000000a00 */
[----:B------:R-:W-:Y:S02]  /*11f0*/  F2FP.F16.E4M3.UNPACK_B R36, R36 ;  /* 0x00000024ff24723e */ /* 0x000fe400020006ff */
[----:B------:R-:W-:Y:S01]  /*1200*/  F2FP.F16.E4M3.UNPACK_B R35, R35 ;  /* 0x00000023ff23723e */ /* 0x000fe200020006ff */
[----:B------:R-:W-:Y:S02]  /*1210*/  HADD2.F32 R37, -RZ, R37.H0_H0 ;  /* 0x20000025ff257230 */ /* 0x000fe40000004100 */
[----:B------:R-:W-:Y:S02]  /*1220*/  HADD2.F32 R36, -RZ, R36.H0_H0 ;  /* 0x20000024ff247230 */ /* 0x000fe40000004100 */
[----:B------:R-:W-:Y:S01]  /*1230*/  HADD2.F32 R35, -RZ, R35.H0_H0 ;  /* 0x20000023ff237230 */ /* 0x000fe20000004100 */
[----:B------:R-:W-:Y:S02]  /*1240*/  F2FP.BF16.F32.PACK_AB.RZ R37, RZ, R37 ;  /* 0x00000025ff25723e */ /* 0x000fe400000190ff */
[----:B------:R-:W-:-:S02]  /*1250*/  F2FP.BF16.F32.PACK_AB.RZ R36, RZ, R36 ;  /* 0x00000024ff24723e */ /* 0x000fc400000190ff */
[----:B------:R-:W-:Y:S01]  /*1260*/  F2FP.BF16.F32.PACK_AB.RZ R35, RZ, R35 ;  /* 0x00000023ff23723e */ /* 0x000fe200000190ff */
[C---:B------:R-:W-:Y:S02]  /*1270*/  HFMA2.BF16_V2 R37, R24.reuse.H0_H0, R37.H0_H0, R9.H0_H0 ;  /* 0x2000002518257231 */ /* 0x040fe40000240809 */
[C---:B------:R-:W-:Y:S02]  /*1280*/  HFMA2.BF16_V2 R36, R24.reuse.H0_H0, R36.H0_H0, R5.H0_H0 ;  /* 0x2000002418247231 */ /* 0x040fe40000240805 */
[----:B------:R-:W-:Y:S02]  /*1290*/  HFMA2.BF16_V2 R35, R24.H0_H0, R35.H0_H0, R4.H1_H1 ;  /* 0x2000002318237231 */ /* 0x000fe40000260804 */
[----:B0-----:R-:W-:-:S04]  /*12a0*/  IMAD.WIDE R8, R25, 0x10, R12 ;  /* 0x0000001019087825 */ /* 0x001fc800078e020c */
[----:B------:R-:W-:-:S04]  /*12b0*/  IMAD.WIDE R12, R16, 0x10, R12 ;  /* 0x00000010100c7825 */ /* 0x000fc800078e020c */
[----:B------:R-:W-:Y:S01]  /*12c0*/  HFMA2.BF16_V2 R16, R24.H0_H0, R41.H0_H0, R4.H0_H0 ;  /* 0x2000002918107231 */ /* 0x000fe20000240804 */
[----:B------:R-:W-:-:S04]  /*12d0*/  PRMT R40, R40, 0x5410, R36 ;  /* 0x0000541028287816 */ /* 0x000fc80000000024 */
[----:B------:R-:W-:Y:S02]  /*12e0*/  PRMT R35, R35, 0x5410, R16 ;  /* 0x0000541023237816 */ /* 0x000fe40000000010 */
[----:B------:R-:W-:Y:S02]  /*12f0*/  PRMT R39, R39, 0x5410, R37 ;  /* 0x0000541027277816 */ /* 0x000fe40000000025 */
[----:B------:R-:W-:Y:S02]  /*1300*/  PRMT R34, R34, 0x5410, R38 ;  /* 0x0000541022227816 */ /* 0x000fe40000000026 */
[C---:B----4-:R-:W-:Y:S02]  /*1310*/  LOP3.LUT R5, R20.reuse, 0xffff, RZ, 0xc0, !PT ;  /* 0x0000ffff14057812 */ /* 0x050fe400078ec0ff */
[----:B------:R-:W-:Y:S02]  /*1320*/  LOP3.LUT R4, R20, 0xff, RZ, 0xc0, !PT ;  /* 0x000000ff14047812 */ /* 0x000fe400078ec0ff */
[----:B------:R-:W-:-:S02]  /*1330*/  SHF.R.U32.HI R5, RZ, 0x8, R5 ;  /* 0x00000008ff057819 */ /* 0x000fc40000011605 */
[----:B------:R-:W-:Y:S02]  /*1340*/  F2FP.F16.E4M3.UNPACK_B R4, R4 ;  /* 0x00000004ff04723e */ /* 0x000fe400020006ff */
[----:B------:R-:W-:-:S03]  /*1350*/  F2FP.F16.E4M3.UNPACK_B R5, R5 ;  /* 0x00000005ff05723e */ /* 0x000fc600020006ff */
[----:B------:R-:W-:Y:S02]  /*1360*/  HADD2.F32 R4, -RZ, R4.H0_H0 ;  /* 0x20000004ff047230 */ /* 0x000fe40000004100 */
[----:B------:R-:W-:-:S03]  /*1370*/  HADD2.F32 R5, -RZ, R5.H0_H0 ;  /* 0x20000005ff057230 */ /* 0x000fc60000004100 */
[----:B------:R-:W-:Y:S02]  /*1380*/  F2FP.BF16.F32.PACK_AB.RZ R4, RZ, R4 ;  /* 0x00000004ff04723e */ /* 0x000fe400000190ff */
[----:B------:R-:W-:-:S03]  /*1390*/  F2FP.BF16.F32.PACK_AB.RZ R5, RZ, R5 ;  /* 0x00000005ff05723e */ /* 0x000fc600000190ff */
[C---:B------:R-:W-:Y:S02]  /*13a0*/  HMUL2.BF16_V2 R4, R24.reuse.H0_H0, R4.H0_H0 ;  /* 0x2000000418047232 */ /* 0x040fe40000200800 */
[----:B------:R-:W-:-:S05]  /*13b0*/  HMUL2.BF16_V2 R5, R24.H0_H0, R5.H0_H0 ;  /* 0x2000000518057232 */ /* 0x000fca0000200800 */
[----:B------:R-:W-:-:S06]  /*13c0*/  PRMT R5, R5, 0x5410, R4 ;  /* 0x0000541005057816 */ /* 0x000fcc0000000004 */
[----:B------:R-:W-:Y:S01]  /*13d0*/  HFMA2.MMA.BF16_V2 R4, R40, 1, 1, R5 ;  /* 0x3f803f8028047835 */ /* 0x000fe20000200005 */
[--C-:B------:R-:W-:Y:S02]  /*13e0*/  SHF.R.U32.HI R5, RZ, 0x10, R20.reuse ;  /* 0x00000010ff057819 */ /* 0x100fe40000011614 */
[----:B------:R-:W-:Y:S02]  /*13f0*/  SHF.R.U32.HI R20, RZ, 0x18, R20 ;  /* 0x00000018ff147819 */ /* 0x000fe40000011614 */
[----:B------:R-:W-:Y:S02]  /*1400*/  LOP3.LUT R5, R5, 0xff, RZ, 0xc0, !PT ;  /* 0x000000ff05057812 */ /* 0x000fe400078ec0ff */
        /* <DEDUP_REMOVED lines=8> */
[----:B------:R-:W-:Y:S02]  /*1490*/  PRMT R20, R20, 0x5410, R5 ;  /* 0x0000541014147816 */ /* 0x000fe40000000005 */
[C---:B------:R-:W-:Y:S02]  /*14a0*/  LOP3.LUT R16, R21.reuse, 0xff, RZ, 0xc0, !PT ;  /* 0x000000ff15107812 */ /* 0x040fe400078ec0ff */
[--C-:B------:R-:W-:Y:S02]  /*14b0*/  SHF.R.U32.HI R25, RZ, 0x18, R21.reuse ;  /* 0x00000018ff197819 */ /* 0x100fe40000011615 */
[----:B------:R-:W-:Y:S01]  /*14c0*/  HFMA2.MMA.BF16_V2 R5, R35, 1, 1, R20 ;  /* 0x3f803f8023057835 */ /* 0x000fe20000200014 */
[----:B------:R-:W-:Y:S02]  /*14d0*/  LOP3.LUT R20, R21, 0xffff, RZ, 0xc0, !PT ;  /* 0x0000ffff15147812 */ /* 0x000fe400078ec0ff */
[----:B------:R-:W-:Y:S02]  /*14e0*/  SHF.R.U32.HI R21, RZ, 0x10, R21 ;  /* 0x00000010ff157819 */ /* 0x000fe40000011615 */
        /* <DEDUP_REMOVED lines=13> */
[----:B------:R-:W-:Y:S01]  /*15c0*/  F2FP.BF16.F32.PACK_AB.RZ R21, RZ, R21 ;  /* 0x00000015ff15723e */ /* 0x000fe200000190ff */
[----:B------:R-:W-:-:S02]  /*15d0*/  HMUL2.BF16_V2 R35, R24.H0_H0, R16.H0_H0 ;  /* 0x2000001018237232 */ /* 0x000fc40000200800 */
[C---:B------:R-:W-:Y:S01]  /*15e0*/  HMUL2.BF16_V2 R20, R24.reuse.H0_H0, R20.H0_H0 ;  /* 0x2000001418147232 */ /* 0x040fe20000200800 */
[----:B------:R-:W-:Y:S01]  /*15f0*/  LOP3.LUT R16, R6, 0xffff, RZ, 0xc0, !PT ;  /* 0x0000ffff06107812 */ /* 0x000fe200078ec0ff */
[C---:B------:R-:W-:Y:S02]  /*1600*/  HMUL2.BF16_V2 R36, R24.reuse.H0_H0, R25.H0_H0 ;  /* 0x2000001918247232 */ /* 0x040fe40000200800 */
[----:B------:R-:W-:Y:S01]  /*1610*/  HMUL2.BF16_V2 R21, R24.H0_H0, R21.H0_H0 ;  /* 0x2000001518157232 */ /* 0x000fe20000200800 */
[----:B------:R-:W-:Y:S02]  /*1620*/  PRMT R20, R20, 0x5410, R35 ;  /* 0x0000541014147816 */ /* 0x000fe40000000023 */
[----:B------:R-:W-:Y:S02]  /*1630*/  SHF.R.U32.HI R16, RZ, 0x8, R16 ;  /* 0x00000008ff107819 */ /* 0x000fe40000011610 */
[----:B------:R-:W-:Y:S02]  /*1640*/  PRMT R36, R36, 0x5410, R21 ;  /* 0x0000541024247816 */ /* 0x000fe40000000015 */
[----:B------:R-:W-:Y:S01]  /*1650*/  F2FP.F16.E4M3.UNPACK_B R25, R16 ;  /* 0x00000010ff19723e */ /* 0x000fe200020006ff */
[----:B------:R-:W-:-:S02]  /*1660*/  HFMA2.MMA.BF16_V2 R16, R39, 1, 1, R20 ;  /* 0x3f803f8027107835 */ /* 0x000fc40000200014 */
[----:B------:R-:W-:Y:S01]  /*1670*/  HADD2.BF16_V2 R20, R34, R36 ;  /* 0x0000002422147230 */ /* 0x000fe20000200000 */
[----:B------:R-:W-:-:S04]  /*1680*/  LOP3.LUT R34, R10, 0xffff, RZ, 0xc0, !PT ;  /* 0x0000ffff0a227812 */ /* 0x000fc800078ec0ff */
[----:B------:R-:W-:-:S04]  /*1690*/  SHF.R.U32.HI R34, RZ, 0x8, R34 ;  /* 0x00000008ff227819 */ /* 0x000fc80000011622 */
[----:B------:R-:W-:Y:S02]  /*16a0*/  F2FP.F16.E4M3.UNPACK_B R36, R34 ;  /* 0x00000022ff24723e */ /* 0x000fe400020006ff */
[----:B------:R-:W-:-:S04]  /*16b0*/  LOP3.LUT R34, R10, 0xff, RZ, 0xc0, !PT ;  /* 0x000000ff0a227812 */ /* 0x000fc800078ec0ff */
[----:B------:R-:W-:Y:S01]  /*16c0*/  F2FP.F16.E4M3.UNPACK_B R35, R34 ;  /* 0x00000022ff23723e */ /* 0x000fe200020006ff */
[----:B------:R-:W-:Y:S01]  /*16d0*/  HADD2.F32 R34, -RZ, R25.H0_H0 ;  /* 0x20000019ff227230 */ /* 0x000fe20000004100 */
[--C-:B------:R-:W-:Y:S02]  /*16e0*/  SHF.R.U32.HI R25, RZ, 0x10, R6.reuse ;  /* 0x00000010ff197819 */ /* 0x100fe40000011606 */
[----:B------:R-:W-:Y:S02]  /*16f0*/  LOP3.LUT R21, R6, 0xff, RZ, 0xc0, !PT ;  /* 0x000000ff06157812 */ /* 0x000fe400078ec0ff */
[----:B------:R-:W-:Y:S02]  /*1700*/  SHF.R.U32.HI R6, RZ, 0x18, R6 ;  /* 0x00000018ff067819 */ /* 0x000fe40000011606 */
[----:B------:R-:W-:Y:S02]  /*1710*/  LOP3.LUT R25, R25, 0xff, RZ, 0xc0, !PT ;  /* 0x000000ff19197812 */ /* 0x000fe400078ec0ff */
[----:B------:R-:W-:-:S02]  /*1720*/  F2FP.F16.E4M3.UNPACK_B R6, R6 ;  /* 0x00000006ff06723e */ /* 0x000fc400020006ff */
[----:B------:R-:W-:-:S03]  /*1730*/  F2FP.F16.E4M3.UNPACK_B R25, R25 ;  /* 0x00000019ff19723e */ /* 0x000fc600020006ff */
[----:B------:R-:W-:Y:S02]  /*1740*/  HADD2.F32 R6, -RZ, R6.H0_H0 ;  /* 0x20000006ff067230 */ /* 0x000fe40000004100 */
[----:B------:R-:W-:-:S05]  /*1750*/  HADD2.F32 R25, -RZ, R25.H0_H0 ;  /* 0x20000019ff197230 */ /* 0x000fca0000004100 */
[----:B------:R-:W-:Y:S02]  /*1760*/  F2FP.BF16.F32.PACK_AB.RZ R25, R6, R25 ;  /* 0x000000190619723e */ /* 0x000fe400000190ff */
[--C-:B------:R-:W-:Y:S02]  /*1770*/  SHF.R.U32.HI R6, RZ, 0x10, R10.reuse ;  /* 0x00000010ff067819 */ /* 0x100fe4000001160a */
[----:B------:R-:W-:Y:S02]  /*1780*/  SHF.R.U32.HI R10, RZ, 0x18, R10 ;  /* 0x00000018ff0a7819 */ /* 0x000fe4000001160a */
[----:B------:R-:W-:Y:S02]  /*1790*/  LOP3.LUT R6, R6, 0xff, RZ, 0xc0, !PT ;  /* 0x000000ff06067812 */ /* 0x000fe400078ec0ff */
[----:B------:R-:W-:Y:S02]  /*17a0*/  F2FP.F16.E4M3.UNPACK_B R10, R10 ;  /* 0x0000000aff0a723e */ /* 0x000fe400020006ff */
[----:B------:R-:W-:Y:S01]  /*17b0*/  F2FP.F16.E4M3.UNPACK_B R6, R6 ;  /* 0x00000006ff06723e */ /* 0x000fe200020006ff */
[----:B------:R-:W-:Y:S01]  /*17c0*/  HADD2.F32 R35, -RZ, R35.H0_H0 ;  /* 0x20000023ff237230 */ /* 0x000fe20000004100 */
[----:B------:R-:W-:Y:S01]  /*17d0*/  F2FP.F16.E4M3.UNPACK_B R21, R21 ;  /* 0x00000015ff15723e */ /* 0x000fe200020006ff */
[----:B------:R-:W-:-:S02]  /*17e0*/  HADD2.F32 R36, -RZ, R36.H0_H0 ;  /* 0x20000024ff247230 */ /* 0x000fc40000004100 */
[----:B------:R-:W-:Y:S02]  /*17f0*/  HADD2.F32 R37, -RZ, R10.H0_H0 ;  /* 0x2000000aff257230 */ /* 0x000fe40000004100 */
[----:B------:R-:W-:Y:S01]  /*1800*/  HADD2.F32 R6, -RZ, R6.H0_H0 ;  /* 0x20000006ff067230 */ /* 0x000fe20000004100 */
[----:B------:R-:W-:Y:S01]  /*1810*/  F2FP.BF16.F32.PACK_AB.RZ R35, R36, R35 ;  /* 0x000000232423723e */ /* 0x000fe200000190ff */
[----:B------:R-:W-:-:S03]  /*1820*/  HADD2.F32 R21, -RZ, R21.H0_H0 ;  /* 0x20000015ff157230 */ /* 0x000fc60000004100 */
[----:B------:R-:W-:Y:S02]  /*1830*/  F2FP.BF16.F32.PACK_AB.RZ R36, R37, R6 ;  /* 0x000000062524723e */ /* 0x000fe400000190ff */
[----:B------:R-:W-:Y:S02]  /*1840*/  LOP3.LUT R6, R7, 0xffff, RZ, 0xc0, !PT ;  /* 0x0000ffff07067812 */ /* 0x000fe400078ec0ff */
[----:B------:R-:W-:Y:S02]  /*1850*/  F2FP.BF16.F32.PACK_AB.RZ R21, R34, R21 ;  /* 0x000000152215723e */ /* 0x000fe400000190ff */
[----:B------:R-:W-:Y:S01]  /*1860*/  SHF.R.U32.HI R6, RZ, 0x8, R6 ;  /* 0x00000008ff067819 */ /* 0x000fe20000011606 */
[C---:B------:R-:W-:Y:S01]  /*1870*/  HFMA2.BF16_V2 R10, R24.reuse.H0_H0, R25, RZ.H0_H0 ;  /* 0x00000019180a7231 */ /* 0x040fe200002408ff */
[----:B------:R-:W-:Y:S02]  /*1880*/  LOP3.LUT R25, R11, 0xffff, RZ, 0xc0, !PT ;  /* 0x0000ffff0b197812 */ /* 0x000fe400078ec0ff */
[----:B------:R-:W-:Y:S01]  /*1890*/  F2FP.F16.E4M3.UNPACK_B R34, R6 ;  /* 0x00000006ff22723e */ /* 0x000fe200020006ff */
[----:B------:R-:W-:Y:S01]  /*18a0*/  HFMA2.BF16_V2 R6, R24.H0_H0, R21, RZ.H0_H0 ;  /* 0x0000001518067231 */ /* 0x000fe200002408ff */
[----:B------:R-:W-:-:S02]  /*18b0*/  LOP3.LUT R21, R7, 0xff, RZ, 0xc0, !PT ;  /* 0x000000ff07157812 */ /* 0x000fc400078ec0ff */
[----:B------:R-:W-:Y:S01]  /*18c0*/  SHF.R.U32.HI R25, RZ, 0x8, R25 ;  /* 0x00000008ff197819 */ /* 0x000fe20000011619 */
[----:B------:R-:W-:Y:S01]  /*18d0*/  HFMA2.BF16_V2 R6, R24.H0_H0, R35, R6 ;  /* 0x0000002318067231 */ /* 0x000fe20000200806 */
[----:B------:R-:W-:Y:S02]  /*18e0*/  F2FP.F16.E4M3.UNPACK_B R21, R21 ;  /* 0x00000015ff15723e */ /* 0x000fe400020006ff */
[----:B------:R-:W-:Y:S02]  /*18f0*/  F2FP.F16.E4M3.UNPACK_B R35, R25 ;  /* 0x00000019ff23723e */ /* 0x000fe400020006ff */
[----:B------:R-:W-:Y:S01]  /*1900*/  LOP3.LUT R25, R11, 0xff, RZ, 0xc0, !PT ;  /* 0x000000ff0b197812 */ /* 0x000fe200078ec0ff */
[----:B------:R-:W-:Y:S02]  /*1910*/  HADD2.F32 R21, -RZ, R21.H0_H0 ;  /* 0x20000015ff157230 */ /* 0x000fe40000004100 */
[----:B------:R-:W-:Y:S01]  /*1920*/  HADD2.F32 R34, -RZ, R34.H0_H0 ;  /* 0x20000022ff227230 */ /* 0x000fe20000004100 */
[----:B------:R-:W-:-:S04]  /*1930*/  F2FP.F16.E4M3.UNPACK_B R25, R25 ;  /* 0x00000019ff19723e */ /* 0x000fc800020006ff */
[----:B------:R-:W-:Y:S01]  /*1940*/  F2FP.BF16.F32.PACK_AB.RZ R21, R34, R21 ;  /* 0x000000152215723e */ /* 0x000fe200000190ff */
[----:B------:R-:W-:Y:S02]  /*1950*/  HADD2.F32 R25, -RZ, R25.H0_H0 ;  /* 0x20000019ff197230 */ /* 0x000fe40000004100 */
[----:B------:R-:W-:Y:S02]  /*1960*/  HADD2.F32 R34, -RZ, R35.H0_H0 ;  /* 0x20000023ff227230 */ /* 0x000fe40000004100 */
[----:B------:R-:W-:-:S03]  /*1970*/  HFMA2.BF16_V2 R10, R24.H0_H0, R36, R10 ;  /* 0x00000024180a7231 */ /* 0x000fc6000020080a */
[----:B------:R-:W-:Y:S02]  /*1980*/  F2FP.BF16.F32.PACK_AB.RZ R35, R34, R25 ;  /* 0x000000192223723e */ /* 0x000fe400000190ff */
[--C-:B------:R-:W-:Y:S02]  /*1990*/  SHF.R.U32.HI R25, RZ, 0x18, R7.reuse ;  /* 0x00000018ff197819 */ /* 0x100fe40000011607 */
[----:B------:R-:W-:Y:S02]  /*19a0*/  SHF.R.U32.HI R7, RZ, 0x10, R7 ;  /* 0x00000010ff077819 */ /* 0x000fe40000011607 */
[--C-:B------:R-:W-:Y:S02]  /*19b0*/  SHF.R.U32.HI R36, RZ, 0x18, R11.reuse ;  /* 0x00000018ff247819 */ /* 0x100fe4000001160b */
[----:B------:R-:W-:Y:S02]  /*19c0*/  LOP3.LUT R7, R7, 0xff, RZ, 0xc0, !PT ;  /* 0x000000ff07077812 */ /* 0x000fe400078ec0ff */
[----:B------:R-:W-:-:S02]  /*19d0*/  SHF.R.U32.HI R11, RZ, 0x10, R11 ;  /* 0x00000010ff0b7819 */ /* 0x000fc4000001160b */
[----:B------:R-:W-:Y:S02]  /*19e0*/  F2FP.F16.E4M3.UNPACK_B R34, R25 ;  /* 0x00000019ff22723e */ /* 0x000fe400020006ff */
        /* <DEDUP_REMOVED lines=9> */
[----:B------:R-:W-:-:S03]  /*1a80*/  HFMA2.BF16_V2 R7, R24.H0_H0, R21, RZ.H0_H0 ;  /* 0x0000001518077231 */ /* 0x000fc600002408ff */
[----:B------:R-:W-:Y:S01]  /*1a90*/  F2FP.BF16.F32.PACK_AB.RZ R21, R36, R11 ;  /* 0x0000000b2415723e */ /* 0x000fe200000190ff */
[----:B------:R-:W-:Y:S01]  /*1aa0*/  HFMA2.BF16_V2 R11, R24.H0_H0, R25, RZ.H0_H0 ;  /* 0x00000019180b7231 */ /* 0x000fe200002408ff */
[----:B------:R-:W-:-:S03]  /*1ab0*/  LOP3.LUT R34, R14, 0xffff, RZ, 0xc0, !PT ;  /* 0x0000ffff0e227812 */ /* 0x000fc600078ec0ff */
[C---:B------:R-:W-:Y:S01]  /*1ac0*/  HFMA2.BF16_V2 R11, R24.reuse.H0_H0, R21, R11 ;  /* 0x00000015180b7231 */ /* 0x040fe2000020080b */
[----:B------:R-:W-:Y:S02]  /*1ad0*/  LOP3.LUT R21, R14, 0xff, RZ, 0xc0, !PT ;  /* 0x000000ff0e157812 */ /* 0x000fe400078ec0ff */
[----:B------:R-:W-:Y:S02]  /*1ae0*/  SHF.R.U32.HI R25, RZ, 0x8, R34 ;  /* 0x00000008ff197819 */ /* 0x000fe40000011622 */
[--C-:B------:R-:W-:Y:S02]  /*1af0*/  SHF.R.U32.HI R34, RZ, 0x18, R14.reuse ;  /* 0x00000018ff227819 */ /* 0x100fe4000001160e */
[----:B------:R-:W-:Y:S02]  /*1b00*/  F2FP.F16.E4M3.UNPACK_B R21, R21 ;  /* 0x00000015ff15723e */ /* 0x000fe400020006ff */
[----:B------:R-:W-:Y:S01]  /*1b10*/  SHF.R.U32.HI R14, RZ, 0x10, R14 ;  /* 0x00000010ff0e7819 */ /* 0x000fe2000001160e */
[----:B------:R-:W-:-:S02]  /*1b20*/  HFMA2.BF16_V2 R7, R24.H0_H0, R35, R7 ;  /* 0x0000002318077231 */ /* 0x000fc40000200807 */
[----:B------:R-:W-:Y:S01]  /*1b30*/  HADD2.F32 R21, -RZ, R21.H0_H0 ;  /* 0x20000015ff157230 */ /* 0x000fe20000004100 */
[----:B------:R-:W-:Y:S02]  /*1b40*/  LOP3.LUT R14, R14, 0xff, RZ, 0xc0, !PT ;  /* 0x000000ff0e0e7812 */ /* 0x000fe400078ec0ff */
[----:B------:R-:W-:Y:S02]  /*1b50*/  F2FP.F16.E4M3.UNPACK_B R35, R34 ;  /* 0x00000022ff23723e */ /* 0x000fe400020006ff */
[----:B------:R-:W-:Y:S02]  /*1b60*/  F2FP.F16.E4M3.UNPACK_B R34, R14 ;  /* 0x0000000eff22723e */ /* 0x000fe400020006ff */
[----:B------:R-:W-:Y:S02]  /*1b70*/  F2FP.BF16.F32.PACK_AB.RZ R14, RZ, R21 ;  /* 0x00000015ff0e723e */ /* 0x000fe400000190ff */
[C---:B------:R-:W-:Y:S02]  /*1b80*/  LOP3.LUT R36, R15.reuse, 0xffff, RZ, 0xc0, !PT ;  /* 0x0000ffff0f247812 */ /* 0x040fe400078ec0ff */
[----:B------:R-:W-:-:S02]  /*1b90*/  LOP3.LUT R21, R15, 0xff, RZ, 0xc0, !PT ;  /* 0x000000ff0f157812 */ /* 0x000fc400078ec0ff */
[--C-:B------:R-:W-:Y:S02]  /*1ba0*/  SHF.R.U32.HI R37, RZ, 0x18, R15.reuse ;  /* 0x00000018ff257819 */ /* 0x100fe4000001160f */
[----:B------:R-:W-:Y:S02]  /*1bb0*/  SHF.R.U32.HI R15, RZ, 0x10, R15 ;  /* 0x00000010ff0f7819 */ /* 0x000fe4000001160f */
[----:B------:R-:W-:Y:S02]  /*1bc0*/  F2FP.F16.E4M3.UNPACK_B R25, R25 ;  /* 0x00000019ff19723e */ /* 0x000fe400020006ff */
[----:B------:R-:W-:Y:S02]  /*1bd0*/  LOP3.LUT R15, R15, 0xff, RZ, 0xc0, !PT ;  /* 0x000000ff0f0f7812 */ /* 0x000fe400078ec0ff */
[----:B------:R-:W-:Y:S01]  /*1be0*/  F2FP.F16.E4M3.UNPACK_B R38, R37 ;  /* 0x00000025ff26723e */ /* 0x000fe200020006ff */
[----:B------:R-:W-:Y:S01]  /*1bf0*/  HADD2.F32 R25, -RZ, R25.H0_H0 ;  /* 0x20000019ff197230 */ /* 0x000fe20000004100 */
[----:B------:R-:W-:-:S02]  /*1c00*/  F2FP.F16.E4M3.UNPACK_B R37, R15 ;  /* 0x0000000fff25723e */ /* 0x000fc400020006ff */
[----:B------:R-:W-:Y:S02]  /*1c10*/  SHF.R.U32.HI R36, RZ, 0x8, R36 ;  /* 0x00000008ff247819 */ /* 0x000fe40000011624 */
[----:B------:R-:W-:Y:S01]  /*1c20*/  F2FP.BF16.F32.PACK_AB.RZ R25, RZ, R25 ;  /* 0x00000019ff19723e */ /* 0x000fe200000190ff */
[----:B------:R-:W-:Y:S01]  /*1c30*/  HADD2.F32 R37, -RZ, R37.H0_H0 ;  /* 0x20000025ff257230 */ /* 0x000fe20000004100 */
[----:B------:R-:W-:Y:S01]  /*1c40*/  F2FP.F16.E4M3.UNPACK_B R21, R21 ;  /* 0x00000015ff15723e */ /* 0x000fe200020006ff */
[----:B------:R-:W-:Y:S01]  /*1c50*/  HADD2.F32 R38, -RZ, R38.H0_H0 ;  /* 0x20000026ff267230 */ /* 0x000fe20000004100 */
[----:B------:R-:W-:Y:S01]  /*1c60*/  F2FP.F16.E4M3.UNPACK_B R36, R36 ;  /* 0x00000024ff24723e */ /* 0x000fe200020006ff */
[----:B------:R-:W-:Y:S02]  /*1c70*/  HADD2.F32 R34, -RZ, R34.H0_H0 ;  /* 0x20000022ff227230 */ /* 0x000fe40000004100 */
[----:B------:R-:W-:Y:S02]  /*1c80*/  HFMA2.BF16_V2 R14, R24.H0_H0, R14.H0_H0, R6.H0_H0 ;  /* 0x2000000e180e7231 */ /* 0x000fe40000240806 */
[----:B------:R-:W-:-:S02]  /*1c90*/  HADD2.F32 R35, -RZ, R35.H0_H0 ;  /* 0x20000023ff237230 */ /* 0x000fc40000004100 */
[C---:B------:R-:W-:Y:S01]  /*1ca0*/  HFMA2.BF16_V2 R6, R24.reuse.H0_H0, R25.H0_H0, R6.H1_H1 ;  /* 0x2000001918067231 */ /* 0x040fe20000260806 */
[----:B------:R-:W-:Y:S01]  /*1cb0*/  F2FP.BF16.F32.PACK_AB.RZ R25, RZ, R37 ;  /* 0x00000025ff19723e */ /* 0x000fe200000190ff */
[----:B------:R-:W-:Y:S01]  /*1cc0*/  HADD2.F32 R21, -RZ, R21.H0_H0 ;  /* 0x20000015ff157230 */ /* 0x000fe20000004100 */
[----:B------:R-:W-:Y:S01]  /*1cd0*/  F2FP.BF16.F32.PACK_AB.RZ R38, RZ, R38 ;  /* 0x00000026ff26723e */ /* 0x000fe200000190ff */
[----:B------:R-:W-:Y:S01]  /*1ce0*/  HADD2.F32 R36, -RZ, R36.H0_H0 ;  /* 0x20000024ff247230 */ /* 0x000fe20000004100 */
[----:B------:R-:W-:Y:S02]  /*1cf0*/  F2FP.BF16.F32.PACK_AB.RZ R15, RZ, R34 ;  /* 0x00000022ff0f723e */ /* 0x000fe400000190ff */
[----:B------:R-:W-:Y:S01]  /*1d00*/  F2FP.BF16.F32.PACK_AB.RZ R35, RZ, R35 ;  /* 0x00000023ff23723e */ /* 0x000fe200000190ff */
[C-C-:B------:R-:W-:Y:S01]  /*1d10*/  HFMA2.BF16_V2 R25, R24.reuse.H0_H0, R25.H0_H0, R11.reuse.H0_H0 ;  /* 0x2000001918197231 */ /* 0x140fe2000024080b */
[----:B------:R-:W-:Y:S01]  /*1d20*/  F2FP.BF16.F32.PACK_AB.RZ R21, RZ, R21 ;  /* 0x00000015ff15723e */ /* 0x000fe200000190ff */
[C---:B------:R-:W-:Y:S01]  /*1d30*/  HFMA2.BF16_V2 R11, R24.reuse.H0_H0, R38.H0_H0, R11.H1_H1 ;  /* 0x20000026180b7231 */ /* 0x040fe2000026080b */
[----:B------:R-:W-:Y:S01]  /*1d40*/  SHF.R.U32.HI R38, RZ, 0x18, R23 ;  /* 0x00000018ff267819 */ /* 0x000fe20000011617 */
[C-C-:B------:R-:W-:Y:S01]  /*1d50*/  HFMA2.BF16_V2 R15, R24.reuse.H0_H0, R15.H0_H0, R10.reuse.H0_H0 ;  /* 0x2000000f180f7231 */ /* 0x140fe2000024080a */
[----:B------:R-:W-:Y:S01]  /*1d60*/  F2FP.BF16.F32.PACK_AB.RZ R36, RZ, R36 ;  /* 0x00000024ff24723e */ /* 0x000fe200000190ff */
[----:B------:R-:W-:Y:S01]  /*1d70*/  HFMA2.BF16_V2 R10, R24.H0_H0, R35.H0_H0, R10.H1_H1 ;  /* 0x20000023180a7231 */ /* 0x000fe2000026080a */
[----:B------:R-:W-:-:S02]  /*1d80*/  LOP3.LUT R35, R22, 0xffff, RZ, 0xc0, !PT ;  /* 0x0000ffff16237812 */ /* 0x000fc400078ec0ff */
[C---:B------:R-:W-:Y:S01]  /*1d90*/  LOP3.LUT R40, R23.reuse, 0xffff, RZ, 0xc0, !PT ;  /* 0x0000ffff17287812 */ /* 0x040fe200078ec0ff */
[C-C-:B------:R-:W-:Y:S01]  /*1da0*/  HFMA2.BF16_V2 R21, R24.reuse.H0_H0, R21.H0_H0, R7.reuse.H0_H0 ;  /* 0x2000001518157231 */ /* 0x140fe20000240807 */
[----:B------:R-:W-:Y:S01]  /*1db0*/  F2FP.F16.E4M3.UNPACK_B R39, R38 ;  /* 0x00000026ff27723e */ /* 0x000fe200020006ff */
[----:B------:R-:W-:Y:S01]  /*1dc0*/  HFMA2.BF16_V2 R7, R24.H0_H0, R36.H0_H0, R7.H1_H1 ;  /* 0x2000002418077231 */ /* 0x000fe20000260807 */
[----:B------:R-:W-:Y:S02]  /*1dd0*/  LOP3.LUT R37, R23, 0xff, RZ, 0xc0, !PT ;  /* 0x000000ff17257812 */ /* 0x000fe400078ec0ff */
[----:B------:R-:W-:Y:S02]  /*1de0*/  SHF.R.U32.HI R38, RZ, 0x10, R23 ;  /* 0x00000010ff267819 */ /* 0x000fe40000011617 */
[----:B------:R-:W-:Y:S02]  /*1df0*/  LOP3.LUT R34, R22, 0xff, RZ, 0xc0, !PT ;  /* 0x000000ff16227812 */ /* 0x000fe400078ec0ff */
[----:B------:R-:W-:-:S02]  /*1e00*/  SHF.R.U32.HI R35, RZ, 0x8, R35 ;  /* 0x00000008ff237819 */ /* 0x000fc40000011623 */
[----:B------:R-:W-:Y:S02]  /*1e10*/  SHF.R.U32.HI R23, RZ, 0x8, R40 ;  /* 0x00000008ff177819 */ /* 0x000fe40000011628 */
[--C-:B------:R-:W-:Y:S02]  /*1e20*/  SHF.R.U32.HI R36, RZ, 0x18, R22.reuse ;  /* 0x00000018ff247819 */ /* 0x100fe40000011616 */
[----:B------:R-:W-:Y:S02]  /*1e30*/  SHF.R.U32.HI R22, RZ, 0x10, R22 ;  /* 0x00000010ff167819 */ /* 0x000fe40000011616 */
        /* <DEDUP_REMOVED lines=21> */
[C---:B------:R-:W-:Y:S01]  /*1f90*/  HMUL2.BF16_V2 R34, R24.reuse.H0_H0, R34.H0_H0 ;  /* 0x2000002218227232 */ /* 0x040fe20000200800 */
[----:B------:R-:W-:Y:S01]  /*1fa0*/  F2FP.BF16.F32.PACK_AB.RZ R36, RZ, R36 ;  /* 0x00000024ff24723e */ /* 0x000fe200000190ff */
[C---:B------:R-:W-:Y:S01]  /*1fb0*/  HMUL2.BF16_V2 R37, R24.reuse.H0_H0, R37.H0_H0 ;  /* 0x2000002518257232 */ /* 0x040fe20000200800 */
        /* <DEDUP_REMOVED lines=11> */
[----:B------:R-:W-:Y:S01]  /*2070*/  HMUL2.BF16_V2 R38, R24.H0_H0, R38.H0_H0 ;  /* 0x2000002618267232 */ /* 0x000fe20000200800 */
[----:B------:R-:W-:-:S02]  /*2080*/  PRMT R23, R23, 0x5410, R37 ;  /* 0x0000541017177816 */ /* 0x000fc40000000025 */
[----:B------:R-:W-:Y:S02]  /*2090*/  PRMT R10, R10, 0x5410, R15 ;  /* 0x000054100a0a7816 */ /* 0x000fe4000000000f */
[----:B------:R-:W-:Y:S01]  /*20a0*/  PRMT R11, R11, 0x5410, R25 ;  /* 0x000054100b0b7816 */ /* 0x000fe20000000019 */
[----:B------:R-:W-:Y:S01]  /*20b0*/  HFMA2.MMA.BF16_V2 R14, R6, 1, 1, R35 ;  /* 0x3f803f80060e7835 */ /* 0x000fe20000200023 */
[----:B------:R-:W-:Y:S01]  /*20c0*/  PRMT R36, R36, 0x5410, R22 ;  /* 0x0000541024247816 */ /* 0x000fe20000000016 */
[----:B------:R-:W-:Y:S01]  /*20d0*/  HFMA2.MMA.BF16_V2 R15, R7, 1, 1, R23 ;  /* 0x3f803f80070f7835 */ /* 0x000fe20000200017 */
[----:B------:R-:W-:Y:S02]  /*20e0*/  PRMT R39, R39, 0x5410, R38 ;  /* 0x0000541027277816 */ /* 0x000fe40000000026 */
[----:B------:R-:W-:Y:S01]  /*20f0*/  PRMT R6, R16, 0x5432, R16 ;  /* 0x0000543210067816 */ /* 0x000fe20000000010 */
[----:B------:R-:W-:Y:S01]  /*2100*/  HADD2.BF16_V2 R10, R10, R36 ;  /* 0x000000240a0a7230 */ /* 0x000fe20000200000 */
[----:B------:R-:W-:Y:S01]  /*2110*/  PRMT R4, R4, 0x5432, R4 ;  /* 0x0000543204047816 */ /* 0x000fe20000000004 */
[----:B------:R-:W-:Y:S01]  /*2120*/  HADD2.BF16_V2 R11, R11, R39 ;  /* 0x000000270b0b7230 */ /* 0x000fe20000200000 */
[----:B------:R-:W-:-:S02]  /*2130*/  PRMT R7, R20, 0x5432, R20 ;  /* 0x0000543214077816 */ /* 0x000fc40000000014 */
[----:B------:R-:W-:-:S05]  /*2140*/  PRMT R5, R5, 0x5432, R5 ;  /* 0x0000543205057816 */ /* 0x000fca0000000005 */
[----:B------:R0:W-:Y:S01]  /*2150*/  STG.E.128 desc[UR36][R8.64], R4 ;  /* 0x0000000408007986 */ /* 0x0001e2000c101d24 */
[----:B------:R-:W-:-:S05]  /*2160*/  IMAD.IADD R3, R0, 0x1, R3 ;  /* 0x0000000100037824 */ /* 0x000fca00078e0203 */
[----:B------:R-:W-:Y:S02]  /*2170*/  ISETP.GE.AND P1, PT, R3, UR8, PT ;  /* 0x0000000803007c0c */ /* 0x000fe4000bf26270 */
[----:B0-----:R-:W-:Y:S02]  /*2180*/  PRMT R4, R14, 0x5432, R14 ;  /* 0x000054320e047816 */ /* 0x001fe4000000000e */
[----:B------:R-:W-:Y:S02]  /*2190*/  PRMT R5, R10, 0x5432, R10 ;  /* 0x000054320a057816 */ /* 0x000fe4000000000a */
[----:B------:R-:W-:Y:S02]  /*21a0*/  PRMT R6, R15, 0x5432, R15 ;  /* 0x000054320f067816 */ /* 0x000fe4000000000f */
[----:B------:R-:W-:-:S05]  /*21b0*/  PRMT R7, R11, 0x5432, R11 ;  /* 0x000054320b077816 */ /* 0x000fca000000000b */
[----:B------:R0:W-:Y:S01]  /*21c0*/  STG.E.128 desc[UR36][R12.64], R4 ;  /* 0x000000040c007986 */ /* 0x0001e2000c101d24 */
[----:B------:R-:W-:Y:S05]  /*21d0*/  @!P1 BRA `(.L_x_216) ;  /* 0xffffffe400849947 */ /* 0x000fea000383ffff */
.L_x_215:
[----:B------:R-:W-:Y:S05]  /*21e0*/  BSYNC B0 ;  /* 0x0000000000007941 */ /* 0x000fea0003800000 */
.L_x_214:
[----:B------:R-:W-:-:S13]  /*21f0*/  ISETP.NE.OR P0, PT, R17, RZ, !P0 ;  /* 0x000000ff1100720c */ /* 0x000fda0004705670 */
[----:B------:R-:W-:Y:S05]  /*2200*/  @P0 EXIT ;  /* 0x000000000000094d */ /* 0x000fea0003800000 */
[----:B------:R-:W-:Y:S01]  /*2210*/  ST.E desc[UR36][R18.64+-0x80], R2 ;  /* 0xffff800212007985 */ /* 0x000fe2000c101924 */
[----:B------:R-:W-:Y:S05]  /*2220*/  EXIT ;  /* 0x000000000000794d */ /* 0x000fea0003800000 */
.L_x_217:
        /* <DEDUP_REMOVED lines=13> */
.L_x_942:


//--------------------- .text._Z46userbuffers_fp16_sum_inplace_gpu_rr_rs_oop_fp8ILi2E13__nv_fp8_e4m3EviiiiiiiiiPPviS1_Pfm --------------------------
	.section	.text._Z46userbuffers_fp16_sum_inplace_gpu_rr_rs_oop_fp8ILi2E13__nv_fp8_e4m3EviiiiiiiiiPPviS1_Pfm,"ax",@progbits
	.align	128
        .global         _Z46userbuffers_fp16_sum_inplace_gpu_rr_rs_oop_fp8ILi2E13__nv_fp8_e4m3EviiiiiiiiiPPviS1_Pfm
        .type           _Z46userbuffers_fp16_sum_inplace_gpu_rr_rs_oop_fp8ILi2E13__nv_fp8_e4m3EviiiiiiiiiPPviS1_Pfm,@function
        .size           _Z46userbuffers_fp16_sum_inplace_gpu_rr_rs_oop_fp8ILi2E13__nv_fp8_e4m3EviiiiiiiiiPPviS1_Pfm,(.L_x_943 - _Z46userbuffers_fp16_sum_inplace_gpu_rr_rs_oop_fp8ILi2E13__nv_fp8_e4m3EviiiiiiiiiPPviS1_Pfm)
        .other          _Z46userbuffers_fp16_sum_inplace_gpu_rr_rs_oop_fp8ILi2E13__nv_fp8_e4m3EviiiiiiiiiPPviS1_Pfm,@"STO_CUDA_ENTRY STV_DEFAULT"
_Z46userbuffers_fp16_sum_inplace_gpu_rr_rs_oop_fp8ILi2E13__nv_fp8_e4m3EviiiiiiiiiPPviS1_Pfm:
.text._Z46userbuffers_fp16_sum_inplace_gpu_rr_rs_oop_fp8ILi2E13__nv_fp8_e4m3EviiiiiiiiiPPviS1_Pfm:
        /* <DEDUP_REMOVED lines=47> */
.L_x_219:
        /* <DEDUP_REMOVED lines=33> */
.L_x_218:
        /* <DEDUP_REMOVED lines=15> */
.L_x_221:
[----:B------:R-:W-:Y:S05]  /*05f0*/  BSYNC B0 ;  /* 0x0000000000007941 */ /* 0x000fea0003800000 */
.L_x_220:
[----:B------:R-:W0:Y:S01]  /*0600*/  S2UR UR8, SR_CTAID.X ;  /* 0x00000000000879c3 */ /* 0x000e220000002500 */
[----:B------:R-:W-:Y:S01]  /*0610*/  ULDC UR4, c[0x0][0x228] ;  /* 0x00008a0000047ab9 */ /* 0x000fe20000000800 */
[----:B------:R-:W-:Y:S01]  /*0620*/  ULDC UR9, c[0x0][0x228] ;  /* 0x00008a0000097ab9 */ /* 0x000fe20000000800 */
[----:B------:R-:W-:Y:S01]  /*0630*/  ULDC UR6, c[0x0][0x224] ;  /* 0x0000890000067ab9 */ /* 0x000fe20000000800 */
[----:B------:R-:W-:Y:S01]  /*0640*/  ULDC UR7, c[0x0][0x230] ;  /* 0x00008c0000077ab9 */ /* 0x000fe20000000800 */
[----:B------:R-:W-:Y:S03]  /*0650*/  BSSY B0, `(.L_x_222) ;  /* 0x000011f000007945 */ /* 0x000fe60003800000 */
[----:B------:R-:W0:Y:S02]  /*0660*/  LDC R0, c[0x0][RZ] ;  /* 0x00000000ff007b82 */ /* 0x000e240000000800 */
[----:B0-----:R-:W-:-:S06]  /*0670*/  IMAD R3, R0, UR8, R23 ;  /* 0x0000000800037c24 */ /* 0x001fcc000f8e0217 */
[----:B------:R-:W-:Y:S01]  /*0680*/  BAR.SYNC.DEFER_BLOCKING 0x0 ;  /* 0x0000000000007b1d */ /* 0x000fe20000010000 */
[----:B------:R-:W-:-:S13]  /*0690*/  ISETP.GE.AND P1, PT, R3, UR4, PT ;  /* 0x0000000403007c0c */ /* 0x000fda000bf26270 */
[----:B------:R-:W-:Y:S05]  /*06a0*/  @P1 BRA `(.L_x_223) ;  /* 0x0000001000641947 */ /* 0x000fea0003800000 */
[----:B------:R-:W0:Y:S01]  /*06b0*/  S2UR UR5, SR_CgaCtaId ;  /* 0x00000000000579c3 */ /* 0x000e220000008800 */
[----:B------:R-:W-:Y:S01]  /*06c0*/  LEA.HI R23, R23, UR8, RZ, 0x1b ;  /* 0x0000000817177c11 */ /* 0x000fe2000f8fd8ff */
[----:B------:R-:W-:-:S04]  /*06d0*/  ULDC UR4, c[0x0][0x21c] ;  /* 0x0000870000047ab9 */ /* 0x000fc80000000800 */
[----:B------:R-:W-:Y:S01]  /*06e0*/  VIADD R23, R23, UR4 ;  /* 0x0000000417177c36 */ /* 0x000fe20008000000 */
[----:B------:R-:W-:-:S03]  /*06f0*/  UMOV UR4, 0x400 ;  /* 0x0000040000047882 */ /* 0x000fc60000000000 */
[----:B------:R-:W-:-:S05]  /*0700*/  IMAD.SHL.U32 R23, R23, 0x8, RZ ;  /* 0x0000000817177824 */ /* 0x000fca00078e00ff */
[----:B------:R-:W-:-:S04]  /*0710*/  LOP3.LUT R23, R23, 0x8, RZ, 0xc0, !PT ;  /* 0x0000000817177812 */ /* 0x000fc800078ec0ff */
[----:B------:R-:W-:Y:S01]  /*0720*/  LOP3.LUT R12, R23, 0x8, RZ, 0x3c, !PT ;  /* 0x00000008170c7812 */ /* 0x000fe200078e3cff */
[----:B0-----:R-:W-:-:S09]  /*0730*/  ULEA UR4, UR5, UR4, 0x18 ;  /* 0x0000000405047291 */ /* 0x001fd2000f8ec03f */
[----:B------:R0:W1:Y:S04]  /*0740*/  LDS.64 R30, [R23+UR4] ;  /* 0x00000004171e7984 */ /* 0x0000680008000a00 */
[----:B------:R-:W2:Y:S01]  /*0750*/  LDS.64 R12, [R12+UR4] ;  /* 0x000000040c0c7984 */ /* 0x000ea20008000a00 */
[----:B------:R-:W-:Y:S02]  /*0760*/  ULDC UR4, c[0x0][0xc] ;  /* 0x0000030000047ab9 */ /* 0x000fe40000000800 */
[----:B------:R-:W-:-:S07]  /*0770*/  IMAD R0, R0, UR4, RZ ;  /* 0x0000000400007c24 */ /* 0x000fce000f8e02ff */
.L_x_224:
[----:B---3--:R-:W3:Y:S01]  /*0780*/  LDC R19, c[0x0][0x22c] ;  /* 0x00008b00ff137b82 */ /* 0x008ee20000000800 */
[C---:B------:R-:W-:Y:S02]  /*0790*/  IMAD.SHL.U32 R20, R3.reuse, 0x2, RZ ;  /* 0x0000000203147824 */ /* 0x040fe400078e00ff */
[----:B------:R-:W-:-:S03]  /*07a0*/  VIADD R9, R3, UR6 ;  /* 0x0000000603097c36 */ /* 0x000fc60008000000 */
[----:B------:R-:W-:Y:S02]  /*07b0*/  LOP3.LUT R22, R20, 0x1, RZ, 0xfc, !PT ;  /* 0x0000000114167812 */ /* 0x000fe400078efcff */
[----:B0-----:R-:W-:Y:S02]  /*07c0*/  IABS R23, R20 ;  /* 0x0000001400177213 */ /* 0x001fe40000000000 */
[----:B------:R-:W-:Y:S02]  /*07d0*/  IABS R11, R22 ;  /* 0x00000016000b7213 */ /* 0x000fe40000000000 */
[----:B---3--:R-:W-:-:S04]  /*07e0*/  IABS R14, R19 ;  /* 0x00000013000e7213 */ /* 0x008fc80000000000 */
[----:B------:R-:W0:Y:S08]  /*07f0*/  I2F.RP R6, R14 ;  /* 0x0000000e00067306 */ /* 0x000e300000209400 */
[----:B0-----:R-:W0:Y:S02]  /*0800*/  MUFU.RCP R6, R6 ;  /* 0x0000000600067308 */ /* 0x001e240000001000 */
[----:B0-----:R-:W-:-:S06]  /*0810*/  VIADD R4, R6, 0xffffffe ;  /* 0x0ffffffe06047836 */ /* 0x001fcc0000000000 */
[----:B------:R0:W3:Y:S02]  /*0820*/  F2I.FTZ.U32.TRUNC.NTZ R5, R4 ;  /* 0x0000000400057305 */ /* 0x0000e4000021f000 */
[----:B0-----:R-:W-:Y:S02]  /*0830*/  IMAD.MOV.U32 R4, RZ, RZ, RZ ;  /* 0x000000ffff047224 */ /* 0x001fe400078e00ff */
[----:B---3--:R-:W-:-:S04]  /*0840*/  IMAD.MOV R7, RZ, RZ, -R5 ;  /* 0x000000ffff077224 */ /* 0x008fc800078e0a05 */
[----:B------:R-:W-:-:S04]  /*0850*/  IMAD R7, R7, R14, RZ ;  /* 0x0000000e07077224 */ /* 0x000fc800078e02ff */
[----:B------:R-:W-:-:S04]  /*0860*/  IMAD.HI.U32 R8, R5, R7, R4 ;  /* 0x0000000705087227 */ /* 0x000fc800078e0004 */
[----:B-1----:R-:W-:-:S04]  /*0870*/  IMAD.WIDE R4, R9, 0x10, R30 ;  /* 0x0000001009047825 */ /* 0x002fc800078e021e */
[C---:B------:R-:W-:Y:S02]  /*0880*/  IMAD.HI.U32 R21, R8.reuse, R23, RZ ;  /* 0x0000001708157227 */ /* 0x040fe400078e00ff */
[----:B------:R-:W3:Y:S02]  /*0890*/  LD.E.128 R4, desc[UR36][R4.64] ;  /* 0x0000002404047980 */ /* 0x000ee4000c101d00 */
[----:B------:R-:W-:-:S04]  /*08a0*/  IMAD.HI.U32 R15, R8, R11, RZ ;  /* 0x0000000b080f7227 */ /* 0x000fc800078e00ff */
[----:B------:R-:W-:Y:S02]  /*08b0*/  IMAD.MOV R10, RZ, RZ, -R21 ;  /* 0x000000ffff0a7224 */ /* 0x000fe400078e0a15 */
[----:B--2---:R-:W-:-:S04]  /*08c0*/  IMAD.WIDE R8, R9, 0x10, R12 ;  /* 0x0000001009087825 */ /* 0x004fc800078e020c */
[----:B------:R-:W-:Y:S02]  /*08d0*/  IMAD.MOV R25, RZ, RZ, -R15 ;  /* 0x000000ffff197224 */ /* 0x000fe400078e0a0f */
[C---:B------:R-:W-:Y:S02]  /*08e0*/  IMAD R23, R14.reuse, R10, R23 ;  /* 0x0000000a0e177224 */ /* 0x040fe400078e0217 */
[C---:B------:R-:W-:Y:S02]  /*08f0*/  IMAD R25, R14.reuse, R25, R11 ;  /* 0x000000190e197224 */ /* 0x040fe400078e020b */
[----:B------:R-:W2:Y:S01]  /*0900*/  LD.E.128 R8, desc[UR36][R8.64] ;  /* 0x0000002408087980 */ /* 0x000ea2000c101d00 */
[----:B------:R-:W-:Y:S01]  /*0910*/  ISETP.GT.U32.AND P1, PT, R14, R23, PT ;  /* 0x000000170e00720c */ /* 0x000fe20003f24070 */
[----:B------:R-:W-:Y:S01]  /*0920*/  IMAD.IADD R3, R0, 0x1, R3 ;  /* 0x0000000100037824 */ /* 0x000fe200078e0203 */
[----:B------:R-:W-:Y:S02]  /*0930*/  ISETP.GT.U32.AND P3, PT, R14, R25, PT ;  /* 0x000000190e00720c */ /* 0x000fe40003f64070 */
[----:B------:R-:W-:-:S09]  /*0940*/  LOP3.LUT R24, RZ, R19, RZ, 0x33, !PT ;  /* 0x00000013ff187212 */ /* 0x000fd200078e33ff */
[--C-:B------:R-:W-:Y:S02]  /*0950*/  @!P1 IMAD.IADD R23, R23, 0x1, -R14.reuse ;  /* 0x0000000117179824 */ /* 0x100fe400078e0a0e */
[----:B------:R-:W-:Y:S02]  /*0960*/  @!P3 IMAD.IADD R25, R25, 0x1, -R14 ;  /* 0x000000011919b824 */ /* 0x000fe400078e0a0e */
[----:B------:R-:W-:Y:S01]  /*0970*/  @!P1 VIADD R21, R21, 0x1 ;  /* 0x0000000115159836 */ /* 0x000fe20000000000 */
[-C--:B------:R-:W-:Y:S01]  /*0980*/  ISETP.GE.U32.AND P4, PT, R23, R14.reuse, PT ;  /* 0x0000000e1700720c */ /* 0x080fe20003f86070 */
[----:B------:R-:W-:Y:S01]  /*0990*/  @!P3 VIADD R15, R15, 0x1 ;  /* 0x000000010f0fb836 */ /* 0x000fe20000000000 */
[----:B------:R-:W-:Y:S02]  /*09a0*/  ISETP.GE.U32.AND P5, PT, R25, R14, PT ;  /* 0x0000000e1900720c */ /* 0x000fe40003fa6070 */
[-C--:B------:R-:W-:Y:S02]  /*09b0*/  LOP3.LUT R14, R20, R19.reuse, RZ, 0x3c, !PT ;  /* 0x00000013140e7212 */ /* 0x080fe400078e3cff */
[----:B------:R-:W-:-:S02]  /*09c0*/  LOP3.LUT R23, R22, R19, RZ, 0x3c, !PT ;  /* 0x0000001316177212 */ /* 0x000fc400078e3cff */
[----:B------:R-:W-:Y:S02]  /*09d0*/  ISETP.GE.AND P2, PT, R14, RZ, PT ;  /* 0x000000ff0e00720c */ /* 0x000fe40003f46270 */
[----:B------:R-:W-:Y:S02]  /*09e0*/  ISETP.GE.AND P1, PT, R23, RZ, PT ;  /* 0x000000ff1700720c */ /* 0x000fe40003f26270 */
[----:B------:R-:W-:Y:S01]  /*09f0*/  ISETP.NE.AND P3, PT, R19, RZ, PT ;  /* 0x000000ff1300720c */ /* 0x000fe20003f65270 */
[----:B------:R-:W-:Y:S02]  /*0a00*/  @P4 VIADD R21, R21, 0x1 ;  /* 0x0000000115154836 */ /* 0x000fe40000000000 */
[----:B------:R-:W-:-:S04]  /*0a10*/  @P5 VIADD R15, R15, 0x1 ;  /* 0x000000010f0f5836 */ /* 0x000fc80000000000 */
[----:B------:R-:W-:Y:S02]  /*0a20*/  IMAD.MOV.U32 R23, RZ, RZ, R15 ;  /* 0x000000ffff177224 */ /* 0x000fe400078e000f */
[----:B------:R-:W-:Y:S01]  /*0a30*/  @!P2 IMAD.MOV R21, RZ, RZ, -R21 ;  /* 0x000000ffff15a224 */ /* 0x000fe200078e0a15 */
[----:B------:R-:W0:Y:S01]  /*0a40*/  LDC.64 R14, c[0x0][0x248] ;  /* 0x00009200ff0e7b82 */ /* 0x000e220000000a00 */
[----:B------:R-:W-:Y:S01]  /*0a50*/  @!P1 IMAD.MOV R23, RZ, RZ, -R23 ;  /* 0x000000ffff179224 */ /* 0x000fe200078e0a17 */
[----:B------:R-:W-:Y:S02]  /*0a60*/  ISETP.GE.AND P1, PT, R3, UR9, PT ;  /* 0x0000000903007c0c */ /* 0x000fe4000bf26270 */
[C---:B------:R-:W-:Y:S02]  /*0a70*/  SEL R21, R24.reuse, R21, !P3 ;  /* 0x0000001518157207 */ /* 0x040fe40005800000 */
[----:B------:R-:W-:-:S03]  /*0a80*/  SEL R23, R24, R23, !P3 ;  /* 0x0000001718177207 */ /* 0x000fc60005800000 */
[----:B------:R-:W-:-:S04]  /*0a90*/  IMAD.MOV R24, RZ, RZ, -R21 ;  /* 0x000000ffff187224 */ /* 0x000fc800078e0a15 */
[----:B------:R-:W-:Y:S02]  /*0aa0*/  IMAD R20, R19, R24, R20 ;  /* 0x0000001813147224 */ /* 0x000fe400078e0214 */
[----:B------:R-:W-:Y:S02]  /*0ab0*/  IMAD.MOV R24, RZ, RZ, -R23 ;  /* 0x000000ffff187224 */ /* 0x000fe400078e0a17 */
[----:B------:R-:W-:Y:S02]  /*0ac0*/  IMAD R33, R21, UR7, R20 ;  /* 0x0000000715217c24 */ /* 0x000fe4000f8e0214 */
[----:B------:R-:W-:-:S04]  /*0ad0*/  IMAD R22, R19, R24, R22 ;  /* 0x0000001813167224 */ /* 0x000fc800078e0216 */
[----:B------:R-:W-:Y:S02]  /*0ae0*/  IMAD R23, R23, UR7, R22 ;  /* 0x0000000717177c24 */ /* 0x000fe4000f8e0216 */
[----:B0-----:R-:W-:-:S04]  /*0af0*/  IMAD.WIDE R32, R33, 0x10, R14 ;  /* 0x0000001021207825 */ /* 0x001fc800078e020e */
[----:B------:R-:W-:Y:S01]  /*0b00*/  IMAD.WIDE R14, R23, 0x10, R14 ;  /* 0x00000010170e7825 */ /* 0x000fe200078e020e */
[C---:B---3--:R-:W-:Y:S02]  /*0b10*/  LOP3.LUT R25, R4.reuse, 0xffff, RZ, 0xc0, !PT ;  /* 0x0000ffff04197812 */ /* 0x048fe400078ec0ff */
[----:B------:R-:W-:Y:S02]  /*0b20*/  LOP3.LUT R23, R4, 0xff, RZ, 0xc0, !PT ;  /* 0x000000ff04177812 */ /* 0x000fe400078ec0ff */
[--C-:B------:R-:W-:Y:S02]  /*0b30*/  SHF.R.U32.HI R19, RZ, 0x18, R4.reuse ;  /* 0x00000018ff137819 */ /* 0x100fe40000011604 */
[----:B------:R-:W-:Y:S02]  /*0b40*/  SHF.R.U32.HI R4, RZ, 0x10, R4 ;  /* 0x00000010ff047819 */ /* 0x000fe40000011604 */
[----:B------:R-:W-:Y:S02]  /*0b50*/  LOP3.LUT R21, R5, 0xffff, RZ, 0xc0, !PT ;  /* 0x0000ffff05157812 */ /* 0x000fe400078ec0ff */
[----:B------:R-:W-:-:S02]  /*0b60*/  LOP3.LUT R22, R4, 0xff, RZ, 0xc0, !PT ;  /* 0x000000ff04167812 */ /* 0x000fc400078ec0ff */
[----:B------:R-:W-:Y:S02]  /*0b70*/  LOP3.LUT R20, R5, 0xff, RZ, 0xc0, !PT ;  /* 0x000000ff05147812 */ /* 0x000fe400078ec0ff */
[--C-:B------:R-:W-:Y:S02]  /*0b80*/  SHF.R.U32.HI R4, RZ, 0x18, R5.reuse ;  /* 0x00000018ff047819 */ /* 0x100fe40000011605 */
[----:B------:R-:W-:Y:S02]  /*0b90*/  SHF.R.U32.HI R27, RZ, 0x10, R5 ;  /* 0x00000010ff1b7819 */ /* 0x000fe40000011605 */
[----:B--2---:R-:W-:Y:S02]  /*0ba0*/  LOP3.LUT R26, R8, 0xffff, RZ, 0xc0, !PT ;  /* 0x0000ffff081a7812 */ /* 0x004fe400078ec0ff */
[----:B------:R-:W-:Y:S02]  /*0bb0*/  SHF.R.U32.HI R25, RZ, 0x8, R25 ;  /* 0x00000008ff197819 */ /* 0x000fe40000011619 */
[----:B------:R-:W-:-:S02]  /*0bc0*/  SHF.R.U32.HI R26, RZ, 0x8, R26 ;  /* 0x00000008ff1a7819 */ /* 0x000fc4000001161a */
[----:B------:R-:W-:Y:S02]  /*0bd0*/  LOP3.LUT R5, R8, 0xff, RZ, 0xc0, !PT ;  /* 0x000000ff08057812 */ /* 0x000fe400078ec0ff */
[----:B------:R-:W-:Y:S02]  /*0be0*/  F2FP.F16.E4M3.UNPACK_B R23, R23 ;  /* 0x00000017ff17723e */ /* 0x000fe400020006ff */
        /* <DEDUP_REMOVED lines=10> */
[----:B------:R-:W-:Y:S01]  /*0c90*/  F2FP.BF16.F32.PACK_AB.RZ R27, RZ, R27 ;  /* 0x0000001bff1b723e */ /* 0x000fe200000190ff */
[C---:B------:R-:W-:Y:S01]  /*0ca0*/  HFMA2.BF16_V2 R24, R18.reuse.H0_H0, R24.H0_H0, RZ.H0_H0 ;  /* 0x2000001812187231 */ /* 0x040fe200002408ff */
[----:B------:R-:W-:Y:S01]  /*0cb0*/  F2FP.BF16.F32.PACK_AB.RZ R26, RZ, R5 ;  /* 0x00000005ff1a723e */ /* 0x000fe200000190ff */
[C---:B------:R-:W-:Y:S01]  /*0cc0*/  HFMA2.BF16_V2 R25, R18.reuse.H0_H0, R25.H0_H0, RZ.H0_H0 ;  /* 0x2000001912197231 */ /* 0x040fe200002408ff */
[----:B------:R-:W-:Y:S01]  /*0cd0*/  SHF.R.U32.HI R21, RZ, 0x8, R21 ;  /* 0x00000008ff157819 */ /* 0x000fe20000011615 */
[C---:B------:R-:W-:Y:S01]  /*0ce0*/  HMUL2.BF16_V2 R27, R18.reuse.H0_H0, R27.H0_H0 ;  /* 0x2000001b121b7232 */ /* 0x040fe20000200800 */
[--C-:B------:R-:W-:Y:S01]  /*0cf0*/  SHF.R.U32.HI R5, RZ, 0x18, R8.reuse ;  /* 0x00000018ff057819 */ /* 0x100fe20000011608 */
[----:B------:R-:W-:Y:S01]  /*0d00*/  HMUL2.BF16_V2 R26, R18.H0_H0, R26.H0_H0 ;  /* 0x2000001a121a7232 */ /* 0x000fe20000200800 */
[----:B------:R-:W-:Y:S02]  /*0d10*/  SHF.R.U32.HI R8, RZ, 0x10, R8 ;  /* 0x00000010ff087819 */ /* 0x000fe40000011608 */
[----:B------:R-:W-:-:S02]  /*0d20*/  PRMT R25, R25, 0x5410, R24 ;  /* 0x0000541019197816 */ /* 0x000fc40000000018 */
[----:B------:R-:W-:Y:S02]  /*0d30*/  PRMT R27, R27, 0x5410, R26 ;  /* 0x000054101b1b7816 */ /* 0x000fe4000000001a */
[----:B------:R-:W-:Y:S02]  /*0d40*/  F2FP.F16.E4M3.UNPACK_B R19, R19 ;  /* 0x00000013ff13723e */ /* 0x000fe400020006ff */
[----:B------:R-:W-:Y:S02]  /*0d50*/  F2FP.F16.E4M3.UNPACK_B R21, R21 ;  /* 0x00000015ff15723e */ /* 0x000fe400020006ff */
[----:B------:R-:W-:Y:S01]  /*0d60*/  LOP3.LUT R8, R8, 0xff, RZ, 0xc0, !PT ;  /* 0x000000ff08087812 */ /* 0x000fe200078ec0ff */
[----:B------:R-:W-:Y:S01]  /*0d70*/  HFMA2.MMA.BF16_V2 R24, R25, 1, 1, R27 ;  /* 0x3f803f8019187835 */ /* 0x000fe2000020001b */
        /* <DEDUP_REMOVED lines=12> */
[----:B------:R-:W-:Y:S01]  /*0e40*/  LOP3.LUT R25, R9, 0xff, RZ, 0xc0, !PT ;  /* 0x000000ff09197812 */ /* 0x000fe200078ec0ff */
[C---:B------:R-:W-:Y:S01]  /*0e50*/  HFMA2.BF16_V2 R20, R18.reuse.H0_H0, R20.H0_H0, RZ.H0_H0 ;  /* 0x2000001412147231 */ /* 0x040fe200002408ff */
[----:B------:R-:W-:Y:S01]  /*0e60*/  SHF.R.U32.HI R27, RZ, 0x10, R9 ;  /* 0x00000010ff1b7819 */ /* 0x000fe20000011609 */
[----:B------:R-:W-:Y:S01]  /*0e70*/  HFMA2.BF16_V2 R5, R18.H0_H0, R5.H0_H0, RZ.H0_H0 ;  /* 0x2000000512057231 */ /* 0x000fe200002408ff */
[----:B------:R-:W-:-:S02]  /*0e80*/  F2FP.F16.E4M3.UNPACK_B R25, R25 ;  /* 0x00000019ff19723e */ /* 0x000fc400020006ff */
[----:B------:R-:W-:Y:S02]  /*0e90*/  F2FP.BF16.F32.PACK_AB.RZ R22, RZ, R22 ;  /* 0x00000016ff16723e */ /* 0x000fe400000190ff */
[----:B------:R-:W-:Y:S02]  /*0ea0*/  F2FP.BF16.F32.PACK_AB.RZ R21, RZ, R21 ;  /* 0x00000015ff15723e */ /* 0x000fe400000190ff */
[----:B------:R-:W-:Y:S02]  /*0eb0*/  F2FP.BF16.F32.PACK_AB.RZ R26, RZ, R26 ;  /* 0x0000001aff1a723e */ /* 0x000fe400000190ff */
[----:B------:R-:W-:Y:S01]  /*0ec0*/  LOP3.LUT R28, R9, 0xffff, RZ, 0xc0, !PT ;  /* 0x0000ffff091c7812 */ /* 0x000fe200078ec0ff */
[C---:B------:R-:W-:Y:S01]  /*0ed0*/  HMUL2.BF16_V2 R21, R18.reuse.H0_H0, R21.H0_H0 ;  /* 0x2000001512157232 */ /* 0x040fe20000200800 */
[----:B------:R-:W-:Y:S01]  /*0ee0*/  SHF.R.U32.HI R8, RZ, 0x18, R9 ;  /* 0x00000018ff087819 */ /* 0x000fe20000011609 */
[----:B------:R-:W-:Y:S01]  /*0ef0*/  HMUL2.BF16_V2 R26, R18.H0_H0, R26.H0_H0 ;  /* 0x2000001a121a7232 */ /* 0x000fe20000200800 */
[----:B------:R-:W-:Y:S01]  /*0f00*/  LOP3.LUT R9, R27, 0xff, RZ, 0xc0, !PT ;  /* 0x000000ff1b097812 */ /* 0x000fe200078ec0ff */
[----:B------:R-:W-:-:S02]  /*0f10*/  HADD2.F32 R27, -RZ, R25.H0_H0 ;  /* 0x20000019ff1b7230 */ /* 0x000fc40000004100 */
[C---:B------:R-:W-:Y:S01]  /*0f20*/  HFMA2.BF16_V2 R25, R18.reuse.H0_H0, R22.H0_H0, RZ.H0_H0 ;  /* 0x2000001612197231 */ /* 0x040fe200002408ff */
[----:B------:R-:W-:Y:S02]  /*0f30*/  SHF.R.U32.HI R28, RZ, 0x8, R28 ;  /* 0x00000008ff1c7819 */ /* 0x000fe4000001161c */
[----:B------:R-:W-:Y:S02]  /*0f40*/  PRMT R21, R21, 0x5410, R26 ;  /* 0x0000541015157816 */ /* 0x000fe4000000001a */
[----:B------:R-:W-:Y:S02]  /*0f50*/  PRMT R20, R20, 0x5410, R25 ;  /* 0x0000541014147816 */ /* 0x000fe40000000019 */
[----:B------:R-:W-:Y:S02]  /*0f60*/  F2FP.BF16.F32.PACK_AB.RZ R22, RZ, R27 ;  /* 0x0000001bff16723e */ /* 0x000fe400000190ff */
[C---:B------:R-:W-:Y:S02]  /*0f70*/  LOP3.LUT R27, R6.reuse, 0xffff, RZ, 0xc0, !PT ;  /* 0x0000ffff061b7812 */ /* 0x040fe400078ec0ff */
[----:B------:R-:W-:Y:S01]  /*0f80*/  F2FP.BF16.F32.PACK_AB.RZ R19, RZ, R19 ;  /* 0x00000013ff13723e */ /* 0x000fe200000190ff */
[----:B------:R-:W-:Y:S01]  /*0f90*/  HFMA2.MMA.BF16_V2 R20, R20, 1, 1, R21 ;  /* 0x3f803f8014147835 */ /* 0x000fe20000200015 */
[----:B------:R-:W-:Y:S01]  /*0fa0*/  LOP3.LUT R21, R6, 0xff, RZ, 0xc0, !PT ;  /* 0x000000ff06157812 */ /* 0x000fe200078ec0ff */
[C---:B------:R-:W-:Y:S01]  /*0fb0*/  HMUL2.BF16_V2 R22, R18.reuse.H0_H0, R22.H0_H0 ;  /* 0x2000001612167232 */ /* 0x040fe20000200800 */
[----:B------:R-:W-:Y:S01]  /*0fc0*/  SHF.R.U32.HI R27, RZ, 0x8, R27 ;  /* 0x00000008ff1b7819 */ /* 0x000fe2000001161b */
[----:B------:R-:W-:Y:S01]  /*0fd0*/  HFMA2.BF16_V2 R19, R18.H0_H0, R19.H0_H0, RZ.H0_H0 ;  /* 0x2000001312137231 */ /* 0x000fe200002408ff */
[----:B------:R-:W-:-:S02]  /*0fe0*/  F2FP.F16.E4M3.UNPACK_B R28, R28 ;  /* 0x0000001cff1c723e */ /* 0x000fc400020006ff */
[----:B------:R-:W-:Y:S02]  /*0ff0*/  F2FP.F16.E4M3.UNPACK_B R21, R21 ;  /* 0x00000015ff15723e */ /* 0x000fe400020006ff */
[----:B------:R-:W-:Y:S01]  /*1000*/  F2FP.F16.E4M3.UNPACK_B R27, R27 ;  /* 0x0000001bff1b723e */ /* 0x000fe200020006ff */
[----:B------:R-:W-:Y:S01]  /*1010*/  HADD2.F32 R28, -RZ, R28.H0_H0 ;  /* 0x2000001cff1c7230 */ /* 0x000fe20000004100 */
[----:B------:R-:W-:Y:S01]  /*1020*/  PRMT R5, R5, 0x5410, R19 ;  /* 0x0000541005057816 */ /* 0x000fe20000000013 */
[----:B------:R-:W-:Y:S01]  /*1030*/  HADD2.F32 R19, -RZ, R21.H0_H0 ;  /* 0x20000015ff137230 */ /* 0x000fe20000004100 */
[C---:B------:R-:W-:Y:S01]  /*1040*/  LOP3.LUT R25, R10.reuse, 0xff, RZ, 0xc0, !PT ;  /* 0x000000ff0a197812 */ /* 0x040fe200078ec0ff */
[----:B------:R-:W-:Y:S01]  /*1050*/  HADD2.F32 R21, -RZ, R27.H0_H0 ;  /* 0x2000001bff157230 */ /* 0x000fe20000004100 */
[----:B------:R-:W-:Y:S02]  /*1060*/  LOP3.LUT R27, R10, 0xffff, RZ, 0xc0, !PT ;  /* 0x0000ffff0a1b7812 */ /* 0x000fe400078ec0ff */
[----:B------:R-:W-:-:S02]  /*1070*/  F2FP.BF16.F32.PACK_AB.RZ R28, RZ, R28 ;  /* 0x0000001cff1c723e */ /* 0x000fc400000190ff */
[----:B------:R-:W-:Y:S02]  /*1080*/  SHF.R.U32.HI R27, RZ, 0x8, R27 ;  /* 0x00000008ff1b7819 */ /* 0x000fe4000001161b */
[----:B------:R-:W-:Y:S01]  /*1090*/  F2FP.F16.E4M3.UNPACK_B R23, R23 ;  /* 0x00000017ff17723e */ /* 0x000fe200020006ff */
[C---:B------:R-:W-:Y:S01]  /*10a0*/  HMUL2.BF16_V2 R28, R18.reuse.H0_H0, R28.H0_H0 ;  /* 0x2000001c121c7232 */ /* 0x040fe20000200800 */
[----:B------:R-:W-:Y:S02]  /*10b0*/  F2FP.F16.E4M3.UNPACK_B R25, R25 ;  /* 0x00000019ff19723e */ /* 0x000fe400020006ff */
[----:B------:R-:W-:Y:S02]  /*10c0*/  F2FP.F16.E4M3.UNPACK_B R27, R27 ;  /* 0x0000001bff1b723e */ /* 0x000fe400020006ff */
[----:B------:R-:W-:Y:S02]  /*10d0*/  F2FP.F16.E4M3.UNPACK_B R4, R4 ;  /* 0x00000004ff04723e */ /* 0x000fe400020006ff */
        /* <DEDUP_REMOVED lines=9> */
[C---:B------:R-:W-:Y:S01]  /*1170*/  HFMA2.BF16_V2 R19, R18.reuse.H0_H0, R19.H0_H0, RZ.H0_H0 ;  /* 0x2000001312137231 */ /* 0x040fe200002408ff */
[----:B------:R-:W-:Y:S01]  /*1180*/  F2FP.BF16.F32.PACK_AB.RZ R27, RZ, R27 ;  /* 0x0000001bff1b723e */ /* 0x000fe200000190ff */
[C---:B------:R-:W-:Y:S01]  /*1190*/  HFMA2.BF16_V2 R21, R18.reuse.H0_H0, R21.H0_H0, RZ.H0_H0 ;  /* 0x2000001512157231 */ /* 0x040fe200002408ff */
[----:B------:R-:W-:Y:S01]  /*11a0*/  F2FP.BF16.F32.PACK_AB.RZ R4, RZ, R4 ;  /* 0x00000004ff04723e */ /* 0x000fe200000190ff */
[C---:B------:R-:W-:Y:S01]  /*11b0*/  HMUL2.BF16_V2 R23, R18.reuse.H0_H0, R23.H0_H0 ;  /* 0x2000001712177232 */ /* 0x040fe20000200800 */
[--C-:B------:R-:W-:Y:S01]  /*11c0*/  SHF.R.U32.HI R25, RZ, 0x10, R6.reuse ;  /* 0x00000010ff197819 */ /* 0x100fe20000011606 */
[C---:B------:R-:W-:Y:S01]  /*11d0*/  HMUL2.BF16_V2 R27, R18.reuse.H0_H0, R27.H0_H0 ;  /* 0x2000001b121b7232 */ /* 0x040fe20000200800 */
[----:B------:R-:W-:Y:S01]  /*11e0*/  SHF.R.U32.HI R6, RZ, 0x18, R6 ;  /* 0x00000018ff067819 */ /* 0x000fe20000011606 */
[C---:B------:R-:W-:Y:S01]  /*11f0*/  HFMA2.BF16_V2 R4, R18.reuse.H0_H0, R4.H0_H0, RZ.H0_H0 ;  /* 0x2000000412047231 */ /* 0x040fe200002408ff */
[----:B------:R-:W-:Y:S01]  /*1200*/  LOP3.LUT R26, R25, 0xff, RZ, 0xc0, !PT ;  /* 0x000000ff191a7812 */ /* 0x000fe200078ec0ff */
[----:B------:R-:W-:Y:S01]  /*1210*/  HFMA2.BF16_V2 R22, R18.H0_H0, R22.H0_H0, RZ.H0_H0 ;  /* 0x2000001612167231 */ /* 0x000fe200002408ff */
[----:B------:R-:W-:Y:S01]  /*1220*/  F2FP.F16.E4M3.UNPACK_B R8, R8 ;  /* 0x00000008ff08723e */ /* 0x000fe200020006ff */
[----:B------:R-:W-:Y:S01]  /*1230*/  HFMA2.MMA.BF16_V2 R5, R5, 1, 1, R28 ;  /* 0x3f803f8005057835 */ /* 0x000fe2000020001c */
[----:B------:R-:W-:-:S02]  /*1240*/  F2FP.F16.E4M3.UNPACK_B R9, R9 ;  /* 0x00000009ff09723e */ /* 0x000fc400020006ff */
[----:B------:R-:W-:Y:S01]  /*1250*/  F2FP.F16.E4M3.UNPACK_B R25, R6 ;  /* 0x00000006ff19723e */ /* 0x000fe200020006ff */
[----:B------:R-:W-:Y:S01]  /*1260*/  HADD2.F32 R8, -RZ, R8.H0_H0 ;  /* 0x20000008ff087230 */ /* 0x000fe20000004100 */
[----:B------:R-:W-:Y:S01]  /*1270*/  PRMT R21, R21, 0x5410, R19 ;  /* 0x0000541015157816 */ /* 0x000fe20000000013 */
[----:B------:R-:W-:Y:S01]  /*1280*/  HADD2.F32 R28, -RZ, R9.H0_H0 ;  /* 0x20000009ff1c7230 */ /* 0x000fe20000004100 */
[----:B------:R-:W-:Y:S01]  /*1290*/  PRMT R27, R27, 0x5410, R23 ;  /* 0x000054101b1b7816 */ /* 0x000fe20000000017 */
[----:B------:R-:W-:Y:S01]  /*12a0*/  HADD2.F32 R23, -RZ, R25.H0_H0 ;  /* 0x20000019ff177230 */ /* 0x000fe20000004100 */
[----:B------:R-:W-:Y:S02]  /*12b0*/  LOP3.LUT R6, R7, 0xffff, RZ, 0xc0, !PT ;  /* 0x0000ffff07067812 */ /* 0x000fe400078ec0ff */
[----:B------:R-:W-:Y:S01]  /*12c0*/  PRMT R4, R4, 0x5410, R22 ;  /* 0x0000541004047816 */ /* 0x000fe20000000016 */
[----:B------:R-:W-:Y:S01]  /*12d0*/  HADD2.BF16_V2 R19, R21, R27 ;  /* 0x0000001b15137230 */ /* 0x000fe20000200000 */
[----:B------:R-:W-:-:S02]  /*12e0*/  SHF.R.U32.HI R22, RZ, 0x18, R7 ;  /* 0x00000018ff167819 */ /* 0x000fc40000011607 */
[----:B------:R-:W-:Y:S02]  /*12f0*/  SHF.R.U32.HI R6, RZ, 0x8, R6 ;  /* 0x00000008ff067819 */ /* 0x000fe40000011606 */
[----:B------:R-:W-:Y:S02]  /*1300*/  LOP3.LUT R21, R7, 0xff, RZ, 0xc0, !PT ;  /* 0x000000ff07157812 */ /* 0x000fe400078ec0ff */
[----:B------:R-:W-:Y:S02]  /*1310*/  SHF.R.U32.HI R7, RZ, 0x10, R7 ;  /* 0x00000010ff077819 */ /* 0x000fe40000011607 */
[----:B------:R-:W-:Y:S02]  /*1320*/  F2FP.F16.E4M3.UNPACK_B R26, R26 ;  /* 0x0000001aff1a723e */ /* 0x000fe400020006ff */
[----:B------:R-:W-:Y:S02]  /*1330*/  F2FP.F16.E4M3.UNPACK_B R22, R22 ;  /* 0x00000016ff16723e */ /* 0x000fe400020006ff */
[----:B------:R-:W-:-:S02]  /*1340*/  F2FP.F16.E4M3.UNPACK_B R6, R6 ;  /* 0x00000006ff06723e */ /* 0x000fc400020006ff */
[----:B------:R-:W-:Y:S01]  /*1350*/  F2FP.BF16.F32.PACK_AB.RZ R8, RZ, R8 ;  /* 0x00000008ff08723e */ /* 0x000fe200000190ff */
[----:B------:R-:W-:Y:S01]  /*1360*/  HADD2.F32 R22, -RZ, R22.H0_H0 ;  /* 0x20000016ff167230 */ /* 0x000fe20000004100 */
[----:B------:R-:W-:Y:S02]  /*1370*/  F2FP.BF16.F32.PACK_AB.RZ R28, RZ, R28 ;  /* 0x0000001cff1c723e */ /* 0x000fe400000190ff */
[----:B------:R-:W-:Y:S01]  /*1380*/  LOP3.LUT R25, R7, 0xff, RZ, 0xc0, !PT ;  /* 0x000000ff07197812 */ /* 0x000fe200078ec0ff */
[C---:B------:R-:W-:Y:S01]  /*1390*/  HMUL2.BF16_V2 R8, R18.reuse.H0_H0, R8.H0_H0 ;  /* 0x2000000812087232 */ /* 0x040fe20000200800 */
[----:B------:R-:W-:Y:S01]  /*13a0*/  F2FP.BF16.F32.PACK_AB.RZ R7, RZ, R23 ;  /* 0x00000017ff07723e */ /* 0x000fe200000190ff */
[----:B------:R-:W-:Y:S02]  /*13b0*/  HADD2.F32 R23, -RZ, R26.H0_H0 ;  /* 0x2000001aff177230 */ /* 0x000fe40000004100 */
[C---:B------:R-:W-:Y:S02]  /*13c0*/  HMUL2.BF16_V2 R28, R18.reuse.H0_H0, R28.H0_H0 ;  /* 0x2000001c121c7232 */ /* 0x040fe40000200800 */
[----:B------:R-:W-:Y:S01]  /*13d0*/  HADD2.F32 R26, -RZ, R6.H0_H0 ;  /* 0x20000006ff1a7230 */ /* 0x000fe20000004100 */
[----:B------:R-:W-:Y:S01]  /*13e0*/  F2FP.F16.E4M3.UNPACK_B R25, R25 ;  /* 0x00000019ff19723e */ /* 0x000fe200020006ff */
[----:B------:R-:W-:Y:S01]  /*13f0*/  HFMA2.BF16_V2 R7, R18.H0_H0, R7.H0_H0, RZ.H0_H0 ;  /* 0x2000000712077231 */ /* 0x000fe200002408ff */
[----:B------:R-:W-:-:S02]  /*1400*/  F2FP.BF16.F32.PACK_AB.RZ R6, RZ, R22 ;  /* 0x00000016ff06723e */ /* 0x000fc400000190ff */
[----:B------:R-:W-:Y:S02]  /*1410*/  F2FP.BF16.F32.PACK_AB.RZ R22, RZ, R26 ;  /* 0x0000001aff16723e */ /* 0x000fe400000190ff */
[----:B------:R-:W-:Y:S01]  /*1420*/  PRMT R8, R8, 0x5410, R28 ;  /* 0x0000541008087816 */ /* 0x000fe2000000001c */
[----:B------:R-:W-:Y:S01]  /*1430*/  HADD2.F32 R28, -RZ, R25.H0_H0 ;  /* 0x20000019ff1c7230 */ /* 0x000fe20000004100 */
[----:B------:R-:W-:Y:S01]  /*1440*/  LOP3.LUT R26, R11, 0xff, RZ, 0xc0, !PT ;  /* 0x000000ff0b1a7812 */ /* 0x000fe200078ec0ff */
[C---:B------:R-:W-:Y:S01]  /*1450*/  HFMA2.BF16_V2 R6, R18.reuse.H0_H0, R6.H0_H0, RZ.H0_H0 ;  /* 0x2000000612067231 */ /* 0x040fe200002408ff */
[--C-:B------:R-:W-:Y:S01]  /*1460*/  SHF.R.U32.HI R9, RZ, 0x18, R10.reuse ;  /* 0x00000018ff097819 */ /* 0x100fe2000001160a */
[----:B------:R-:W-:Y:S01]  /*1470*/  HFMA2.BF16_V2 R22, R18.H0_H0, R22.H0_H0, RZ.H0_H0 ;  /* 0x2000001612167231 */ /* 0x000fe200002408ff */
[----:B------:R-:W-:Y:S01]  /*1480*/  F2FP.F16.E4M3.UNPACK_B R25, R26 ;  /* 0x0000001aff19723e */ /* 0x000fe200020006ff */
[----:B------:R-:W-:Y:S01]  /*1490*/  HFMA2.MMA.BF16_V2 R8, R4, 1, 1, R8 ;  /* 0x3f803f8004087835 */ /* 0x000fe20000200008 */
[----:B------:R-:W-:-:S02]  /*14a0*/  SHF.R.U32.HI R10, RZ, 0x10, R10 ;  /* 0x00000010ff0a7819 */ /* 0x000fc4000001160a */
[--C-:B------:R-:W-:Y:S01]  /*14b0*/  SHF.R.U32.HI R26, RZ, 0x10, R11.reuse ;  /* 0x00000010ff1a7819 */ /* 0x100fe2000001160b */
[----:B------:R-:W-:Y:S01]  /*14c0*/  HADD2.F32 R25, -RZ, R25.H0_H0 ;  /* 0x20000019ff197230 */ /* 0x000fe20000004100 */
[----:B------:R-:W-:Y:S02]  /*14d0*/  F2FP.F16.E4M3.UNPACK_B R9, R9 ;  /* 0x00000009ff09723e */ /* 0x000fe400020006ff */
[----:B------:R-:W-:Y:S02]  /*14e0*/  LOP3.LUT R4, R11, 0xffff, RZ, 0xc0, !PT ;  /* 0x0000ffff0b047812 */ /* 0x000fe400078ec0ff */
[----:B------:R-:W-:Y:S01]  /*14f0*/  SHF.R.U32.HI R27, RZ, 0x18, R11 ;  /* 0x00000018ff1b7819 */ /* 0x000fe2000001160b */
[----:B------:R-:W-:Y:S01]  /*1500*/  HADD2.F32 R9, -RZ, R9.H0_H0 ;  /* 0x20000009ff097230 */ /* 0x000fe20000004100 */
[----:B------:R-:W-:Y:S02]  /*1510*/  F2FP.BF16.F32.PACK_AB.RZ R11, RZ, R28 ;  /* 0x0000001cff0b723e */ /* 0x000fe400000190ff */
[----:B------:R-:W-:-:S02]  /*1520*/  LOP3.LUT R10, R10, 0xff, RZ, 0xc0, !PT ;  /* 0x000000ff0a0a7812 */ /* 0x000fc400078ec0ff */
[----:B------:R-:W-:Y:S01]  /*1530*/  LOP3.LUT R28, R26, 0xff, RZ, 0xc0, !PT ;  /* 0x000000ff1a1c7812 */ /* 0x000fe200078ec0ff */
[C---:B------:R-:W-:Y:S01]  /*1540*/  HFMA2.BF16_V2 R11, R18.reuse.H0_H0, R11.H0_H0, RZ.H0_H0 ;  /* 0x2000000b120b7231 */ /* 0x040fe200002408ff */
        /* <DEDUP_REMOVED lines=9> */
[----:B------:R-:W-:Y:S01]  /*15e0*/  F2FP.F16.E4M3.UNPACK_B R21, R21 ;  /* 0x00000015ff15723e */ /* 0x000fe200020006ff */
[----:B------:R-:W-:Y:S01]  /*15f0*/  HADD2.F32 R29, -RZ, R4.H0_H0 ;  /* 0x20000004ff1d7230 */ /* 0x000fe20000004100 */
[----:B------:R-:W-:Y:S01]  /*1600*/  F2FP.BF16.F32.PACK_AB.RZ R4, RZ, R26 ;  /* 0x0000001aff04723e */ /* 0x000fe200000190ff */
[C---:B------:R-:W-:Y:S01]  /*1610*/  HMUL2.BF16_V2 R26, R18.reuse.H0_H0, R9.H0_H0 ;  /* 0x20000009121a7232 */ /* 0x040fe20000200800 */
[----:B------:R-:W-:Y:S01]  /*1620*/  F2FP.BF16.F32.PACK_AB.RZ R23, RZ, R23 ;  /* 0x00000017ff17723e */ /* 0x000fe200000190ff */
[----:B------:R-:W-:Y:S01]  /*1630*/  HADD2.F32 R21, -RZ, R21.H0_H0 ;  /* 0x20000015ff157230 */ /* 0x000fe20000004100 */
[----:B------:R-:W-:Y:S01]  /*1640*/  F2FP.BF16.F32.PACK_AB.RZ R10, RZ, R10 ;  /* 0x0000000aff0a723e */ /* 0x000fe200000190ff */
[C---:B------:R-:W-:Y:S01]  /*1650*/  HMUL2.BF16_V2 R4, R18.reuse.H0_H0, R4.H0_H0 ;  /* 0x2000000412047232 */ /* 0x040fe20000200800 */
[----:B------:R-:W-:Y:S01]  /*1660*/  F2FP.BF16.F32.PACK_AB.RZ R9, RZ, R28 ;  /* 0x0000001cff09723e */ /* 0x000fe200000190ff */
[C---:B------:R-:W-:Y:S01]  /*1670*/  HFMA2.BF16_V2 R23, R18.reuse.H0_H0, R23.H0_H0, RZ.H0_H0 ;  /* 0x2000001712177231 */ /* 0x040fe200002408ff */
[----:B------:R-:W-:Y:S01]  /*1680*/  F2FP.BF16.F32.PACK_AB.RZ R21, RZ, R21 ;  /* 0x00000015ff15723e */ /* 0x000fe200000190ff */
[C---:B------:R-:W-:Y:S01]  /*1690*/  HMUL2.BF16_V2 R10, R18.reuse.H0_H0, R10.H0_H0 ;  /* 0x2000000a120a7232 */ /* 0x040fe20000200800 */
[----:B------:R-:W-:Y:S01]  /*16a0*/  F2FP.BF16.F32.PACK_AB.RZ R25, RZ, R25 ;  /* 0x00000019ff19723e */ /* 0x000fe200000190ff */
[C---:B------:R-:W-:Y:S01]  /*16b0*/  HMUL2.BF16_V2 R28, R18.reuse.H0_H0, R9.H0_H0 ;  /* 0x20000009121c7232 */ /* 0x040fe20000200800 */
[----:B------:R-:W-:Y:S01]  /*16c0*/  F2FP.BF16.F32.PACK_AB.RZ R27, RZ, R29 ;  /* 0x0000001dff1b723e */ /* 0x000fe200000190ff */
[C---:B------:R-:W-:Y:S01]  /*16d0*/  HFMA2.BF16_V2 R21, R18.reuse.H0_H0, R21.H0_H0, RZ.H0_H0 ;  /* 0x2000001512157231 */ /* 0x040fe200002408ff */
[----:B------:R-:W-:Y:S01]  /*16e0*/  PRMT R7, R7, 0x5410, R23 ;  /* 0x0000541007077816 */ /* 0x000fe20000000017 */
[C---:B------:R-:W-:Y:S01]  /*16f0*/  HMUL2.BF16_V2 R25, R18.reuse.H0_H0, R25.H0_H0 ;  /* 0x2000001912197232 */ /* 0x040fe20000200800 */
[----:B------:R-:W-:Y:S01]  /*1700*/  PRMT R26, R26, 0x5410, R10 ;  /* 0x000054101a1a7816 */ /* 0x000fe2000000000a */
[----:B------:R-:W-:Y:S01]  /*1710*/  HMUL2.BF16_V2 R27, R18.H0_H0, R27.H0_H0 ;  /* 0x2000001b121b7232 */ /* 0x000fe20000200800 */
[----:B------:R-:W-:-:S02]  /*1720*/  PRMT R6, R6, 0x5410, R11 ;  /* 0x0000541006067816 */ /* 0x000fc4000000000b */
[----:B------:R-:W-:Y:S02]  /*1730*/  PRMT R4, R4, 0x5410, R28 ;  /* 0x0000541004047816 */ /* 0x000fe4000000001c */
[----:B------:R-:W-:Y:S01]  /*1740*/  HFMA2.MMA.BF16_V2 R9, R7, 1, 1, R26 ;  /* 0x3f803f8007097835 */ /* 0x000fe2000020001a */
[----:B------:R-:W-:Y:S02]  /*1750*/  PRMT R22, R22, 0x5410, R21 ;  /* 0x0000541016167816 */ /* 0x000fe40000000015 */
[----:B------:R-:W-:Y:S01]  /*1760*/  PRMT R27, R27, 0x5410, R25 ;  /* 0x000054101b1b7816 */ /* 0x000fe20000000019 */
[----:B------:R-:W-:Y:S01]  /*1770*/  HFMA2.MMA.BF16_V2 R10, R6, 1, 1, R4 ;  /* 0x3f803f80060a7835 */ /* 0x000fe20000200004 */
[----:B------:R-:W-:Y:S02]  /*1780*/  PRMT R6, R5, 0x5432, R5 ;  /* 0x0000543205067816 */ /* 0x000fe40000000005 */
[----:B------:R-:W-:Y:S01]  /*1790*/  PRMT R4, R24, 0x5432, R24 ;  /* 0x0000543218047816 */ /* 0x000fe20000000018 */
[----:B------:R-:W-:Y:S01]  /*17a0*/  HADD2.BF16_V2 R22, R22, R27 ;  /* 0x0000001b16167230 */ /* 0x000fe20000200000 */
[----:B------:R-:W-:-:S02]  /*17b0*/  PRMT R7, R8, 0x5432, R8 ;  /* 0x0000543208077816 */ /* 0x000fc40000000008 */
[----:B------:R-:W-:-:S05]  /*17c0*/  PRMT R5, R20, 0x5432, R20 ;  /* 0x0000543214057816 */ /* 0x000fca0000000014 */
[----:B------:R0:W-:Y:S02]  /*17d0*/  STG.E.128 desc[UR36][R32.64], R4 ;  /* 0x0000000420007986 */ /* 0x0001e4000c101d24 */
[----:B0-----:R-:W-:Y:S02]  /*17e0*/  PRMT R4, R19, 0x5432, R19 ;  /* 0x0000543213047816 */ /* 0x001fe40000000013 */
[----:B------:R-:W-:Y:S02]  /*17f0*/  PRMT R5, R9, 0x5432, R9 ;  /* 0x0000543209057816 */ /* 0x000fe40000000009 */
[----:B------:R-:W-:Y:S02]  /*1800*/  PRMT R6, R22, 0x5432, R22 ;  /* 0x0000543216067816 */ /* 0x000fe40000000016 */
[----:B------:R-:W-:-:S05]  /*1810*/  PRMT R7, R10, 0x5432, R10 ;  /* 0x000054320a077816 */ /* 0x000fca000000000a */
[----:B------:R3:W-:Y:S01]  /*1820*/  STG.E.128 desc[UR36][R14.64], R4 ;  /* 0x000000040e007986 */ /* 0x0007e2000c101d24 */
[----:B------:R-:W-:Y:S05]  /*1830*/  @!P1 BRA `(.L_x_224) ;  /* 0xffffffec00d09947 */ /* 0x000fea000383ffff */
.L_x_223:
[----:B------:R-:W-:Y:S05]  /*1840*/  BSYNC B0 ;  /* 0x0000000000007941 */ /* 0x000fea0003800000 */
.L_x_222:
[----:B------:R-:W0:Y:S02]  /*1850*/  S2R R0, SR_TID.X ;  /* 0x0000000000007919 */ /* 0x000e240000002100 */
[----:B0-----:R-:W-:-:S13]  /*1860*/  ISETP.NE.OR P0, PT, R0, RZ, !P0 ;  /* 0x000000ff0000720c */ /* 0x001fda0004705670 */
[----:B------:R-:W-:Y:S05]  /*1870*/  @P0 EXIT ;  /* 0x000000000000094d */ /* 0x000fea0003800000 */
[----:B------:R-:W-:Y:S01]  /*1880*/  ST.E desc[UR36][R16.64+-0x80], R2 ;  /* 0xffff800210007985 */ /* 0x000fe2000c101924 */
[----:B------:R-:W-:Y:S05]  /*1890*/  EXIT ;  /* 0x000000000000794d */ /* 0x000fea0003800000 */
.L_x_225:
        /* <DEDUP_REMOVED lines=14> */
.L_x_943:


//--------------------- .text._Z46userbuffers_fp16_sum_inplace_gpu_rr_rs_oop_fp8ILi32E13__nv_fp8_e5m2EviiiiiiiiiPPviS1_Pfm --------------------------
	.section	.text._Z46userbuffers_fp16_sum_inplace_gpu_rr_rs_oop_fp8ILi32E13__nv_fp8_e5m2EviiiiiiiiiPPviS1_Pfm,"ax",@progbits
	.align	128
        .global         _Z46userbuffers_fp16_sum_inplace_gpu_rr_rs_oop_fp8ILi32E13__nv_fp8_e5m2EviiiiiiiiiPPviS1_Pfm
        .type           _Z46userbuffers_fp16_sum_inplace_gpu_rr_rs_oop_fp8ILi32E13__nv_fp8_e5m2EviiiiiiiiiPPviS1_Pfm,@function
        .size           _Z46userbuffers_fp16_sum_inplace_gpu_rr_rs_oop_fp8ILi32E13__nv_fp8_e5m2EviiiiiiiiiPPviS1_Pfm,(.L_x_944 - _Z46userbuffers_fp16_sum_inplace_gpu_rr_rs_oop_fp8ILi32E13__nv_fp8_e5m2EviiiiiiiiiPPviS1_Pfm)
        .other          _Z46userbuffers_fp16_sum_inplace_gpu_rr_rs_oop_fp8ILi32E13__nv_fp8_e5m2EviiiiiiiiiPPviS1_Pfm,@"STO_CUDA_ENTRY STV_DEFAULT"
_Z46userbuffers_fp16_sum_inplace_gpu_rr_rs_oop_fp8ILi32E13__nv_fp8_e5m2EviiiiiiiiiPPviS1_Pfm:
.text._Z46userbuffers_fp16_sum_inplace_gpu_rr_rs_oop_fp8ILi32E13__nv_fp8_e5m2EviiiiiiiiiPPviS1_Pfm:
        /* <DEDUP_REMOVED lines=47> */
.L_x_227:
        /* <DEDUP_REMOVED lines=33> */
.L_x_226:
        /* <DEDUP_REMOVED lines=15> */
.L_x_229:
[----:B------:R-:W-:Y:S05]  /*05f0*/  BSYNC B0 ;  /* 0x0000000000007941 */ /* 0x000fea0003800000 */
.L_x_228:
        /* <DEDUP_REMOVED lines=36> */
.L_x_232:
        /* <DEDUP_REMOVED lines=20> */
[----:B------:R-:W-:-:S02]  /*0980*/  F2FP.F16.E5M2.UNPACK_B R38, R38 ;  /* 0x00000026ff26723e */ /* 0x000fc400020004ff */
[----:B------:R-:W-:Y:S02]  /*0990*/  F2FP.F16.E5M2.UNPACK_B R39, R39 ;  /* 0x00000027ff27723e */ /* 0x000fe400020004ff */
[----:B------:R-:W-:Y:S01]  /*09a0*/  LOP3.LUT R40, R20, 0xff, RZ, 0xc0, !PT ;  /* 0x000000ff14287812 */ /* 0x000fe200078ec0ff */
[----:B------:R-:W-:Y:S01]  /*09b0*/  HADD2.F32 R38, -RZ, R38.H0_H0 ;  /* 0x20000026ff267230 */ /* 0x000fe20000004100 */
[C---:B------:R-:W-:Y:S01]  /*09c0*/  LOP3.LUT R36, R21.reuse, 0xffff, RZ, 0xc0, !PT ;  /* 0x0000ffff15247812 */ /* 0x040fe200078ec0ff */
[----:B------:R-:W-:Y:S01]  /*09d0*/  HADD2.F32 R39, -RZ, R39.H0_H0 ;  /* 0x20000027ff277230 */ /* 0x000fe20000004100 */
[----:B------:R-:W-:Y:S02]  /*09e0*/  LOP3.LUT R31, R21, 0xff, RZ, 0xc0, !PT ;  /* 0x000000ff151f7812 */ /* 0x000fe400078ec0ff */
[----:B------:R-:W-:Y:S02]  /*09f0*/  SHF.R.U32.HI R29, RZ, 0x18, R21 ;  /* 0x00000018ff1d7819 */ /* 0x000fe40000011615 */
[----:B------:R-:W-:-:S02]  /*0a00*/  F2FP.F16.E5M2.UNPACK_B R32, R32 ;  /* 0x00000020ff20723e */ /* 0x000fc400020004ff */
[----:B------:R-:W-:Y:S02]  /*0a10*/  F2FP.F16.E5M2.UNPACK_B R40, R40 ;  /* 0x00000028ff28723e */ /* 0x000fe400020004ff */
[----:B------:R-:W-:Y:S02]  /*0a20*/  SHF.R.U32.HI R21, RZ, 0x10, R21 ;  /* 0x00000010ff157819 */ /* 0x000fe40000011615 */
[----:B------:R-:W-:Y:S01]  /*0a30*/  SHF.R.U32.HI R36, RZ, 0x8, R36 ;  /* 0x00000008ff247819 */ /* 0x000fe20000011624 */
[----:B------:R-:W-:Y:S01]  /*0a40*/  HADD2.F32 R40, -RZ, R40.H0_H0 ;  /* 0x20000028ff287230 */ /* 0x000fe20000004100 */
[----:B------:R-:W-:Y:S02]  /*0a50*/  LOP3.LUT R35, R21, 0xff, RZ, 0xc0, !PT ;  /* 0x000000ff15237812 */ /* 0x000fe400078ec0ff */
[----:B------:R-:W-:Y:S01]  /*0a60*/  F2FP.BF16.F32.PACK_AB.RZ R38, R39, R38 ;  /* 0x000000262726723e */ /* 0x000fe200000190ff */
[----:B------:R-:W-:Y:S01]  /*0a70*/  HADD2.F32 R39, -RZ, R32.H0_H0 ;  /* 0x20000020ff277230 */ /* 0x000fe20000004100 */
[----:B------:R-:W-:-:S02]  /*0a80*/  F2FP.F16.E5M2.UNPACK_B R36, R36 ;  /* 0x00000024ff24723e */ /* 0x000fc400020004ff */
[----:B------:R-:W-:Y:S01]  /*0a90*/  F2FP.F16.E5M2.UNPACK_B R29, R29 ;  /* 0x0000001dff1d723e */ /* 0x000fe200020004ff */
[----:B------:R-:W-:Y:S01]  /*0aa0*/  HFMA2.BF16_V2 R32, R16.H0_H0, R38, RZ.H0_H0 ;  /* 0x0000002610207231 */ /* 0x000fe200002408ff */
[----:B------:R-:W-:Y:S02]  /*0ab0*/  F2FP.F16.E5M2.UNPACK_B R35, R35 ;  /* 0x00000023ff23723e */ /* 0x000fe400020004ff */
[----:B------:R-:W-:Y:S02]  /*0ac0*/  F2FP.F16.E5M2.UNPACK_B R31, R31 ;  /* 0x0000001fff1f723e */ /* 0x000fe400020004ff */
        /* <DEDUP_REMOVED lines=16> */
[----:B------:R-:W-:Y:S01]  /*0bd0*/  F2FP.F16.E5M2.UNPACK_B R37, R37 ;  /* 0x00000025ff25723e */ /* 0x000fe200020004ff */
        /* <DEDUP_REMOVED lines=8> */
[----:B------:R-:W-:Y:S02]  /*0c60*/  F2FP.F16.E5M2.UNPACK_B R25, R25 ;  /* 0x00000019ff19723e */ /* 0x000fe400020004ff */
[----:B------:R-:W-:Y:S02]  /*0c70*/  F2FP.F16.E5M2.UNPACK_B R30, R30 ;  /* 0x0000001eff1e723e */ /* 0x000fe400020004ff */
[----:B------:R-:W-:Y:S01]  /*0c80*/  F2FP.F16.E5M2.UNPACK_B R34, R34 ;  /* 0x00000022ff22723e */ /* 0x000fe200020004ff */
[----:B------:R-:W-:Y:S01]  /*0c90*/  HADD2.F32 R25, -RZ, R25.H0_H0 ;  /* 0x20000019ff197230 */ /* 0x000fe20000004100 */
[----:B------:R-:W-:Y:S01]  /*0ca0*/  SHF.R.U32.HI R37, RZ, 0x18, R26 ;  /* 0x00000018ff257819 */ /* 0x000fe2000001161a */
[----:B------:R-:W-:Y:S01]  /*0cb0*/  HADD2.F32 R30, -RZ, R30.H0_H0 ;  /* 0x2000001eff1e7230 */ /* 0x000fe20000004100 */
[----:B------:R-:W-:-:S02]  /*0cc0*/  F2FP.BF16.F32.PACK_AB.RZ R29, R36, R29 ;  /* 0x0000001d241d723e */ /* 0x000fc400000190ff */
[----:B------:R-:W-:Y:S02]  /*0cd0*/  SHF.R.U32.HI R24, RZ, 0x8, R24 ;  /* 0x00000008ff187819 */ /* 0x000fe40000011618 */
[----:B------:R-:W-:Y:S01]  /*0ce0*/  LOP3.LUT R36, R26, 0xff, RZ, 0xc0, !PT ;  /* 0x000000ff1a247812 */ /* 0x000fe200078ec0ff */
[C---:B------:R-:W-:Y:S01]  /*0cf0*/  HFMA2.BF16_V2 R29, R16.reuse.H0_H0, R29, RZ.H0_H0 ;  /* 0x0000001d101d7231 */ /* 0x040fe200002408ff */
[----:B------:R-:W-:Y:S02]  /*0d00*/  F2FP.F16.E5M2.UNPACK_B R28, R28 ;  /* 0x0000001cff1c723e */ /* 0x000fe400020004ff */
[----:B------:R-:W-:Y:S02]  /*0d10*/  F2FP.F16.E5M2.UNPACK_B R33, R33 ;  /* 0x00000021ff21723e */ /* 0x000fe400020004ff */
[----:B------:R-:W-:Y:S01]  /*0d20*/  F2FP.BF16.F32.PACK_AB.RZ R38, R39, R38 ;  /* 0x000000262726723e */ /* 0x000fe200000190ff */
[----:B------:R-:W-:Y:S01]  /*0d30*/  HADD2.F32 R28, -RZ, R28.H0_H0 ;  /* 0x2000001cff1c7230 */ /* 0x000fe20000004100 */
[----:B------:R-:W-:Y:S01]  /*0d40*/  F2FP.F16.E5M2.UNPACK_B R39, R37 ;  /* 0x00000025ff27723e */ /* 0x000fe200020004ff */
[----:B------:R-:W-:Y:S01]  /*0d50*/  HADD2.F32 R37, -RZ, R34.H0_H0 ;  /* 0x20000022ff257230 */ /* 0x000fe20000004100 */
[----:B------:R-:W-:Y:S01]  /*0d60*/  F2FP.F16.E5M2.UNPACK_B R24, R24 ;  /* 0x00000018ff18723e */ /* 0x000fe200020004ff */
[----:B------:R-:W-:Y:S01]  /*0d70*/  HADD2.F32 R33, -RZ, R33.H0_H0 ;  /* 0x20000021ff217230 */ /* 0x000fe20000004100 */
[----:B------:R-:W-:Y:S01]  /*0d80*/  F2FP.F16.E5M2.UNPACK_B R36, R36 ;  /* 0x00000024ff24723e */ /* 0x000fe200020004ff */
        /* <DEDUP_REMOVED lines=20> */
[----:B------:R-:W-:-:S02]  /*0ed0*/  F2FP.F16.E5M2.UNPACK_B R22, R22 ;  /* 0x00000016ff16723e */ /* 0x000fc400020004ff */
[----:B------:R-:W-:Y:S02]  /*0ee0*/  F2FP.F16.E5M2.UNPACK_B R20, R20 ;  /* 0x00000014ff14723e */ /* 0x000fe400020004ff */
[----:B------:R-:W-:Y:S02]  /*0ef0*/  SHF.R.U32.HI R23, RZ, 0x10, R23 ;  /* 0x00000010ff177819 */ /* 0x000fe40000011617 */
[----:B------:R-:W-:Y:S01]  /*0f00*/  SHF.R.U32.HI R25, RZ, 0x8, R25 ;  /* 0x00000008ff197819 */ /* 0x000fe20000011619 */
[----:B------:R-:W-:Y:S01]  /*0f10*/  HADD2.F32 R20, -RZ, R20.H0_H0 ;  /* 0x20000014ff147230 */ /* 0x000fe20000004100 */
[----:B------:R-:W-:Y:S02]  /*0f20*/  LOP3.LUT R33, R27, 0xff, RZ, 0xc0, !PT ;  /* 0x000000ff1b217812 */ /* 0x000fe400078ec0ff */
[----:B------:R-:W-:Y:S02]  /*0f30*/  F2FP.F16.E5M2.UNPACK_B R38, R26 ;  /* 0x0000001aff26723e */ /* 0x000fe400020004ff */
[----:B------:R-:W-:-:S02]  /*0f40*/  F2FP.F16.E5M2.UNPACK_B R36, R34 ;  /* 0x00000022ff24723e */ /* 0x000fc400020004ff */
[----:B------:R-:W-:Y:S01]  /*0f50*/  LOP3.LUT R23, R23, 0xff, RZ, 0xc0, !PT ;  /* 0x000000ff17177812 */ /* 0x000fe200078ec0ff */
[----:B------:R-:W-:Y:S01]  /*0f60*/  HADD2.F32 R38, -RZ, R38.H0_H0 ;  /* 0x20000026ff267230 */ /* 0x000fe20000004100 */
[----:B------:R-:W-:Y:S01]  /*0f70*/  F2FP.F16.E5M2.UNPACK_B R26, R25 ;  /* 0x00000019ff1a723e */ /* 0x000fe200020004ff */
[----:B------:R-:W-:Y:S01]  /*0f80*/  VIADD R25, R11, 0x18 ;  /* 0x000000180b197836 */ /* 0x000fe20000000000 */
[----:B------:R-:W-:Y:S02]  /*0f90*/  F2FP.F16.E5M2.UNPACK_B R33, R33 ;  /* 0x00000021ff21723e */ /* 0x000fe400020004ff */
[----:B------:R-:W-:Y:S01]  /*0fa0*/  SHF.R.U32.HI R34, RZ, 0x10, R27 ;  /* 0x00000010ff227819 */ /* 0x000fe2000001161b */
[----:B------:R-:W-:Y:S01]  /*0fb0*/  HADD2.F32 R27, -RZ, R22.H0_H0 ;  /* 0x20000016ff1b7230 */ /* 0x000fe20000004100 */
[----:B------:R-:W-:Y:S01]  /*0fc0*/  F2FP.F16.E5M2.UNPACK_B R21, R21 ;  /* 0x00000015ff15723e */ /* 0x000fe200020004ff */
[----:B------:R-:W-:Y:S01]  /*0fd0*/  HADD2.F32 R33, -RZ, R33.H0_H0 ;  /* 0x20000021ff217230 */ /* 0x000fe20000004100 */
[----:B------:R-:W-:Y:S01]  /*0fe0*/  F2FP.F16.E5M2.UNPACK_B R23, R23 ;  /* 0x00000017ff17723e */ /* 0x000fe200020004ff */
[----:B------:R-:W-:Y:S01]  /*0ff0*/  HADD2.F32 R26, -RZ, R26.H0_H0 ;  /* 0x2000001aff1a7230 */ /* 0x000fe20000004100 */
[----:B------:R-:W-:Y:S01]  /*1000*/  LOP3.LUT R34, R34, 0xff, RZ, 0xc0, !PT ;  /* 0x000000ff22227812 */ /* 0x000fe200078ec0ff */
[----:B------:R-:W-:Y:S01]  /*1010*/  HADD2.F32 R22, -RZ, R21.H0_H0 ;  /* 0x20000015ff167230 */ /* 0x000fe20000004100 */
[----:B------:R-:W-:Y:S01]  /*1020*/  LOP3.LUT R25, R25, 0xf8, RZ, 0xc0, !PT ;  /* 0x000000f819197812 */ /* 0x000fe200078ec0ff */
[----:B------:R-:W-:Y:S01]  /*1030*/  HADD2.F32 R23, -RZ, R23.H0_H0 ;  /* 0x20000017ff177230 */ /* 0x000fe20000004100 */
[----:B------:R-:W-:Y:S01]  /*1040*/  F2FP.BF16.F32.PACK_AB.RZ R20, R27, R20 ;  /* 0x000000141b14723e */ /* 0x000fe200000190ff */
[----:B------:R-:W-:Y:S01]  /*1050*/  HADD2.F32 R21, -RZ, R36.H0_H0 ;  /* 0x20000024ff157230 */ /* 0x000fe20000004100 */
[----:B------:R-:W-:Y:S01]  /*1060*/  F2FP.F16.E5M2.UNPACK_B R34, R34 ;  /* 0x00000022ff22723e */ /* 0x000fe200020004ff */
        /* <DEDUP_REMOVED lines=14> */
[----:B------:R-:W-:Y:S02]  /*1150*/  F2FP.F16.E5M2.UNPACK_B R23, R20 ;  /* 0x00000014ff17723e */ /* 0x000fe400020004ff */
[----:B------:R-:W-:Y:S01]  /*1160*/  LOP3.LUT R20, R12, 0xff, RZ, 0xc0, !PT ;  /* 0x000000ff0c147812 */ /* 0x000fe200078ec0ff */
[----:B------:R-:W-:Y:S01]  /*1170*/  HFMA2.BF16_V2 R28, R16.H0_H0, R38, R28 ;  /* 0x00000026101c7231 */ /* 0x000fe2000020081c */
[----:B------:R-:W-:Y:S02]  /*1180*/  F2FP.F16.E5M2.UNPACK_B R43, R43 ;  /* 0x0000002bff2b723e */ /* 0x000fe400020004ff */
[----:B------:R-:W-:Y:S02]  /*1190*/  F2FP.F16.E5M2.UNPACK_B R22, R20 ;  /* 0x00000014ff16723e */ /* 0x000fe400020004ff */
[----:B------:R-:W-:Y:S01]  /*11a0*/  LOP3.LUT R20, R13, 0xffff, RZ, 0xc0, !PT ;  /* 0x0000ffff0d147812 */ /* 0x000fe200078ec0ff */
[----:B------:R-:W-:Y:S01]  /*11b0*/  HADD2.F32 R43, -RZ, R43.H0_H0 ;  /* 0x2000002bff2b7230 */ /* 0x000fe20000004100 */
[----:B------:R-:W-:-:S02]  /*11c0*/  F2FP.F16.E5M2.UNPACK_B R46, R46 ;  /* 0x0000002eff2e723e */ /* 0x000fc400020004ff */
[----:B------:R-:W-:Y:S02]  /*11d0*/  SHF.R.U32.HI R21, RZ, 0x18, R12 ;  /* 0x00000018ff157819 */ /* 0x000fe4000001160c */
[----:B------:R-:W-:Y:S01]  /*11e0*/  SHF.R.U32.HI R20, RZ, 0x8, R20 ;  /* 0x00000008ff147819 */ /* 0x000fe20000011614 */
[----:B------:R-:W-:Y:S01]  /*11f0*/  HADD2.F32 R46, -RZ, R46.H0_H0 ;  /* 0x2000002eff2e7230 */ /* 0x000fe20000004100 */
[----:B------:R-:W-:Y:S02]  /*1200*/  SHF.R.U32.HI R12, RZ, 0x10, R12 ;  /* 0x00000010ff0c7819 */ /* 0x000fe4000001160c */
[----:B------:R-:W-:Y:S02]  /*1210*/  F2FP.F16.E5M2.UNPACK_B R36, R21 ;  /* 0x00000015ff24723e */ /* 0x000fe400020004ff */
[----:B------:R-:W-:Y:S02]  /*1220*/  F2FP.F16.E5M2.UNPACK_B R38, R20 ;  /* 0x00000014ff26723e */ /* 0x000fe400020004ff */
[----:B------:R-:W-:-:S02]  /*1230*/  LOP3.LUT R20, R13, 0xff, RZ, 0xc0, !PT ;  /* 0x000000ff0d147812 */ /* 0x000fc400078ec0ff */
[--C-:B------:R-:W-:Y:S02]  /*1240*/  SHF.R.U32.HI R21, RZ, 0x18, R13.reuse ;  /* 0x00000018ff157819 */ /* 0x100fe4000001160d */
[----:B------:R-:W-:Y:S02]  /*1250*/  LOP3.LUT R12, R12, 0xff, RZ, 0xc0, !PT ;  /* 0x000000ff0c0c7812 */ /* 0x000fe400078ec0ff */
[----:B------:R-:W-:Y:S01]  /*1260*/  SHF.R.U32.HI R13, RZ, 0x10, R13 ;  /* 0x00000010ff0d7819 */ /* 0x000fe2000001160d */
[----:B------:R-:W-:Y:S01]  /*1270*/  HADD2.F32 R22, -RZ, R22.H0_H0 ;  /* 0x20000016ff167230 */ /* 0x000fe20000004100 */
[----:B------:R-:W-:Y:S01]  /*1280*/  F2FP.BF16.F32.PACK_AB.RZ R46, R43, R46 ;  /* 0x0000002e2b2e723e */ /* 0x000fe200000190ff */
[----:B------:R-:W-:Y:S01]  /*1290*/  HADD2.F32 R23, -RZ, R23.H0_H0 ;  /* 0x20000017ff177230 */ /* 0x000fe20000004100 */
[----:B------:R-:W-:Y:S01]  /*12a0*/  F2FP.F16.E5M2.UNPACK_B R12, R12 ;  /* 0x0000000cff0c723e */ /* 0x000fe200020004ff */
[----:B0-----:R-:W-:Y:S01]  /*12b0*/  IMAD.WIDE R24, R10, 0x10, R24 ;  /* 0x000000100a187825 */ /* 0x001fe200078e0218 */
[----:B------:R-:W-:-:S03]  /*12c0*/  LOP3.LUT R13, R13, 0xff, RZ, 0xc0, !PT ;  /* 0x000000ff0d0d7812 */ /* 0x000fc600078ec0ff */
[C---:B------:R-:W-:Y:S01]  /*12d0*/  HFMA2.BF16_V2 R32, R16.reuse.H0_H0, R46, R32 ;  /* 0x0000002e10207231 */ /* 0x040fe20000200820 */
[----:B------:R-:W-:Y:S01]  /*12e0*/  F2FP.BF16.F32.PACK_AB.RZ R22, R23, R22 ;  /* 0x000000161716723e */ /* 0x000fe200000190ff */
[----:B------:R-:W-:Y:S01]  /*12f0*/  HADD2.F32 R12, -RZ, R12.H0_H0 ;  /* 0x2000000cff0c7230 */ /* 0x000fe20000004100 */
[----:B------:R-:W-:Y:S01]  /*1300*/  F2FP.F16.E5M2.UNPACK_B R39, R13 ;  /* 0x0000000dff27723e */ /* 0x000fe200020004ff */
[----:B------:R-:W-:Y:S01]  /*1310*/  HADD2.F32 R13, -RZ, R36.H0_H0 ;  /* 0x20000024ff0d7230 */ /* 0x000fe20000004100 */
[----:B------:R-:W-:Y:S01]  /*1320*/  F2FP.F16.E5M2.UNPACK_B R44, R44 ;  /* 0x0000002cff2c723e */ /* 0x000fe200020004ff */
[----:B------:R-:W-:Y:S01]  /*1330*/  HFMA2.BF16_V2 R32, R16.H0_H0, R22, R32 ;  /* 0x0000001610207231 */ /* 0x000fe20000200820 */
[----:B------:R-:W-:Y:S01]  /*1340*/  F2FP.F16.E5M2.UNPACK_B R45, R45 ;  /* 0x0000002dff2d723e */ /* 0x000fe200020004ff */
[----:B------:R-:W2:Y:S01]  /*1350*/  LD.E.128 R24, desc[UR36][R24.64] ;  /* 0x0000002418187980 */ /* 0x000ea2000c101d00 */
[----:B------:R-:W-:Y:S01]  /*1360*/  F2FP.BF16.F32.PACK_AB.RZ R22, R13, R12 ;  /* 0x0000000c0d16723e */ /* 0x000fe200000190ff */
[----:B------:R-:W-:Y:S01]  /*1370*/  VIADD R12, R11, 0x20 ;  /* 0x000000200b0c7836 */ /* 0x000fe20000000000 */
[----:B------:R-:W-:Y:S01]  /*1380*/  SHF.R.U32.HI R41, RZ, 0x8, R41 ;  /* 0x00000008ff297819 */ /* 0x000fe20000011629 */
[----:B------:R-:W-:Y:S01]  /*1390*/  HADD2.F32 R44, -RZ, R44.H0_H0 ;  /* 0x2000002cff2c7230 */ /* 0x000fe20000004100 */
[----:B------:R-:W-:Y:S01]  /*13a0*/  F2FP.F16.E5M2.UNPACK_B R42, R42 ;  /* 0x0000002aff2a723e */ /* 0x000fe200020004ff */
[----:B------:R-:W-:Y:S01]  /*13b0*/  HADD2.F32 R45, -RZ, R45.H0_H0 ;  /* 0x2000002dff2d7230 */ /* 0x000fe20000004100 */
[----:B------:R-:W-:-:S02]  /*13c0*/  LOP3.LUT R13, R12, 0xf8, RZ, 0xc0, !PT ;  /* 0x000000f80c0d7812 */ /* 0x000fc400078ec0ff */
[----:B------:R-:W-:Y:S01]  /*13d0*/  F2FP.F16.E5M2.UNPACK_B R37, R20 ;  /* 0x00000014ff25723e */ /* 0x000fe200020004ff */
[----:B------:R-:W-:Y:S01]  /*13e0*/  HADD2.F32 R39, -RZ, R39.H0_H0 ;  /* 0x20000027ff277230 */ /* 0x000fe20000004100 */
[----:B------:R-:W-:Y:S01]  /*13f0*/  F2FP.BF16.F32.PACK_AB.RZ R45, R44, R45 ;  /* 0x0000002d2c2d723e */ /* 0x000fe200000190ff */
[----:B------:R-:W-:Y:S01]  /*1400*/  IMAD.IADD R13, R4, 0x1, R13 ;  /* 0x00000001040d7824 */ /* 0x000fe200078e020d */
[----:B------:R-:W-:Y:S01]  /*1410*/  F2FP.F16.E5M2.UNPACK_B R20, R21 ;  /* 0x00000015ff14723e */ /* 0x000fe200020004ff */
[----:B------:R-:W-:Y:S01]  /*1420*/  HADD2.F32 R42, -RZ, R42.H0_H0 ;  /* 0x2000002aff2a7230 */ /* 0x000fe20000004100 */
[----:B------:R-:W-:Y:S01]  /*1430*/  F2FP.F16.E5M2.UNPACK_B R41, R41 ;  /* 0x00000029ff29723e */ /* 0x000fe200020004ff */
        /* <DEDUP_REMOVED lines=8> */
[----:B------:R-:W-:-:S02]  /*14c0*/  F2FP.F16.E5M2.UNPACK_B R22, R22 ;  /* 0x00000016ff16723e */ /* 0x000fc400020004ff */
[----:B------:R-:W-:Y:S02]  /*14d0*/  F2FP.F16.E5M2.UNPACK_B R21, R21 ;  /* 0x00000015ff15723e */ /* 0x000fe400020004ff */
        /* <DEDUP_REMOVED lines=14> */
[----:B------:R-:W-:Y:S02]  /*15c0*/  F2FP.F16.E5M2.UNPACK_B R23, R23 ;  /* 0x00000017ff17723e */ /* 0x000fe400020004ff */
[----:B------:R-:W-:-:S02]  /*15d0*/  F2FP.F16.E5M2.UNPACK_B R14, R14 ;  /* 0x0000000eff0e723e */ /* 0x000fc400020004ff */
[----:B------:R-:W-:Y:S02]  /*15e0*/  F2FP.F16.E5M2.UNPACK_B R20, R20 ;  /* 0x00000014ff14723e */ /* 0x000fe400020004ff */
[----:B------:R-:W-:Y:S01]  /*15f0*/  F2FP.F16.E5M2.UNPACK_B R21, R21 ;  /* 0x00000015ff15723e */ /* 0x000fe200020004ff */
        /* <DEDUP_REMOVED lines=9> */
[----:B------:R-:W-:Y:S02]  /*1690*/  F2FP.F16.E5M2.UNPACK_B R37, R22 ;  /* 0x00000016ff25723e */ /* 0x000fe400020004ff */
[----:B------:R-:W-:Y:S02]  /*16a0*/  F2FP.BF16.F32.PACK_AB.RZ R14, R23, R14 ;  /* 0x0000000e170e723e */ /* 0x000fe400000190ff */
[----:B------:R-:W-:Y:S02]  /*16b0*/  F2FP.BF16.F32.PACK_AB.RZ R36, R21, R20 ;  /* 0x000000141524723e */ /* 0x000fe400000190ff */
[----:B------:R2:W3:Y:S01]  /*16c0*/  LD.E.128 R20, desc[UR36][R12.64] ;  /* 0x000000240c147980 */ /* 0x0004e2000c101d00 */
[----:B------:R-:W-:-:S04]  /*16d0*/  SHF.R.U32.HI R15, RZ, 0x10, R15 ;  /* 0x00000010ff0f7819 */ /* 0x000fc8000001160f */
[----:B------:R-:W-:-:S04]  /*16e0*/  LOP3.LUT R15, R15, 0xff, RZ, 0xc0, !PT ;  /* 0x000000ff0f0f7812 */ /* 0x000fc800078ec0ff */
[----:B------:R-:W-:Y:S01]  /*16f0*/  F2FP.F16.E5M2.UNPACK_B R15, R15 ;  /* 0x0000000fff0f723e */ /* 0x000fe200020004ff */
        /* <DEDUP_REMOVED lines=8> */
[----:B------:R-:W-:Y:S02]  /*1780*/  F2FP.F16.E5M2.UNPACK_B R13, R12 ;  /* 0x0000000cff0d723e */ /* 0x000fe400020004ff */
[----:B------:R-:W-:Y:S02]  /*1790*/  LOP3.LUT R12, R25, 0xffff, RZ, 0xc0, !PT ;  /* 0x0000ffff190c7812 */ /* 0x000fe400078ec0ff */
[----:B------:R-:W-:Y:S02]  /*17a0*/  LOP3.LUT R14, R24, 0xffff, RZ, 0xc0, !PT ;  /* 0x0000ffff180e7812 */ /* 0x000fe400078ec0ff */
[----:B------:R-:W-:Y:S02]  /*17b0*/  SHF.R.U32.HI R12, RZ, 0x8, R12 ;  /* 0x00000008ff0c7819 */ /* 0x000fe4000001160c */
[----:B------:R-:W-:Y:S02]  /*17c0*/  SHF.R.U32.HI R14, RZ, 0x8, R14 ;  /* 0x00000008ff0e7819 */ /* 0x000fe4000001160e */
[----:B------:R-:W-:-:S02]  /*17d0*/  SHF.R.U32.HI R15, RZ, 0x18, R24 ;  /* 0x00000018ff0f7819 */ /* 0x000fc40000011618 */
[----:B------:R-:W-:Y:S02]  /*17e0*/  SHF.R.U32.HI R24, RZ, 0x10, R24 ;  /* 0x00000010ff187819 */ /* 0x000fe40000011618 */
[----:B------:R-:W-:Y:S02]  /*17f0*/  F2FP.F16.E5M2.UNPACK_B R37, R12 ;  /* 0x0000000cff25723e */ /* 0x000fe400020004ff */
[----:B------:R-:W-:Y:S02]  /*1800*/  LOP3.LUT R12, R25, 0xff, RZ, 0xc0, !PT ;  /* 0x000000ff190c7812 */ /* 0x000fe400078ec0ff */
[--C-:B------:R-:W-:Y:S02]  /*1810*/  SHF.R.U32.HI R38, RZ, 0x18, R25.reuse ;  /* 0x00000018ff267819 */ /* 0x100fe40000011619 */
[----:B------:R-:W-:Y:S02]  /*1820*/  F2FP.F16.E5M2.UNPACK_B R14, R14 ;  /* 0x0000000eff0e723e */ /* 0x000fe400020004ff */
[----:B------:R-:W-:-:S02]  /*1830*/  SHF.R.U32.HI R25, RZ, 0x10, R25 ;  /* 0x00000010ff197819 */ /* 0x000fc40000011619 */
[----:B------:R-:W-:Y:S01]  /*1840*/  LOP3.LUT R24, R24, 0xff, RZ, 0xc0, !PT ;  /* 0x000000ff18187812 */ /* 0x000fe200078ec0ff */
[----:B------:R-:W-:Y:S01]  /*1850*/  HADD2.F32 R13, -RZ, R13.H0_H0 ;  /* 0x2000000dff0d7230 */ /* 0x000fe20000004100 */
[----:B------:R-:W-:Y:S01]  /*1860*/  LOP3.LUT R25, R25, 0xff, RZ, 0xc0, !PT ;  /* 0x000000ff19197812 */ /* 0x000fe200078ec0ff */
[----:B------:R-:W-:Y:S01]  /*1870*/  HADD2.F32 R14, -RZ, R14.H0_H0 ;  /* 0x2000000eff0e7230 */ /* 0x000fe20000004100 */
[----:B------:R-:W-:Y:S02]  /*1880*/  F2FP.F16.E5M2.UNPACK_B R15, R15 ;  /* 0x0000000fff0f723e */ /* 0x000fe400020004ff */
[----:B------:R-:W-:Y:S02]  /*1890*/  F2FP.F16.E5M2.UNPACK_B R24, R24 ;  /* 0x00000018ff18723e */ /* 0x000fe400020004ff */
[----:B------:R-:W-:Y:S02]  /*18a0*/  F2FP.F16.E5M2.UNPACK_B R38, R38 ;  /* 0x00000026ff26723e */ /* 0x000fe400020004ff */
[----:B------:R-:W-:Y:S01]  /*18b0*/  F2FP.F16.E5M2.UNPACK_B R25, R25 ;  /* 0x00000019ff19723e */ /* 0x000fe200020004ff */
[----:B------:R-:W-:Y:S01]  /*18c0*/  HADD2.F32 R15, -RZ, R15.H0_H0 ;  /* 0x2000000fff0f7230 */ /* 0x000fe20000004100 */
[----:B------:R-:W-:Y:S01]  /*18d0*/  F2FP.BF16.F32.PACK_AB.RZ R13, R14, R13 ;  /* 0x0000000d0e0d723e */ /* 0x000fe200000190ff */
[----:B------:R-:W-:Y:S01]  /*18e0*/  HADD2.F32 R24, -RZ, R24.H0_H0 ;  /* 0x20000018ff187230 */ /* 0x000fe20000004100 */
[----:B------:R-:W-:Y:S01]  /*18f0*/  F2FP.F16.E5M2.UNPACK_B R36, R12 ;  /* 0x0000000cff24723e */ /* 0x000fe200020004ff */
        /* <DEDUP_REMOVED lines=11> */
[----:B------:R-:W-:-:S02]  /*19b0*/  F2FP.F16.E5M2.UNPACK_B R12, R12 ;  /* 0x0000000cff0c723e */ /* 0x000fc400020004ff */
[----:B------:R-:W-:Y:S02]  /*19c0*/  F2FP.F16.E5M2.UNPACK_B R13, R13 ;  /* 0x0000000dff0d723e */ /* 0x000fe400020004ff */
[----:B------:R-:W-:Y:S01]  /*19d0*/  SHF.R.U32.HI R15, RZ, 0x8, R15 ;  /* 0x00000008ff0f7819 */ /* 0x000fe2000001160f */
[----:B------:R-:W-:Y:S01]  /*19e0*/  HFMA2.BF16_V2 R29, R16.H0_H0, R25, R29 ;  /* 0x00000019101d7231 */ /* 0x000fe2000020081d */
[----:B------:R-:W-:Y:S01]  /*19f0*/  LOP3.LUT R26, R26, 0xff, RZ, 0xc0, !PT ;  /* 0x000000ff1a1a7812 */ /* 0x000fe200078ec0ff */
[----:B------:R-:W-:Y:S01]  /*1a00*/  HADD2.F32 R13, -RZ, R13.H0_H0 ;  /* 0x2000000dff0d7230 */ /* 0x000fe20000004100 */
[----:B------:R-:W-:Y:S01]  /*1a10*/  F2FP.F16.E5M2.UNPACK_B R25, R15 ;  /* 0x0000000fff19723e */ /* 0x000fe200020004ff */
[----:B------:R-:W-:Y:S01]  /*1a20*/  HADD2.F32 R12, -RZ, R12.H0_H0 ;  /* 0x2000000cff0c7230 */ /* 0x000fe20000004100 */
[----:B------:R-:W-:Y:S02]  /*1a30*/  LOP3.LUT R15, R27, 0xff, RZ, 0xc0, !PT ;  /* 0x000000ff1b0f7812 */ /* 0x000fe400078ec0ff */
[----:B------:R-:W-:-:S02]  /*1a40*/  F2FP.F16.E5M2.UNPACK_B R14, R14 ;  /* 0x0000000eff0e723e */ /* 0x000fc400020004ff */
[----:B------:R-:W-:Y:S01]  /*1a50*/  F2FP.F16.E5M2.UNPACK_B R26, R26 ;  /* 0x0000001aff1a723e */ /* 0x000fe200020004ff */
[----:B------:R-:W-:Y:S01]  /*1a60*/  HFMA2.BF16_V2 R31, R16.H0_H0, R24, R31 ;  /* 0x00000018101f7231 */ /* 0x000fe2000020081f */
[----:B------:R-:W-:Y:S02]  /*1a70*/  F2FP.F16.E5M2.UNPACK_B R24, R15 ;  /* 0x0000000fff18723e */ /* 0x000fe400020004ff */
        /* <DEDUP_REMOVED lines=12> */
[----:B------:R-:W-:Y:S02]  /*1b40*/  F2FP.F16.E5M2.UNPACK_B R25, R12 ;  /* 0x0000000cff19723e */ /* 0x000fe400020004ff */
[----:B------:R-:W0:Y:S01]  /*1b50*/  LDS.64 R12, [R13] ;  /* 0x000000000d0c7984 */ /* 0x000e220000000a00 */
[C---:B------:R-:W-:Y:S01]  /*1b60*/  HFMA2.BF16_V2 R28, R16.reuse.H0_H0, R14, R28 ;  /* 0x0000000e101c7231 */ /* 0x040fe2000020081c */
[----:B------:R-:W-:Y:S01]  /*1b70*/  LOP3.LUT R14, R20, 0xff, RZ, 0xc0, !PT ;  /* 0x000000ff140e7812 */ /* 0x000fe200078ec0ff */
[----:B------:R-:W-:-:S03]  /*1b80*/  HFMA2.BF16_V2 R30, R16.H0_H0, R15, R30 ;  /* 0x0000000f101e7231 */ /* 0x000fc6000020081e */
[----:B------:R-:W-:Y:S02]  /*1b90*/  F2FP.F16.E5M2.UNPACK_B R15, R14 ;  /* 0x0000000eff0f723e */ /* 0x000fe400020004ff */
[--C-:B------:R-:W-:Y:S02]  /*1ba0*/  SHF.R.U32.HI R14, RZ, 0x18, R20.reuse ;  /* 0x00000018ff0e7819 */ /* 0x100fe40000011614 */
[----:B------:R-:W-:Y:S01]  /*1bb0*/  SHF.R.U32.HI R20, RZ, 0x10, R20 ;  /* 0x00000010ff147819 */ /* 0x000fe20000011614 */
[----:B------:R-:W-:Y:S02]  /*1bc0*/  HADD2.F32 R36, -RZ, R36.H0_H0 ;  /* 0x20000024ff247230 */ /* 0x000fe40000004100 */
[----:B------:R-:W-:Y:S01]  /*1bd0*/  HADD2.F32 R37, -RZ, R37.H0_H0 ;  /* 0x20000025ff257230 */ /* 0x000fe20000004100 */
[----:B------:R-:W-:Y:S02]  /*1be0*/  LOP3.LUT R20, R20, 0xff, RZ, 0xc0, !PT ;  /* 0x000000ff14147812 */ /* 0x000fe400078ec0ff */
[----:B------:R-:W-:-:S02]  /*1bf0*/  F2FP.F16.E5M2.UNPACK_B R14, R14 ;  /* 0x0000000eff0e723e */ /* 0x000fc400020004ff */
[----:B------:R-:W-:Y:S02]  /*1c00*/  F2FP.BF16.F32.PACK_AB.RZ R36, R37, R36 ;  /* 0x000000242524723e */ /* 0x000fe400000190ff */
[----:B------:R-:W-:Y:S01]  /*1c10*/  F2FP.F16.E5M2.UNPACK_B R37, R20 ;  /* 0x00000014ff25723e */ /* 0x000fe200020004ff */
        /* <DEDUP_REMOVED lines=21> */
[----:B------:R-:W-:Y:S01]  /*1d70*/  HADD2.F32 R27, -RZ, R27.H0_H0 ;  /* 0x2000001bff1b7230 */ /* 0x000fe20000004100 */
[----:B------:R-:W-:Y:S01]  /*1d80*/  SHF.R.U32.HI R24, RZ, 0x18, R21 ;  /* 0x00000018ff187819 */ /* 0x000fe20000011615 */
[----:B------:R-:W-:-:S02]  /*1d90*/  HADD2.F32 R39, -RZ, R39.H0_H0 ;  /* 0x20000027ff277230 */ /* 0x000fc40000004100 */
[----:B------:R-:W-:Y:S01]  /*1da0*/  HADD2.F32 R40, -RZ, R40.H0_H0 ;  /* 0x20000028ff287230 */ /* 0x000fe20000004100 */
[----:B------:R-:W-:Y:S02]  /*1db0*/  F2FP.BF16.F32.PACK_AB.RZ R27, R36, R27 ;  /* 0x0000001b241b723e */ /* 0x000fe400000190ff */
[----:B------:R-:W-:Y:S02]  /*1dc0*/  F2FP.F16.E5M2.UNPACK_B R20, R24 ;  /* 0x00000018ff14723e */ /* 0x000fe400020004ff */
        /* <DEDUP_REMOVED lines=10> */
[----:B------:R-:W-:Y:S02]  /*1e70*/  F2FP.F16.E5M2.UNPACK_B R21, R21 ;  /* 0x00000015ff15723e */ /* 0x000fe400020004ff */
[----:B------:R-:W-:Y:S02]  /*1e80*/  SHF.R.U32.HI R24, RZ, 0x18, R22 ;  /* 0x00000018ff187819 */ /* 0x000fe40000011616 */
[----:B------:R-:W-:Y:S02]  /*1e90*/  F2FP.F16.E5M2.UNPACK_B R27, R27 ;  /* 0x0000001bff1b723e */ /* 0x000fe400020004ff */
[----:B------:R-:W-:-:S02]  /*1ea0*/  LOP3.LUT R20, R23, 0xff, RZ, 0xc0, !PT ;  /* 0x000000ff17147812 */ /* 0x000fc400078ec0ff */
[----:B------:R-:W-:Y:S01]  /*1eb0*/  SHF.R.U32.HI R22, RZ, 0x10, R22 ;  /* 0x00000010ff167819 */ /* 0x000fe20000011616 */
[----:B------:R-:W-:Y:S01]  /*1ec0*/  HFMA2.BF16_V2 R31, R16.H0_H0, R37, R31 ;  /* 0x00000025101f7231 */ /* 0x000fe2000020081f */
[----:B------:R-:W-:Y:S01]  /*1ed0*/  LOP3.LUT R41, R23, 0xffff, RZ, 0xc0, !PT ;  /* 0x0000ffff17297812 */ /* 0x000fe200078ec0ff */
[----:B------:R-:W-:Y:S01]  /*1ee0*/  HADD2.F32 R27, -RZ, R27.H0_H0 ;  /* 0x2000001bff1b7230 */ /* 0x000fe20000004100 */
[----:B------:R-:W-:Y:S01]  /*1ef0*/  F2FP.F16.E5M2.UNPACK_B R37, R20 ;  /* 0x00000014ff25723e */ /* 0x000fe200020004ff */
[----:B------:R-:W-:Y:S01]  /*1f00*/  HADD2.F32 R20, -RZ, R21.H0_H0 ;  /* 0x20000015ff147230 */ /* 0x000fe20000004100 */
[----:B------:R-:W-:Y:S02]  /*1f10*/  LOP3.LUT R36, R22, 0xff, RZ, 0xc0, !PT ;  /* 0x000000ff16247812 */ /* 0x000fe400078ec0ff */
[----:B------:R-:W-:Y:S02]  /*1f20*/  SHF.R.U32.HI R22, RZ, 0x8, R41 ;  /* 0x00000008ff167819 */ /* 0x000fe40000011629 */
[----:B------:R-:W-:-:S02]  /*1f30*/  F2FP.F16.E5M2.UNPACK_B R26, R26 ;  /* 0x0000001aff1a723e */ /* 0x000fc400020004ff */
[----:B------:R-:W-:Y:S02]  /*1f40*/  F2FP.F16.E5M2.UNPACK_B R22, R22 ;  /* 0x00000016ff16723e */ /* 0x000fe400020004ff */
[----:B------:R-:W-:Y:S01]  /*1f50*/  F2FP.BF16.F32.PACK_AB.RZ R27, R20, R27 ;  /* 0x0000001b141b723e */ /* 0x000fe200000190ff */
[----:B------:R-:W-:Y:S02]  /*1f60*/  VIADD R20, R11, 0x30 ;  /* 0x000000300b147836 */ /* 0x000fe40000000000 */
[----:B------:R-:W-:Y:S02]  /*1f70*/  HADD2.F32 R26, -RZ, R26.H0_H0 ;  /* 0x2000001aff1a7230 */ /* 0x000fe40000004100 */
[----:B------:R-:W-:Y:S01]  /*1f80*/  HADD2.F32 R37, -RZ, R37.H0_H0 ;  /* 0x20000025ff257230 */ /* 0x000fe20000004100 */
[----:B------:R-:W-:Y:S01]  /*1f90*/  LOP3.LUT R21, R20, 0xf8, RZ, 0xc0, !PT ;  /* 0x000000f814157812 */ /* 0x000fe200078ec0ff */
[----:B------:R-:W-:Y:S01]  /*1fa0*/  HADD2.F32 R22, -RZ, R22.H0_H0 ;  /* 0x20000016ff167230 */ /* 0x000fe20000004100 */
[----:B------:R-:W-:-:S02]  /*1fb0*/  F2FP.F16.E5M2.UNPACK_B R24, R24 ;  /* 0x00000018ff18723e */ /* 0x000fc400020004ff */
        /* <DEDUP_REMOVED lines=8> */
[----:B------:R-:W-:-:S02]  /*2040*/  F2FP.F16.E5M2.UNPACK_B R36, R36 ;  /* 0x00000024ff24723e */ /* 0x000fc400020004ff */
[----:B------:R-:W-:Y:S02]  /*2050*/  LOP3.LUT R35, R35, 0xff, RZ, 0xc0, !PT ;  /* 0x000000ff23237812 */ /* 0x000fe400078ec0ff */
[----:B------:R-:W-:Y:S01]  /*2060*/  F2FP.F16.E5M2.UNPACK_B R38, R38 ;  /* 0x00000026ff26723e */ /* 0x000fe200020004ff */
[----:B------:R-:W-:Y:S01]  /*2070*/  HADD2.F32 R36, -RZ, R36.H0_H0 ;  /* 0x20000024ff247230 */ /* 0x000fe20000004100 */
[----:B------:R-:W-:-:S03]  /*2080*/  F2FP.F16.E5M2.UNPACK_B R35, R35 ;  /* 0x00000023ff23723e */ /* 0x000fc600020004ff */
        /* <DEDUP_REMOVED lines=8> */
[----:B------:R-:W-:Y:S02]  /*2110*/  F2FP.F16.E5M2.UNPACK_B R37, R20 ;  /* 0x00000014ff25723e */ /* 0x000fe400020004ff */
        /* <DEDUP_REMOVED lines=8> */
[----:B------:R-:W-:Y:S02]  /*21a0*/  F2FP.F16.E5M2.UNPACK_B R35, R12 ;  /* 0x0000000cff23723e */ /* 0x000fe400020004ff */
[----:B------:R-:W-:Y:S02]  /*21b0*/  SHF.R.U32.HI R13, RZ, 0x10, R13 ;  /* 0x00000010ff0d7819 */ /* 0x000fe4000001160d */
        /* <DEDUP_REMOVED lines=9> */
[----:B------:R-:W-:Y:S02]  /*2250*/  F2FP.F16.E5M2.UNPACK_B R13, R12 ;  /* 0x0000000cff0d723e */ /* 0x000fe400020004ff */
[----:B------:R-:W-:Y:S02]  /*2260*/  LOP3.LUT R12, R14, 0xff, RZ, 0xc0, !PT ;  /* 0x000000ff0e0c7812 */ /* 0x000fe400078ec0ff */
[--C-:B------:R-:W-:Y:S02]  /*2270*/  SHF.R.U32.HI R27, RZ, 0x18, R14.reuse ;  /* 0x00000018ff1b7819 */ /* 0x100fe4000001160e */
[----:B------:R-:W-:Y:S01]  /*2280*/  SHF.R.U32.HI R14, RZ, 0x10, R14 ;  /* 0x00000010ff0e7819 */ /* 0x000fe2000001160e */
[----:B------:R-:W-:Y:S01]  /*2290*/  HADD2.F32 R23, -RZ, R23.H0_H0 ;  /* 0x20000017ff177230 */ /* 0x000fe20000004100 */
[----:B------:R-:W-:Y:S01]  /*22a0*/  F2FP.F16.E5M2.UNPACK_B R33, R33 ;  /* 0x00000021ff21723e */ /* 0x000fe200020004ff */
[----:B------:R-:W-:Y:S01]  /*22b0*/  HADD2.F32 R22, -RZ, R22.H0_H0 ;  /* 0x20000016ff167230 */ /* 0x000fe20000004100 */
[----:B------:R-:W-:Y:S01]  /*22c0*/  LOP3.LUT R36, R15, 0xffff, RZ, 0xc0, !PT ;  /* 0x0000ffff0f247812 */ /* 0x000fe200078ec0ff */
[----:B0-----:R-:W-:Y:S01]  /*22d0*/  IMAD.WIDE R20, R10, 0x10, R20 ;  /* 0x000000100a147825 */ /* 0x001fe200078e0214 */
[----:B------:R-:W-:-:S02]  /*22e0*/  F2FP.F16.E5M2.UNPACK_B R40, R29 ;  /* 0x0000001dff28723e */ /* 0x000fc400020004ff */
        /* <DEDUP_REMOVED lines=13> */
[----:B------:R-:W-:Y:S02]  /*23c0*/  F2FP.F16.E5M2.UNPACK_B R37, R35 ;  /* 0x00000023ff25723e */ /* 0x000fe400020004ff */
[----:B------:R-:W-:Y:S01]  /*23d0*/  SHF.R.U32.HI R35, RZ, 0x10, R15 ;  /* 0x00000010ff237819 */ /* 0x000fe2000001160f */
[----:B------:R-:W-:Y:S01]  /*23e0*/  HFMA2.BF16_V2 R32, R16.H0_H0, R33, R32 ;  /* 0x0000002110207231 */ /* 0x000fe20000200820 */
        /* <DEDUP_REMOVED lines=27> */
[----:B------:R-:W-:Y:S02]  /*25a0*/  F2FP.F16.E5M2.UNPACK_B R39, R15 ;  /* 0x0000000fff27723e */ /* 0x000fe400020004ff */
[----:B------:R-:W-:Y:S02]  /*25b0*/  F2FP.F16.E5M2.UNPACK_B R15, R12 ;  /* 0x0000000cff0f723e */ /* 0x000fe400020004ff */
[----:B------:R-:W0:Y:S01]  /*25c0*/  LDS.64 R12, [R13] ;  /* 0x000000000d0c7984 */ /* 0x000e220000000a00 */
[----:B------:R-:W-:-:S02]  /*25d0*/  LOP3.LUT R14, R20, 0xff, RZ, 0xc0, !PT ;  /* 0x000000ff140e7812 */ /* 0x000fc400078ec0ff */
[----:B------:R-:W-:Y:S02]  /*25e0*/  SHF.R.U32.HI R20, RZ, 0x10, R20 ;  /* 0x00000010ff147819 */ /* 0x000fe40000011614 */
[----:B------:R-:W-:Y:S02]  /*25f0*/  F2FP.F16.E5M2.UNPACK_B R14, R14 ;  /* 0x0000000eff0e723e */ /* 0x000fe400020004ff */
[----:B------:R-:W-:Y:S01]  /*2600*/  LOP3.LUT R20, R20, 0xff, RZ, 0xc0, !PT ;  /* 0x000000ff14147812 */ /* 0x000fe200078ec0ff */
[----:B------:R-:W-:Y:S02]  /*2610*/  HADD2.F32 R15, -RZ, R15.H0_H0 ;  /* 0x2000000fff0f7230 */ /* 0x000fe40000004100 */
[----:B------:R-:W-:Y:S01]  /*2620*/  HADD2.F32 R14, -RZ, R14.H0_H0 ;  /* 0x2000000eff0e7230 */ /* 0x000fe20000004100 */
[----:B------:R-:W-:Y:S01]  /*2630*/  F2FP.F16.E5M2.UNPACK_B R38, R20 ;  /* 0x00000014ff26723e */ /* 0x000fe200020004ff */
[----:B------:R-:W-:-:S04]  /*2640*/  HADD2.F32 R40, -RZ, R39.H0_H0 ;  /* 0x20000027ff287230 */ /* 0x000fc80000004100 */
[----:B------:R-:W-:Y:S01]  /*2650*/  HADD2.F32 R39, -RZ, R38.H0_H0 ;  /* 0x20000026ff277230 */ /* 0x000fe20000004100 */
[----:B------:R-:W-:Y:S01]  /*2660*/  F2FP.BF16.F32.PACK_AB.RZ R38, R15, R14 ;  /* 0x0000000e0f26723e */ /* 0x000fe200000190ff */
[----:B0-----:R-:W-:-:S06]  /*2670*/  IMAD.WIDE R12, R10, 0x10, R12 ;  /* 0x000000100a0c7825 */ /* 0x001fcc00078e020c */
[----:B------:R-:W2:Y:S01]  /*2680*/  LD.E.128 R12, desc[UR36][R12.64] ;  /* 0x000000240c0c7980 */ /* 0x000ea2000c101d00 */
[----:B------:R-:W-:Y:S02]  /*2690*/  F2FP.F16.E5M2.UNPACK_B R27, R27 ;  /* 0x0000001bff1b723e */ /* 0x000fe400020004ff */
[----:B------:R-:W-:-:S03]  /*26a0*/  F2FP.F16.E5M2.UNPACK_B R29, R29 ;  /* 0x0000001dff1d723e */ /* 0x000fc600020004ff */
        /* <DEDUP_REMOVED lines=9> */
[----:B------:R-:W-:-:S02]  /*2740*/  F2FP.F16.E5M2.UNPACK_B R35, R35 ;  /* 0x00000023ff23723e */ /* 0x000fc400020004ff */
[----:B------:R-:W-:Y:S02]  /*2750*/  F2FP.F16.E5M2.UNPACK_B R34, R34 ;  /* 0x00000022ff22723e */ /* 0x000fe400020004ff */
[----:B------:R-:W-:Y:S02]  /*2760*/  F2FP.F16.E5M2.UNPACK_B R36, R36 ;  /* 0x00000024ff24723e */ /* 0x000fe400020004ff */
        /* <DEDUP_REMOVED lines=10> */
[----:B------:R-:W-:Y:S02]  /*2810*/  F2FP.F16.E5M2.UNPACK_B R37, R37 ;  /* 0x00000025ff25723e */ /* 0x000fe400020004ff */
[----:B------:R-:W-:Y:S02]  /*2820*/  F2FP.F16.E5M2.UNPACK_B R20, R20 ;  /* 0x00000014ff14723e */ /* 0x000fe400020004ff */
[----:B------:R-:W-:Y:S02]  /*2830*/  F2FP.BF16.F32.PACK_AB.RZ R36, R35, R36 ;  /* 0x000000242324723e */ /* 0x000fe400000190ff */
[----:B------:R-:W-:Y:S02]  /*2840*/  F2FP.F16.E5M2.UNPACK_B R21, R21 ;  /* 0x00000015ff15723e */ /* 0x000fe400020004ff */
        /* <DEDUP_REMOVED lines=12> */
[----:B------:R-:W-:Y:S01]  /*2910*/  F2FP.F16.E5M2.UNPACK_B R29, R29 ;  /* 0x0000001dff1d723e */ /* 0x000fe200020004ff */
[----:B------:R-:W-:Y:S01]  /*2920*/  HFMA2.BF16_V2 R34, R16.H0_H0, R37, R24 ;  /* 0x0000002510227231 */ /* 0x000fe20000200818 */
[----:B------:R-:W-:Y:S02]  /*2930*/  F2FP.F16.E5M2.UNPACK_B R22, R22 ;  /* 0x00000016ff16723e */ /* 0x000fe400020004ff */
        /* <DEDUP_REMOVED lines=9> */
[----:B------:R-:W-:-:S02]  /*29d0*/  F2FP.F16.E5M2.UNPACK_B R25, R25 ;  /* 0x00000019ff19723e */ /* 0x000fc400020004ff */
[----:B------:R-:W-:Y:S01]  /*29e0*/  F2FP.F16.E5M2.UNPACK_B R23, R23 ;  /* 0x00000017ff17723e */ /* 0x000fe200020004ff */
[----:B------:R-:W-:Y:S01]  /*29f0*/  HFMA2.BF16_V2 R29, R16.H0_H0, R22, R27 ;  /* 0x00000016101d7231 */ /* 0x000fe2000020081b */
[----:B------:R-:W-:Y:S02]  /*2a00*/  F2FP.F16.E5M2.UNPACK_B R33, R33 ;  /* 0x00000021ff21723e */ /* 0x000fe400020004ff */
[----:B------:R-:W-:Y:S01]  /*2a10*/  F2FP.F16.E5M2.UNPACK_B R24, R24 ;  /* 0x00000018ff18723e */ /* 0x000fe200020004ff */
        /* <DEDUP_REMOVED lines=17> */
[----:B------:R-:W-:Y:S02]  /*2b30*/  F2FP.F16.E5M2.UNPACK_B R23, R22 ;  /* 0x00000016ff17723e */ /* 0x000fe400020004ff */
[----:B------:R-:W-:-:S02]  /*2b40*/  LOP3.LUT R22, R12, 0xff, RZ, 0xc0, !PT ;  /* 0x000000ff0c167812 */ /* 0x000fc400078ec0ff */
[--C-:B------:R-:W-:Y:S02]  /*2b50*/  SHF.R.U32.HI R36, RZ, 0x18, R12.reuse ;  /* 0x00000018ff247819 */ /* 0x100fe4000001160c */
[----:B------:R-:W-:Y:S02]  /*2b60*/  SHF.R.U32.HI R12, RZ, 0x10, R12 ;  /* 0x00000010ff0c7819 */ /* 0x000fe4000001160c */
[----:B------:R-:W-:Y:S02]  /*2b70*/  F2FP.F16.E5M2.UNPACK_B R22, R22 ;  /* 0x00000016ff16723e */ /* 0x000fe400020004ff */
[----:B------:R-:W-:Y:S02]  /*2b80*/  F2FP.F16.E5M2.UNPACK_B R38, R20 ;  /* 0x00000014ff26723e */ /* 0x000fe400020004ff */
[----:B------:R-:W-:Y:S02]  /*2b90*/  LOP3.LUT R20, R13, 0xff, RZ, 0xc0, !PT ;  /* 0x000000ff0d147812 */ /* 0x000fe400078ec0ff */
[----:B------:R-:W-:-:S02]  /*2ba0*/  SHF.R.U32.HI R21, RZ, 0x18, R13 ;  /* 0x00000018ff157819 */ /* 0x000fc4000001160d */
[----:B------:R-:W-:Y:S02]  /*2bb0*/  LOP3.LUT R12, R12, 0xff, RZ, 0xc0, !PT ;  /* 0x000000ff0c0c7812 */ /* 0x000fe400078ec0ff */
[----:B------:R-:W-:Y:S01]  /*2bc0*/  SHF.R.U32.HI R13, RZ, 0x10, R13 ;  /* 0x00000010ff0d7819 */ /* 0x000fe2000001160d */
[----:B------:R-:W-:Y:S01]  /*2bd0*/  HADD2.F32 R22, -RZ, R22.H0_H0 ;  /* 0x20000016ff167230 */ /* 0x000fe20000004100 */
[----:B------:R-:W-:Y:S01]  /*2be0*/  F2FP.F16.E5M2.UNPACK_B R36, R36 ;  /* 0x00000024ff24723e */ /* 0x000fe200020004ff */
[----:B------:R-:W-:Y:S01]  /*2bf0*/  HADD2.F32 R23, -RZ, R23.H0_H0 ;  /* 0x20000017ff177230 */ /* 0x000fe20000004100 */
[----:B------:R-:W-:Y:S02]  /*2c00*/  F2FP.F16.E5M2.UNPACK_B R12, R12 ;  /* 0x0000000cff0c723e */ /* 0x000fe400020004ff */
[----:B------:R-:W-:Y:S02]  /*2c10*/  LOP3.LUT R13, R13, 0xff, RZ, 0xc0, !PT ;  /* 0x000000ff0d0d7812 */ /* 0x000fe400078ec0ff */
[----:B------:R-:W-:Y:S01]  /*2c20*/  F2FP.BF16.F32.PACK_AB.RZ R22, R23, R22 ;  /* 0x000000161716723e */ /* 0x000fe200000190ff */
[----:B------:R-:W-:Y:S01]  /*2c30*/  HADD2.F32 R12, -RZ, R12.H0_H0 ;  /* 0x2000000cff0c7230 */ /* 0x000fe20000004100 */
[----:B------:R-:W-:Y:S01]  /*2c40*/  F2FP.F16.E5M2.UNPACK_B R39, R13 ;  /* 0x0000000dff27723e */ /* 0x000fe200020004ff */
[----:B------:R-:W-:-:S02]  /*2c50*/  HADD2.F32 R13, -RZ, R36.H0_H0 ;  /* 0x20000024ff0d7230 */ /* 0x000fc40000004100 */
[----:B------:R-:W-:-:S03]  /*2c60*/  HFMA2.BF16_V2 R32, R16.H0_H0, R22, R32 ;  /* 0x0000001610207231 */ /* 0x000fc60000200820 */
[----:B------:R-:W-:Y:S01]  /*2c70*/  F2FP.BF16.F32.PACK_AB.RZ R22, R13, R12 ;  /* 0x0000000c0d16723e */ /* 0x000fe200000190ff */
[----:B------:R-:W-:-:S05]  /*2c80*/  VIADD R12, R11, 0x48 ;  /* 0x000000480b0c7836 */ /* 0x000fca0000000000 */
[----:B------:R-:W-:-:S05]  /*2c90*/  LOP3.LUT R13, R12, 0xf8, RZ, 0xc0, !PT ;  /* 0x000000f80c0d7812 */ /* 0x000fca00078ec0ff */
[----:B------:R-:W-:Y:S01]  /*2ca0*/  IMAD.IADD R13, R4, 0x1, R13 ;  /* 0x00000001040d7824 */ /* 0x000fe200078e020d */
[----:B------:R-:W-:-:S05]  /*2cb0*/  F2FP.F16.E5M2.UNPACK_B R37, R20 ;  /* 0x00000014ff25723e */ /* 0x000fca00020004ff */
[----:B------:R-:W0:Y:S01]  /*2cc0*/  LDS.64 R12, [R13] ;  /* 0x000000000d0c7984 */ /* 0x000e220000000a00 */
[----:B------:R-:W-:Y:S02]  /*2cd0*/  F2FP.F16.E5M2.UNPACK_B R20, R21 ;  /* 0x00000015ff14723e */ /* 0x000fe400020004ff */
[C---:B------:R-:W-:Y:S01]  /*2ce0*/  LOP3.LUT R21, R14.reuse, 0xffff, RZ, 0xc0, !PT ;  /* 0x0000ffff0e157812 */ /* 0x040fe200078ec0ff */
[----:B------:R-:W-:Y:S01]  /*2cf0*/  HFMA2.BF16_V2 R31, R16.H0_H0, R22, R31 ;  /* 0x00000016101f7231 */ /* 0x000fe2000020081f */
[----:B------:R-:W-:Y:S02]  /*2d00*/  LOP3.LUT R22, R14, 0xff, RZ, 0xc0, !PT ;  /* 0x000000ff0e167812 */ /* 0x000fe400078ec0ff */
[----:B------:R-:W-:Y:S02]  /*2d10*/  SHF.R.U32.HI R21, RZ, 0x8, R21 ;  /* 0x00000008ff157819 */ /* 0x000fe40000011615 */
[----:B------:R-:W-:Y:S02]  /*2d20*/  F2FP.F16.E5M2.UNPACK_B R22, R22 ;  /* 0x00000016ff16723e */ /* 0x000fe400020004ff */
[----:B------:R-:W-:-:S03]  /*2d30*/  F2FP.F16.E5M2.UNPACK_B R21, R21 ;  /* 0x00000015ff15723e */ /* 0x000fc600020004ff */
        /* <DEDUP_REMOVED lines=13> */
[----:B------:R-:W-:Y:S01]  /*2e10*/  F2FP.F16.E5M2.UNPACK_B R23, R23 ;  /* 0x00000017ff17723e */ /* 0x000fe200020004ff */
[----:B------:R-:W-:Y:S01]  /*2e20*/  HADD2.F32 R38, -RZ, R38.H0_H0 ;  /* 0x20000026ff267230 */ /* 0x000fe20000004100 */
        /* <DEDUP_REMOVED lines=15> */
[----:B------:R3:W2:Y:S01]  /*2f20*/  LD.E.128 R20, desc[UR36][R12.64] ;  /* 0x000000240c147980 */ /* 0x0006a2000c101d00 */
[----:B------:R-:W-:-:S04]  /*2f30*/  SHF.R.U32.HI R15, RZ, 0x10, R15 ;  /* 0x00000010ff0f7819 */ /* 0x000fc8000001160f */
[----:B------:R-:W-:-:S04]  /*2f40*/  LOP3.LUT R15, R15, 0xff, RZ, 0xc0, !PT ;  /* 0x000000ff0f0f7812 */ /* 0x000fc800078ec0ff */
[----:B------:R-:W-:Y:S01]  /*2f50*/  F2FP.F16.E5M2.UNPACK_B R15, R15 ;  /* 0x0000000fff0f723e */ /* 0x000fe200020004ff */
[----:B------:R-:W-:Y:S02]  /*2f60*/  HFMA2.BF16_V2 R29, R16.H0_H0, R14, R29 ;  /* 0x0000000e101d7231 */ /* 0x000fe4000020081d */
[----:B------:R-:W-:Y:S01]  /*2f70*/  HADD2.F32 R14, -RZ, R37.H0_H0 ;  /* 0x20000025ff0e7230 */ /* 0x000fe20000004100 */
[----:B---3--:R-:W-:Y:S01]  /*2f80*/  LOP3.LUT R12, R24, 0xff, RZ, 0xc0, !PT ;  /* 0x000000ff180c7812 */ /* 0x008fe200078ec0ff */
[----:B------:R-:W-:-:S03]  /*2f90*/  HADD2.F32 R15, -RZ, R15.H0_H0 ;  /* 0x2000000fff0f7230 */ /* 0x000fc60000004100 */
[----:B------:R-:W-:Y:S02]  /*2fa0*/  F2FP.F16.E5M2.UNPACK_B R13, R12 ;  /* 0x0000000cff0d723e */ /* 0x000fe400020004ff */
        /* <DEDUP_REMOVED lines=8> */
[----:B------:R-:W-:Y:S02]  /*3030*/  F2FP.F16.E5M2.UNPACK_B R36, R14 ;  /* 0x0000000eff24723e */ /* 0x000fe400020004ff */
[----:B------:R-:W-:Y:S02]  /*3040*/  F2FP.F16.E5M2.UNPACK_B R38, R12 ;  /* 0x0000000cff26723e */ /* 0x000fe400020004ff */
[----:B------:R-:W-:Y:S02]  /*3050*/  SHF.R.U32.HI R24, RZ, 0x10, R24 ;  /* 0x00000010ff187819 */ /* 0x000fe40000011618 */
[----:B------:R-:W-:Y:S02]  /*3060*/  LOP3.LUT R12, R25, 0xff, RZ, 0xc0, !PT ;  /* 0x000000ff190c7812 */ /* 0x000fe400078ec0ff */
[--C-:B------:R-:W-:Y:S02]  /*3070*/  SHF.R.U32.HI R14, RZ, 0x18, R25.reuse ;  /* 0x00000018ff0e7819 */ /* 0x100fe40000011619 */
[----:B------:R-:W-:-:S02]  /*3080*/  SHF.R.U32.HI R25, RZ, 0x10, R25 ;  /* 0x00000010ff197819 */ /* 0x000fc40000011619 */
[----:B------:R-:W-:Y:S02]  /*3090*/  F2FP.F16.E5M2.UNPACK_B R15, R15 ;  /* 0x0000000fff0f723e */ /* 0x000fe400020004ff */
[----:B------:R-:W-:Y:S01]  /*30a0*/  LOP3.LUT R24, R24, 0xff, RZ, 0xc0, !PT ;  /* 0x000000ff18187812 */ /* 0x000fe200078ec0ff */
[C---:B------:R-:W-:Y:S01]  /*30b0*/  HFMA2.BF16_V2 R34, R16.reuse.H0_H0, R39, R34 ;  /* 0x0000002710227231 */ /* 0x040fe20000200822 */
[----:B------:R-:W-:Y:S01]  /*30c0*/  LOP3.LUT R25, R25, 0xff, RZ, 0xc0, !PT ;  /* 0x000000ff19197812 */ /* 0x000fe200078ec0ff */
[----:B------:R-:W-:Y:S01]  /*30d0*/  HADD2.F32 R13, -RZ, R13.H0_H0 ;  /* 0x2000000dff0d7230 */ /* 0x000fe20000004100 */
[----:B------:R-:W-:Y:S01]  /*30e0*/  F2FP.F16.E5M2.UNPACK_B R39, R14 ;  /* 0x0000000eff27723e */ /* 0x000fe200020004ff */
[----:B------:R-:W-:Y:S01]  /*30f0*/  HADD2.F32 R14, -RZ, R15.H0_H0 ;  /* 0x2000000fff0e7230 */ /* 0x000fe20000004100 */
        /* <DEDUP_REMOVED lines=43> */
[----:B------:R-:W-:Y:S02]  /*33b0*/  F2FP.F16.E5M2.UNPACK_B R36, R36 ;  /* 0x00000024ff24723e */ /* 0x000fe400020004ff */
[----:B------:R-:W-:-:S03]  /*33c0*/  F2FP.F16.E5M2.UNPACK_B R27, R27 ;  /* 0x0000001bff1b723e */ /* 0x000fc600020004ff */
        /* <DEDUP_REMOVED lines=11> */
[----:B------:R-:W-:Y:S02]  /*3480*/  F2FP.F16.E5M2.UNPACK_B R25, R12 ;  /* 0x0000000cff19723e */ /* 0x000fe400020004ff */
[----:B------:R-:W0:Y:S01]  /*3490*/  LDS.64 R12, [R13] ;  /* 0x000000000d0c7984 */ /* 0x000e220000000a00 */
        /* <DEDUP_REMOVED lines=19> */
[----:B------:R-:W-:Y:S02]  /*35d0*/  F2FP.F16.E5M2.UNPACK_B R39, R20 ;  /* 0x00000014ff27723e */ /* 0x000fe400020004ff */
[----:B------:R-:W-:-:S02]  /*35e0*/  F2FP.F16.E5M2.UNPACK_B R40, R24 ;  /* 0x00000018ff28723e */ /* 0x000fc400020004ff */
[--C-:B------:R-:W-:Y:S01]  /*35f0*/  SHF.R.U32.HI R24, RZ, 0x18, R21.reuse ;  /* 0x00000018ff187819 */ /* 0x100fe20000011615 */
[----:B------:R-:W-:Y:S02]  /*3600*/  HADD2.F32 R39, -RZ, R39.H0_H0 ;  /* 0x20000027ff277230 */ /* 0x000fe40000004100 */
[----:B------:R-:W-:Y:S01]  /*3610*/  HADD2.F32 R40, -RZ, R40.H0_H0 ;  /* 0x20000028ff287230 */ /* 0x000fe20000004100 */
[----:B------:R-:W-:Y:S02]  /*3620*/  F2FP.F16.E5M2.UNPACK_B R20, R24 ;  /* 0x00000018ff14723e */ /* 0x000fe400020004ff */
        /* <DEDUP_REMOVED lines=10> */
[----:B------:R-:W-:Y:S02]  /*36d0*/  F2FP.F16.E5M2.UNPACK_B R21, R21 ;  /* 0x00000015ff15723e */ /* 0x000fe400020004ff */
[----:B------:R-:W-:-:S02]  /*36e0*/  SHF.R.U32.HI R24, RZ, 0x18, R22 ;  /* 0x00000018ff187819 */ /* 0x000fc40000011616 */
[----:B------:R-:W-:Y:S02]  /*36f0*/  F2FP.F16.E5M2.UNPACK_B R27, R27 ;  /* 0x0000001bff1b723e */ /* 0x000fe400020004ff */
[C---:B------:R-:W-:Y:S02]  /*3700*/  LOP3.LUT R20, R23.reuse, 0xff, RZ, 0xc0, !PT ;  /* 0x000000ff17147812 */ /* 0x040fe400078ec0ff */
[----:B------:R-:W-:Y:S01]  /*3710*/  SHF.R.U32.HI R22, RZ, 0x10, R22 ;  /* 0x00000010ff167819 */ /* 0x000fe20000011616 */
[----:B------:R-:W-:Y:S01]  /*3720*/  HFMA2.BF16_V2 R31, R16.H0_H0, R37, R31 ;  /* 0x00000025101f7231 */ /* 0x000fe2000020081f */
[----:B------:R-:W-:Y:S01]  /*3730*/  LOP3.LUT R41, R23, 0xffff, RZ, 0xc0, !PT ;  /* 0x0000ffff17297812 */ /* 0x000fe200078ec0ff */
[----:B------:R-:W-:Y:S01]  /*3740*/  HADD2.F32 R27, -RZ, R27.H0_H0 ;  /* 0x2000001bff1b7230 */ /* 0x000fe20000004100 */
[----:B------:R-:W-:Y:S01]  /*3750*/  F2FP.F16.E5M2.UNPACK_B R37, R20 ;  /* 0x00000014ff25723e */ /* 0x000fe200020004ff */
[----:B------:R-:W-:Y:S01]  /*3760*/  HADD2.F32 R20, -RZ, R21.H0_H0 ;  /* 0x20000015ff147230 */ /* 0x000fe20000004100 */
[----:B------:R-:W-:-:S02]  /*3770*/  LOP3.LUT R36, R22, 0xff, RZ, 0xc0, !PT ;  /* 0x000000ff16247812 */ /* 0x000fc400078ec0ff */
[----:B------:R-:W-:Y:S02]  /*3780*/  SHF.R.U32.HI R22, RZ, 0x8, R41 ;  /* 0x00000008ff167819 */ /* 0x000fe40000011629 */
[----:B------:R-:W-:Y:S02]  /*3790*/  F2FP.F16.E5M2.UNPACK_B R26, R26 ;  /* 0x0000001aff1a723e */ /* 0x000fe400020004ff */
        /* <DEDUP_REMOVED lines=41> */
[----:B------:R-:W-:Y:S02]  /*3a30*/  LOP3.LUT R13, R13, 0xff, RZ, 0xc0, !PT ;  /* 0x000000ff0d0d7812 */ /* 0x000fe400078ec0ff */
[----:B------:R-:W-:Y:S02]  /*3a40*/  SHF.R.U32.HI R27, RZ, 0x8, R27 ;  /* 0x00000008ff1b7819 */ /* 0x000fe4000001161b */
[----:B------:R-:W-:Y:S02]  /*3a50*/  SHF.R.U32.HI R12, RZ, 0x8, R12 ;  /* 0x00000008ff0c7819 */ /* 0x000fe4000001160c */
[----:B------:R-:W-:Y:S02]  /*3a60*/  F2FP.F16.E5M2.UNPACK_B R39, R13 ;  /* 0x0000000dff27723e */ /* 0x000fe400020004ff */
[----:B------:R-:W-:Y:S02]  /*3a70*/  SHF.R.U32.HI R22, RZ, 0x8, R22 ;  /* 0x00000008ff167819 */ /* 0x000fe40000011616 */
[----:B------:R-:W-:-:S02]  /*3a80*/  F2FP.F16.E5M2.UNPACK_B R38, R27 ;  /* 0x0000001bff26723e */ /* 0x000fc400020004ff */
[----:B------:R-:W-:Y:S02]  /*3a90*/  F2FP.F16.E5M2.UNPACK_B R13, R12 ;  /* 0x0000000cff0d723e */ /* 0x000fe400020004ff */
[----:B------:R-:W-:Y:S02]  /*3aa0*/  LOP3.LUT R12, R14, 0xff, RZ, 0xc0, !PT ;  /* 0x000000ff0e0c7812 */ /* 0x000fe400078ec0ff */
[--C-:B------:R-:W-:Y:S02]  /*3ab0*/  SHF.R.U32.HI R27, RZ, 0x18, R14.reuse ;  /* 0x00000018ff1b7819 */ /* 0x100fe4000001160e */
[----:B------:R-:W-:Y:S02]  /*3ac0*/  SHF.R.U32.HI R14, RZ, 0x10, R14 ;  /* 0x00000010ff0e7819 */ /* 0x000fe4000001160e */
[----:B------:R-:W-:Y:S02]  /*3ad0*/  F2FP.F16.E5M2.UNPACK_B R34, R34 ;  /* 0x00000022ff22723e */ /* 0x000fe400020004ff */
[----:B------:R-:W-:-:S02]  /*3ae0*/  LOP3.LUT R36, R15, 0xffff, RZ, 0xc0, !PT ;  /* 0x0000ffff0f247812 */ /* 0x000fc400078ec0ff */
[----:B------:R-:W-:Y:S02]  /*3af0*/  F2FP.F16.E5M2.UNPACK_B R23, R23 ;  /* 0x00000017ff17723e */ /* 0x000fe400020004ff */
[----:B------:R-:W-:Y:S02]  /*3b00*/  F2FP.F16.E5M2.UNPACK_B R22, R22 ;  /* 0x00000016ff16723e */ /* 0x000fe400020004ff */
[----:B------:R-:W-:Y:S02]  /*3b10*/  F2FP.F16.E5M2.UNPACK_B R40, R33 ;  /* 0x00000021ff28723e */ /* 0x000fe400020004ff */
        /* <DEDUP_REMOVED lines=16> */
[----:B------:R-:W-:Y:S02]  /*3c20*/  F2FP.F16.E5M2.UNPACK_B R37, R36 ;  /* 0x00000024ff25723e */ /* 0x000fe400020004ff */
[----:B------:R-:W-:-:S02]  /*3c30*/  LOP3.LUT R34, R15, 0xff, RZ, 0xc0, !PT ;  /* 0x000000ff0f227812 */ /* 0x000fc400078ec0ff */
[----:B------:R-:W-:Y:S01]  /*3c40*/  SHF.R.U32.HI R36, RZ, 0x10, R15 ;  /* 0x00000010ff247819 */ /* 0x000fe2000001160f */
[----:B------:R-:W-:Y:S01]  /*3c50*/  HFMA2.BF16_V2 R31, R16.H0_H0, R35, R31 ;  /* 0x00000023101f7231 */ /* 0x000fe2000020081f */
[----:B------:R-:W-:Y:S02]  /*3c60*/  F2FP.F16.E5M2.UNPACK_B R12, R12 ;  /* 0x0000000cff0c723e */ /* 0x000fe400020004ff */
[----:B------:R-:W-:Y:S02]  /*3c70*/  F2FP.F16.E5M2.UNPACK_B R14, R14 ;  /* 0x0000000eff0e723e */ /* 0x000fe400020004ff */
[----:B------:R-:W-:Y:S02]  /*3c80*/  F2FP.F16.E5M2.UNPACK_B R35, R34 ;  /* 0x00000022ff23723e */ /* 0x000fe400020004ff */
[----:B------:R-:W-:Y:S01]  /*3c90*/  LOP3.LUT R36, R36, 0xff, RZ, 0xc0, !PT ;  /* 0x000000ff24247812 */ /* 0x000fe200078ec0ff */
[----:B------:R-:W-:Y:S02]  /*3ca0*/  HADD2.F32 R12, -RZ, R12.H0_H0 ;  /* 0x2000000cff0c7230 */ /* 0x000fe40000004100 */
[----:B------:R-:W-:Y:S01]  /*3cb0*/  HADD2.F32 R15, -RZ, R13.H0_H0 ;  /* 0x2000000dff0f7230 */ /* 0x000fe20000004100 */
[----:B------:R-:W-:Y:S01]  /*3cc0*/  F2FP.F16.E5M2.UNPACK_B R36, R36 ;  /* 0x00000024ff24723e */ /* 0x000fe200020004ff */
        /* <DEDUP_REMOVED lines=19> */
[----:B------:R-:W-:Y:S02]  /*3e00*/  F2FP.F16.E5M2.UNPACK_B R14, R15 ;  /* 0x0000000fff0e723e */ /* 0x000fe400020004ff */
[----:B------:R-:W-:Y:S02]  /*3e10*/  SHF.R.U32.HI R15, RZ, 0x18, R20 ;  /* 0x00000018ff0f7819 */ /* 0x000fe40000011614 */
[----:B------:R-:W-:-:S02]  /*3e20*/  SHF.R.U32.HI R12, RZ, 0x8, R12 ;  /* 0x00000008ff0c7819 */ /* 0x000fc4000001160c */
[----:B------:R-:W-:Y:S02]  /*3e30*/  F2FP.F16.E5M2.UNPACK_B R39, R15 ;  /* 0x0000000fff27723e */ /* 0x000fe400020004ff */
[----:B------:R-:W-:Y:S02]  /*3e40*/  F2FP.F16.E5M2.UNPACK_B R15, R12 ;  /* 0x0000000cff0f723e */ /* 0x000fe400020004ff */
[----:B------:R-:W0:Y:S01]  /*3e50*/  LDS.64 R12, [R13] ;  /* 0x000000000d0c7984 */ /* 0x000e220000000a00 */
[----:B------:R-:W-:-:S04]  /*3e60*/  SHF.R.U32.HI R20, RZ, 0x10, R20 ;  /* 0x00000010ff147819 */ /* 0x000fc80000011614 */
        /* <DEDUP_REMOVED lines=12> */
[----:B------:R-:W-:Y:S01]  /*3f30*/  HADD2.F32 R33, -RZ, R33.H0_H0 ;  /* 0x20000021ff217230 */ /* 0x000fe20000004100 */
[----:B------:R-:W-:-:S04]  /*3f40*/  SHF.R.U32.HI R36, RZ, 0x18, R21 ;  /* 0x00000018ff247819 */ /* 0x000fc80000011615 */
[----:B------:R-:W-:Y:S02]  /*3f50*/  F2FP.BF16.F32.PACK_AB.RZ R33, R34, R33 ;  /* 0x000000212221723e */ /* 0x000fe400000190ff */
[C---:B------:R-:W-:Y:S02]  /*3f60*/  LOP3.LUT R34, R21.reuse, 0xffff, RZ, 0xc0, !PT ;  /* 0x0000ffff15227812 */ /* 0x040fe400078ec0ff */
[----:B------:R-:W-:Y:S02]  /*3f70*/  LOP3.LUT R35, R21, 0xff, RZ, 0xc0, !PT ;  /* 0x000000ff15237812 */ /* 0x000fe400078ec0ff */
[----:B------:R-:W-:Y:S02]  /*3f80*/  SHF.R.U32.HI R34, RZ, 0x8, R34 ;  /* 0x00000008ff227819 */ /* 0x000fe40000011622 */
[----:B------:R-:W-:Y:S02]  /*3f90*/  F2FP.F16.E5M2.UNPACK_B R36, R36 ;  /* 0x00000024ff24723e */ /* 0x000fe400020004ff */
[----:B------:R-:W-:-:S02]  /*3fa0*/  F2FP.F16.E5M2.UNPACK_B R34, R34 ;  /* 0x00000022ff22723e */ /* 0x000fc400020004ff */
        /* <DEDUP_REMOVED lines=28> */
[C---:B------:R-:W-:Y:S01]  /*4170*/  HFMA2.BF16_V2 R35, R16.reuse.H0_H0, R36, R25 ;  /* 0x0000002410237231 */ /* 0x040fe20000200819 */
[----:B------:R-:W-:Y:S01]  /*4180*/  F2FP.F16.E5M2.UNPACK_B R22, R22 ;  /* 0x00000016ff16723e */ /* 0x000fe200020004ff */
        /* <DEDUP_REMOVED lines=202> */
[----:B------:R-:W-:Y:S02]  /*4e30*/  F2FP.F16.E5M2.UNPACK_B R38, R20 ;  /* 0x00000014ff26723e */ /* 0x000fe400020004ff */
[----:B------:R-:W-:Y:S02]  /*4e40*/  F2FP.F16.E5M2.UNPACK_B R39, R25 ;  /* 0x00000019ff27723e */ /* 0x000fe400020004ff */
[----:B------:R-:W-:Y:S01]  /*4e50*/  SHF.R.U32.HI R25, RZ, 0x18, R21 ;  /* 0x00000018ff197819 */ /* 0x000fe20000011615 */
[----:B------:R-:W-:-:S02]  /*4e60*/  HADD2.F32 R38, -RZ, R38.H0_H0 ;  /* 0x20000026ff267230 */ /* 0x000fc40000004100 */
[----:B------:R-:W-:Y:S01]  /*4e70*/  HADD2.F32 R39, -RZ, R39.H0_H0 ;  /* 0x20000027ff277230 */ /* 0x000fe20000004100 */
[----:B------:R-:W-:Y:S02]  /*4e80*/  F2FP.F16.E5M2.UNPACK_B R20, R25 ;  /* 0x00000019ff14723e */ /* 0x000fe400020004ff */
        /* <DEDUP_REMOVED lines=25> */
[----:B------:R-:W-:Y:S01]  /*5020*/  VIADD R20, R11, 0x80 ;  /* 0x000000800b147836 */ /* 0x000fe20000000000 */
[----:B------:R-:W-:Y:S01]  /*5030*/  F2FP.F16.E5M2.UNPACK_B R25, R25 ;  /* 0x00000019ff19723e */ /* 0x000fe200020004ff */
[----:B------:R-:W-:Y:S01]  /*5040*/  HADD2.F32 R26, -RZ, R26.H0_H0 ;  /* 0x2000001aff1a7230 */ /* 0x000fe20000004100 */
[----:B------:R-:W-:Y:S01]  /*5050*/  F2FP.F16.E5M2.UNPACK_B R36, R36 ;  /* 0x00000024ff24723e */ /* 0x000fe200020004ff */
        /* <DEDUP_REMOVED lines=13> */
[----:B------:R-:W-:Y:S01]  /*5130*/  F2FP.F16.E5M2.UNPACK_B R38, R38 ;  /* 0x00000026ff26723e */ /* 0x000fe200020004ff */
[----:B------:R-:W-:Y:S01]  /*5140*/  HFMA2.BF16_V2 R26, R16.H0_H0, R37, R33 ;  /* 0x00000025101a7231 */ /* 0x000fe20000200821 */
[----:B------:R-:W-:-:S03]  /*5150*/  F2FP.F16.E5M2.UNPACK_B R23, R23 ;  /* 0x00000017ff17723e */ /* 0x000fc600020004ff */
        /* <DEDUP_REMOVED lines=78> */
[----:B------:R-:W-:Y:S02]  /*5640*/  F2FP.F16.E5M2.UNPACK_B R27, R27 ;  /* 0x0000001bff1b723e */ /* 0x000fe400020004ff */
[----:B------:R-:W-:-:S03]  /*5650*/  F2FP.F16.E5M2.UNPACK_B R33, R33 ;  /* 0x00000021ff21723e */ /* 0x000fc600020004ff */
[----:B------:R-:W-:Y:S02]  /*5660*/  HADD2.F32 R34, -RZ, R27.H0_H0 ;  /* 0x2000001bff227230 */ /* 0x000fe40000004100 */
[----:B------:R-:W-:-:S05]  /*5670*/  HADD2.F32 R33, -RZ, R33.H0_H0 ;  /* 0x20000021ff217230 */ /* 0x000fca0000004100 */
[----:B------:R-:W-:-:S05]  /*5680*/  F2FP.BF16.F32.PACK_AB.RZ R33, R34, R33 ;  /* 0x000000212221723e */ /* 0x000fca00000190ff */
[----:B------:R-:W-:Y:S01]  /*5690*/  HFMA2.BF16_V2 R29, R16.H0_H0, R33, R29 ;  /* 0x00000021101d7231 */ /* 0x000fe2000020081d */
[C---:B--2---:R-:W-:Y:S02]  /*56a0*/  LOP3.LUT R15, R20.reuse, 0xff, RZ, 0xc0, !PT ;  /* 0x000000ff140f7812 */ /* 0x044fe400078ec0ff */
[----:B------:R-:W-:Y:S02]  /*56b0*/  LOP3.LUT R12, R20, 0xffff, RZ, 0xc0, !PT ;  /* 0x0000ffff140c7812 */ /* 0x000fe400078ec0ff */
[----:B------:R-:W-:Y:S02]  /*56c0*/  F2FP.F16.E5M2.UNPACK_B R14, R15 ;  /* 0x0000000fff0e723e */ /* 0x000fe400020004ff */
[----:B------:R-:W-:Y:S02]  /*56d0*/  SHF.R.U32.HI R15, RZ, 0x18, R20 ;  /* 0x00000018ff0f7819 */ /* 0x000fe40000011614 */
[----:B------:R-:W-:Y:S02]  /*56e0*/  SHF.R.U32.HI R12, RZ, 0x8, R12 ;  /* 0x00000008ff0c7819 */ /* 0x000fe4000001160c */
[----:B------:R-:W-:-:S02]  /*56f0*/  F2FP.F16.E5M2.UNPACK_B R39, R15 ;  /* 0x0000000fff27723e */ /* 0x000fc400020004ff */
[----:B------:R-:W-:Y:S02]  /*5700*/  F2FP.F16.E5M2.UNPACK_B R15, R12 ;  /* 0x0000000cff0f723e */ /* 0x000fe400020004ff */
[----:B------:R-:W0:Y:S01]  /*5710*/  LDS.64 R12, [R13] ;  /* 0x000000000d0c7984 */ /* 0x000e220000000a00 */
[----:B------:R-:W-:-:S04]  /*5720*/  SHF.R.U32.HI R20, RZ, 0x10, R20 ;  /* 0x00000010ff147819 */ /* 0x000fc80000011614 */
[----:B------:R-:W-:Y:S02]  /*5730*/  LOP3.LUT R20, R20, 0xff, RZ, 0xc0, !PT ;  /* 0x000000ff14147812 */ /* 0x000fe400078ec0ff */
[C---:B------:R-:W-:Y:S02]  /*5740*/  LOP3.LUT R34, R21.reuse, 0xffff, RZ, 0xc0, !PT ;  /* 0x0000ffff15227812 */ /* 0x040fe400078ec0ff */
[----:B------:R-:W-:Y:S02]  /*5750*/  LOP3.LUT R35, R21, 0xff, RZ, 0xc0, !PT ;  /* 0x000000ff15237812 */ /* 0x000fe400078ec0ff */
[--C-:B------:R-:W-:Y:S02]  /*5760*/  SHF.R.U32.HI R36, RZ, 0x18, R21.reuse ;  /* 0x00000018ff247819 */ /* 0x100fe40000011615 */
[----:B------:R-:W-:Y:S02]  /*5770*/  F2FP.F16.E5M2.UNPACK_B R38, R20 ;  /* 0x00000014ff26723e */ /* 0x000fe400020004ff */
        /* <DEDUP_REMOVED lines=18> */
[----:B------:R-:W-:Y:S02]  /*58a0*/  F2FP.F16.E5M2.UNPACK_B R36, R36 ;  /* 0x00000024ff24723e */ /* 0x000fe400020004ff */
[----:B------:R-:W-:Y:S02]  /*58b0*/  F2FP.F16.E5M2.UNPACK_B R34, R34 ;  /* 0x00000022ff22723e */ /* 0x000fe400020004ff */
[----:B------:R-:W-:Y:S01]  /*58c0*/  F2FP.F16.E5M2.UNPACK_B R35, R35 ;  /* 0x00000023ff23723e */ /* 0x000fe200020004ff */
[----:B------:R-:W-:Y:S02]  /*58d0*/  HFMA2.BF16_V2 R32, R16.H0_H0, R38, R32 ;  /* 0x0000002610207231 */ /* 0x000fe40000200820 */
[----:B------:R-:W-:-:S02]  /*58e0*/  HADD2.F32 R38, -RZ, R36.H0_H0 ;  /* 0x20000024ff267230 */ /* 0x000fc40000004100 */
[----:B------:R-:W-:Y:S02]  /*58f0*/  HADD2.F32 R36, -RZ, R34.H0_H0 ;  /* 0x20000022ff247230 */ /* 0x000fe40000004100 */
[----:B------:R-:W-:Y:S02]  /*5900*/  HADD2.F32 R35, -RZ, R35.H0_H0 ;  /* 0x20000023ff237230 */ /* 0x000fe40000004100 */
[----:B------:R-:W-:Y:S01]  /*5910*/  VIADD R34, R11, 0x90 ;  /* 0x000000900b227836 */ /* 0x000fe20000000000 */
[----:B------:R-:W-:Y:S02]  /*5920*/  F2FP.F16.E5M2.UNPACK_B R37, R37 ;  /* 0x00000025ff25723e */ /* 0x000fe400020004ff */
[----:B------:R-:W-:Y:S02]  /*5930*/  F2FP.F16.E5M2.UNPACK_B R20, R20 ;  /* 0x00000014ff14723e */ /* 0x000fe400020004ff */
[----:B------:R-:W-:Y:S02]  /*5940*/  F2FP.BF16.F32.PACK_AB.RZ R36, R36, R35 ;  /* 0x000000232424723e */ /* 0x000fe400000190ff */
[----:B------:R-:W-:-:S02]  /*5950*/  F2FP.F16.E5M2.UNPACK_B R21, R21 ;  /* 0x00000015ff15723e */ /* 0x000fc400020004ff */
        /* <DEDUP_REMOVED lines=13> */
[----:B------:R-:W-:Y:S02]  /*5a30*/  F2FP.F16.E5M2.UNPACK_B R22, R22 ;  /* 0x00000016ff16723e */ /* 0x000fe400020004ff */
[----:B------:R-:W-:-:S02]  /*5a40*/  LOP3.LUT R23, R23, 0xff, RZ, 0xc0, !PT ;  /* 0x000000ff17177812 */ /* 0x000fc400078ec0ff */
        /* <DEDUP_REMOVED lines=224> */
[----:B------:R-:W-:Y:S01]  /*6850*/  F2FP.BF16.F32.PACK_AB.RZ R27, R20, R27 ;  /* 0x0000001b141b723e */ /* 0x000fe200000190ff */
[----:B------:R-:W-:Y:S01]  /*6860*/  VIADD R20, R11, 0xa8 ;  /* 0x000000a80b147836 */ /* 0x000fe20000000000 */
[----:B------:R-:W-:Y:S01]  /*6870*/  F2FP.F16.E5M2.UNPACK_B R22, R22 ;  /* 0x00000016ff16723e */ /* 0x000fe200020004ff */
        /* <DEDUP_REMOVED lines=8> */
[----:B------:R-:W-:Y:S01]  /*6900*/  F2FP.F16.E5M2.UNPACK_B R26, R26 ;  /* 0x0000001aff1a723e */ /* 0x000fe200020004ff */
[C---:B------:R-:W-:Y:S01]  /*6910*/  HFMA2.BF16_V2 R30, R16.reuse.H0_H0, R27, R30 ;  /* 0x0000001b101e7231 */ /* 0x040fe2000020081e */
[----:B------:R-:W-:Y:S01]  /*6920*/  F2FP.F16.E5M2.UNPACK_B R38, R38 ;  /* 0x00000026ff26723e */ /* 0x000fe200020004ff */
[----:B------:R-:W-:Y:S01]  /*6930*/  HFMA2.BF16_V2 R27, R16.H0_H0, R37, R33 ;  /* 0x00000025101b7231 */ /* 0x000fe20000200821 */
[----:B------:R-:W-:Y:S01]  /*6940*/  F2FP.F16.E5M2.UNPACK_B R23, R23 ;  /* 0x00000017ff17723e */ /* 0x000fe200020004ff */
[----:B------:R-:W-:Y:S01]  /*6950*/  HADD2.F32 R26, -RZ, R26.H0_H0 ;  /* 0x2000001aff1a7230 */ /* 0x000fe20000004100 */
[----:B------:R-:W-:-:S02]  /*6960*/  F2FP.F16.E5M2.UNPACK_B R25, R25 ;  /* 0x00000019ff19723e */ /* 0x000fc400020004ff */
[----:B------:R-:W-:Y:S01]  /*6970*/  F2FP.F16.E5M2.UNPACK_B R36, R36 ;  /* 0x00000024ff24723e */ /* 0x000fe200020004ff */
        /* <DEDUP_REMOVED lines=49> */
[----:B------:R-:W-:-:S03]  /*6c90*/  F2FP.F16.E5M2.UNPACK_B R12, R12 ;  /* 0x0000000cff0c723e */ /* 0x000fc600020004ff */
[----:B------:R-:W-:Y:S01]  /*6ca0*/  HFMA2.BF16_V2 R31, R16.H0_H0, R35, R31 ;  /* 0x00000023101f7231 */ /* 0x000fe2000020081f */
[--C-:B------:R-:W-:Y:S02]  /*6cb0*/  SHF.R.U32.HI R35, RZ, 0x18, R15.reuse ;  /* 0x00000018ff237819 */ /* 0x100fe4000001160f */
[----:B------:R-:W-:Y:S02]  /*6cc0*/  LOP3.LUT R34, R15, 0xff, RZ, 0xc0, !PT ;  /* 0x000000ff0f227812 */ /* 0x000fe400078ec0ff */
[----:B------:R-:W-:Y:S01]  /*6cd0*/  F2FP.F16.E5M2.UNPACK_B R36, R35 ;  /* 0x00000023ff24723e */ /* 0x000fe200020004ff */
[----:B------:R-:W-:Y:S01]  /*6ce0*/  HADD2.F32 R12, -RZ, R12.H0_H0 ;  /* 0x2000000cff0c7230 */ /* 0x000fe20000004100 */
[----:B------:R-:W-:Y:S01]  /*6cf0*/  SHF.R.U32.HI R35, RZ, 0x10, R15 ;  /* 0x00000010ff237819 */ /* 0x000fe2000001160f */
[----:B------:R-:W-:Y:S01]  /*6d00*/  HADD2.F32 R15, -RZ, R13.H0_H0 ;  /* 0x2000000dff0f7230 */ /* 0x000fe20000004100 */
[----:B------:R-:W-:Y:S02]  /*6d10*/  F2FP.F16.E5M2.UNPACK_B R14, R14 ;  /* 0x0000000eff0e723e */ /* 0x000fe400020004ff */
[----:B------:R-:W-:-:S02]  /*6d20*/  F2FP.F16.E5M2.UNPACK_B R34, R34 ;  /* 0x00000022ff22723e */ /* 0x000fc400020004ff */
        /* <DEDUP_REMOVED lines=13> */
[----:B------:R-:W-:Y:S01]  /*6e00*/  F2FP.F16.E5M2.UNPACK_B R35, R35 ;  /* 0x00000023ff23723e */ /* 0x000fe200020004ff */
[----:B------:R-:W-:-:S04]  /*6e10*/  HADD2.F32 R36, -RZ, R36.H0_H0 ;  /* 0x20000024ff247230 */ /* 0x000fc80000004100 */
[----:B------:R-:W-:Y:S02]  /*6e20*/  HADD2.F32 R35, -RZ, R35.H0_H0 ;  /* 0x20000023ff237230 */ /* 0x000fe40000004100 */
[----:B------:R-:W-:Y:S02]  /*6e30*/  HADD2.F32 R37, -RZ, R37.H0_H0 ;  /* 0x20000025ff257230 */ /* 0x000fe40000004100 */
[----:B------:R-:W-:Y:S01]  /*6e40*/  HADD2.F32 R38, -RZ, R38.H0_H0 ;  /* 0x20000026ff267230 */ /* 0x000fe20000004100 */
[----:B------:R-:W-:Y:S02]  /*6e50*/  F2FP.BF16.F32.PACK_AB.RZ R35, R36, R35 ;  /* 0x000000232423723e */ /* 0x000fe400000190ff */
[----:B------:R-:W-:Y:S02]  /*6e60*/  F2FP.F16.E5M2.UNPACK_B R28, R28 ;  /* 0x0000001cff1c723e */ /* 0x000fe400020004ff */
[----:B------:R-:W-:Y:S01]  /*6e70*/  F2FP.F16.E5M2.UNPACK_B R33, R33 ;  /* 0x00000021ff21723e */ /* 0x000fe200020004ff */
        /* <DEDUP_REMOVED lines=24> */
[----:B------:R-:W-:Y:S02]  /*7000*/  F2FP.F16.E5M2.UNPACK_B R14, R14 ;  /* 0x0000000eff0e723e */ /* 0x000fe400020004ff */
        /* <DEDUP_REMOVED lines=15> */
[----:B------:R-:W-:Y:S02]  /*7100*/  F2FP.F16.E5M2.UNPACK_B R35, R35 ;  /* 0x00000023ff23723e */ /* 0x000fe400020004ff */
[----:B------:R-:W-:-:S02]  /*7110*/  F2FP.F16.E5M2.UNPACK_B R34, R34 ;  /* 0x00000022ff22723e */ /* 0x000fc400020004ff */
[----:B------:R-:W-:Y:S01]  /*7120*/  F2FP.F16.E5M2.UNPACK_B R36, R36 ;  /* 0x00000024ff24723e */ /* 0x000fe200020004ff */
[----:B------:R-:W-:Y:S02]  /*7130*/  HFMA2.BF16_V2 R32, R16.H0_H0, R38, R32 ;  /* 0x0000002610207231 */ /* 0x000fe40000200820 */
[----:B------:R-:W-:Y:S02]  /*7140*/  HADD2.F32 R38, -RZ, R35.H0_H0 ;  /* 0x20000023ff267230 */ /* 0x000fe40000004100 */
[----:B------:R-:W-:Y:S02]  /*7150*/  HADD2.F32 R35, -RZ, R34.H0_H0 ;  /* 0x20000022ff237230 */ /* 0x000fe40000004100 */
[----:B------:R-:W-:Y:S01]  /*7160*/  HADD2.F32 R36, -RZ, R36.H0_H0 ;  /* 0x20000024ff247230 */ /* 0x000fe20000004100 */
[----:B------:R-:W-:Y:S01]  /*7170*/  F2FP.F16.E5M2.UNPACK_B R21, R21 ;  /* 0x00000015ff15723e */ /* 0x000fe200020004ff */
[----:B------:R-:W-:Y:S01]  /*7180*/  VIADD R34, R11, 0xb8 ;  /* 0x000000b80b227836 */ /* 0x000fe20000000000 */
[----:B------:R-:W-:-:S02]  /*7190*/  F2FP.F16.E5M2.UNPACK_B R20, R20 ;  /* 0x00000014ff14723e */ /* 0x000fc400020004ff */
        /* <DEDUP_REMOVED lines=9> */
[----:B------:R-:W-:Y:S02]  /*7230*/  F2FP.F16.E5M2.UNPACK_B R28, R28 ;  /* 0x0000001cff1c723e */ /* 0x000fe400020004ff */
[----:B------:R-:W-:Y:S01]  /*7240*/  F2FP.F16.E5M2.UNPACK_B R33, R33 ;  /* 0x00000021ff21723e */ /* 0x000fe200020004ff */
[----:B------:R-:W-:Y:S01]  /*7250*/  HFMA2.BF16_V2 R24, R16.H0_H0, R36, R24 ;  /* 0x0000002410187231 */ /* 0x000fe20000200818 */
[----:B------:R-:W-:Y:S01]  /*7260*/  SHF.R.U32.HI R23, RZ, 0x10, R23 ;  /* 0x00000010ff177819 */ /* 0x000fe20000011617 */
[----:B------:R-:W-:Y:S01]  /*7270*/  HADD2.F32 R28, -RZ, R28.H0_H0 ;  /* 0x2000001cff1c7230 */ /* 0x000fe20000004100 */
[----:B------:R-:W-:Y:S01]  /*7280*/  F2FP.F16.E5M2.UNPACK_B R22, R22 ;  /* 0x00000016ff16723e */ /* 0x000fe200020004ff */
[----:B------:R-:W0:Y:S01]  /*7290*/  LDS.64 R20, [R20] ;  /* 0x0000000014147984 */ /* 0x000e220000000a00 */
[----:B------:R-:W-:Y:S01]  /*72a0*/  LOP3.LUT R23, R23, 0xff, RZ, 0xc0, !PT ;  /* 0x000000ff17177812 */ /* 0x000fe200078ec0ff */
[----:B------:R-:W-:Y:S01]  /*72b0*/  HADD2.F32 R33, -RZ, R33.H0_H0 ;  /* 0x20000021ff217230 */ /* 0x000fe20000004100 */
[----:B------:R-:W-:-:S02]  /*72c0*/  F2FP.F16.E5M2.UNPACK_B R36, R35 ;  /* 0x00000023ff24723e */ /* 0x000fc400020004ff */
[----:B------:R-:W-:Y:S02]  /*72d0*/  F2FP.F16.E5M2.UNPACK_B R34, R34 ;  /* 0x00000022ff22723e */ /* 0x000fe400020004ff */
[----:B------:R-:W-:Y:S01]  /*72e0*/  F2FP.F16.E5M2.UNPACK_B R35, R23 ;  /* 0x00000017ff23723e */ /* 0x000fe200020004ff */
        /* <DEDUP_REMOVED lines=10> */
[----:B------:R-:W-:-:S05]  /*7390*/  F2FP.F16.E5M2.UNPACK_B R37, R37 ;  /* 0x00000025ff25723e */ /* 0x000fca00020004ff */
        /* <DEDUP_REMOVED lines=10> */
[----:B------:R-:W-:Y:S02]  /*7440*/  F2FP.F16.E5M2.UNPACK_B R34, R26 ;  /* 0x0000001aff22723e */ /* 0x000fe400020004ff */
[----:B------:R-:W-:Y:S02]  /*7450*/  LOP3.LUT R26, R13, 0xffff, RZ, 0xc0, !PT ;  /* 0x0000ffff0d1a7812 */ /* 0x000fe400078ec0ff */
[----:B------:R-:W-:-:S02]  /*7460*/  F2FP.F16.E5M2.UNPACK_B R35, R27 ;  /* 0x0000001bff23723e */ /* 0x000fc400020004ff */
[----:B------:R-:W-:Y:S02]  /*7470*/  SHF.R.U32.HI R27, RZ, 0x18, R12 ;  /* 0x00000018ff1b7819 */ /* 0x000fe4000001160c */
[----:B------:R-:W-:Y:S02]  /*7480*/  SHF.R.U32.HI R26, RZ, 0x8, R26 ;  /* 0x00000008ff1a7819 */ /* 0x000fe4000001161a */
        /* <DEDUP_REMOVED lines=8> */
[----:B------:R-:W-:Y:S01]  /*7510*/  F2FP.F16.E5M2.UNPACK_B R12, R12 ;  /* 0x0000000cff0c723e */ /* 0x000fe200020004ff */
[----:B------:R-:W-:Y:S01]  /*7520*/  HADD2.F32 R35, -RZ, R35.H0_H0 ;  /* 0x20000023ff237230 */ /* 0x000fe20000004100 */
[----:B------:R-:W-:-:S03]  /*7530*/  LOP3.LUT R13, R13, 0xff, RZ, 0xc0, !PT ;  /* 0x000000ff0d0d7812 */ /* 0x000fc600078ec0ff */
[----:B------:R-:W-:Y:S01]  /*7540*/  HADD2.F32 R12, -RZ, R12.H0_H0 ;  /* 0x2000000cff0c7230 */ /* 0x000fe20000004100 */
[----:B------:R-:W-:Y:S01]  /*7550*/  F2FP.F16.E5M2.UNPACK_B R39, R13 ;  /* 0x0000000dff27723e */ /* 0x000fe200020004ff */
[----:B------:R-:W-:Y:S01]  /*7560*/  HADD2.F32 R13, -RZ, R36.H0_H0 ;  /* 0x20000024ff0d7230 */ /* 0x000fe20000004100 */
[----:B------:R-:W-:Y:S02]  /*7570*/  F2FP.BF16.F32.PACK_AB.RZ R34, R35, R34 ;  /* 0x000000222322723e */ /* 0x000fe400000190ff */
[----:B------:R-:W-:-:S03]  /*7580*/  F2FP.F16.E5M2.UNPACK_B R37, R26 ;  /* 0x0000001aff25723e */ /* 0x000fc600020004ff */
        /* <DEDUP_REMOVED lines=11> */
[----:B------:R-:W-:Y:S02]  /*7640*/  F2FP.F16.E5M2.UNPACK_B R26, R27 ;  /* 0x0000001bff1a723e */ /* 0x000fe400020004ff */
[----:B------:R-:W-:-:S02]  /*7650*/  LOP3.LUT R27, R14, 0xffff, RZ, 0xc0, !PT ;  /* 0x0000ffff0e1b7812 */ /* 0x000fc400078ec0ff */
[----:B------:R-:W-:Y:S02]  /*7660*/  LOP3.LUT R24, R14, 0xff, RZ, 0xc0, !PT ;  /* 0x000000ff0e187812 */ /* 0x000fe400078ec0ff */
[----:B------:R-:W-:Y:S01]  /*7670*/  SHF.R.U32.HI R27, RZ, 0x8, R27 ;  /* 0x00000008ff1b7819 */ /* 0x000fe2000001161b */
[----:B------:R-:W-:Y:S01]  /*7680*/  HADD2.F32 R26, -RZ, R26.H0_H0 ;  /* 0x2000001aff1a7230 */ /* 0x000fe20000004100 */
[----:B------:R-:W-:Y:S01]  /*7690*/  F2FP.F16.E5M2.UNPACK_B R24, R24 ;  /* 0x00000018ff18723e */ /* 0x000fe200020004ff */
[----:B------:R-:W-:Y:S01]  /*76a0*/  HADD2.F32 R39, -RZ, R39.H0_H0 ;  /* 0x20000027ff277230 */ /* 0x000fe20000004100 */
[----:B------:R-:W-:-:S03]  /*76b0*/  F2FP.F16.E5M2.UNPACK_B R27, R27 ;  /* 0x0000001bff1b723e */ /* 0x000fc600020004ff */
        /* <DEDUP_REMOVED lines=12> */
[----:B------:R-:W-:Y:S02]  /*7780*/  F2FP.F16.E5M2.UNPACK_B R35, R35 ;  /* 0x00000023ff23723e */ /* 0x000fe400020004ff */
[----:B------:R-:W-:Y:S02]  /*7790*/  F2FP.F16.E5M2.UNPACK_B R26, R26 ;  /* 0x0000001aff1a723e */ /* 0x000fe400020004ff */
[----:B------:R-:W-:Y:S02]  /*77a0*/  F2FP.F16.E5M2.UNPACK_B R24, R24 ;  /* 0x00000018ff18723e */ /* 0x000fe400020004ff */
[----:B------:R-:W-:Y:S01]  /*77b0*/  F2FP.F16.E5M2.UNPACK_B R25, R25 ;  /* 0x00000019ff19723e */ /* 0x000fe200020004ff */
[----:B------:R-:W-:Y:S01]  /*77c0*/  HADD2.F32 R35, -RZ, R35.H0_H0 ;  /* 0x20000023ff237230 */ /* 0x000fe20000004100 */
[----:B------:R-:W-:Y:S01]  /*77d0*/  SHF.R.U32.HI R27, RZ, 0x18, R15 ;  /* 0x00000018ff1b7819 */ /* 0x000fe2000001160f */
[----:B------:R-:W-:-:S02]  /*77e0*/  HADD2.F32 R24, -RZ, R24.H0_H0 ;  /* 0x20000018ff187230 */ /* 0x000fc40000004100 */
[----:B------:R-:W-:Y:S02]  /*77f0*/  HADD2.F32 R26, -RZ, R26.H0_H0 ;  /* 0x2000001aff1a7230 */ /* 0x000fe40000004100 */
[----:B------:R-:W-:Y:S02]  /*7800*/  HADD2.F32 R25, -RZ, R25.H0_H0 ;  /* 0x20000019ff197230 */ /* 0x000fe40000004100 */
[----:B0-----:R-:W-:Y:S01]  /*7810*/  IMAD.WIDE R12, R10, 0x10, R12 ;  /* 0x000000100a0c7825 */ /* 0x001fe200078e020c */
        /* <DEDUP_REMOVED lines=8> */
[----:B------:R-:W-:Y:S02]  /*78a0*/  HADD2.F32 R36, -RZ, R37.H0_H0 ;  /* 0x20000025ff247230 */ /* 0x000fe40000004100 */
[----:B------:R-:W-:Y:S01]  /*78b0*/  HADD2.F32 R15, -RZ, R15.H0_H0 ;  /* 0x2000000fff0f7230 */ /* 0x000fe20000004100 */
[----:B---3--:R-:W-:-:S04]  /*78c0*/  LOP3.LUT R12, R20, 0xff, RZ, 0xc0, !PT ;  /* 0x000000ff140c7812 */ /* 0x008fc800078ec0ff */
[----:B------:R-:W-:Y:S01]  /*78d0*/  F2FP.BF16.F32.PACK_AB.RZ R15, R36, R15 ;  /* 0x0000000f240f723e */ /* 0x000fe200000190ff */
[C---:B------:R-:W-:Y:S01]  /*78e0*/  HFMA2.BF16_V2 R29, R16.reuse.H0_H0, R35, R29 ;  /* 0x00000023101d7231 */ /* 0x040fe2000020081d */
[----:B------:R-:W-:Y:S02]  /*78f0*/  LOP3.LUT R35, R20, 0xffff, RZ, 0xc0, !PT ;  /* 0x0000ffff14237812 */ /* 0x000fe400078ec0ff */
[----:B------:R-:W-:Y:S01]  /*7900*/  F2FP.F16.E5M2.UNPACK_B R13, R12 ;  /* 0x0000000cff0d723e */ /* 0x000fe200020004ff */
[----:B------:R-:W-:Y:S01]  /*7910*/  HFMA2.BF16_V2 R33, R16.H0_H0, R15, R33 ;  /* 0x0000000f10217231 */ /* 0x000fe20000200821 */
[--C-:B------:R-:W-:Y:S02]  /*7920*/  SHF.R.U32.HI R15, RZ, 0x18, R20.reuse ;  /* 0x00000018ff0f7819 */ /* 0x100fe40000011614 */
[----:B------:R-:W-:Y:S02]  /*7930*/  SHF.R.U32.HI R20, RZ, 0x10, R20 ;  /* 0x00000010ff147819 */ /* 0x000fe40000011614 */
[----:B------:R-:W-:-:S02]  /*7940*/  LOP3.LUT R12, R21, 0xffff, RZ, 0xc0, !PT ;  /* 0x0000ffff150c7812 */ /* 0x000fc400078ec0ff */
[----:B------:R-:W-:Y:S02]  /*7950*/  LOP3.LUT R20, R20, 0xff, RZ, 0xc0, !PT ;  /* 0x000000ff14147812 */ /* 0x000fe400078ec0ff */
[----:B------:R-:W-:Y:S02]  /*7960*/  SHF.R.U32.HI R12, RZ, 0x8, R12 ;  /* 0x00000008ff0c7819 */ /* 0x000fe4000001160c */
[----:B------:R-:W-:Y:S02]  /*7970*/  F2FP.F16.E5M2.UNPACK_B R36, R15 ;  /* 0x0000000fff24723e */ /* 0x000fe400020004ff */
[----:B------:R-:W-:Y:S02]  /*7980*/  SHF.R.U32.HI R35, RZ, 0x8, R35 ;  /* 0x00000008ff237819 */ /* 0x000fe40000011623 */
[----:B------:R-:W-:Y:S02]  /*7990*/  F2FP.F16.E5M2.UNPACK_B R15, R20 ;  /* 0x00000014ff0f723e */ /* 0x000fe400020004ff */
[----:B------:R-:W-:-:S02]  /*79a0*/  F2FP.F16.E5M2.UNPACK_B R38, R12 ;  /* 0x0000000cff26723e */ /* 0x000fc400020004ff */
[----:B------:R-:W-:Y:S02]  /*79b0*/  LOP3.LUT R12, R21, 0xff, RZ, 0xc0, !PT ;  /* 0x000000ff150c7812 */ /* 0x000fe400078ec0ff */
[--C-:B------:R-:W-:Y:S02]  /*79c0*/  SHF.R.U32.HI R20, RZ, 0x18, R21.reuse ;  /* 0x00000018ff147819 */ /* 0x100fe40000011615 */
[----:B------:R-:W-:Y:S02]  /*79d0*/  SHF.R.U32.HI R21, RZ, 0x10, R21 ;  /* 0x00000010ff157819 */ /* 0x000fe40000011615 */
        /* <DEDUP_REMOVED lines=8> */
[----:B------:R-:W-:Y:S01]  /*7a60*/  F2FP.BF16.F32.PACK_AB.RZ R13, R20, R13 ;  /* 0x0000000d140d723e */ /* 0x000fe200000190ff */
[----:B------:R-:W-:Y:S01]  /*7a70*/  HADD2.F32 R20, -RZ, R39.H0_H0 ;  /* 0x20000027ff147230 */ /* 0x000fe20000004100 */
[----:B------:R-:W-:Y:S01]  /*7a80*/  F2FP.F16.E5M2.UNPACK_B R37, R12 ;  /* 0x0000000cff25723e */ /* 0x000fe200020004ff */
        /* <DEDUP_REMOVED lines=8> */
[----:B------:R-:W-:Y:S01]  /*7b10*/  F2FP.F16.E5M2.UNPACK_B R12, R12 ;  /* 0x0000000cff0c723e */ /* 0x000fe200020004ff */
[----:B------:R-:W-:Y:S01]  /*7b20*/  HFMA2.BF16_V2 R20, R16.H0_H0, R20, R14 ;  /* 0x0000001410147231 */ /* 0x000fe2000020080e */
[----:B------:R-:W-:Y:S02]  /*7b30*/  SHF.R.U32.HI R15, RZ, 0x18, R22 ;  /* 0x00000018ff0f7819 */ /* 0x000fe40000011616 */
[----:B------:R-:W-:Y:S02]  /*7b40*/  F2FP.F16.E5M2.UNPACK_B R13, R13 ;  /* 0x0000000dff0d723e */ /* 0x000fe400020004ff */
[----:B------:R-:W-:Y:S01]  /*7b50*/  LOP3.LUT R14, R23, 0xffff, RZ, 0xc0, !PT ;  /* 0x0000ffff170e7812 */ /* 0x000fe200078ec0ff */
[----:B------:R-:W-:Y:S01]  /*7b60*/  HADD2.F32 R12, -RZ, R12.H0_H0 ;  /* 0x2000000cff0c7230 */ /* 0x000fe20000004100 */
[----:B------:R-:W-:Y:S01]  /*7b70*/  F2FP.F16.E5M2.UNPACK_B R21, R15 ;  /* 0x0000000fff15723e */ /* 0x000fe200020004ff */
[----:B------:R-:W-:Y:S01]  /*7b80*/  HADD2.F32 R13, -RZ, R13.H0_H0 ;  /* 0x2000000dff0d7230 */ /* 0x000fe20000004100 */
[----:B------:R-:W-:-:S02]  /*7b90*/  SHF.R.U32.HI R15, RZ, 0x18, R23 ;  /* 0x00000018ff0f7819 */ /* 0x000fc40000011617 */
[----:B------:R-:W-:Y:S02]  /*7ba0*/  SHF.R.U32.HI R14, RZ, 0x8, R14 ;  /* 0x00000008ff0e7819 */ /* 0x000fe4000001160e */
[----:B------:R-:W-:Y:S02]  /*7bb0*/  F2FP.F16.E5M2.UNPACK_B R36, R15 ;  /* 0x0000000fff24723e */ /* 0x000fe400020004ff */
[----:B------:R-:W-:Y:S02]  /*7bc0*/  F2FP.F16.E5M2.UNPACK_B R35, R14 ;  /* 0x0000000eff23723e */ /* 0x000fe400020004ff */
[----:B------:R-:W-:Y:S01]  /*7bd0*/  F2FP.BF16.F32.PACK_AB.RZ R15, R12, R13 ;  /* 0x0000000d0c0f723e */ /* 0x000fe200000190ff */
[----:B------:R-:W-:Y:S01]  /*7be0*/  VIADD R12, R11, 0xc8 ;  /* 0x000000c80b0c7836 */ /* 0x000fe20000000000 */
[----:B------:R-:W-:-:S04]  /*7bf0*/  LOP3.LUT R14, R23, 0xff, RZ, 0xc0, !PT ;  /* 0x000000ff170e7812 */ /* 0x000fc800078ec0ff */
[----:B------:R-:W-:Y:S02]  /*7c00*/  F2FP.F16.E5M2.UNPACK_B R14, R14 ;  /* 0x0000000eff0e723e */ /* 0x000fe400020004ff */
        /* <DEDUP_REMOVED lines=12> */
[----:B------:R-:W-:Y:S01]  /*7cd0*/  F2FP.F16.E5M2.UNPACK_B R23, R23 ;  /* 0x00000017ff17723e */ /* 0x000fe200020004ff */
[----:B------:R-:W-:Y:S02]  /*7ce0*/  HADD2.F32 R36, -RZ, R36.H0_H0 ;  /* 0x20000024ff247230 */ /* 0x000fe40000004100 */
[----:B------:R-:W-:Y:S02]  /*7cf0*/  HFMA2.BF16_V2 R34, R16.H0_H0, R37, R34 ;  /* 0x0000002510227231 */ /* 0x000fe40000200822 */
[----:B------:R-:W-:-:S05]  /*7d00*/  HADD2.F32 R23, -RZ, R23.H0_H0 ;  /* 0x20000017ff177230 */ /* 0x000fca0000004100 */
[----:B------:R-:W-:Y:S02]  /*7d10*/  F2FP.BF16.F32.PACK_AB.RZ R23, R36, R23 ;  /* 0x000000172417723e */ /* 0x000fe400000190ff */
        /* <DEDUP_REMOVED lines=21> */
[----:B------:R-:W-:Y:S01]  /*7e70*/  F2FP.F16.E5M2.UNPACK_B R22, R22 ;  /* 0x00000016ff16723e */ /* 0x000fe200020004ff */
[----:B------:R-:W-:-:S04]  /*7e80*/  HADD2.F32 R21, -RZ, R21.H0_H0 ;  /* 0x20000015ff157230 */ /* 0x000fc80000004100 */
[----:B------:R-:W-:-:S05]  /*7e90*/  HADD2.F32 R22, -RZ, R22.H0_H0 ;  /* 0x20000016ff167230 */ /* 0x000fca0000004100 */
[----:B------:R-:W-:Y:S02]  /*7ea0*/  F2FP.BF16.F32.PACK_AB.RZ R22, R21, R22 ;  /* 0x000000161516723e */ /* 0x000fe400000190ff */
[----:B------:R-:W-:-:S04]  /*7eb0*/  LOP3.LUT R21, R25, 0xffff, RZ, 0xc0, !PT ;  /* 0x0000ffff19157812 */ /* 0x000fc800078ec0ff */
[----:B------:R-:W-:Y:S01]  /*7ec0*/  SHF.R.U32.HI R21, RZ, 0x8, R21 ;  /* 0x00000008ff157819 */ /* 0x000fe20000011615 */
[----:B------:R-:W-:Y:S01]  /*7ed0*/  HFMA2.BF16_V2 R29, R16.H0_H0, R22, R29 ;  /* 0x00000016101d7231 */ /* 0x000fe2000020081d */
[--C-:B------:R-:W-:Y:S02]  /*7ee0*/  SHF.R.U32.HI R22, RZ, 0x18, R25.reuse ;  /* 0x00000018ff167819 */ /* 0x100fe40000011619 */
[----:B------:R-:W-:Y:S02]  /*7ef0*/  F2FP.F16.E5M2.UNPACK_B R39, R21 ;  /* 0x00000015ff27723e */ /* 0x000fe400020004ff */
[----:B------:R-:W-:Y:S02]  /*7f00*/  LOP3.LUT R21, R25, 0xff, RZ, 0xc0, !PT ;  /* 0x000000ff19157812 */ /* 0x000fe400078ec0ff */
[----:B------:R-:W-:-:S04]  /*7f10*/  SHF.R.U32.HI R25, RZ, 0x10, R25 ;  /* 0x00000010ff197819 */ /* 0x000fc80000011619 */
[----:B------:R-:W-:Y:S02]  /*7f20*/  LOP3.LUT R24, R25, 0xff, RZ, 0xc0, !PT ;  /* 0x000000ff19187812 */ /* 0x000fe400078ec0ff */
[----:B------:R-:W-:Y:S02]  /*7f30*/  F2FP.F16.E5M2.UNPACK_B R38, R21 ;  /* 0x00000015ff26723e */ /* 0x000fe400020004ff */
[----:B------:R-:W-:Y:S02]  /*7f40*/  F2FP.F16.E5M2.UNPACK_B R21, R22 ;  /* 0x00000016ff15723e */ /* 0x000fe400020004ff */
[----:B------:R-:W-:Y:S01]  /*7f50*/  F2FP.F16.E5M2.UNPACK_B R24, R24 ;  /* 0x00000018ff18723e */ /* 0x000fe200020004ff */
        /* <DEDUP_REMOVED lines=16> */
[----:B------:R-:W-:Y:S01]  /*8060*/  F2FP.F16.E5M2.UNPACK_B R26, R26 ;  /* 0x0000001aff1a723e */ /* 0x000fe200020004ff */
[C---:B------:R-:W-:Y:S01]  /*8070*/  HFMA2.BF16_V2 R24, R16.reuse.H0_H0, R24, R20 ;  /* 0x0000001810187231 */ /* 0x040fe20000200814 */
[----:B------:R-:W-:Y:S01]  /*8080*/  F2FP.F16.E5M2.UNPACK_B R37, R36 ;  /* 0x00000024ff25723e */ /* 0x000fe200020004ff */
        /* <DEDUP_REMOVED lines=12> */
[----:B------:R-:W-:Y:S02]  /*8150*/  F2FP.F16.E5M2.UNPACK_B R38, R38 ;  /* 0x00000026ff26723e */ /* 0x000fe400020004ff */
[----:B------:R-:W-:Y:S02]  /*8160*/  F2FP.F16.E5M2.UNPACK_B R27, R27 ;  /* 0x0000001bff1b723e */ /* 0x000fe400020004ff */
        /* <DEDUP_REMOVED lines=57> */
[----:B------:R-:W-:Y:S02]  /*8500*/  F2FP.F16.E5M2.UNPACK_B R14, R14 ;  /* 0x0000000eff0e723e */ /* 0x000fe400020004ff */
[----:B------:R-:W-:Y:S01]  /*8510*/  F2FP.F16.E5M2.UNPACK_B R27, R27 ;  /* 0x0000001bff1b723e */ /* 0x000fe200020004ff */
[----:B------:R-:W-:Y:S01]  /*8520*/  HFMA2.BF16_V2 R31, R16.H0_H0, R35, R31 ;  /* 0x00000023101f7231 */ /* 0x000fe2000020081f */
[--C-:B------:R-:W-:Y:S02]  /*8530*/  SHF.R.U32.HI R35, RZ, 0x18, R15.reuse ;  /* 0x00000018ff237819 */ /* 0x100fe4000001160f */
[----:B------:R-:W-:Y:S01]  /*8540*/  F2FP.F16.E5M2.UNPACK_B R12, R12 ;  /* 0x0000000cff0c723e */ /* 0x000fe200020004ff */
[----:B------:R-:W-:Y:S01]  /*8550*/  HADD2.F32 R27, -RZ, R27.H0_H0 ;  /* 0x2000001bff1b7230 */ /* 0x000fe20000004100 */
[----:B------:R-:W-:Y:S01]  /*8560*/  F2FP.F16.E5M2.UNPACK_B R36, R35 ;  /* 0x00000023ff24723e */ /* 0x000fe200020004ff */
        /* <DEDUP_REMOVED lines=11> */
[----:B------:R-:W-:Y:S02]  /*8620*/  F2FP.F16.E5M2.UNPACK_B R25, R25 ;  /* 0x00000019ff19723e */ /* 0x000fe400020004ff */
[----:B------:R-:W-:-:S03]  /*8630*/  F2FP.F16.E5M2.UNPACK_B R26, R26 ;  /* 0x0000001aff1a723e */ /* 0x000fc600020004ff */
[----:B------:R-:W-:Y:S02]  /*8640*/  HADD2.F32 R25, -RZ, R25.H0_H0 ;  /* 0x20000019ff197230 */ /* 0x000fe40000004100 */
[----:B------:R-:W-:Y:S01]  /*8650*/  HADD2.F32 R26, -RZ, R26.H0_H0 ;  /* 0x2000001aff1a7230 */ /* 0x000fe20000004100 */
[----:B------:R-:W-:Y:S01]  /*8660*/  LOP3.LUT R35, R35, 0xff, RZ, 0xc0, !PT ;  /* 0x000000ff23237812 */ /* 0x000fe200078ec0ff */
[----:B------:R-:W-:-:S03]  /*8670*/  HADD2.F32 R40, -RZ, R40.H0_H0 ;  /* 0x20000028ff287230 */ /* 0x000fc60000004100 */
[----:B------:R-:W-:Y:S01]  /*8680*/  F2FP.BF16.F32.PACK_AB.RZ R26, R25, R26 ;  /* 0x0000001a191a723e */ /* 0x000fe200000190ff */
[----:B------:R-:W-:Y:S01]  /*8690*/  HADD2.F32 R39, -RZ, R39.H0_H0 ;  /* 0x20000027ff277230 */ /* 0x000fe20000004100 */
[----:B------:R-:W-:Y:S01]  /*86a0*/  F2FP.F16.E5M2.UNPACK_B R35, R35 ;  /* 0x00000023ff23723e */ /* 0x000fe200020004ff */
        /* <DEDUP_REMOVED lines=9> */
[----:B------:R-:W-:Y:S02]  /*8740*/  F2FP.F16.E5M2.UNPACK_B R14, R12 ;  /* 0x0000000cff0e723e */ /* 0x000fe400020004ff */
[----:B------:R-:W-:Y:S02]  /*8750*/  LOP3.LUT R12, R20, 0xffff, RZ, 0xc0, !PT ;  /* 0x0000ffff140c7812 */ /* 0x000fe400078ec0ff */
[----:B------:R-:W-:Y:S02]  /*8760*/  SHF.R.U32.HI R13, RZ, 0x18, R20 ;  /* 0x00000018ff0d7819 */ /* 0x000fe40000011614 */
[----:B------:R-:W-:Y:S02]  /*8770*/  SHF.R.U32.HI R12, RZ, 0x8, R12 ;  /* 0x00000008ff0c7819 */ /* 0x000fe4000001160c */
[----:B------:R-:W-:Y:S02]  /*8780*/  F2FP.F16.E5M2.UNPACK_B R38, R13 ;  /* 0x0000000dff26723e */ /* 0x000fe400020004ff */
[----:B------:R-:W-:-:S02]  /*8790*/  F2FP.F16.E5M2.UNPACK_B R15, R12 ;  /* 0x0000000cff0f723e */ /* 0x000fc400020004ff */
[----:B------:R-:W0:Y:S01]  /*87a0*/  LDS.64 R12, [R6] ;  /* 0x00000000060c7984 */ /* 0x000e220000000a00 */
[----:B------:R-:W-:Y:S02]  /*87b0*/  SHF.R.U32.HI R20, RZ, 0x10, R20 ;  /* 0x00000010ff147819 */ /* 0x000fe40000011614 */
[----:B------:R-:W-:Y:S02]  /*87c0*/  LOP3.LUT R25, R21, 0xffff, RZ, 0xc0, !PT ;  /* 0x0000ffff15197812 */ /* 0x000fe400078ec0ff */
[----:B------:R-:W-:Y:S02]  /*87d0*/  LOP3.LUT R20, R20, 0xff, RZ, 0xc0, !PT ;  /* 0x000000ff14147812 */ /* 0x000fe400078ec0ff */
[----:B------:R-:W-:Y:S02]  /*87e0*/  SHF.R.U32.HI R25, RZ, 0x8, R25 ;  /* 0x00000008ff197819 */ /* 0x000fe40000011619 */
[----:B------:R-:W-:Y:S02]  /*87f0*/  F2FP.F16.E5M2.UNPACK_B R37, R20 ;  /* 0x00000014ff25723e */ /* 0x000fe400020004ff */
[----:B------:R-:W-:-:S02]  /*8800*/  F2FP.F16.E5M2.UNPACK_B R40, R25 ;  /* 0x00000019ff28723e */ /* 0x000fc400020004ff */
[----:B------:R-:W-:Y:S02]  /*8810*/  LOP3.LUT R20, R21, 0xff, RZ, 0xc0, !PT ;  /* 0x000000ff15147812 */ /* 0x000fe400078ec0ff */
[--C-:B------:R-:W-:Y:S02]  /*8820*/  SHF.R.U32.HI R25, RZ, 0x18, R21.reuse ;  /* 0x00000018ff197819 */ /* 0x100fe40000011615 */
[----:B------:R-:W-:Y:S02]  /*8830*/  SHF.R.U32.HI R21, RZ, 0x10, R21 ;  /* 0x00000010ff157819 */ /* 0x000fe40000011615 */
[----:B------:R-:W-:Y:S02]  /*8840*/  F2FP.F16.E5M2.UNPACK_B R39, R20 ;  /* 0x00000014ff27723e */ /* 0x000fe400020004ff */
[----:B------:R-:W-:Y:S02]  /*8850*/  F2FP.F16.E5M2.UNPACK_B R20, R25 ;  /* 0x00000019ff14723e */ /* 0x000fe400020004ff */
        /* <DEDUP_REMOVED lines=17> */
[----:B------:R-:W-:-:S03]  /*8970*/  F2FP.F16.E5M2.UNPACK_B R25, R25 ;  /* 0x00000019ff19723e */ /* 0x000fc600020004ff */
[C---:B------:R-:W-:Y:S01]  /*8980*/  HFMA2.BF16_V2 R31, R16.reuse.H0_H0, R37, R31 ;  /* 0x00000025101f7231 */ /* 0x040fe2000020081f */
[--C-:B------:R-:W-:Y:S02]  /*8990*/  SHF.R.U32.HI R37, RZ, 0x18, R23.reuse ;  /* 0x00000018ff257819 */ /* 0x100fe40000011617 */
[----:B------:R-:W-:Y:S01]  /*89a0*/  F2FP.F16.E5M2.UNPACK_B R27, R27 ;  /* 0x0000001bff1b723e */ /* 0x000fe200020004ff */
[----:B------:R-:W-:Y:S01]  /*89b0*/  HFMA2.BF16_V2 R32, R16.H0_H0, R36, R32 ;  /* 0x0000002410207231 */ /* 0x000fe20000200820 */
[----:B------:R-:W-:Y:S02]  /*89c0*/  F2FP.F16.E5M2.UNPACK_B R38, R37 ;  /* 0x00000025ff26723e */ /* 0x000fe400020004ff */
[----:B------:R-:W-:Y:S02]  /*89d0*/  LOP3.LUT R36, R23, 0xff, RZ, 0xc0, !PT ;  /* 0x000000ff17247812 */ /* 0x000fe400078ec0ff */
[----:B------:R-:W-:Y:S01]  /*89e0*/  SHF.R.U32.HI R37, RZ, 0x10, R23 ;  /* 0x00000010ff257819 */ /* 0x000fe20000011617 */
[----:B------:R-:W-:Y:S01]  /*89f0*/  HADD2.F32 R23, -RZ, R20.H0_H0 ;  /* 0x20000014ff177230 */ /* 0x000fe20000004100 */
[----:B------:R-:W-:Y:S01]  /*8a00*/  F2FP.F16.E5M2.UNPACK_B R21, R21 ;  /* 0x00000015ff15723e */ /* 0x000fe200020004ff */
[----:B------:R-:W-:-:S02]  /*8a10*/  HADD2.F32 R27, -RZ, R27.H0_H0 ;  /* 0x2000001bff1b7230 */ /* 0x000fc40000004100 */
[----:B------:R-:W-:Y:S01]  /*8a20*/  HADD2.F32 R20, -RZ, R25.H0_H0 ;  /* 0x20000019ff147230 */ /* 0x000fe20000004100 */
[----:B------:R-:W-:Y:S02]  /*8a30*/  F2FP.F16.E5M2.UNPACK_B R22, R22 ;  /* 0x00000016ff16723e */ /* 0x000fe400020004ff */
[----:B------:R-:W-:Y:S02]  /*8a40*/  F2FP.F16.E5M2.UNPACK_B R36, R36 ;  /* 0x00000024ff24723e */ /* 0x000fe400020004ff */
[----:B------:R-:W-:Y:S02]  /*8a50*/  F2FP.F16.E5M2.UNPACK_B R26, R26 ;  /* 0x0000001aff1a723e */ /* 0x000fe400020004ff */
[----:B------:R-:W-:Y:S02]  /*8a60*/  F2FP.F16.E5M2.UNPACK_B R35, R35 ;  /* 0x00000023ff23723e */ /* 0x000fe400020004ff */
        /* <DEDUP_REMOVED lines=8> */
[----:B------:R-:W-:Y:S02]  /*8af0*/  F2FP.F16.E5M2.UNPACK_B R37, R37 ;  /* 0x00000025ff25723e */ /* 0x000fe400020004ff */
        /* <DEDUP_REMOVED lines=16> */
[----:B------:R-:W-:Y:S02]  /*8c00*/  F2FP.F16.E5M2.UNPACK_B R36, R21 ;  /* 0x00000015ff24723e */ /* 0x000fe400020004ff */
[----:B------:R-:W-:Y:S02]  /*8c10*/  F2FP.F16.E5M2.UNPACK_B R23, R20 ;  /* 0x00000014ff17723e */ /* 0x000fe400020004ff */
[----:B------:R-:W-:Y:S02]  /*8c20*/  LOP3.LUT R21, R12, 0xffff, RZ, 0xc0, !PT ;  /* 0x0000ffff0c157812 */ /* 0x000fe400078ec0ff */
[----:B------:R-:W-:-:S02]  /*8c30*/  SHF.R.U32.HI R20, RZ, 0x10, R12 ;  /* 0x00000010ff147819 */ /* 0x000fc4000001160c */
[----:B------:R-:W-:Y:S02]  /*8c40*/  LOP3.LUT R26, R13, 0xffff, RZ, 0xc0, !PT ;  /* 0x0000ffff0d1a7812 */ /* 0x000fe400078ec0ff */
[----:B------:R-:W-:Y:S02]  /*8c50*/  SHF.R.U32.HI R12, RZ, 0x8, R21 ;  /* 0x00000008ff0c7819 */ /* 0x000fe40000011615 */
[----:B------:R-:W-:Y:S02]  /*8c60*/  LOP3.LUT R20, R20, 0xff, RZ, 0xc0, !PT ;  /* 0x000000ff14147812 */ /* 0x000fe400078ec0ff */
[----:B------:R-:W-:Y:S02]  /*8c70*/  SHF.R.U32.HI R21, RZ, 0x8, R26 ;  /* 0x00000008ff157819 */ /* 0x000fe4000001161a */
[----:B------:R-:W-:Y:S02]  /*8c80*/  F2FP.F16.E5M2.UNPACK_B R35, R20 ;  /* 0x00000014ff23723e */ /* 0x000fe400020004ff */
[----:B------:R-:W-:-:S02]  /*8c90*/  F2FP.F16.E5M2.UNPACK_B R37, R21 ;  /* 0x00000015ff25723e */ /* 0x000fc400020004ff */
[----:B------:R-:W0:Y:S01]  /*8ca0*/  LDS.64 R20, [R7] ;  /* 0x0000000007147984 */ /* 0x000e220000000a00 */
[----:B------:R-:W-:Y:S02]  /*8cb0*/  LOP3.LUT R22, R13, 0xff, RZ, 0xc0, !PT ;  /* 0x000000ff0d167812 */ /* 0x000fe400078ec0ff */
[--C-:B------:R-:W-:Y:S02]  /*8cc0*/  SHF.R.U32.HI R25, RZ, 0x18, R13.reuse ;  /* 0x00000018ff197819 */ /* 0x100fe4000001160d */
[----:B------:R-:W-:Y:S02]  /*8cd0*/  F2FP.F16.E5M2.UNPACK_B R27, R12 ;  /* 0x0000000cff1b723e */ /* 0x000fe400020004ff */
[----:B------:R-:W-:Y:S02]  /*8ce0*/  SHF.R.U32.HI R13, RZ, 0x10, R13 ;  /* 0x00000010ff0d7819 */ /* 0x000fe4000001160d */
[----:B------:R-:W-:Y:S02]  /*8cf0*/  LOP3.LUT R12, R14, 0xffff, RZ, 0xc0, !PT ;  /* 0x0000ffff0e0c7812 */ /* 0x000fe400078ec0ff */
[----:B------:R-:W-:-:S02]  /*8d00*/  LOP3.LUT R13, R13, 0xff, RZ, 0xc0, !PT ;  /* 0x000000ff0d0d7812 */ /* 0x000fc400078ec0ff */
[----:B------:R-:W-:Y:S02]  /*8d10*/  SHF.R.U32.HI R12, RZ, 0x8, R12 ;  /* 0x00000008ff0c7819 */ /* 0x000fe4000001160c */
[----:B------:R-:W-:Y:S02]  /*8d20*/  F2FP.F16.E5M2.UNPACK_B R39, R13 ;  /* 0x0000000dff27723e */ /* 0x000fe400020004ff */
[----:B------:R-:W-:Y:S02]  /*8d30*/  F2FP.F16.E5M2.UNPACK_B R40, R25 ;  /* 0x00000019ff28723e */ /* 0x000fe400020004ff */
[----:B------:R-:W-:Y:S02]  /*8d40*/  F2FP.F16.E5M2.UNPACK_B R13, R12 ;  /* 0x0000000cff0d723e */ /* 0x000fe400020004ff */
[----:B------:R-:W-:Y:S02]  /*8d50*/  LOP3.LUT R12, R14, 0xff, RZ, 0xc0, !PT ;  /* 0x000000ff0e0c7812 */ /* 0x000fe400078ec0ff */
[----:B------:R-:W-:-:S02]  /*8d60*/  SHF.R.U32.HI R25, RZ, 0x18, R14 ;  /* 0x00000018ff197819 */ /* 0x000fc4000001160e */
[----:B------:R-:W-:Y:S02]  /*8d70*/  SHF.R.U32.HI R14, RZ, 0x10, R14 ;  /* 0x00000010ff0e7819 */ /* 0x000fe4000001160e */
[----:B------:R-:W-:Y:S02]  /*8d80*/  LOP3.LUT R38, R15, 0xffff, RZ, 0xc0, !PT ;  /* 0x0000ffff0f267812 */ /* 0x000fe400078ec0ff */
[----:B------:R-:W-:Y:S02]  /*8d90*/  F2FP.F16.E5M2.UNPACK_B R22, R22 ;  /* 0x00000016ff16723e */ /* 0x000fe400020004ff */
        /* <DEDUP_REMOVED lines=15> */
[----:B------:R-:W-:Y:S02]  /*8e90*/  F2FP.F16.E5M2.UNPACK_B R14, R14 ;  /* 0x0000000eff0e723e */ /* 0x000fe400020004ff */
[----:B------:R-:W-:Y:S01]  /*8ea0*/  F2FP.F16.E5M2.UNPACK_B R27, R27 ;  /* 0x0000001bff1b723e */ /* 0x000fe200020004ff */
[----:B------:R-:W-:Y:S01]  /*8eb0*/  HFMA2.BF16_V2 R31, R16.H0_H0, R35, R31 ;  /* 0x00000023101f7231 */ /* 0x000fe2000020081f */
[----:B------:R-:W-:-:S02]  /*8ec0*/  SHF.R.U32.HI R35, RZ, 0x18, R15 ;  /* 0x00000018ff237819 */ /* 0x000fc4000001160f */
[----:B------:R-:W-:Y:S01]  /*8ed0*/  F2FP.F16.E5M2.UNPACK_B R12, R12 ;  /* 0x0000000cff0c723e */ /* 0x000fe200020004ff */
[----:B------:R-:W-:Y:S01]  /*8ee0*/  HFMA2.BF16_V2 R34, R16.H0_H0, R36, R34 ;  /* 0x0000002410227231 */ /* 0x000fe20000200822 */
[----:B------:R-:W-:Y:S01]  /*8ef0*/  F2FP.F16.E5M2.UNPACK_B R36, R35 ;  /* 0x00000023ff24723e */ /* 0x000fe200020004ff */
        /* <DEDUP_REMOVED lines=9> */
[----:B------:R-:W-:Y:S02]  /*8f90*/  F2FP.F16.E5M2.UNPACK_B R25, R25 ;  /* 0x00000019ff19723e */ /* 0x000fe400020004ff */
[----:B------:R-:W-:-:S03]  /*8fa0*/  F2FP.F16.E5M2.UNPACK_B R26, R26 ;  /* 0x0000001aff1a723e */ /* 0x000fc600020004ff */
        /* <DEDUP_REMOVED lines=22> */
[----:B------:R-:W-:Y:S02]  /*9110*/  SHF.R.U32.HI R25, RZ, 0x18, R21 ;  /* 0x00000018ff197819 */ /* 0x000fe40000011615 */
[----:B------:R-:W-:Y:S01]  /*9120*/  F2FP.F16.E5M2.UNPACK_B R39, R20 ;  /* 0x00000014ff27723e */ /* 0x000fe200020004ff */
[----:B------:R-:W-:Y:S01]  /*9130*/  HADD2.F32 R14, -RZ, R14.H0_H0 ;  /* 0x2000000eff0e7230 */ /* 0x000fe20000004100 */
[----:B------:R-:W-:Y:S01]  /*9140*/  F2FP.F16.E5M2.UNPACK_B R20, R25 ;  /* 0x00000019ff14723e */ /* 0x000fe200020004ff */
[----:B------:R-:W-:-:S05]  /*9150*/  HADD2.F32 R25, -RZ, R15.H0_H0 ;  /* 0x2000000fff197230 */ /* 0x000fca0000004100 */
[----:B------:R-:W-:Y:S01]  /*9160*/  F2FP.BF16.F32.PACK_AB.RZ R25, R25, R14 ;  /* 0x0000000e1919723e */ /* 0x000fe200000190ff */
[----:B0-----:R-:W-:-:S06]  /*9170*/  IMAD.WIDE R12, R10, 0x10, R12 ;  /* 0x000000100a0c7825 */ /* 0x001fcc00078e020c */
[----:B------:R-:W2:Y:S01]  /*9180*/  LD.E.128 R12, desc[UR36][R12.64] ;  /* 0x000000240c0c7980 */ /* 0x000ea2000c101d00 */
[----:B------:R-:W-:-:S04]  /*9190*/  LOP3.LUT R35, R35, 0xff, RZ, 0xc0, !PT ;  /* 0x000000ff23237812 */ /* 0x000fc800078ec0ff */
[----:B------:R-:W-:Y:S01]  /*91a0*/  F2FP.F16.E5M2.UNPACK_B R35, R35 ;  /* 0x00000023ff23723e */ /* 0x000fe200020004ff */
        /* <DEDUP_REMOVED lines=17> */
[----:B------:R-:W-:Y:S01]  /*92c0*/  F2FP.F16.E5M2.UNPACK_B R26, R26 ;  /* 0x0000001aff1a723e */ /* 0x000fe200020004ff */
[----:B------:R-:W-:Y:S01]  /*92d0*/  HFMA2.BF16_V2 R31, R16.H0_H0, R37, R31 ;  /* 0x00000025101f7231 */ /* 0x000fe2000020081f */
[----:B------:R-:W-:-:S02]  /*92e0*/  F2FP.F16.E5M2.UNPACK_B R35, R35 ;  /* 0x00000023ff23723e */ /* 0x000fc400020004ff */
[----:B------:R-:W-:Y:S02]  /*92f0*/  F2FP.F16.E5M2.UNPACK_B R27, R27 ;  /* 0x0000001bff1b723e */ /* 0x000fe400020004ff */
[----:B------:R-:W-:Y:S02]  /*9300*/  LOP3.LUT R36, R22, 0xff, RZ, 0xc0, !PT ;  /* 0x000000ff16247812 */ /* 0x000fe400078ec0ff */
[----:B------:R-:W-:Y:S02]  /*9310*/  LOP3.LUT R32, R23, 0xff, RZ, 0xc0, !PT ;  /* 0x000000ff17207812 */ /* 0x000fe400078ec0ff */
[----:B------:R-:W-:Y:S02]  /*9320*/  SHF.R.U32.HI R37, RZ, 0x18, R23 ;  /* 0x00000018ff257819 */ /* 0x000fe40000011617 */
[----:B------:R-:W-:Y:S02]  /*9330*/  SHF.R.U32.HI R22, RZ, 0x8, R41 ;  /* 0x00000008ff167819 */ /* 0x000fe40000011629 */
[----:B------:R-:W-:Y:S01]  /*9340*/  SHF.R.U32.HI R23, RZ, 0x10, R23 ;  /* 0x00000010ff177819 */ /* 0x000fe20000011617 */
[----:B------:R-:W-:-:S02]  /*9350*/  HADD2.F32 R35, -RZ, R35.H0_H0 ;  /* 0x20000023ff237230 */ /* 0x000fc40000004100 */
[----:B------:R-:W-:Y:S01]  /*9360*/  HADD2.F32 R26, -RZ, R26.H0_H0 ;  /* 0x2000001aff1a7230 */ /* 0x000fe20000004100 */
[----:B------:R-:W-:Y:S01]  /*9370*/  F2FP.F16.E5M2.UNPACK_B R22, R22 ;  /* 0x00000016ff16723e */ /* 0x000fe200020004ff */
[----:B------:R-:W-:Y:S01]  /*9380*/  HADD2.F32 R20, -RZ, R20.H0_H0 ;  /* 0x20000014ff147230 */ /* 0x000fe20000004100 */
[----:B------:R-:W-:Y:S01]  /*9390*/  F2FP.F16.E5M2.UNPACK_B R32, R32 ;  /* 0x00000020ff20723e */ /* 0x000fe200020004ff */
[----:B------:R-:W-:Y:S01]  /*93a0*/  HADD2.F32 R27, -RZ, R27.H0_H0 ;  /* 0x2000001bff1b7230 */ /* 0x000fe20000004100 */
[----:B------:R-:W-:Y:S02]  /*93b0*/  LOP3.LUT R23, R23, 0xff, RZ, 0xc0, !PT ;  /* 0x000000ff17177812 */ /* 0x000fe400078ec0ff */
[----:B------:R-:W-:Y:S02]  /*93c0*/  F2FP.BF16.F32.PACK_AB.RZ R35, R26, R35 ;  /* 0x000000231a23723e */ /* 0x000fe400000190ff */
[----:B------:R-:W-:Y:S02]  /*93d0*/  F2FP.F16.E5M2.UNPACK_B R21, R21 ;  /* 0x00000015ff15723e */ /* 0x000fe400020004ff */
[----:B------:R-:W-:-:S02]  /*93e0*/  F2FP.F16.E5M2.UNPACK_B R36, R36 ;  /* 0x00000024ff24723e */ /* 0x000fc400020004ff */
[----:B------:R-:W-:Y:S01]  /*93f0*/  F2FP.BF16.F32.PACK_AB.RZ R27, R20, R27 ;  /* 0x0000001b141b723e */ /* 0x000fe200000190ff */
[----:B------:R-:W-:Y:S01]  /*9400*/  HADD2.F32 R20, -RZ, R32.H0_H0 ;  /* 0x20000020ff147230 */ /* 0x000fe20000004100 */
[----:B------:R-:W-:Y:S01]  /*9410*/  F2FP.F16.E5M2.UNPACK_B R26, R23 ;  /* 0x00000017ff1a723e */ /* 0x000fe200020004ff */
        /* <DEDUP_REMOVED lines=8> */
[----:B------:R-:W-:Y:S01]  /*94a0*/  F2FP.F16.E5M2.UNPACK_B R37, R37 ;  /* 0x00000025ff25723e */ /* 0x000fe200020004ff */
        /* <DEDUP_REMOVED lines=22> */
[--C-:B------:R-:W-:Y:S02]  /*9610*/  SHF.R.U32.HI R26, RZ, 0x18, R13.reuse ;  /* 0x00000018ff1a7819 */ /* 0x100fe4000001160d */
[----:B------:R-:W-:Y:S02]  /*9620*/  LOP3.LUT R22, R13, 0xff, RZ, 0xc0, !PT ;  /* 0x000000ff0d167812 */ /* 0x000fe400078ec0ff */
[----:B------:R-:W-:Y:S02]  /*9630*/  F2FP.F16.E5M2.UNPACK_B R40, R26 ;  /* 0x0000001aff28723e */ /* 0x000fe400020004ff */
[----:B------:R-:W-:Y:S02]  /*9640*/  F2FP.F16.E5M2.UNPACK_B R26, R12 ;  /* 0x0000000cff1a723e */ /* 0x000fe400020004ff */
[----:B------:R-:W-:Y:S02]  /*9650*/  SHF.R.U32.HI R13, RZ, 0x10, R13 ;  /* 0x00000010ff0d7819 */ /* 0x000fe4000001160d */
[----:B------:R-:W-:-:S02]  /*9660*/  LOP3.LUT R12, R14, 0xffff, RZ, 0xc0, !PT ;  /* 0x0000ffff0e0c7812 */ /* 0x000fc400078ec0ff */
[----:B------:R-:W-:Y:S02]  /*9670*/  LOP3.LUT R13, R13, 0xff, RZ, 0xc0, !PT ;  /* 0x000000ff0d0d7812 */ /* 0x000fe400078ec0ff */
[----:B------:R-:W-:Y:S01]  /*9680*/  SHF.R.U32.HI R12, RZ, 0x8, R12 ;  /* 0x00000008ff0c7819 */ /* 0x000fe2000001160c */
[----:B------:R-:W-:Y:S01]  /*9690*/  HADD2.F32 R23, -RZ, R23.H0_H0 ;  /* 0x20000017ff177230 */ /* 0x000fe20000004100 */
[----:B------:R-:W-:Y:S01]  /*96a0*/  F2FP.F16.E5M2.UNPACK_B R22, R22 ;  /* 0x00000016ff16723e */ /* 0x000fe200020004ff */
[----:B------:R-:W-:Y:S01]  /*96b0*/  HADD2.F32 R26, -RZ, R26.H0_H0 ;  /* 0x2000001aff1a7230 */ /* 0x000fe20000004100 */
[----:B------:R-:W-:Y:S02]  /*96c0*/  F2FP.F16.E5M2.UNPACK_B R39, R13 ;  /* 0x0000000dff27723e */ /* 0x000fe400020004ff */
[----:B------:R-:W-:Y:S02]  /*96d0*/  F2FP.F16.E5M2.UNPACK_B R13, R12 ;  /* 0x0000000cff0d723e */ /* 0x000fe400020004ff */
        /* <DEDUP_REMOVED lines=20> */
[----:B------:R-:W-:-:S03]  /*9820*/  F2FP.F16.E5M2.UNPACK_B R12, R12 ;  /* 0x0000000cff0c723e */ /* 0x000fc600020004ff */
[----:B------:R-:W-:Y:S01]  /*9830*/  HFMA2.BF16_V2 R28, R16.H0_H0, R39, R24 ;  /* 0x00000027101c7231 */ /* 0x000fe20000200818 */
[----:B------:R-:W-:Y:S01]  /*9840*/  LOP3.LUT R24, R15, 0xff, RZ, 0xc0, !PT ;  /* 0x000000ff0f187812 */ /* 0x000fe200078ec0ff */
[----:B------:R-:W-:Y:S01]  /*9850*/  HADD2.F32 R12, -RZ, R12.H0_H0 ;  /* 0x2000000cff0c7230 */ /* 0x000fe20000004100 */
[----:B------:R-:W-:Y:S01]  /*9860*/  F2FP.F16.E5M2.UNPACK_B R14, R14 ;  /* 0x0000000eff0e723e */ /* 0x000fe200020004ff */
[----:B------:R-:W-:Y:S01]  /*9870*/  HADD2.F32 R13, -RZ, R13.H0_H0 ;  /* 0x2000000dff0d7230 */ /* 0x000fe20000004100 */
[----:B------:R-:W-:Y:S02]  /*9880*/  F2FP.F16.E5M2.UNPACK_B R24, R24 ;  /* 0x00000018ff18723e */ /* 0x000fe400020004ff */
[----:B------:R-:W-:Y:S02]  /*9890*/  F2FP.F16.E5M2.UNPACK_B R29, R29 ;  /* 0x0000001dff1d723e */ /* 0x000fe400020004ff */
[----:B------:R-:W-:Y:S01]  /*98a0*/  SHF.R.U32.HI R31, RZ, 0x18, R15 ;  /* 0x00000018ff1f7819 */ /* 0x000fe2000001160f */
[----:B------:R-:W-:Y:S01]  /*98b0*/  HADD2.F32 R24, -RZ, R24.H0_H0 ;  /* 0x20000018ff187230 */ /* 0x000fe20000004100 */
[----:B------:R-:W-:Y:S01]  /*98c0*/  F2FP.BF16.F32.PACK_AB.RZ R12, R13, R12 ;  /* 0x0000000c0d0c723e */ /* 0x000fe200000190ff */
[----:B------:R-:W-:-:S02]  /*98d0*/  HADD2.F32 R13, -RZ, R14.H0_H0 ;  /* 0x2000000eff0d7230 */ /* 0x000fc40000004100 */
[C---:B------:R-:W-:Y:S01]  /*98e0*/  HFMA2.BF16_V2 R30, R16.reuse.H0_H0, R30, R34 ;  /* 0x0000001e101e7231 */ /* 0x040fe20000200822 */
[----:B------:R-:W-:Y:S01]  /*98f0*/  F2FP.F16.E5M2.UNPACK_B R34, R31 ;  /* 0x0000001fff22723e */ /* 0x000fe200020004ff */
[----:B------:R-:W-:Y:S02]  /*9900*/  HADD2.F32 R31, -RZ, R29.H0_H0 ;  /* 0x2000001dff1f7230 */ /* 0x000fe40000004100 */
[----:B------:R-:W-:Y:S01]  /*9910*/  HFMA2.BF16_V2 R29, R16.H0_H0, R12, R27 ;  /* 0x0000000c101d7231 */ /* 0x000fe2000020081b */
[----:B------:R-:W-:Y:S02]  /*9920*/  F2FP.BF16.F32.PACK_AB.RZ R24, R13, R24 ;  /* 0x000000180d18723e */ /* 0x000fe400000190ff */
[----:B------:R-:W0:Y:S01]  /*9930*/  LDS.64 R12, [R3] ;  /* 0x00000000030c7984 */ /* 0x000e220000000a00 */
[----:B------:R-:W-:-:S04]  /*9940*/  SHF.R.U32.HI R15, RZ, 0x10, R15 ;  /* 0x00000010ff0f7819 */ /* 0x000fc8000001160f */
[----:B------:R-:W-:-:S04]  /*9950*/  LOP3.LUT R15, R15, 0xff, RZ, 0xc0, !PT ;  /* 0x000000ff0f0f7812 */ /* 0x000fc800078ec0ff */
[----:B------:R-:W-:Y:S01]  /*9960*/  F2FP.F16.E5M2.UNPACK_B R15, R15 ;  /* 0x0000000fff0f723e */ /* 0x000fe200020004ff */
        /* <DEDUP_REMOVED lines=11> */
[----:B------:R-:W-:Y:S02]  /*9a20*/  F2FP.F16.E5M2.UNPACK_B R37, R37 ;  /* 0x00000025ff25723e */ /* 0x000fe400020004ff */
[----:B------:R-:W-:-:S02]  /*9a30*/  LOP3.LUT R39, R20, 0xffff, RZ, 0xc0, !PT ;  /* 0x0000ffff14277812 */ /* 0x000fc400078ec0ff */
[----:B------:R-:W-:Y:S02]  /*9a40*/  LOP3.LUT R40, R20, 0xff, RZ, 0xc0, !PT ;  /* 0x000000ff14287812 */ /* 0x000fe400078ec0ff */
[--C-:B------:R-:W-:Y:S02]  /*9a50*/  SHF.R.U32.HI R10, RZ, 0x18, R20.reuse ;  /* 0x00000018ff0a7819 */ /* 0x100fe40000011614 */
[----:B------:R-:W-:Y:S02]  /*9a60*/  F2FP.F16.E5M2.UNPACK_B R42, R42 ;  /* 0x0000002aff2a723e */ /* 0x000fe400020004ff */
[----:B------:R-:W-:Y:S01]  /*9a70*/  SHF.R.U32.HI R20, RZ, 0x10, R20 ;  /* 0x00000010ff147819 */ /* 0x000fe20000011614 */
[----:B------:R-:W-:Y:S01]  /*9a80*/  HADD2.F32 R37, -RZ, R37.H0_H0 ;  /* 0x20000025ff257230 */ /* 0x000fe20000004100 */
[----:B------:R-:W-:Y:S01]  /*9a90*/  SHF.R.U32.HI R21, RZ, 0x18, R21 ;  /* 0x00000018ff157819 */ /* 0x000fe20000011615 */
[----:B------:R-:W-:Y:S01]  /*9aa0*/  HADD2.F32 R42, -RZ, R42.H0_H0 ;  /* 0x2000002aff2a7230 */ /* 0x000fe20000004100 */
[----:B------:R-:W-:-:S02]  /*9ab0*/  LOP3.LUT R20, R20, 0xff, RZ, 0xc0, !PT ;  /* 0x000000ff14147812 */ /* 0x000fc400078ec0ff */
[----:B------:R-:W-:Y:S02]  /*9ac0*/  F2FP.F16.E5M2.UNPACK_B R41, R41 ;  /* 0x00000029ff29723e */ /* 0x000fe400020004ff */
[----:B------:R-:W-:Y:S02]  /*9ad0*/  F2FP.F16.E5M2.UNPACK_B R21, R21 ;  /* 0x00000015ff15723e */ /* 0x000fe400020004ff */
[----:B------:R-:W-:Y:S02]  /*9ae0*/  SHF.R.U32.HI R39, RZ, 0x8, R39 ;  /* 0x00000008ff277819 */ /* 0x000fe40000011627 */
[----:B------:R-:W-:Y:S02]  /*9af0*/  F2FP.F16.E5M2.UNPACK_B R43, R20 ;  /* 0x00000014ff2b723e */ /* 0x000fe400020004ff */
[----:B------:R-:W-:Y:S02]  /*9b00*/  LOP3.LUT R38, R22, 0xff, RZ, 0xc0, !PT ;  /* 0x000000ff16267812 */ /* 0x000fe400078ec0ff */
[----:B------:R-:W-:Y:S01]  /*9b10*/  F2FP.BF16.F32.PACK_AB.RZ R20, RZ, R37 ;  /* 0x00000025ff14723e */ /* 0x000fe200000190ff */
[----:B------:R-:W-:Y:S01]  /*9b20*/  HADD2.F32 R41, -RZ, R41.H0_H0 ;  /* 0x20000029ff297230 */ /* 0x000fe20000004100 */
[----:B------:R-:W-:Y:S01]  /*9b30*/  F2FP.BF16.F32.PACK_AB.RZ R37, RZ, R42 ;  /* 0x0000002aff25723e */ /* 0x000fe200000190ff */
[----:B------:R-:W-:Y:S01]  /*9b40*/  HADD2.F32 R21, -RZ, R21.H0_H0 ;  /* 0x20000015ff157230 */ /* 0x000fe20000004100 */
[----:B------:R-:W-:-:S02]  /*9b50*/  F2FP.F16.E5M2.UNPACK_B R39, R39 ;  /* 0x00000027ff27723e */ /* 0x000fc400020004ff */
[----:B------:R-:W-:Y:S02]  /*9b60*/  F2FP.F16.E5M2.UNPACK_B R40, R40 ;  /* 0x00000028ff28723e */ /* 0x000fe400020004ff */
[----:B------:R-:W-:Y:S01]  /*9b70*/  F2FP.F16.E5M2.UNPACK_B R38, R38 ;  /* 0x00000026ff26723e */ /* 0x000fe200020004ff */
[C-C-:B------:R-:W-:Y:S01]  /*9b80*/  HFMA2.BF16_V2 R20, R16.reuse.H0_H0, R20.H0_H0, R30.reuse.H0_H0 ;  /* 0x2000001410147231 */ /* 0x140fe2000024081e */
[----:B------:R-:W-:Y:S01]  /*9b90*/  F2FP.F16.E5M2.UNPACK_B R10, R10 ;  /* 0x0000000aff0a723e */ /* 0x000fe200020004ff */
        /* <DEDUP_REMOVED lines=20> */
[----:B------:R-:W-:-:S05]  /*9ce0*/  F2FP.F16.E5M2.UNPACK_B R36, R36 ;  /* 0x00000024ff24723e */ /* 0x000fca00020004ff */
        /* <DEDUP_REMOVED lines=9> */
[----:B------:R-:W-:Y:S02]  /*9d80*/  F2FP.F16.E5M2.UNPACK_B R36, R36 ;  /* 0x00000024ff24723e */ /* 0x000fe400020004ff */
[----:B------:R-:W-:Y:S02]  /*9d90*/  F2FP.F16.E5M2.UNPACK_B R35, R35 ;  /* 0x00000023ff23723e */ /* 0x000fe400020004ff */
[----:B------:R-:W-:Y:S01]  /*9da0*/  PRMT R37, R37, 0x5410, R20 ;  /* 0x0000541025257816 */ /* 0x000fe20000000014 */
[----:B------:R-:W-:Y:S02]  /*9db0*/  HADD2.F32 R36, -RZ, R36.H0_H0 ;  /* 0x20000024ff247230 */ /* 0x000fe40000004100 */
[----:B------:R-:W-:Y:S01]  /*9dc0*/  IMAD.MOV.U32 R20, RZ, RZ, RZ ;  /* 0x000000ffff147224 */ /* 0x000fe200078e00ff */
[----:B------:R-:W-:Y:S01]  /*9dd0*/  PRMT R39, R39, 0x5410, R40 ;  /* 0x0000541027277816 */ /* 0x000fe20000000028 */
[----:B------:R-:W-:Y:S01]  /*9de0*/  HADD2.F32 R35, -RZ, R35.H0_H0 ;  /* 0x20000023ff237230 */ /* 0x000fe20000004100 */
[----:B------:R-:W-:-:S02]  /*9df0*/  F2FP.BF16.F32.PACK_AB.RZ R36, RZ, R36 ;  /* 0x00000024ff24723e */ /* 0x000fc400000190ff */
[----:B------:R-:W-:Y:S01]  /*9e00*/  F2FP.F16.E5M2.UNPACK_B R34, R34 ;  /* 0x00000022ff22723e */ /* 0x000fe200020004ff */
[C---:B------:R-:W-:Y:S01]  /*9e10*/  HFMA2.BF16_V2 R31, R16.reuse.H0_H0, R31, R32 ;  /* 0x0000001f101f7231 */ /* 0x040fe20000200820 */
[----:B------:R-:W-:Y:S01]  /*9e20*/  F2FP.BF16.F32.PACK_AB.RZ R35, RZ, R35 ;  /* 0x00000023ff23723e */ /* 0x000fe200000190ff */
[----:B------:R-:W-:Y:S01]  /*9e30*/  HFMA2.BF16_V2 R36, R16.H0_H0, R36.H0_H0, R29.H1_H1 ;  /* 0x2000002410247231 */ /* 0x000fe2000026081d */
[----:B------:R-:W-:-:S04]  /*9e40*/  SHF.R.U32.HI R22, RZ, 0x18, R23 ;  /* 0x00000018ff167819 */ /* 0x000fc80000011617 */
[----:B------:R-:W-:Y:S02]  /*9e50*/  F2FP.F16.E5M2.UNPACK_B R22, R22 ;  /* 0x00000016ff16723e */ /* 0x000fe400020004ff */
        /* <DEDUP_REMOVED lines=9> */
[----:B------:R-:W-:Y:S02]  /*9ef0*/  F2FP.F16.E5M2.UNPACK_B R42, R26 ;  /* 0x0000001aff2a723e */ /* 0x000fe400020004ff */
[----:B------:R-:W-:Y:S02]  /*9f00*/  F2FP.F16.E5M2.UNPACK_B R26, R25 ;  /* 0x00000019ff1a723e */ /* 0x000fe400020004ff */
[----:B------:R-:W-:Y:S02]  /*9f10*/  SHF.R.U32.HI R43, RZ, 0x8, R43 ;  /* 0x00000008ff2b7819 */ /* 0x000fe4000001162b */
[----:B------:R-:W-:Y:S02]  /*9f20*/  LOP3.LUT R25, R13, 0xff, RZ, 0xc0, !PT ;  /* 0x000000ff0d197812 */ /* 0x000fe400078ec0ff */
[----:B------:R-:W-:-:S02]  /*9f30*/  F2FP.F16.E5M2.UNPACK_B R46, R43 ;  /* 0x0000002bff2e723e */ /* 0x000fc400020004ff */
[----:B------:R-:W-:Y:S02]  /*9f40*/  F2FP.F16.E5M2.UNPACK_B R43, R25 ;  /* 0x00000019ff2b723e */ /* 0x000fe400020004ff */
[----:B------:R-:W0:Y:S01]  /*9f50*/  LDC R25, c[0x0][0x22c] ;  /* 0x00008b00ff197b82 */ /* 0x000e220000000800 */
[----:B------:R-:W-:Y:S02]  /*9f60*/  F2FP.F16.E5M2.UNPACK_B R21, R21 ;  /* 0x00000015ff15723e */ /* 0x000fe400020004ff */
[----:B------:R-:W-:Y:S01]  /*9f70*/  F2FP.F16.E5M2.UNPACK_B R12, R12 ;  /* 0x0000000cff0c723e */ /* 0x000fe200020004ff */
        /* <DEDUP_REMOVED lines=34> */
[----:B------:R-:W-:-:S03]  /*a1a0*/  F2FP.F16.E5M2.UNPACK_B R29, R12 ;  /* 0x0000000cff1d723e */ /* 0x000fc600020004ff */
        /* <DEDUP_REMOVED lines=11> */
[----:B------:R-:W-:Y:S01]  /*a260*/  F2FP.F16.E5M2.UNPACK_B R13, R13 ;  /* 0x0000000dff0d723e */ /* 0x000fe200020004ff */
        /* <DEDUP_REMOVED lines=34> */
[----:B------:R-:W-:Y:S01]  /*a490*/  F2FP.F16.E5M2.UNPACK_B R32, R32 ;  /* 0x00000020ff20723e */ /* 0x000fe200020004ff */
[----:B------:R-:W-:Y:S01]  /*a4a0*/  HFMA2.MMA.BF16_V2 R39, R39, 1, 1, R44 ;  /* 0x3f803f8027277835 */ /* 0x000fe2000020002c */
[----:B------:R-:W-:-:S03]  /*a4b0*/  F2FP.F16.E5M2.UNPACK_B R23, R23 ;  /* 0x00000017ff17723e */ /* 0x000fc600020004ff */
        /* <DEDUP_REMOVED lines=11> */
[----:B------:R-:W-:Y:S02]  /*a570*/  F2FP.F16.E5M2.UNPACK_B R26, R26 ;  /* 0x0000001aff1a723e */ /* 0x000fe400020004ff */
        /* <DEDUP_REMOVED lines=12> */
[----:B------:R-:W-:-:S02]  /*a640*/  F2FP.F16.E5M2.UNPACK_B R15, R14 ;  /* 0x0000000eff0f723e */ /* 0x000fc400020004ff */
[----:B------:R-:W-:Y:S01]  /*a650*/  SHF.R.U32.HI R14, RZ, 0x8, R28 ;  /* 0x00000008ff0e7819 */ /* 0x000fe2000001161c */
[----:B------:R-:W-:Y:S01]  /*a660*/  HADD2.F32 R28, -RZ, R26.H0_H0 ;  /* 0x2000001aff1c7230 */ /* 0x000fe20000004100 */
[----:B------:R-:W-:Y:S02]  /*a670*/  SHF.R.U32.HI R26, RZ, 0x8, R32 ;  /* 0x00000008ff1a7819 */ /* 0x000fe40000011620 */
[----:B------:R-:W-:Y:S02]  /*a680*/  F2FP.F16.E5M2.UNPACK_B R21, R21 ;  /* 0x00000015ff15723e */ /* 0x000fe400020004ff */
[----:B------:R-:W-:Y:S02]  /*a690*/  F2FP.F16.E5M2.UNPACK_B R14, R14 ;  /* 0x0000000eff0e723e */ /* 0x000fe400020004ff */
[----:B------:R-:W-:Y:S02]  /*a6a0*/  F2FP.F16.E5M2.UNPACK_B R33, R33 ;  /* 0x00000021ff21723e */ /* 0x000fe400020004ff */
[----:B------:R-:W-:-:S02]  /*a6b0*/  F2FP.F16.E5M2.UNPACK_B R23, R23 ;  /* 0x00000017ff17723e */ /* 0x000fc400020004ff */
[----:B------:R-:W-:Y:S02]  /*a6c0*/  F2FP.F16.E5M2.UNPACK_B R26, R26 ;  /* 0x0000001aff1a723e */ /* 0x000fe400020004ff */
[----:B------:R-:W-:Y:S02]  /*a6d0*/  LOP3.LUT R22, R22, 0xff, RZ, 0xc0, !PT ;  /* 0x000000ff16167812 */ /* 0x000fe400078ec0ff */
[----:B------:R-:W-:Y:S01]  /*a6e0*/  LOP3.LUT R27, R27, 0xff, RZ, 0xc0, !PT ;  /* 0x000000ff1b1b7812 */ /* 0x000fe200078ec0ff */
[----:B------:R-:W-:Y:S01]  /*a6f0*/  HADD2.F32 R21, -RZ, R21.H0_H0 ;  /* 0x20000015ff157230 */ /* 0x000fe20000004100 */
[----:B------:R-:W-:Y:S01]  /*a700*/  F2FP.F16.E5M2.UNPACK_B R22, R22 ;  /* 0x00000016ff16723e */ /* 0x000fe200020004ff */
[----:B------:R-:W-:Y:S02]  /*a710*/  @!P3 VIADD R40, R40, 0x1 ;  /* 0x000000012828b836 */ /* 0x000fe40000000000 */
[----:B------:R-:W-:Y:S01]  /*a720*/  HADD2.F32 R14, -RZ, R14.H0_H0 ;  /* 0x2000000eff0e7230 */ /* 0x000fe20000004100 */
[----:B------:R-:W-:Y:S01]  /*a730*/  F2FP.F16.E5M2.UNPACK_B R27, R27 ;  /* 0x0000001bff1b723e */ /* 0x000fe200020004ff */
        /* <DEDUP_REMOVED lines=53> */
.L_x_231:
[----:B------:R-:W-:Y:S05]  /*aa90*/  BSYNC B0 ;  /* 0x0000000000007941 */ /* 0x000fea0003800000 */
.L_x_230:
[----:B------:R-:W1:Y:S02]  /*aaa0*/  S2R R0, SR_TID.X ;  /* 0x0000000000007919 */ /* 0x000e640000002100 */
[----:B-1----:R-:W-:-:S13]  /*aab0*/  ISETP.NE.OR P0, PT, R0, RZ, !P0 ;  /* 0x000000ff0000720c */ /* 0x002fda0004705670 */
[----:B------:R-:W-:Y:S05]  /*aac0*/  @P0 EXIT ;  /* 0x000000000000094d */ /* 0x000fea0003800000 */
[----:B------:R-:W-:Y:S01]  /*aad0*/  ST.E desc[UR36][R18.64+-0x80], R2 ;  /* 0xffff800212007985 */ /* 0x000fe2000c101924 */
[----:B------:R-:W-:Y:S05]  /*aae0*/  EXIT ;  /* 0x000000000000794d */ /* 0x000fea0003800000 */
.L_x_233:
        /* <DEDUP_REMOVED lines=9> */
.L_x_944:


//--------------------- .text._Z46userbuffers_fp16_sum_inplace_gpu_rr_rs_oop_fp8ILi16E13__nv_fp8_e5m2EviiiiiiiiiPPviS1_Pfm --------------------------
	.section	.text._Z46userbuffers_fp16_sum_inplace_gpu_rr_rs_oop_fp8ILi16E13__nv_fp8_e5m2EviiiiiiiiiPPviS1_Pfm,"ax",@progbits
	.align	128
        .global         _Z46userbuffers_fp16_sum_inplace_gpu_rr_rs_oop_fp8ILi16E13__nv_fp8_e5m2EviiiiiiiiiPPviS1_Pfm
        .type           _Z46userbuffers_fp16_sum_inplace_gpu_rr_rs_oop_fp8ILi16E13__nv_fp8_e5m2EviiiiiiiiiPPviS1_Pfm,@function
        .size           _Z46userbuffers_fp16_sum_inplace_gpu_rr_rs_oop_fp8ILi16E13__nv_fp8_e5m2EviiiiiiiiiPPviS1_Pfm,(.L_x_945 - _Z46userbuffers_fp16_sum_inplace_gpu_rr_rs_oop_fp8ILi16E13__nv_fp8_e5m2EviiiiiiiiiPPviS1_Pfm)
        .other          _Z46userbuffers_fp16_sum_inplace_gpu_rr_rs_oop_fp8ILi16E13__nv_fp8_e5m2EviiiiiiiiiPPviS1_Pfm,@"STO_CUDA_ENTRY STV_DEFAULT"
_Z46userbuffers_fp16_sum_inplace_gpu_rr_rs_oop_fp8ILi16E13__nv_fp8_e5m2EviiiiiiiiiPPviS1_Pfm:
.text._Z46userbuffers_fp16_sum_inplace_gpu_rr_rs_oop_fp8ILi16E13__nv_fp8_e5m2EviiiiiiiiiPPviS1_Pfm:
        /* <DEDUP_REMOVED lines=48> */
.L_x_235:
        /* <DEDUP_REMOVED lines=33> */
.L_x_234:
        /* <DEDUP_REMOVED lines=16> */
.L_x_237:
[----:B------:R-:W-:Y:S05]  /*0610*/  BSYNC B0 ;  /* 0x0000000000007941 */ /* 0x000fea0003800000 */
.L_x_236:
        /* <DEDUP_REMOVED lines=78> */
.L_x_240:
        /* <DEDUP_REMOVED lines=75> */
[----:B------:R-:W-:Y:S02]  /*0fb0*/  F2FP.F16.E5M2.UNPACK_B R17, R17 ;  /* 0x00000011ff11723e */ /* 0x000fe400020004ff */
[----:B------:R-:W-:Y:S02]  /*0fc0*/  F2FP.F16.E5M2.UNPACK_B R16, R16 ;  /* 0x00000010ff10723e */ /* 0x000fe400020004ff */
[C---:B------:R-:W-:Y:S02]  /*0fd0*/  LOP3.LUT R32, R13.reuse, 0xff, RZ, 0xc0, !PT ;  /* 0x000000ff0d207812 */ /* 0x040fe400078ec0ff */
[----:B------:R-:W-:-:S02]  /*0fe0*/  LOP3.LUT R18, R13, 0xffff, RZ, 0xc0, !PT ;  /* 0x0000ffff0d127812 */ /* 0x000fc400078ec0ff */
[----:B------:R-:W-:Y:S02]  /*0ff0*/  SHF.R.U32.HI R19, RZ, 0x10, R13 ;  /* 0x00000010ff137819 */ /* 0x000fe4000001160d */
[----:B------:R-:W-:Y:S02]  /*1000*/  F2FP.F16.E5M2.UNPACK_B R22, R22 ;  /* 0x00000016ff16723e */ /* 0x000fe400020004ff */
[----:B------:R-:W-:Y:S02]  /*1010*/  LOP3.LUT R49, R49, 0xff, RZ, 0xc0, !PT ;  /* 0x000000ff31317812 */ /* 0x000fe400078ec0ff */
[----:B------:R-:W-:Y:S02]  /*1020*/  LOP3.LUT R13, R15, 0xffff, RZ, 0xc0, !PT ;  /* 0x0000ffff0f0d7812 */ /* 0x000fe400078ec0ff */
[----:B------:R-:W-:Y:S02]  /*1030*/  SHF.R.U32.HI R12, RZ, 0x10, R15 ;  /* 0x00000010ff0c7819 */ /* 0x000fe4000001160f */
[----:B------:R-:W-:-:S02]  /*1040*/  F2FP.F16.E5M2.UNPACK_B R14, R14 ;  /* 0x0000000eff0e723e */ /* 0x000fc400020004ff */
[----:B------:R-:W-:Y:S01]  /*1050*/  SHF.R.U32.HI R48, RZ, 0x8, R48 ;  /* 0x00000008ff307819 */ /* 0x000fe20000011630 */
[----:B------:R-:W-:Y:S01]  /*1060*/  HADD2.F32 R35, -RZ, R17.H0_H0 ;  /* 0x20000011ff237230 */ /* 0x000fe20000004100 */
[----:B------:R-:W-:Y:S01]  /*1070*/  SHF.R.U32.HI R50, RZ, 0x8, R50 ;  /* 0x00000008ff327819 */ /* 0x000fe20000011632 */
[----:B------:R-:W-:Y:S01]  /*1080*/  HADD2.F32 R34, -RZ, R16.H0_H0 ;  /* 0x20000010ff227230 */ /* 0x000fe20000004100 */
[----:B------:R-:W-:Y:S01]  /*1090*/  F2FP.F16.E5M2.UNPACK_B R49, R49 ;  /* 0x00000031ff31723e */ /* 0x000fe200020004ff */
        /* <DEDUP_REMOVED lines=8> */
[----:B------:R-:W-:Y:S02]  /*1120*/  F2FP.F16.E5M2.UNPACK_B R48, R48 ;  /* 0x00000030ff30723e */ /* 0x000fe400020004ff */
[----:B------:R-:W-:Y:S02]  /*1130*/  F2FP.F16.E5M2.UNPACK_B R21, R21 ;  /* 0x00000015ff15723e */ /* 0x000fe400020004ff */
[----:B------:R-:W-:Y:S02]  /*1140*/  LOP3.LUT R51, R19, 0xff, RZ, 0xc0, !PT ;  /* 0x000000ff13337812 */ /* 0x000fe400078ec0ff */
[----:B------:R-:W-:Y:S01]  /*1150*/  F2FP.F16.E5M2.UNPACK_B R14, R50 ;  /* 0x00000032ff0e723e */ /* 0x000fe200020004ff */
[----:B------:R-:W-:Y:S01]  /*1160*/  HADD2.F32 R49, -RZ, R49.H0_H0 ;  /* 0x20000031ff317230 */ /* 0x000fe20000004100 */
[----:B------:R-:W-:-:S02]  /*1170*/  F2FP.F16.E5M2.UNPACK_B R33, R33 ;  /* 0x00000021ff21723e */ /* 0x000fc400020004ff */
[----:B------:R-:W-:Y:S02]  /*1180*/  F2FP.F16.E5M2.UNPACK_B R20, R20 ;  /* 0x00000014ff14723e */ /* 0x000fe400020004ff */
[----:B------:R-:W-:Y:S02]  /*1190*/  F2FP.F16.E5M2.UNPACK_B R13, R13 ;  /* 0x0000000dff0d723e */ /* 0x000fe400020004ff */
[----:B------:R-:W-:Y:S01]  /*11a0*/  F2FP.F16.E5M2.UNPACK_B R12, R12 ;  /* 0x0000000cff0c723e */ /* 0x000fe200020004ff */
[----:B------:R-:W-:Y:S01]  /*11b0*/  HADD2.F32 R50, -RZ, R48.H0_H0 ;  /* 0x20000030ff327230 */ /* 0x000fe20000004100 */
[----:B------:R-:W-:Y:S02]  /*11c0*/  F2FP.F16.E5M2.UNPACK_B R32, R32 ;  /* 0x00000020ff20723e */ /* 0x000fe400020004ff */
[----:B------:R-:W-:Y:S01]  /*11d0*/  F2FP.F16.E5M2.UNPACK_B R52, R52 ;  /* 0x00000034ff34723e */ /* 0x000fe200020004ff */
[----:B------:R-:W-:Y:S01]  /*11e0*/  HADD2.F32 R21, -RZ, R21.H0_H0 ;  /* 0x20000015ff157230 */ /* 0x000fe20000004100 */
[----:B------:R-:W-:Y:S01]  /*11f0*/  F2FP.F16.E5M2.UNPACK_B R51, R51 ;  /* 0x00000033ff33723e */ /* 0x000fe200020004ff */
        /* <DEDUP_REMOVED lines=20> */
[----:B------:R-:W-:Y:S02]  /*1340*/  F2FP.F16.E5M2.UNPACK_B R49, R49 ;  /* 0x00000031ff31723e */ /* 0x000fe400020004ff */
[----:B------:R-:W-:Y:S02]  /*1350*/  F2FP.BF16.F32.PACK_AB.RZ R32, R52, R32 ;  /* 0x000000203420723e */ /* 0x000fe400000190ff */
[----:B------:R-:W-:Y:S02]  /*1360*/  F2FP.F16.E5M2.UNPACK_B R54, R54 ;  /* 0x00000036ff36723e */ /* 0x000fe400020004ff */
[----:B------:R-:W-:Y:S02]  /*1370*/  F2FP.BF16.F32.PACK_AB.RZ R35, R35, R51 ;  /* 0x000000332323723e */ /* 0x000fe400000190ff */
[----:B------:R-:W-:-:S02]  /*1380*/  SHF.R.U32.HI R52, RZ, 0x10, R9 ;  /* 0x00000010ff347819 */ /* 0x000fc40000011609 */
[----:B------:R-:W-:Y:S02]  /*1390*/  SHF.R.U32.HI R57, RZ, 0x18, R10 ;  /* 0x00000018ff397819 */ /* 0x000fe4000001160a */
[----:B------:R-:W-:Y:S02]  /*13a0*/  F2FP.F16.E5M2.UNPACK_B R58, R58 ;  /* 0x0000003aff3a723e */ /* 0x000fe400020004ff */
[C---:B------:R-:W-:Y:S02]  /*13b0*/  LOP3.LUT R14, R9.reuse, 0xffff, RZ, 0xc0, !PT ;  /* 0x0000ffff090e7812 */ /* 0x040fe400078ec0ff */
[----:B------:R-:W-:Y:S02]  /*13c0*/  LOP3.LUT R47, R9, 0xff, RZ, 0xc0, !PT ;  /* 0x000000ff092f7812 */ /* 0x000fe400078ec0ff */
[----:B------:R-:W-:Y:S02]  /*13d0*/  F2FP.F16.E5M2.UNPACK_B R48, R48 ;  /* 0x00000030ff30723e */ /* 0x000fe400020004ff */
        /* <DEDUP_REMOVED lines=10> */
[----:B------:R-:W-:Y:S02]  /*1480*/  F2FP.F16.E5M2.UNPACK_B R57, R57 ;  /* 0x00000039ff39723e */ /* 0x000fe400020004ff */
[----:B------:R-:W-:Y:S01]  /*1490*/  LOP3.LUT R49, R52, 0xff, RZ, 0xc0, !PT ;  /* 0x000000ff34317812 */ /* 0x000fe200078ec0ff */
[----:B------:R-:W-:Y:S01]  /*14a0*/  HADD2.F32 R52, -RZ, R58.H0_H0 ;  /* 0x2000003aff347230 */ /* 0x000fe20000004100 */
[----:B------:R-:W-:Y:S01]  /*14b0*/  F2FP.F16.E5M2.UNPACK_B R54, R56 ;  /* 0x00000038ff36723e */ /* 0x000fe200020004ff */
[----:B------:R-:W-:Y:S01]  /*14c0*/  HADD2.F32 R56, -RZ, R48.H0_H0 ;  /* 0x20000030ff387230 */ /* 0x000fe20000004100 */
[----:B------:R-:W-:Y:S02]  /*14d0*/  SHF.R.U32.HI R58, RZ, 0x8, R53 ;  /* 0x00000008ff3a7819 */ /* 0x000fe40000011635 */
[----:B------:R-:W-:-:S02]  /*14e0*/  F2FP.F16.E5M2.UNPACK_B R48, R59 ;  /* 0x0000003bff30723e */ /* 0x000fc400020004ff */
[----:B------:R-:W-:Y:S01]  /*14f0*/  F2FP.F16.E5M2.UNPACK_B R53, R49 ;  /* 0x00000031ff35723e */ /* 0x000fe200020004ff */
[----:B------:R-:W-:Y:S01]  /*1500*/  HADD2.F32 R49, -RZ, R57.H0_H0 ;  /* 0x20000039ff317230 */ /* 0x000fe20000004100 */
[----:B------:R-:W-:Y:S02]  /*1510*/  LOP3.LUT R59, R51, 0xff, RZ, 0xc0, !PT ;  /* 0x000000ff333b7812 */ /* 0x000fe400078ec0ff */
[----:B------:R-:W-:Y:S02]  /*1520*/  F2FP.F16.E5M2.UNPACK_B R57, R58 ;  /* 0x0000003aff39723e */ /* 0x000fe400020004ff */
[----:B------:R-:W-:Y:S02]  /*1530*/  SHF.R.U32.HI R58, RZ, 0x8, R9 ;  /* 0x00000008ff3a7819 */ /* 0x000fe40000011609 */
[----:B------:R-:W-:Y:S01]  /*1540*/  F2FP.F16.E5M2.UNPACK_B R9, R59 ;  /* 0x0000003bff09723e */ /* 0x000fe200020004ff */
        /* <DEDUP_REMOVED lines=11> */
[----:B------:R-:W-:Y:S02]  /*1600*/  F2FP.F16.E5M2.UNPACK_B R47, R47 ;  /* 0x0000002fff2f723e */ /* 0x000fe400020004ff */
[----:B------:R-:W-:-:S03]  /*1610*/  F2FP.F16.E5M2.UNPACK_B R14, R14 ;  /* 0x0000000eff0e723e */ /* 0x000fc600020004ff */
        /* <DEDUP_REMOVED lines=8> */
[----:B------:R-:W-:Y:S01]  /*16a0*/  F2FP.F16.E5M2.UNPACK_B R10, R10 ;  /* 0x0000000aff0a723e */ /* 0x000fe200020004ff */
[C---:B------:R-:W-:Y:S01]  /*16b0*/  HFMA2.BF16_V2 R47, R2.reuse.H0_H0, R47, R32 ;  /* 0x0000002f022f7231 */ /* 0x040fe20000200820 */
[----:B------:R-:W-:Y:S01]  /*16c0*/  F2FP.BF16.F32.PACK_AB.RZ R48, R11, R48 ;  /* 0x000000300b30723e */ /* 0x000fe200000190ff */
[----:B------:R-:W-:-:S02]  /*16d0*/  HFMA2.BF16_V2 R32, R2.H0_H0, R53, R34 ;  /* 0x0000003502207231 */ /* 0x000fc40000200822 */
[C---:B------:R-:W-:Y:S02]  /*16e0*/  HFMA2.BF16_V2 R56, R2.reuse.H0_H0, R35, RZ.H0_H0 ;  /* 0x0000002302387231 */ /* 0x040fe400002408ff */
[C---:B------:R-:W-:Y:S01]  /*16f0*/  HFMA2.BF16_V2 R34, R2.reuse.H0_H0, R50, R23 ;  /* 0x0000003202227231 */ /* 0x040fe20000200817 */
[C---:B----4-:R-:W-:Y:S01]  /*1700*/  LOP3.LUT R50, R25.reuse, 0xffff, RZ, 0xc0, !PT ;  /* 0x0000ffff19327812 */ /* 0x050fe200078ec0ff */
[----:B------:R-:W-:Y:S01]  /*1710*/  HADD2.F32 R10, -RZ, R10.H0_H0 ;  /* 0x2000000aff0a7230 */ /* 0x000fe20000004100 */
[----:B------:R-:W-:Y:S01]  /*1720*/  F2FP.F16.E5M2.UNPACK_B R58, R58 ;  /* 0x0000003aff3a723e */ /* 0x000fe200020004ff */
[C---:B------:R-:W-:Y:S01]  /*1730*/  HFMA2.BF16_V2 R48, R2.reuse.H0_H0, R48, R56 ;  /* 0x0000003002307231 */ /* 0x040fe20000200838 */
[----:B------:R-:W-:Y:S02]  /*1740*/  F2FP.F16.E5M2.UNPACK_B R57, R57 ;  /* 0x00000039ff39723e */ /* 0x000fe400020004ff */
[----:B------:R-:W-:Y:S02]  /*1750*/  LOP3.LUT R56, R25, 0xff, RZ, 0xc0, !PT ;  /* 0x000000ff19387812 */ /* 0x000fe400078ec0ff */
[----:B------:R-:W-:Y:S01]  /*1760*/  SHF.R.U32.HI R50, RZ, 0x8, R50 ;  /* 0x00000008ff327819 */ /* 0x000fe20000011632 */
[----:B------:R-:W-:Y:S01]  /*1770*/  HADD2.F32 R58, -RZ, R58.H0_H0 ;  /* 0x2000003aff3a7230 */ /* 0x000fe20000004100 */
[----:B------:R-:W-:Y:S01]  /*1780*/  F2FP.F16.E5M2.UNPACK_B R59, R59 ;  /* 0x0000003bff3b723e */ /* 0x000fe200020004ff */
[----:B------:R-:W-:Y:S01]  /*1790*/  HADD2.F32 R55, -RZ, R57.H0_H0 ;  /* 0x20000039ff377230 */ /* 0x000fe20000004100 */
[----:B------:R-:W-:Y:S01]  /*17a0*/  F2FP.BF16.F32.PACK_AB.RZ R51, R10, R51 ;  /* 0x000000330a33723e */ /* 0x000fe200000190ff */
[----:B------:R-:W-:Y:S01]  /*17b0*/  HFMA2.BF16_V2 R33, R2.H0_H0, R33, RZ.H0_H0 ;  /* 0x0000002102217231 */ /* 0x000fe200002408ff */
[----:B------:R-:W-:-:S02]  /*17c0*/  F2FP.F16.E5M2.UNPACK_B R56, R56 ;  /* 0x00000038ff38723e */ /* 0x000fc400020004ff */
[----:B------:R-:W-:Y:S01]  /*17d0*/  F2FP.F16.E5M2.UNPACK_B R50, R50 ;  /* 0x00000032ff32723e */ /* 0x000fe200020004ff */
        /* <DEDUP_REMOVED lines=47> */
[----:B------:R-:W-:Y:S01]  /*1ad0*/  HADD2.F32 R53, -RZ, R27.H0_H0 ;  /* 0x2000001bff357230 */ /* 0x000fe20000004100 */
[----:B------:R-:W-:-:S04]  /*1ae0*/  F2FP.BF16.F32.PACK_AB.RZ R27, R56, R60 ;  /* 0x0000003c381b723e */ /* 0x000fc800000190ff */
[----:B------:R-:W-:Y:S02]  /*1af0*/  F2FP.BF16.F32.PACK_AB.RZ R26, R61, R53 ;  /* 0x000000353d1a723e */ /* 0x000fe400000190ff */
[----:B------:R-:W3:Y:S01]  /*1b00*/  LDL.64 R60, [R1+0x38] ;  /* 0x00003800013c7983 */ /* 0x000ee20000100a00 */
[----:B------:R-:W-:Y:S02]  /*1b10*/  SHF.R.U32.HI R59, RZ, 0x8, R59 ;  /* 0x00000008ff3b7819 */ /* 0x000fe4000001163b */
[----:B------:R-:W-:Y:S02]  /*1b20*/  F2FP.F16.E5M2.UNPACK_B R33, R33 ;  /* 0x00000021ff21723e */ /* 0x000fe400020004ff */
[----:B------:R-:W-:Y:S02]  /*1b30*/  F2FP.F16.E5M2.UNPACK_B R59, R59 ;  /* 0x0000003bff3b723e */ /* 0x000fe400020004ff */
[----:B------:R-:W-:Y:S01]  /*1b40*/  F2FP.F16.E5M2.UNPACK_B R15, R15 ;  /* 0x0000000fff0f723e */ /* 0x000fe200020004ff */
        /* <DEDUP_REMOVED lines=8> */
[----:B------:R-:W-:Y:S02]  /*1bd0*/  F2FP.F16.E5M2.UNPACK_B R57, R57 ;  /* 0x00000039ff39723e */ /* 0x000fe400020004ff */
[----:B------:R-:W-:-:S02]  /*1be0*/  F2FP.F16.E5M2.UNPACK_B R25, R25 ;  /* 0x00000019ff19723e */ /* 0x000fc400020004ff */
[----:B------:R-:W-:Y:S02]  /*1bf0*/  LOP3.LUT R50, R29, 0xff, RZ, 0xc0, !PT ;  /* 0x000000ff1d327812 */ /* 0x000fe400078ec0ff */
[----:B------:R-:W-:Y:S02]  /*1c00*/  SHF.R.U32.HI R53, RZ, 0x8, R53 ;  /* 0x00000008ff357819 */ /* 0x000fe40000011635 */
[----:B------:R-:W-:Y:S02]  /*1c10*/  F2FP.F16.E5M2.UNPACK_B R55, R55 ;  /* 0x00000037ff37723e */ /* 0x000fe400020004ff */
[----:B------:R-:W-:Y:S01]  /*1c20*/  F2FP.F16.E5M2.UNPACK_B R58, R58 ;  /* 0x0000003aff3a723e */ /* 0x000fe200020004ff */
[----:B------:R-:W-:Y:S01]  /*1c30*/  HFMA2.BF16_V2 R32, R2.H0_H0, R33, R32 ;  /* 0x0000002102207231 */ /* 0x000fe20000200820 */
[----:B------:R-:W-:Y:S01]  /*1c40*/  F2FP.BF16.F32.PACK_AB.RZ R22, R22, R15 ;  /* 0x0000000f1616723e */ /* 0x000fe200000190ff */
[----:B------:R-:W-:Y:S01]  /*1c50*/  HADD2.F32 R57, -RZ, R57.H0_H0 ;  /* 0x20000039ff397230 */ /* 0x000fe20000004100 */
[----:B------:R-:W-:Y:S01]  /*1c60*/  F2FP.F16.E5M2.UNPACK_B R33, R50 ;  /* 0x00000032ff21723e */ /* 0x000fe200020004ff */
[----:B------:R-:W-:Y:S01]  /*1c70*/  HADD2.F32 R25, -RZ, R25.H0_H0 ;  /* 0x20000019ff197230 */ /* 0x000fe20000004100 */
[----:B------:R-:W-:Y:S01]  /*1c80*/  F2FP.F16.E5M2.UNPACK_B R53, R53 ;  /* 0x00000035ff35723e */ /* 0x000fe200020004ff */
        /* <DEDUP_REMOVED lines=31> */
[----:B------:R-:W-:Y:S02]  /*1e80*/  F2FP.F16.E5M2.UNPACK_B R31, R58 ;  /* 0x0000003aff1f723e */ /* 0x000fe400020004ff */
[--C-:B------:R-:W-:Y:S01]  /*1e90*/  SHF.R.U32.HI R33, RZ, 0x18, R29.reuse ;  /* 0x00000018ff217819 */ /* 0x100fe2000001161d */
[----:B------:R-:W4:Y:S01]  /*1ea0*/  LDL.64 R58, [R1+0x30] ;  /* 0x00003000013a7983 */ /* 0x000f220000100a00 */
[----:B------:R-:W-:-:S04]  /*1eb0*/  SHF.R.U32.HI R29, RZ, 0x10, R29 ;  /* 0x00000010ff1d7819 */ /* 0x000fc8000001161d */
[----:B------:R-:W-:Y:S02]  /*1ec0*/  LOP3.LUT R29, R29, 0xff, RZ, 0xc0, !PT ;  /* 0x000000ff1d1d7812 */ /* 0x000fe400078ec0ff */
[----:B------:R-:W-:Y:S02]  /*1ed0*/  F2FP.F16.E5M2.UNPACK_B R33, R33 ;  /* 0x00000021ff21723e */ /* 0x000fe400020004ff */
[----:B------:R-:W-:Y:S02]  /*1ee0*/  SHF.R.U32.HI R34, RZ, 0x8, R34 ;  /* 0x00000008ff227819 */ /* 0x000fe40000011622 */
[----:B------:R-:W-:Y:S02]  /*1ef0*/  F2FP.F16.E5M2.UNPACK_B R29, R29 ;  /* 0x0000001dff1d723e */ /* 0x000fe400020004ff */
[----:B------:R-:W-:Y:S01]  /*1f00*/  LOP3.LUT R28, R28, 0xff, RZ, 0xc0, !PT ;  /* 0x000000ff1c1c7812 */ /* 0x000fe200078ec0ff */
[----:B------:R-:W-:Y:S01]  /*1f10*/  HADD2.F32 R33, -RZ, R33.H0_H0 ;  /* 0x20000021ff217230 */ /* 0x000fe20000004100 */
[----:B------:R-:W-:Y:S01]  /*1f20*/  F2FP.F16.E5M2.UNPACK_B R27, R27 ;  /* 0x0000001bff1b723e */ /* 0x000fe200020004ff */
        /* <DEDUP_REMOVED lines=16> */
[----:B------:R-:W-:Y:S02]  /*2030*/  F2FP.F16.E5M2.UNPACK_B R25, R25 ;  /* 0x00000019ff19723e */ /* 0x000fe400020004ff */
[----:B------:R-:W-:-:S02]  /*2040*/  F2FP.F16.E5M2.UNPACK_B R53, R53 ;  /* 0x00000035ff35723e */ /* 0x000fc400020004ff */
[----:B------:R-:W-:Y:S02]  /*2050*/  F2FP.F16.E5M2.UNPACK_B R51, R51 ;  /* 0x00000033ff33723e */ /* 0x000fe400020004ff */
[----:B------:R-:W-:Y:S02]  /*2060*/  LOP3.LUT R30, R30, 0xff, RZ, 0xc0, !PT ;  /* 0x000000ff1e1e7812 */ /* 0x000fe400078ec0ff */
[----:B------:R-:W-:Y:S01]  /*2070*/  SHF.R.U32.HI R54, RZ, 0x8, R54 ;  /* 0x00000008ff367819 */ /* 0x000fe20000011636 */
[----:B------:R-:W-:Y:S01]  /*2080*/  HADD2.F32 R25, -RZ, R25.H0_H0 ;  /* 0x20000019ff197230 */ /* 0x000fe20000004100 */
[----:B------:R-:W-:Y:S01]  /*2090*/  F2FP.F16.E5M2.UNPACK_B R56, R56 ;  /* 0x00000038ff38723e */ /* 0x000fe200020004ff */
[----:B------:R-:W-:Y:S01]  /*20a0*/  HADD2.F32 R31, -RZ, R31.H0_H0 ;  /* 0x2000001fff1f7230 */ /* 0x000fe20000004100 */
[----:B------:R-:W-:Y:S01]  /*20b0*/  F2FP.F16.E5M2.UNPACK_B R30, R30 ;  /* 0x0000001eff1e723e */ /* 0x000fe200020004ff */
[----:B------:R-:W-:Y:S02]  /*20c0*/  HADD2.F32 R53, -RZ, R53.H0_H0 ;  /* 0x20000035ff357230 */ /* 0x000fe40000004100 */
[----:B------:R-:W-:Y:S01]  /*20d0*/  HADD2.F32 R51, -RZ, R51.H0_H0 ;  /* 0x20000033ff337230 */ /* 0x000fe20000004100 */
[----:B------:R-:W-:-:S02]  /*20e0*/  F2FP.F16.E5M2.UNPACK_B R55, R55 ;  /* 0x00000037ff37723e */ /* 0x000fc400020004ff */
[----:B------:R-:W-:Y:S01]  /*20f0*/  F2FP.F16.E5M2.UNPACK_B R54, R54 ;  /* 0x00000036ff36723e */ /* 0x000fe200020004ff */
        /* <DEDUP_REMOVED lines=13> */
[----:B------:R-:W-:Y:S02]  /*21d0*/  F2FP.F16.E5M2.UNPACK_B R32, R32 ;  /* 0x00000020ff20723e */ /* 0x000fe400020004ff */
[----:B------:R-:W-:Y:S01]  /*21e0*/  SHF.R.U32.HI R33, RZ, 0x8, R33 ;  /* 0x00000008ff217819 */ /* 0x000fe20000011621 */
[C---:B------:R-:W-:Y:S01]  /*21f0*/  HFMA2.BF16_V2 R26, R2.reuse.H0_H0, R26, R47 ;  /* 0x0000001a021a7231 */ /* 0x040fe2000020082f */
[----:B------:R-:W-:Y:S01]  /*2200*/  F2FP.BF16.F32.PACK_AB.RZ R55, R54, R55 ;  /* 0x000000373637723e */ /* 0x000fe200000190ff */
[C---:B------:R-:W-:Y:S01]  /*2210*/  HFMA2.BF16_V2 R47, R2.reuse.H0_H0, R57, R49 ;  /* 0x00000039022f7231 */ /* 0x040fe20000200831 */
[----:B------:R-:W-:Y:S01]  /*2220*/  F2FP.F16.E5M2.UNPACK_B R52, R52 ;  /* 0x00000034ff34723e */ /* 0x000fe200020004ff */
[----:B------:R-:W-:Y:S01]  /*2230*/  HFMA2.BF16_V2 R49, R2.H0_H0, R56, R35 ;  /* 0x0000003802317231 */ /* 0x000fe20000200823 */
[----:B------:R-:W-:Y:S01]  /*2240*/  F2FP.F16.E5M2.UNPACK_B R33, R33 ;  /* 0x00000021ff21723e */ /* 0x000fe200020004ff */
        /* <DEDUP_REMOVED lines=14> */
[----:B------:R-:W-:-:S02]  /*2330*/  F2FP.F16.E5M2.UNPACK_B R34, R34 ;  /* 0x00000022ff22723e */ /* 0x000fc400020004ff */
[----:B------:R-:W-:Y:S02]  /*2340*/  F2FP.F16.E5M2.UNPACK_B R32, R32 ;  /* 0x00000020ff20723e */ /* 0x000fe400020004ff */
[----:B------:R-:W-:Y:S02]  /*2350*/  F2FP.BF16.F32.PACK_AB.RZ R52, R33, R52 ;  /* 0x000000342134723e */ /* 0x000fe400000190ff */
[----:B------:R-:W-:Y:S02]  /*2360*/  F2FP.F16.E5M2.UNPACK_B R53, R53 ;  /* 0x00000035ff35723e */ /* 0x000fe400020004ff */
[----:B------:R-:W-:Y:S02]  /*2370*/  LOP3.LUT R51, R38, 0xff, RZ, 0xc0, !PT ;  /* 0x000000ff26337812 */ /* 0x000fe400078ec0ff */
[----:B------:R-:W-:Y:S02]  /*2380*/  F2FP.F16.E5M2.UNPACK_B R56, R56 ;  /* 0x00000038ff38723e */ /* 0x000fe400020004ff */
[----:B------:R-:W-:-:S02]  /*2390*/  SHF.R.U32.HI R54, RZ, 0x8, R54 ;  /* 0x00000008ff367819 */ /* 0x000fc40000011636 */
[----:B------:R-:W-:Y:S01]  /*23a0*/  F2FP.F16.E5M2.UNPACK_B R55, R55 ;  /* 0x00000037ff37723e */ /* 0x000fe200020004ff */
[----:B------:R-:W-:Y:S01]  /*23b0*/  HADD2.F32 R34, -RZ, R34.H0_H0 ;  /* 0x20000022ff227230 */ /* 0x000fe20000004100 */
[----:B------:R-:W-:Y:S01]  /*23c0*/  F2FP.F16.E5M2.UNPACK_B R51, R51 ;  /* 0x00000033ff33723e */ /* 0x000fe200020004ff */
[----:B------:R-:W-:Y:S01]  /*23d0*/  HADD2.F32 R32, -RZ, R32.H0_H0 ;  /* 0x20000020ff207230 */ /* 0x000fe20000004100 */
[----:B------:R-:W-:Y:S01]  /*23e0*/  F2FP.F16.E5M2.UNPACK_B R54, R54 ;  /* 0x00000036ff36723e */ /* 0x000fe200020004ff */
        /* <DEDUP_REMOVED lines=18> */
[----:B------:R-:W-:Y:S02]  /*2510*/  F2FP.F16.E5M2.UNPACK_B R38, R38 ;  /* 0x00000026ff26723e */ /* 0x000fe400020004ff */
[----:B------:R-:W-:Y:S01]  /*2520*/  F2FP.F16.E5M2.UNPACK_B R25, R25 ;  /* 0x00000019ff19723e */ /* 0x000fe200020004ff */
        /* <DEDUP_REMOVED lines=9> */
[----:B------:R-:W-:Y:S01]  /*25c0*/  F2FP.F16.E5M2.UNPACK_B R54, R54 ;  /* 0x00000036ff36723e */ /* 0x000fe200020004ff */
[----:B------:R-:W-:Y:S01]  /*25d0*/  HADD2.F32 R25, -RZ, R25.H0_H0 ;  /* 0x20000019ff197230 */ /* 0x000fe20000004100 */
[----:B------:R-:W-:Y:S02]  /*25e0*/  F2FP.F16.E5M2.UNPACK_B R56, R56 ;  /* 0x00000038ff38723e */ /* 0x000fe400020004ff */
[----:B------:R-:W-:Y:S02]  /*25f0*/  F2FP.F16.E5M2.UNPACK_B R16, R16 ;  /* 0x00000010ff10723e */ /* 0x000fe400020004ff */
[----:B------:R-:W-:-:S02]  /*2600*/  LOP3.LUT R36, R36, 0xff, RZ, 0xc0, !PT ;  /* 0x000000ff24247812 */ /* 0x000fc400078ec0ff */
[----:B------:R-:W-:Y:S02]  /*2610*/  LOP3.LUT R58, R58, 0xff, RZ, 0xc0, !PT ;  /* 0x000000ff3a3a7812 */ /* 0x000fe400078ec0ff */
[----:B------:R-:W-:Y:S02]  /*2620*/  LOP3.LUT R57, R57, 0xff, RZ, 0xc0, !PT ;  /* 0x000000ff39397812 */ /* 0x000fe400078ec0ff */
[----:B------:R-:W-:Y:S01]  /*2630*/  F2FP.BF16.F32.PACK_AB.RZ R25, R25, R38 ;  /* 0x000000261919723e */ /* 0x000fe200000190ff */
        /* <DEDUP_REMOVED lines=24> */
[----:B------:R-:W-:-:S02]  /*27c0*/  F2FP.F16.E5M2.UNPACK_B R54, R54 ;  /* 0x00000036ff36723e */ /* 0x000fc400020004ff */
[--C-:B------:R-:W-:Y:S02]  /*27d0*/  SHF.R.U32.HI R56, RZ, 0x10, R13.reuse ;  /* 0x00000010ff387819 */ /* 0x100fe4000001160d */
[----:B------:R-:W-:Y:S02]  /*27e0*/  F2FP.F16.E5M2.UNPACK_B R57, R57 ;  /* 0x00000039ff39723e */ /* 0x000fe400020004ff */
        /* <DEDUP_REMOVED lines=8> */
[----:B------:R-:W-:Y:S02]  /*2870*/  F2FP.F16.E5M2.UNPACK_B R59, R59 ;  /* 0x0000003bff3b723e */ /* 0x000fe400020004ff */
[----:B------:R-:W-:Y:S02]  /*2880*/  F2FP.F16.E5M2.UNPACK_B R56, R56 ;  /* 0x00000038ff38723e */ /* 0x000fe400020004ff */
[----:B------:R-:W-:Y:S02]  /*2890*/  LOP3.LUT R38, R39, 0xff, RZ, 0xc0, !PT ;  /* 0x000000ff27267812 */ /* 0x000fe400078ec0ff */
[----:B------:R-:W-:Y:S02]  /*28a0*/  F2FP.F16.E5M2.UNPACK_B R54, R54 ;  /* 0x00000036ff36723e */ /* 0x000fe400020004ff */
[----:B------:R-:W-:-:S02]  /*28b0*/  F2FP.F16.E5M2.UNPACK_B R55, R55 ;  /* 0x00000037ff37723e */ /* 0x000fc400020004ff */
[----:B------:R-:W-:Y:S02]  /*28c0*/  F2FP.BF16.F32.PACK_AB.RZ R13, R13, R57 ;  /* 0x000000390d0d723e */ /* 0x000fe400000190ff */
[--C-:B------:R-:W-:Y:S01]  /*28d0*/  SHF.R.U32.HI R58, RZ, 0x10, R12.reuse ;  /* 0x00000010ff3a7819 */ /* 0x100fe2000001160c */
[----:B------:R-:W-:Y:S01]  /*28e0*/  HADD2.F32 R56, -RZ, R56.H0_H0 ;  /* 0x20000038ff387230 */ /* 0x000fe20000004100 */
[----:B------:R-:W-:Y:S01]  /*28f0*/  SHF.R.U32.HI R57, RZ, 0x18, R12 ;  /* 0x00000018ff397819 */ /* 0x000fe2000001160c */
[----:B------:R-:W-:Y:S01]  /*2900*/  HADD2.F32 R12, -RZ, R59.H0_H0 ;  /* 0x2000003bff0c7230 */ /* 0x000fe20000004100 */
[----:B------:R-:W-:Y:S01]  /*2910*/  F2FP.F16.E5M2.UNPACK_B R38, R38 ;  /* 0x00000026ff26723e */ /* 0x000fe200020004ff */
[----:B------:R-:W-:Y:S01]  /*2920*/  HADD2.F32 R54, -RZ, R54.H0_H0 ;  /* 0x20000036ff367230 */ /* 0x000fe20000004100 */
[----:B------:R-:W-:Y:S01]  /*2930*/  LOP3.LUT R58, R58, 0xff, RZ, 0xc0, !PT ;  /* 0x000000ff3a3a7812 */ /* 0x000fe200078ec0ff */
[----:B------:R-:W-:Y:S01]  /*2940*/  HADD2.F32 R55, -RZ, R55.H0_H0 ;  /* 0x20000037ff377230 */ /* 0x000fe20000004100 */
[----:B------:R-:W-:Y:S01]  /*2950*/  F2FP.BF16.F32.PACK_AB.RZ R56, R12, R56 ;  /* 0x000000380c38723e */ /* 0x000fe200000190ff */
[----:B------:R-:W-:Y:S01]  /*2960*/  HADD2.F32 R12, -RZ, R38.H0_H0 ;  /* 0x20000026ff0c7230 */ /* 0x000fe20000004100 */
[----:B------:R-:W-:-:S02]  /*2970*/  F2FP.F16.E5M2.UNPACK_B R57, R57 ;  /* 0x00000039ff39723e */ /* 0x000fc400020004ff */
[----:B------:R-:W-:Y:S02]  /*2980*/  F2FP.F16.E5M2.UNPACK_B R58, R58 ;  /* 0x0000003aff3a723e */ /* 0x000fe400020004ff */
        /* <DEDUP_REMOVED lines=10> */
[----:B------:R-:W-:Y:S02]  /*2a30*/  F2FP.F16.E5M2.UNPACK_B R37, R37 ;  /* 0x00000025ff25723e */ /* 0x000fe400020004ff */
[----:B------:R-:W-:Y:S02]  /*2a40*/  LOP3.LUT R55, R9, 0xff, RZ, 0xc0, !PT ;  /* 0x000000ff09377812 */ /* 0x000fe400078ec0ff */
[----:B------:R-:W-:Y:S02]  /*2a50*/  F2FP.BF16.F32.PACK_AB.RZ R54, R54, R58 ;  /* 0x0000003a3636723e */ /* 0x000fe400000190ff */
[----:B------:R-:W-:-:S02]  /*2a60*/  SHF.R.U32.HI R36, RZ, 0x18, R9 ;  /* 0x00000018ff247819 */ /* 0x000fc40000011609 */
[----:B------:R-:W-:Y:S02]  /*2a70*/  SHF.R.U32.HI R56, RZ, 0x8, R56 ;  /* 0x00000008ff387819 */ /* 0x000fe40000011638 */
[----:B------:R-:W-:Y:S02]  /*2a80*/  SHF.R.U32.HI R57, RZ, 0x10, R9 ;  /* 0x00000010ff397819 */ /* 0x000fe40000011609 */
[----:B------:R-:W-:Y:S02]  /*2a90*/  F2FP.F16.E5M2.UNPACK_B R9, R38 ;  /* 0x00000026ff09723e */ /* 0x000fe400020004ff */
[----:B------:R-:W-:Y:S01]  /*2aa0*/  LOP3.LUT R38, R8, 0xffff, RZ, 0xc0, !PT ;  /* 0x0000ffff08267812 */ /* 0x000fe200078ec0ff */
[----:B------:R-:W-:Y:S01]  /*2ab0*/  HADD2.F32 R37, -RZ, R37.H0_H0 ;  /* 0x20000025ff257230 */ /* 0x000fe20000004100 */
[----:B------:R-:W-:Y:S01]  /*2ac0*/  F2FP.F16.E5M2.UNPACK_B R55, R55 ;  /* 0x00000037ff37723e */ /* 0x000fe200020004ff */
[----:B------:R-:W-:Y:S01]  /*2ad0*/  HFMA2.BF16_V2 R53, R2.H0_H0, R54, R53 ;  /* 0x0000003602357231 */ /* 0x000fe20000200835 */
[----:B------:R-:W-:-:S02]  /*2ae0*/  F2FP.F16.E5M2.UNPACK_B R56, R56 ;  /* 0x00000038ff38723e */ /* 0x000fc400020004ff */
        /* <DEDUP_REMOVED lines=9> */
[----:B------:R-:W-:-:S02]  /*2b80*/  F2FP.F16.E5M2.UNPACK_B R36, R36 ;  /* 0x00000024ff24723e */ /* 0x000fc400020004ff */
[----:B------:R-:W-:Y:S02]  /*2b90*/  F2FP.F16.E5M2.UNPACK_B R54, R54 ;  /* 0x00000036ff36723e */ /* 0x000fe400020004ff */
[----:B------:R-:W-:Y:S01]  /*2ba0*/  F2FP.F16.E5M2.UNPACK_B R57, R57 ;  /* 0x00000039ff39723e */ /* 0x000fe200020004ff */
[----:B------:R-:W3:Y:S01]  /*2bb0*/  LD.E.128 R24, desc[UR36][R24.64] ;  /* 0x0000002418187980 */ /* 0x000ee2000c101d00 */
[----:B------:R-:W-:Y:S02]  /*2bc0*/  F2FP.F16.E5M2.UNPACK_B R38, R38 ;  /* 0x00000026ff26723e */ /* 0x000fe400020004ff */
[----:B------:R-:W-:Y:S01]  /*2bd0*/  LOP3.LUT R8, R8, 0xff, RZ, 0xc0, !PT ;  /* 0x000000ff08087812 */ /* 0x000fe200078ec0ff */
[----:B------:R-:W-:Y:S01]  /*2be0*/  HADD2.F32 R36, -RZ, R36.H0_H0 ;  /* 0x20000024ff247230 */ /* 0x000fe20000004100 */
[----:B------:R-:W-:Y:S01]  /*2bf0*/  F2FP.BF16.F32.PACK_AB.RZ R56, R56, R55 ;  /* 0x000000373838723e */ /* 0x000fe200000190ff */
[----:B------:R-:W-:Y:S01]  /*2c00*/  HADD2.F32 R54, -RZ, R54.H0_H0 ;  /* 0x20000036ff367230 */ /* 0x000fe20000004100 */
[----:B------:R-:W-:Y:S01]  /*2c10*/  LOP3.LUT R58, R37, 0xff, RZ, 0xc0, !PT ;  /* 0x000000ff253a7812 */ /* 0x000fe200078ec0ff */
[----:B------:R-:W-:Y:S01]  /*2c20*/  HADD2.F32 R55, -RZ, R57.H0_H0 ;  /* 0x20000039ff377230 */ /* 0x000fe20000004100 */
[----:B------:R-:W-:Y:S01]  /*2c30*/  F2FP.F16.E5M2.UNPACK_B R8, R8 ;  /* 0x00000008ff08723e */ /* 0x000fe200020004ff */
[----:B------:R-:W-:Y:S01]  /*2c40*/  HADD2.F32 R37, -RZ, R38.H0_H0 ;  /* 0x20000026ff257230 */ /* 0x000fe20000004100 */
[----:B------:R-:W-:Y:S01]  /*2c50*/  SHF.R.U32.HI R39, RZ, 0x18, R39 ;  /* 0x00000018ff277819 */ /* 0x000fe20000011627 */
[----:B------:R-:W-:Y:S01]  /*2c60*/  HADD2.F32 R9, -RZ, R9.H0_H0 ;  /* 0x20000009ff097230 */ /* 0x000fe20000004100 */
[----:B------:R-:W-:Y:S01]  /*2c70*/  F2FP.BF16.F32.PACK_AB.RZ R55, R36, R55 ;  /* 0x000000372437723e */ /* 0x000fe200000190ff */
[----:B------:R-:W-:Y:S01]  /*2c80*/  HADD2.F32 R8, -RZ, R8.H0_H0 ;  /* 0x20000008ff087230 */ /* 0x000fe20000004100 */
[----:B------:R-:W-:Y:S01]  /*2c90*/  F2FP.BF16.F32.PACK_AB.RZ R54, R37, R54 ;  /* 0x000000362536723e */ /* 0x000fe200000190ff */
[----:B------:R-:W-:Y:S01]  /*2ca0*/  IMAD.WIDE R36, R3, 0x10, R44 ;  /* 0x0000001003247825 */ /* 0x000fe200078e022c */
[----:B------:R-:W-:-:S03]  /*2cb0*/  F2FP.F16.E5M2.UNPACK_B R39, R39 ;  /* 0x00000027ff27723e */ /* 0x000fc600020004ff */
[C---:B------:R-:W-:Y:S01]  /*2cc0*/  HFMA2.BF16_V2 R48, R2.reuse.H0_H0, R51, R48 ;  /* 0x0000003302307231 */ /* 0x040fe20000200830 */
[----:B------:R-:W-:Y:S01]  /*2cd0*/  LOP3.LUT R38, R21, 0xff, RZ, 0xc0, !PT ;  /* 0x000000ff15267812 */ /* 0x000fe200078ec0ff */
[C---:B------:R-:W-:Y:S01]  /*2ce0*/  HFMA2.BF16_V2 R16, R2.reuse.H0_H0, R16, R47 ;  /* 0x0000001002107231 */ /* 0x040fe2000020082f */
[----:B------:R-:W-:Y:S01]  /*2cf0*/  F2FP.BF16.F32.PACK_AB.RZ R9, R9, R8 ;  /* 0x000000080909723e */ /* 0x000fe200000190ff */
[----:B------:R-:W-:Y:S01]  /*2d00*/  HADD2.F32 R57, -RZ, R39.H0_H0 ;  /* 0x20000027ff397230 */ /* 0x000fe20000004100 */
[----:B------:R-:W-:Y:S01]  /*2d10*/  F2FP.F16.E5M2.UNPACK_B R8, R38 ;  /* 0x00000026ff08723e */ /* 0x000fe200020004ff */
[----:B------:R-:W-:Y:S01]  /*2d20*/  HFMA2.BF16_V2 R12, R2.H0_H0, R12, R50 ;  /* 0x0000000c020c7231 */ /* 0x000fe20000200832 */
[----:B------:R-:W4:Y:S01]  /*2d30*/  LD.E.128 R36, desc[UR36][R36.64] ;  /* 0x0000002424247980 */ /* 0x000f22000c101d00 */
[----:B------:R-:W-:Y:S02]  /*2d40*/  F2FP.F16.E5M2.UNPACK_B R58, R58 ;  /* 0x0000003aff3a723e */ /* 0x000fe400020004ff */
        /* <DEDUP_REMOVED lines=40> */
[----:B------:R-:W-:Y:S02]  /*2fd0*/  F2FP.F16.E5M2.UNPACK_B R51, R51 ;  /* 0x00000033ff33723e */ /* 0x000fe400020004ff */
[----:B------:R-:W-:Y:S02]  /*2fe0*/  F2FP.F16.E5M2.UNPACK_B R14, R14 ;  /* 0x0000000eff0e723e */ /* 0x000fe400020004ff */
[----:B------:R-:W-:-:S02]  /*2ff0*/  F2FP.F16.E5M2.UNPACK_B R47, R47 ;  /* 0x0000002fff2f723e */ /* 0x000fc400020004ff */
[----:B------:R-:W-:Y:S01]  /*3000*/  F2FP.F16.E5M2.UNPACK_B R59, R59 ;  /* 0x0000003bff3b723e */ /* 0x000fe200020004ff */
        /* <DEDUP_REMOVED lines=8> */
[----:B------:R-:W-:Y:S01]  /*3090*/  F2FP.F16.E5M2.UNPACK_B R19, R19 ;  /* 0x00000013ff13723e */ /* 0x000fe200020004ff */
[C---:B------:R-:W-:Y:S01]  /*30a0*/  HFMA2.BF16_V2 R18, R2.reuse.H0_H0, R14, R12 ;  /* 0x0000000e02127231 */ /* 0x040fe2000020080c */
[----:B------:R-:W-:Y:S01]  /*30b0*/  F2FP.F16.E5M2.UNPACK_B R57, R57 ;  /* 0x00000039ff39723e */ /* 0x000fe200020004ff */
        /* <DEDUP_REMOVED lines=18> */
[----:B------:R-:W-:Y:S02]  /*31e0*/  F2FP.F16.E5M2.UNPACK_B R50, R50 ;  /* 0x00000032ff32723e */ /* 0x000fe400020004ff */
[----:B------:R-:W-:Y:S02]  /*31f0*/  F2FP.F16.E5M2.UNPACK_B R58, R58 ;  /* 0x0000003aff3a723e */ /* 0x000fe400020004ff */
[----:B------:R-:W-:-:S02]  /*3200*/  F2FP.F16.E5M2.UNPACK_B R21, R21 ;  /* 0x00000015ff15723e */ /* 0x000fc400020004ff */
[----:B------:R-:W-:Y:S02]  /*3210*/  LOP3.LUT R57, R20, 0xffff, RZ, 0xc0, !PT ;  /* 0x0000ffff14397812 */ /* 0x000fe400078ec0ff */
[----:B------:R-:W-:Y:S02]  /*3220*/  F2FP.F16.E5M2.UNPACK_B R48, R48 ;  /* 0x00000030ff30723e */ /* 0x000fe400020004ff */
[----:B------:R-:W-:Y:S01]  /*3230*/  F2FP.F16.E5M2.UNPACK_B R15, R15 ;  /* 0x0000000fff0f723e */ /* 0x000fe200020004ff */
[----:B------:R-:W-:Y:S01]  /*3240*/  HFMA2.BF16_V2 R52, R2.H0_H0, R54, R52 ;  /* 0x0000003602347231 */ /* 0x000fe20000200834 */
[----:B------:R-:W-:Y:S02]  /*3250*/  F2FP.F16.E5M2.UNPACK_B R14, R14 ;  /* 0x0000000eff0e723e */ /* 0x000fe400020004ff */
[----:B------:R-:W-:Y:S02]  /*3260*/  F2FP.F16.E5M2.UNPACK_B R13, R13 ;  /* 0x0000000dff0d723e */ /* 0x000fe400020004ff */
[----:B------:R-:W-:-:S02]  /*3270*/  F2FP.F16.E5M2.UNPACK_B R8, R8 ;  /* 0x00000008ff08723e */ /* 0x000fc400020004ff */
[----:B------:R-:W-:Y:S01]  /*3280*/  F2FP.F16.E5M2.UNPACK_B R51, R51 ;  /* 0x00000033ff33723e */ /* 0x000fe200020004ff */
[----:B------:R-:W-:Y:S01]  /*3290*/  HADD2.F32 R50, -RZ, R50.H0_H0 ;  /* 0x20000032ff327230 */ /* 0x000fe20000004100 */
[----:B------:R-:W-:Y:S01]  /*32a0*/  LOP3.LUT R54, R20, 0xff, RZ, 0xc0, !PT ;  /* 0x000000ff14367812 */ /* 0x000fe200078ec0ff */
[----:B------:R-:W-:Y:S01]  /*32b0*/  HADD2.F32 R58, -RZ, R58.H0_H0 ;  /* 0x2000003aff3a7230 */ /* 0x000fe20000004100 */
[----:B------:R-:W-:Y:S01]  /*32c0*/  SHF.R.U32.HI R57, RZ, 0x8, R57 ;  /* 0x00000008ff397819 */ /* 0x000fe20000011639 */
[----:B------:R-:W-:Y:S02]  /*32d0*/  HADD2.F32 R21, -RZ, R21.H0_H0 ;  /* 0x20000015ff157230 */ /* 0x000fe40000004100 */
[----:B------:R-:W-:Y:S02]  /*32e0*/  HADD2.F32 R48, -RZ, R48.H0_H0 ;  /* 0x20000030ff307230 */ /* 0x000fe40000004100 */
[----:B------:R-:W-:Y:S01]  /*32f0*/  HADD2.F32 R15, -RZ, R15.H0_H0 ;  /* 0x2000000fff0f7230 */ /* 0x000fe20000004100 */
[----:B------:R-:W-:Y:S01]  /*3300*/  F2FP.F16.E5M2.UNPACK_B R54, R54 ;  /* 0x00000036ff36723e */ /* 0x000fe200020004ff */
[----:B------:R-:W-:Y:S01]  /*3310*/  HADD2.F32 R20, -RZ, R14.H0_H0 ;  /* 0x2000000eff147230 */ /* 0x000fe20000004100 */
[----:B------:R-:W-:Y:S01]  /*3320*/  F2FP.F16.E5M2.UNPACK_B R57, R57 ;  /* 0x00000039ff39723e */ /* 0x000fe200020004ff */
        /* <DEDUP_REMOVED lines=25> */
[----:B------:R-:W-:Y:S02]  /*34c0*/  F2FP.F16.E5M2.UNPACK_B R20, R51 ;  /* 0x00000033ff14723e */ /* 0x000fe400020004ff */
[----:B------:R-:W-:Y:S02]  /*34d0*/  LOP3.LUT R54, R29, 0xffff, RZ, 0xc0, !PT ;  /* 0x0000ffff1d367812 */ /* 0x000fe400078ec0ff */
[----:B------:R-:W-:Y:S02]  /*34e0*/  SHF.R.U32.HI R51, RZ, 0x10, R29 ;  /* 0x00000010ff337819 */ /* 0x000fe4000001161d */
[----:B------:R-:W-:Y:S02]  /*34f0*/  F2FP.F16.E5M2.UNPACK_B R29, R56 ;  /* 0x00000038ff1d723e */ /* 0x000fe400020004ff */
[----:B------:R-:W-:-:S02]  /*3500*/  F2FP.F16.E5M2.UNPACK_B R53, R53 ;  /* 0x00000035ff35723e */ /* 0x000fc400020004ff */
        /* <DEDUP_REMOVED lines=18> */
[----:B------:R-:W-:Y:S01]  /*3630*/  SHF.R.U32.HI R54, RZ, 0x8, R54 ;  /* 0x00000008ff367819 */ /* 0x000fe20000011636 */
[----:B------:R-:W-:Y:S01]  /*3640*/  HADD2.F32 R28, -RZ, R53.H0_H0 ;  /* 0x20000035ff1c7230 */ /* 0x000fe20000004100 */
[----:B------:R-:W-:Y:S02]  /*3650*/  F2FP.F16.E5M2.UNPACK_B R53, R57 ;  /* 0x00000039ff35723e */ /* 0x000fe400020004ff */
[----:B------:R-:W-:Y:S01]  /*3660*/  F2FP.BF16.F32.PACK_AB.RZ R20, R20, R51 ;  /* 0x000000331414723e */ /* 0x000fe200000190ff */
[----:B------:R-:W-:Y:S01]  /*3670*/  HFMA2.BF16_V2 R51, R2.H0_H0, R8, R9 ;  /* 0x0000000802337231 */ /* 0x000fe20000200809 */
[----:B------:R-:W-:Y:S02]  /*3680*/  F2FP.BF16.F32.PACK_AB.RZ R29, R29, R56 ;  /* 0x000000381d1d723e */ /* 0x000fe400000190ff */
[----:B------:R-:W-:Y:S01]  /*3690*/  F2FP.F16.E5M2.UNPACK_B R54, R54 ;  /* 0x00000036ff36723e */ /* 0x000fe200020004ff */
        /* <DEDUP_REMOVED lines=13> */
[----:B------:R-:W-:Y:S02]  /*3770*/  F2FP.F16.E5M2.UNPACK_B R33, R56 ;  /* 0x00000038ff21723e */ /* 0x000fe400020004ff */
[----:B------:R-:W-:Y:S02]  /*3780*/  F2FP.F16.E5M2.UNPACK_B R51, R51 ;  /* 0x00000033ff33723e */ /* 0x000fe400020004ff */
[----:B------:R-:W-:Y:S02]  /*3790*/  LOP3.LUT R56, R32, 0xffff, RZ, 0xc0, !PT ;  /* 0x0000ffff20387812 */ /* 0x000fe400078ec0ff */
[----:B------:R-:W-:Y:S01]  /*37a0*/  LOP3.LUT R55, R55, 0xff, RZ, 0xc0, !PT ;  /* 0x000000ff37377812 */ /* 0x000fe200078ec0ff */
[----:B------:R-:W-:Y:S01]  /*37b0*/  HFMA2.BF16_V2 R20, R2.H0_H0, R53, R11 ;  /* 0x0000003502147231 */ /* 0x000fe2000020080b */
[----:B------:R-:W-:-:S02]  /*37c0*/  SHF.R.U32.HI R57, RZ, 0x10, R32 ;  /* 0x00000010ff397819 */ /* 0x000fc40000011620 */
[----:B------:R-:W-:Y:S01]  /*37d0*/  LOP3.LUT R53, R32, 0xff, RZ, 0xc0, !PT ;  /* 0x000000ff20357812 */ /* 0x000fe200078ec0ff */
[----:B------:R-:W-:Y:S01]  /*37e0*/  HADD2.F32 R32, -RZ, R51.H0_H0 ;  /* 0x20000033ff207230 */ /* 0x000fe20000004100 */
[----:B------:R-:W-:Y:S02]  /*37f0*/  F2FP.F16.E5M2.UNPACK_B R54, R54 ;  /* 0x00000036ff36723e */ /* 0x000fe400020004ff */
[----:B------:R-:W-:Y:S02]  /*3800*/  SHF.R.U32.HI R56, RZ, 0x8, R56 ;  /* 0x00000008ff387819 */ /* 0x000fe40000011638 */
[----:B------:R-:W-:Y:S02]  /*3810*/  F2FP.F16.E5M2.UNPACK_B R55, R55 ;  /* 0x00000037ff37723e */ /* 0x000fe400020004ff */
[----:B------:R-:W-:Y:S02]  /*3820*/  F2FP.F16.E5M2.UNPACK_B R52, R52 ;  /* 0x00000034ff34723e */ /* 0x000fe400020004ff */
        /* <DEDUP_REMOVED lines=20> */
[----:B------:R-:W-:Y:S02]  /*3970*/  F2FP.F16.E5M2.UNPACK_B R15, R13 ;  /* 0x0000000dff0f723e */ /* 0x000fe400020004ff */
[----:B------:R-:W-:Y:S01]  /*3980*/  F2FP.BF16.F32.PACK_AB.RZ R13, R33, R55 ;  /* 0x00000037210d723e */ /* 0x000fe200000190ff */
[----:B------:R-:W-:Y:S01]  /*3990*/  HFMA2.BF16_V2 R21, R2.H0_H0, R10, R21 ;  /* 0x0000000a02157231 */ /* 0x000fe20000200815 */
[----:B------:R-:W-:Y:S01]  /*39a0*/  LOP3.LUT R55, R24, 0xff, RZ, 0xc0, !PT ;  /* 0x000000ff18377812 */ /* 0x000fe200078ec0ff */
[----:B------:R-:W2:Y:S01]  /*39b0*/  LD.E.128 R8, desc[UR36][R8.64] ;  /* 0x0000002408087980 */ /* 0x000ea2000c101d00 */
[----:B------:R-:W-:-:S02]  /*39c0*/  F2FP.F16.E5M2.UNPACK_B R17, R17 ;  /* 0x00000011ff11723e */ /* 0x000fc400020004ff */
[----:B------:R-:W-:Y:S01]  /*39d0*/  F2FP.F16.E5M2.UNPACK_B R56, R56 ;  /* 0x00000038ff38723e */ /* 0x000fe200020004ff */
[C---:B------:R-:W-:Y:S01]  /*39e0*/  HFMA2.BF16_V2 R21, R2.reuse.H0_H0, R32, R21 ;  /* 0x0000002002157231 */ /* 0x040fe20000200815 */
[----:B------:R-:W-:Y:S01]  /*39f0*/  F2FP.F16.E5M2.UNPACK_B R55, R55 ;  /* 0x00000037ff37723e */ /* 0x000fe200020004ff */
        /* <DEDUP_REMOVED lines=21> */
[----:B------:R-:W-:-:S02]  /*3b50*/  SHF.R.U32.HI R54, RZ, 0x8, R54 ;  /* 0x00000008ff367819 */ /* 0x000fc40000011636 */
[----:B------:R-:W-:Y:S01]  /*3b60*/  F2FP.F16.E5M2.UNPACK_B R56, R56 ;  /* 0x00000038ff38723e */ /* 0x000fe200020004ff */
[----:B------:R-:W-:Y:S01]  /*3b70*/  HADD2.F32 R48, -RZ, R48.H0_H0 ;  /* 0x20000030ff307230 */ /* 0x000fe20000004100 */
[----:B------:R-:W-:Y:S01]  /*3b80*/  F2FP.F16.E5M2.UNPACK_B R54, R54 ;  /* 0x00000036ff36723e */ /* 0x000fe200020004ff */
[----:B------:R-:W-:Y:S01]  /*3b90*/  HADD2.F32 R51, -RZ, R51.H0_H0 ;  /* 0x20000033ff337230 */ /* 0x000fe20000004100 */
[----:B------:R-:W-:Y:S02]  /*3ba0*/  F2FP.BF16.F32.PACK_AB.RZ R25, R25, R28 ;  /* 0x0000001c1919723e */ /* 0x000fe400000190ff */
[----:B------:R-:W-:Y:S02]  /*3bb0*/  F2FP.F16.E5M2.UNPACK_B R14, R14 ;  /* 0x0000000eff0e723e */ /* 0x000fe400020004ff */
[----:B------:R-:W-:Y:S01]  /*3bc0*/  LOP3.LUT R24, R12, 0xff, RZ, 0xc0, !PT ;  /* 0x000000ff0c187812 */ /* 0x000fe200078ec0ff */
[----:B------:R-:W-:Y:S01]  /*3bd0*/  HADD2.F32 R12, -RZ, R56.H0_H0 ;  /* 0x20000038ff0c7230 */ /* 0x000fe20000004100 */
[----:B------:R-:W-:-:S02]  /*3be0*/  F2FP.BF16.F32.PACK_AB.RZ R28, R53, R55 ;  /* 0x00000037351c723e */ /* 0x000fc400000190ff */
[----:B------:R-:W-:Y:S01]  /*3bf0*/  LOP3.LUT R53, R22, 0xffff, RZ, 0xc0, !PT ;  /* 0x0000ffff16357812 */ /* 0x000fe200078ec0ff */
[----:B------:R-:W-:Y:S01]  /*3c00*/  HADD2.F32 R54, -RZ, R54.H0_H0 ;  /* 0x20000036ff367230 */ /* 0x000fe20000004100 */
[----:B------:R-:W-:Y:S02]  /*3c10*/  F2FP.F16.E5M2.UNPACK_B R49, R49 ;  /* 0x00000031ff31723e */ /* 0x000fe400020004ff */
[----:B------:R-:W-:Y:S01]  /*3c20*/  F2FP.F16.E5M2.UNPACK_B R52, R52 ;  /* 0x00000034ff34723e */ /* 0x000fe200020004ff */
[----:B------:R-:W-:Y:S01]  /*3c30*/  HADD2.F32 R14, -RZ, R14.H0_H0 ;  /* 0x2000000eff0e7230 */ /* 0x000fe20000004100 */
[----:B------:R-:W-:Y:S01]  /*3c40*/  F2FP.F16.E5M2.UNPACK_B R50, R50 ;  /* 0x00000032ff32723e */ /* 0x000fe200020004ff */
[----:B------:R-:W-:Y:S01]  /*3c50*/  HADD2.F32 R15, -RZ, R15.H0_H0 ;  /* 0x2000000fff0f7230 */ /* 0x000fe20000004100 */
[----:B------:R-:W-:Y:S02]  /*3c60*/  F2FP.F16.E5M2.UNPACK_B R24, R24 ;  /* 0x00000018ff18723e */ /* 0x000fe400020004ff */
[----:B------:R-:W-:Y:S01]  /*3c70*/  F2FP.BF16.F32.PACK_AB.RZ R48, R48, R51 ;  /* 0x000000333030723e */ /* 0x000fe200000190ff */
[----:B------:R-:W-:Y:S01]  /*3c80*/  HFMA2.BF16_V2 R29, R2.H0_H0, R13, R29 ;  /* 0x0000000d021d7231 */ /* 0x000fe2000020081d */
[----:B------:R-:W-:-:S02]  /*3c90*/  LOP3.LUT R51, R22, 0xff, RZ, 0xc0, !PT ;  /* 0x000000ff16337812 */ /* 0x000fc400078ec0ff */
[----:B------:R-:W-:Y:S02]  /*3ca0*/  SHF.R.U32.HI R53, RZ, 0x8, R53 ;  /* 0x00000008ff357819 */ /* 0x000fe40000011635 */
[----:B------:R-:W-:Y:S01]  /*3cb0*/  F2FP.BF16.F32.PACK_AB.RZ R32, R32, R12 ;  /* 0x0000000c2020723e */ /* 0x000fe200000190ff */
[----:B------:R-:W-:Y:S01]  /*3cc0*/  IMAD.WIDE R12, R3, 0x10, R6 ;  /* 0x00000010030c7825 */ /* 0x000fe200078e0206 */
[----:B------:R-:W-:Y:S02]  /*3cd0*/  F2FP.BF16.F32.PACK_AB.RZ R33, R54, R33 ;  /* 0x000000213621723e */ /* 0x000fe400000190ff */
[----:B------:R-:W-:Y:S01]  /*3ce0*/  F2FP.F16.E5M2.UNPACK_B R51, R51 ;  /* 0x00000033ff33723e */ /* 0x000fe200020004ff */
[----:B------:R-:W-:Y:S01]  /*3cf0*/  HADD2.F32 R49, -RZ, R49.H0_H0 ;  /* 0x20000031ff317230 */ /* 0x000fe20000004100 */
[----:B------:R-:W-:Y:S01]  /*3d00*/  F2FP.F16.E5M2.UNPACK_B R53, R53 ;  /* 0x00000035ff35723e */ /* 0x000fe200020004ff */
        /* <DEDUP_REMOVED lines=13> */
[----:B------:R-:W-:Y:S01]  /*3de0*/  F2FP.F16.E5M2.UNPACK_B R58, R58 ;  /* 0x0000003aff3a723e */ /* 0x000fe200020004ff */
        /* <DEDUP_REMOVED lines=24> */
[----:B------:R-:W-:Y:S02]  /*3f70*/  F2FP.F16.E5M2.UNPACK_B R18, R18 ;  /* 0x00000012ff12723e */ /* 0x000fe400020004ff */
[----:B------:R-:W-:Y:S02]  /*3f80*/  SHF.R.U32.HI R59, RZ, 0x8, R16 ;  /* 0x00000008ff3b7819 */ /* 0x000fe40000011610 */
[----:B------:R-:W-:Y:S02]  /*3f90*/  F2FP.F16.E5M2.UNPACK_B R33, R33 ;  /* 0x00000021ff21723e */ /* 0x000fe400020004ff */
[----:B------:R-:W-:Y:S01]  /*3fa0*/  F2FP.F16.E5M2.UNPACK_B R16, R58 ;  /* 0x0000003aff10723e */ /* 0x000fe200020004ff */
[C---:B------:R-:W-:Y:S01]  /*3fb0*/  HFMA2.BF16_V2 R20, R2.reuse.H0_H0, R25, R20 ;  /* 0x0000001902147231 */ /* 0x040fe20000200814 */
[----:B------:R-:W-:Y:S01]  /*3fc0*/  LOP3.LUT R37, R37, 0xff, RZ, 0xc0, !PT ;  /* 0x000000ff25257812 */ /* 0x000fe200078ec0ff */
[----:B------:R-:W-:Y:S01]  /*3fd0*/  HADD2.F32 R25, -RZ, R18.H0_H0 ;  /* 0x20000012ff197230 */ /* 0x000fe20000004100 */
[----:B------:R-:W-:Y:S01]  /*3fe0*/  LOP3.LUT R58, R52, 0xff, RZ, 0xc0, !PT ;  /* 0x000000ff343a7812 */ /* 0x000fe200078ec0ff */
[----:B------:R-:W-:Y:S01]  /*3ff0*/  HADD2.F32 R18, -RZ, R33.H0_H0 ;  /* 0x20000021ff127230 */ /* 0x000fe20000004100 */
[----:B------:R-:W-:Y:S01]  /*4000*/  F2FP.F16.E5M2.UNPACK_B R17, R17 ;  /* 0x00000011ff11723e */ /* 0x000fe200020004ff */
[----:B------:R-:W-:Y:S01]  /*4010*/  HADD2.F32 R52, -RZ, R16.H0_H0 ;  /* 0x20000010ff347230 */ /* 0x000fe20000004100 */
[----:B------:R-:W-:Y:S01]  /*4020*/  F2FP.F16.E5M2.UNPACK_B R37, R37 ;  /* 0x00000025ff25723e */ /* 0x000fe200020004ff */
[----:B------:R-:W-:Y:S01]  /*4030*/  HFMA2.BF16_V2 R28, R2.H0_H0, R28, R29 ;  /* 0x0000001c021c7231 */ /* 0x000fe2000020081d */
[----:B------:R-:W-:Y:S01]  /*4040*/  F2FP.F16.E5M2.UNPACK_B R16, R58 ;  /* 0x0000003aff10723e */ /* 0x000fe200020004ff */
[----:B------:R-:W-:Y:S01]  /*4050*/  HADD2.F32 R17, -RZ, R17.H0_H0 ;  /* 0x20000011ff117230 */ /* 0x000fe20000004100 */
[----:B------:R-:W-:Y:S01]  /*4060*/  F2FP.BF16.F32.PACK_AB.RZ R18, R52, R18 ;  /* 0x000000123412723e */ /* 0x000fe200000190ff */
[----:B------:R-:W-:Y:S01]  /*4070*/  HADD2.F32 R29, -RZ, R37.H0_H0 ;  /* 0x20000025ff1d7230 */ /* 0x000fe20000004100 */
[----:B------:R-:W-:-:S02]  /*4080*/  LOP3.LUT R52, R36, 0xffff, RZ, 0xc0, !PT ;  /* 0x0000ffff24347812 */ /* 0x000fc400078ec0ff */
[----:B------:R-:W-:Y:S02]  /*4090*/  LOP3.LUT R58, R36, 0xff, RZ, 0xc0, !PT ;  /* 0x000000ff243a7812 */ /* 0x000fe400078ec0ff */
[----:B------:R-:W-:Y:S02]  /*40a0*/  F2FP.F16.E5M2.UNPACK_B R37, R19 ;  /* 0x00000013ff25723e */ /* 0x000fe400020004ff */
[----:B------:R-:W-:Y:S02]  /*40b0*/  SHF.R.U32.HI R52, RZ, 0x8, R52 ;  /* 0x00000008ff347819 */ /* 0x000fe40000011634 */
[----:B------:R-:W-:Y:S02]  /*40c0*/  F2FP.F16.E5M2.UNPACK_B R19, R58 ;  /* 0x0000003aff13723e */ /* 0x000fe400020004ff */
[----:B------:R-:W-:Y:S02]  /*40d0*/  F2FP.BF16.F32.PACK_AB.RZ R29, R17, R29 ;  /* 0x0000001d111d723e */ /* 0x000fe400000190ff */
        /* <DEDUP_REMOVED lines=8> */
[----:B------:R-:W-:-:S03]  /*4160*/  F2FP.F16.E5M2.UNPACK_B R58, R58 ;  /* 0x0000003aff3a723e */ /* 0x000fc600020004ff */
        /* <DEDUP_REMOVED lines=8> */
[----:B------:R-:W-:Y:S02]  /*41f0*/  F2FP.F16.E5M2.UNPACK_B R50, R50 ;  /* 0x00000032ff32723e */ /* 0x000fe400020004ff */
[----:B------:R-:W-:Y:S02]  /*4200*/  F2FP.F16.E5M2.UNPACK_B R33, R59 ;  /* 0x0000003bff21723e */ /* 0x000fe400020004ff */
[----:B------:R-:W-:-:S02]  /*4210*/  SHF.R.U32.HI R30, RZ, 0x8, R30 ;  /* 0x00000008ff1e7819 */ /* 0x000fc4000001161e */
[----:B------:R-:W-:Y:S02]  /*4220*/  F2FP.F16.E5M2.UNPACK_B R57, R57 ;  /* 0x00000039ff39723e */ /* 0x000fe400020004ff */
[----:B------:R-:W-:Y:S01]  /*4230*/  F2FP.F16.E5M2.UNPACK_B R3, R53 ;  /* 0x00000035ff03723e */ /* 0x000fe200020004ff */
[----:B------:R-:W-:Y:S01]  /*4240*/  HADD2.F32 R50, -RZ, R50.H0_H0 ;  /* 0x20000032ff327230 */ /* 0x000fe20000004100 */
[----:B------:R-:W-:Y:S01]  /*4250*/  F2FP.F16.E5M2.UNPACK_B R54, R54 ;  /* 0x00000036ff36723e */ /* 0x000fe200020004ff */
[----:B------:R-:W-:Y:S01]  /*4260*/  HADD2.F32 R33, -RZ, R33.H0_H0 ;  /* 0x20000021ff217230 */ /* 0x000fe20000004100 */
        /* <DEDUP_REMOVED lines=8> */
[----:B------:R-:W-:Y:S01]  /*42f0*/  HADD2.F32 R54, -RZ, R54.H0_H0 ;  /* 0x20000036ff367230 */ /* 0x000fe20000004100 */
[----:B------:R-:W-:Y:S01]  /*4300*/  F2FP.BF16.F32.PACK_AB.RZ R33, R33, R50 ;  /* 0x000000322121723e */ /* 0x000fe200000190ff */
[----:B------:R-:W-:Y:S01]  /*4310*/  HADD2.F32 R30, -RZ, R30.H0_H0 ;  /* 0x2000001eff1e7230 */ /* 0x000fe20000004100 */
[----:B------:R-:W-:-:S02]  /*4320*/  F2FP.F16.E5M2.UNPACK_B R56, R56 ;  /* 0x00000038ff38723e */ /* 0x000fc400020004ff */
[----:B------:R-:W-:Y:S01]  /*4330*/  F2FP.F16.E5M2.UNPACK_B R23, R23 ;  /* 0x00000017ff17723e */ /* 0x000fe200020004ff */
        /* <DEDUP_REMOVED lines=32> */
[----:B------:R-:W-:-:S02]  /*4540*/  F2FP.F16.E5M2.UNPACK_B R49, R49 ;  /* 0x00000031ff31723e */ /* 0x000fc400020004ff */
[----:B------:R-:W-:Y:S02]  /*4550*/  LOP3.LUT R26, R27, 0xff, RZ, 0xc0, !PT ;  /* 0x000000ff1b1a7812 */ /* 0x000fe400078ec0ff */
[----:B------:R-:W-:Y:S02]  /*4560*/  SHF.R.U32.HI R51, RZ, 0x10, R27 ;  /* 0x00000010ff337819 */ /* 0x000fe4000001161b */
[----:B------:R-:W-:Y:S02]  /*4570*/  LOP3.LUT R30, R30, 0xff, RZ, 0xc0, !PT ;  /* 0x000000ff1e1e7812 */ /* 0x000fe400078ec0ff */
[----:B------:R-:W-:Y:S02]  /*4580*/  LOP3.LUT R31, R31, 0xff, RZ, 0xc0, !PT ;  /* 0x000000ff1f1f7812 */ /* 0x000fe400078ec0ff */
[----:B------:R-:W-:Y:S02]  /*4590*/  F2FP.F16.E5M2.UNPACK_B R33, R33 ;  /* 0x00000021ff21723e */ /* 0x000fe400020004ff */
[----:B------:R-:W-:-:S02]  /*45a0*/  SHF.R.U32.HI R53, RZ, 0x8, R53 ;  /* 0x00000008ff357819 */ /* 0x000fc40000011635 */
[----:B------:R-:W-:Y:S01]  /*45b0*/  SHF.R.U32.HI R25, RZ, 0x8, R25 ;  /* 0x00000008ff197819 */ /* 0x000fe20000011619 */
[----:B------:R-:W-:Y:S01]  /*45c0*/  HADD2.F32 R49, -RZ, R49.H0_H0 ;  /* 0x20000031ff317230 */ /* 0x000fe20000004100 */
[----:B------:R-:W-:Y:S01]  /*45d0*/  F2FP.F16.E5M2.UNPACK_B R34, R34 ;  /* 0x00000022ff22723e */ /* 0x000fe200020004ff */
[----:B------:R-:W-:Y:S01]  /*45e0*/  HADD2.F32 R33, -RZ, R33.H0_H0 ;  /* 0x20000021ff217230 */ /* 0x000fe20000004100 */
[----:B------:R-:W-:Y:S02]  /*45f0*/  F2FP.F16.E5M2.UNPACK_B R48, R48 ;  /* 0x00000030ff30723e */ /* 0x000fe400020004ff */
[----:B------:R-:W-:Y:S02]  /*4600*/  SHF.R.U32.HI R27, RZ, 0x18, R27 ;  /* 0x00000018ff1b7819 */ /* 0x000fe4000001161b */
[----:B------:R-:W-:Y:S02]  /*4610*/  F2FP.F16.E5M2.UNPACK_B R30, R30 ;  /* 0x0000001eff1e723e */ /* 0x000fe400020004ff */
[----:B------:R-:W-:-:S02]  /*4620*/  F2FP.F16.E5M2.UNPACK_B R31, R31 ;  /* 0x0000001fff1f723e */ /* 0x000fc400020004ff */
[----:B------:R-:W-:Y:S02]  /*4630*/  F2FP.F16.E5M2.UNPACK_B R26, R26 ;  /* 0x0000001aff1a723e */ /* 0x000fe400020004ff */
        /* <DEDUP_REMOVED lines=22> */
[----:B------:R-:W-:-:S02]  /*47a0*/  F2FP.F16.E5M2.UNPACK_B R50, R50 ;  /* 0x00000032ff32723e */ /* 0x000fc400020004ff */
[----:B------:R-:W-:Y:S02]  /*47b0*/  F2FP.F16.E5M2.UNPACK_B R35, R35 ;  /* 0x00000023ff23723e */ /* 0x000fe400020004ff */
        /* <DEDUP_REMOVED lines=13> */
[----:B------:R-:W-:-:S02]  /*4890*/  F2FP.F16.E5M2.UNPACK_B R37, R37 ;  /* 0x00000025ff25723e */ /* 0x000fc400020004ff */
[----:B------:R-:W-:Y:S02]  /*48a0*/  F2FP.F16.E5M2.UNPACK_B R36, R36 ;  /* 0x00000024ff24723e */ /* 0x000fe400020004ff */
[----:B------:R-:W-:Y:S02]  /*48b0*/  F2FP.F16.E5M2.UNPACK_B R23, R30 ;  /* 0x0000001eff17723e */ /* 0x000fe400020004ff */
[----:B------:R-:W-:Y:S02]  /*48c0*/  SHF.R.U32.HI R38, RZ, 0x10, R38 ;  /* 0x00000010ff267819 */ /* 0x000fe40000011626 */
[----:B------:R-:W-:Y:S02]  /*48d0*/  SHF.R.U32.HI R26, RZ, 0x8, R26 ;  /* 0x00000008ff1a7819 */ /* 0x000fe4000001161a */
[----:B------:R-:W-:Y:S02]  /*48e0*/  F2FP.BF16.F32.PACK_AB.RZ R35, R50, R35 ;  /* 0x000000233223723e */ /* 0x000fe400000190ff */
[----:B------:R-:W-:-:S02]  /*48f0*/  LOP3.LUT R31, R39, 0xffff, RZ, 0xc0, !PT ;  /* 0x0000ffff271f7812 */ /* 0x000fc400078ec0ff */
[--C-:B------:R-:W-:Y:S01]  /*4900*/  SHF.R.U32.HI R30, RZ, 0x10, R39.reuse ;  /* 0x00000010ff1e7819 */ /* 0x100fe20000011627 */
[C---:B------:R-:W-:Y:S01]  /*4910*/  HFMA2.BF16_V2 R29, R2.reuse.H0_H0, R29, R32 ;  /* 0x0000001d021d7231 */ /* 0x040fe20000200820 */
[----:B------:R-:W-:Y:S01]  /*4920*/  F2FP.F16.E5M2.UNPACK_B R25, R25 ;  /* 0x00000019ff19723e */ /* 0x000fe200020004ff */
[----:B------:R-:W-:Y:S01]  /*4930*/  HADD2.F32 R37, -RZ, R37.H0_H0 ;  /* 0x20000025ff257230 */ /* 0x000fe20000004100 */
[----:B------:R-:W-:Y:S01]  /*4940*/  LOP3.LUT R33, R39, 0xff, RZ, 0xc0, !PT ;  /* 0x000000ff27217812 */ /* 0x000fe200078ec0ff */
[----:B------:R-:W-:Y:S01]  /*4950*/  HADD2.F32 R36, -RZ, R36.H0_H0 ;  /* 0x20000024ff247230 */ /* 0x000fe20000004100 */
[----:B------:R-:W-:Y:S02]  /*4960*/  F2FP.F16.E5M2.UNPACK_B R26, R26 ;  /* 0x0000001aff1a723e */ /* 0x000fe400020004ff */
[----:B------:R-:W-:Y:S01]  /*4970*/  LOP3.LUT R38, R38, 0xff, RZ, 0xc0, !PT ;  /* 0x000000ff26267812 */ /* 0x000fe200078ec0ff */
[----:B------:R-:W-:Y:S01]  /*4980*/  HFMA2.BF16_V2 R22, R2.H0_H0, R35, R22 ;  /* 0x0000002302167231 */ /* 0x000fe20000200816 */
[----:B------:R-:W-:-:S02]  /*4990*/  SHF.R.U32.HI R39, RZ, 0x18, R39 ;  /* 0x00000018ff277819 */ /* 0x000fc40000011627 */
[----:B------:R-:W-:Y:S02]  /*49a0*/  SHF.R.U32.HI R31, RZ, 0x8, R31 ;  /* 0x00000008ff1f7819 */ /* 0x000fe4000001161f */
[----:B------:R-:W-:Y:S02]  /*49b0*/  LOP3.LUT R32, R30, 0xff, RZ, 0xc0, !PT ;  /* 0x000000ff1e207812 */ /* 0x000fe400078ec0ff */
[----:B--2---:R-:W-:Y:S01]  /*49c0*/  SHF.R.U32.HI R35, RZ, 0x10, R9 ;  /* 0x00000010ff237819 */ /* 0x004fe20000011609 */
[----:B------:R-:W-:Y:S01]  /*49d0*/  HADD2.F32 R25, -RZ, R25.H0_H0 ;  /* 0x20000019ff197230 */ /* 0x000fe20000004100 */
[----:B------:R-:W-:Y:S01]  /*49e0*/  F2FP.F16.E5M2.UNPACK_B R38, R38 ;  /* 0x00000026ff26723e */ /* 0x000fe200020004ff */
[----:B------:R-:W-:Y:S01]  /*49f0*/  HADD2.F32 R26, -RZ, R26.H0_H0 ;  /* 0x2000001aff1a7230 */ /* 0x000fe20000004100 */
[----:B------:R-:W-:Y:S02]  /*4a00*/  F2FP.F16.E5M2.UNPACK_B R33, R33 ;  /* 0x00000021ff21723e */ /* 0x000fe400020004ff */
[----:B------:R-:W-:-:S02]  /*4a10*/  F2FP.F16.E5M2.UNPACK_B R39, R39 ;  /* 0x00000027ff27723e */ /* 0x000fc400020004ff */
[----:B------:R-:W-:Y:S02]  /*4a20*/  F2FP.F16.E5M2.UNPACK_B R31, R31 ;  /* 0x0000001fff1f723e */ /* 0x000fe400020004ff */
[C---:B------:R-:W-:Y:S02]  /*4a30*/  LOP3.LUT R30, R9.reuse, 0xffff, RZ, 0xc0, !PT ;  /* 0x0000ffff091e7812 */ /* 0x040fe400078ec0ff */
[----:B------:R-:W-:Y:S02]  /*4a40*/  F2FP.F16.E5M2.UNPACK_B R32, R32 ;  /* 0x00000020ff20723e */ /* 0x000fe400020004ff */
        /* <DEDUP_REMOVED lines=11> */
[----:B------:R-:W-:Y:S01]  /*4b00*/  F2FP.F16.E5M2.UNPACK_B R9, R9 ;  /* 0x00000009ff09723e */ /* 0x000fe200020004ff */
[----:B------:R-:W-:Y:S01]  /*4b10*/  HADD2.F32 R31, -RZ, R31.H0_H0 ;  /* 0x2000001fff1f7230 */ /* 0x000fe20000004100 */
[----:B------:R-:W-:Y:S01]  /*4b20*/  F2FP.F16.E5M2.UNPACK_B R35, R35 ;  /* 0x00000023ff23723e */ /* 0x000fe200020004ff */
[----:B------:R-:W-:Y:S01]  /*4b30*/  HADD2.F32 R32, -RZ, R32.H0_H0 ;  /* 0x20000020ff207230 */ /* 0x000fe20000004100 */
[----:B------:R-:W-:-:S02]  /*4b40*/  F2FP.F16.E5M2.UNPACK_B R34, R34 ;  /* 0x00000022ff22723e */ /* 0x000fc400020004ff */
[----:B------:R-:W-:Y:S01]  /*4b50*/  F2FP.F16.E5M2.UNPACK_B R30, R30 ;  /* 0x0000001eff1e723e */ /* 0x000fe200020004ff */
        /* <DEDUP_REMOVED lines=11> */
[----:B------:R-:W-:Y:S01]  /*4c10*/  F2FP.F16.E5M2.UNPACK_B R23, R25 ;  /* 0x00000019ff17723e */ /* 0x000fe200020004ff */
        /* <DEDUP_REMOVED lines=27> */
[----:B------:R-:W-:Y:S02]  /*4dd0*/  SHF.R.U32.HI R36, RZ, 0x8, R36 ;  /* 0x00000008ff247819 */ /* 0x000fe40000011624 */
        /* <DEDUP_REMOVED lines=32> */
[----:B------:R-:W-:Y:S01]  /*4fe0*/  F2FP.F16.E5M2.UNPACK_B R32, R21 ;  /* 0x00000015ff20723e */ /* 0x000fe200020004ff */
[C---:B------:R-:W-:Y:S01]  /*4ff0*/  HFMA2.BF16_V2 R28, R2.reuse.H0_H0, R23, R28 ;  /* 0x00000017021c7231 */ /* 0x040fe2000020081c */
[----:B------:R-:W-:Y:S02]  /*5000*/  LOP3.LUT R25, R12, 0xffff, RZ, 0xc0, !PT ;  /* 0x0000ffff0c197812 */ /* 0x000fe400078ec0ff */
[----:B------:R-:W-:Y:S02]  /*5010*/  SHF.R.U32.HI R23, RZ, 0x10, R12 ;  /* 0x00000010ff177819 */ /* 0x000fe4000001160c */
[----:B------:R-:W-:Y:S01]  /*5020*/  LOP3.LUT R35, R14, 0xff, RZ, 0xc0, !PT ;  /* 0x000000ff0e237812 */ /* 0x000fe200078ec0ff */
[----:B------:R-:W-:Y:S01]  /*5030*/  HFMA2.BF16_V2 R10, R2.H0_H0, R10, R3 ;  /* 0x0000000a020a7231 */ /* 0x000fe20000200803 */
[----:B------:R-:W-:-:S02]  /*5040*/  LOP3.LUT R30, R13, 0xffff, RZ, 0xc0, !PT ;  /* 0x0000ffff0d1e7812 */ /* 0x000fc400078ec0ff */
[C---:B------:R-:W-:Y:S02]  /*5050*/  LOP3.LUT R12, R15.reuse, 0xff, RZ, 0xc0, !PT ;  /* 0x000000ff0f0c7812 */ /* 0x040fe400078ec0ff */
[----:B------:R-:W-:Y:S02]  /*5060*/  F2FP.F16.E5M2.UNPACK_B R34, R34 ;  /* 0x00000022ff22723e */ /* 0x000fe400020004ff */
[--C-:B------:R-:W-:Y:S02]  /*5070*/  SHF.R.U32.HI R22, RZ, 0x18, R13.reuse ;  /* 0x00000018ff167819 */ /* 0x100fe4000001160d */
[----:B------:R-:W-:Y:S02]  /*5080*/  SHF.R.U32.HI R26, RZ, 0x10, R13 ;  /* 0x00000010ff1a7819 */ /* 0x000fe4000001160d */
[----:B------:R-:W-:Y:S02]  /*5090*/  LOP3.LUT R21, R15, 0xffff, RZ, 0xc0, !PT ;  /* 0x0000ffff0f157812 */ /* 0x000fe400078ec0ff */
[----:B------:R-:W-:-:S02]  /*50a0*/  SHF.R.U32.HI R24, RZ, 0x10, R15 ;  /* 0x00000010ff187819 */ /* 0x000fc4000001160f */
[----:B------:R-:W-:Y:S01]  /*50b0*/  SHF.R.U32.HI R31, RZ, 0x18, R15 ;  /* 0x00000018ff1f7819 */ /* 0x000fe2000001160f */
[----:B------:R-:W-:Y:S01]  /*50c0*/  HADD2.F32 R15, -RZ, R32.H0_H0 ;  /* 0x20000020ff0f7230 */ /* 0x000fe20000004100 */
[----:B------:R-:W-:Y:S02]  /*50d0*/  F2FP.F16.E5M2.UNPACK_B R33, R33 ;  /* 0x00000021ff21723e */ /* 0x000fe400020004ff */
[----:B------:R-:W-:Y:S02]  /*50e0*/  LOP3.LUT R13, R14, 0xffff, RZ, 0xc0, !PT ;  /* 0x0000ffff0e0d7812 */ /* 0x000fe400078ec0ff */
[--C-:B------:R-:W-:Y:S02]  /*50f0*/  SHF.R.U32.HI R3, RZ, 0x10, R14.reuse ;  /* 0x00000010ff037819 */ /* 0x100fe4000001160e */
[----:B------:R-:W-:Y:S02]  /*5100*/  SHF.R.U32.HI R14, RZ, 0x18, R14 ;  /* 0x00000018ff0e7819 */ /* 0x000fe4000001160e */
[----:B------:R-:W-:-:S02]  /*5110*/  F2FP.F16.E5M2.UNPACK_B R32, R35 ;  /* 0x00000023ff20723e */ /* 0x000fc400020004ff */
[----:B------:R-:W-:Y:S01]  /*5120*/  SHF.R.U32.HI R36, RZ, 0x8, R30 ;  /* 0x00000008ff247819 */ /* 0x000fe2000001161e */
        /* <DEDUP_REMOVED lines=8> */
[----:B------:R-:W-:-:S02]  /*51b0*/  F2FP.F16.E5M2.UNPACK_B R12, R34 ;  /* 0x00000022ff0c723e */ /* 0x000fc400020004ff */
[----:B------:R-:W-:Y:S02]  /*51c0*/  SHF.R.U32.HI R25, RZ, 0x8, R25 ;  /* 0x00000008ff197819 */ /* 0x000fe40000011619 */
[----:B------:R-:W-:Y:S02]  /*51d0*/  SHF.R.U32.HI R34, RZ, 0x8, R13 ;  /* 0x00000008ff227819 */ /* 0x000fe4000001160d */
[----:B------:R-:W-:Y:S02]  /*51e0*/  SHF.R.U32.HI R21, RZ, 0x8, R21 ;  /* 0x00000008ff157819 */ /* 0x000fe40000011615 */
[----:B------:R-:W-:Y:S02]  /*51f0*/  LOP3.LUT R13, R3, 0xff, RZ, 0xc0, !PT ;  /* 0x000000ff030d7812 */ /* 0x000fe400078ec0ff */
[----:B------:R-:W-:Y:S02]  /*5200*/  F2FP.F16.E5M2.UNPACK_B R26, R31 ;  /* 0x0000001fff1a723e */ /* 0x000fe400020004ff */
[----:B------:R-:W-:-:S02]  /*5210*/  LOP3.LUT R3, R24, 0xff, RZ, 0xc0, !PT ;  /* 0x000000ff18037812 */ /* 0x000fc400078ec0ff */
[----:B------:R-:W-:Y:S02]  /*5220*/  F2FP.F16.E5M2.UNPACK_B R31, R23 ;  /* 0x00000017ff1f723e */ /* 0x000fe400020004ff */
[----:B------:R-:W-:Y:S02]  /*5230*/  F2FP.F16.E5M2.UNPACK_B R25, R25 ;  /* 0x00000019ff19723e */ /* 0x000fe400020004ff */
[----:B------:R-:W-:Y:S02]  /*5240*/  F2FP.F16.E5M2.UNPACK_B R24, R21 ;  /* 0x00000015ff18723e */ /* 0x000fe400020004ff */
[----:B------:R-:W-:Y:S02]  /*5250*/  F2FP.F16.E5M2.UNPACK_B R21, R3 ;  /* 0x00000003ff15723e */ /* 0x000fe400020004ff */
[----:B------:R-:W-:Y:S01]  /*5260*/  F2FP.BF16.F32.PACK_AB.RZ R3, RZ, R15 ;  /* 0x0000000fff03723e */ /* 0x000fe200000190ff */
[----:B------:R-:W-:Y:S02]  /*5270*/  HADD2.F32 R15, -RZ, R31.H0_H0 ;  /* 0x2000001fff0f7230 */ /* 0x000fe40000004100 */
[----:B------:R-:W-:-:S02]  /*5280*/  HADD2.F32 R23, -RZ, R25.H0_H0 ;  /* 0x20000019ff177230 */ /* 0x000fc40000004100 */
[----:B------:R-:W-:Y:S02]  /*5290*/  HADD2.F32 R31, -RZ, R24.H0_H0 ;  /* 0x20000018ff1f7230 */ /* 0x000fe40000004100 */
[----:B------:R-:W0:Y:S01]  /*52a0*/  LDC.64 R24, c[0x0][0x248] ;  /* 0x00009200ff187b82 */ /* 0x000e220000000a00 */
        /* <DEDUP_REMOVED lines=8> */
[----:B------:R-:W-:Y:S02]  /*5330*/  HADD2.F32 R26, -RZ, R26.H0_H0 ;  /* 0x2000001aff1a7230 */ /* 0x000fe40000004100 */
[----:B------:R-:W-:Y:S01]  /*5340*/  HADD2.F32 R21, -RZ, R21.H0_H0 ;  /* 0x20000015ff157230 */ /* 0x000fe20000004100 */
[----:B------:R-:W-:Y:S02]  /*5350*/  F2FP.F16.E5M2.UNPACK_B R36, R36 ;  /* 0x00000024ff24723e */ /* 0x000fe400020004ff */
        /* <DEDUP_REMOVED lines=42> */
[----:B------:R-:W-:Y:S02]  /*5600*/  F2FP.F16.E5M2.UNPACK_B R24, R32 ;  /* 0x00000020ff18723e */ /* 0x000fe400020004ff */
[C---:B------:R-:W-:Y:S02]  /*5610*/  LOP3.LUT R37, R18.reuse, 0xff, RZ, 0xc0, !PT ;  /* 0x000000ff12257812 */ /* 0x040fe400078ec0ff */
[----:B------:R-:W-:Y:S02]  /*5620*/  LOP3.LUT R35, R18, 0xffff, RZ, 0xc0, !PT ;  /* 0x0000ffff12237812 */ /* 0x000fe400078ec0ff */
[--C-:B------:R-:W-:Y:S02]  /*5630*/  SHF.R.U32.HI R36, RZ, 0x10, R18.reuse ;  /* 0x00000010ff247819 */ /* 0x100fe40000011612 */
[----:B------:R-:W-:-:S02]  /*5640*/  SHF.R.U32.HI R47, RZ, 0x18, R18 ;  /* 0x00000018ff2f7819 */ /* 0x000fc40000011612 */
[--C-:B------:R-:W-:Y:S02]  /*5650*/  SHF.R.U32.HI R32, RZ, 0x10, R17.reuse ;  /* 0x00000010ff207819 */ /* 0x100fe40000011611 */
[----:B------:R-:W-:Y:S02]  /*5660*/  LOP3.LUT R18, R19, 0xffff, RZ, 0xc0, !PT ;  /* 0x0000ffff13127812 */ /* 0x000fe400078ec0ff */
[----:B------:R-:W-:Y:S02]  /*5670*/  F2FP.F16.E5M2.UNPACK_B R16, R16 ;  /* 0x00000010ff10723e */ /* 0x000fe400020004ff */
[----:B------:R-:W-:Y:S02]  /*5680*/  F2FP.F16.E5M2.UNPACK_B R25, R25 ;  /* 0x00000019ff19723e */ /* 0x000fe400020004ff */
[----:B------:R-:W-:Y:S02]  /*5690*/  F2FP.F16.E5M2.UNPACK_B R33, R33 ;  /* 0x00000021ff21723e */ /* 0x000fe400020004ff */
        /* <DEDUP_REMOVED lines=17> */
[----:B------:R-:W-:Y:S02]  /*57b0*/  F2FP.F16.E5M2.UNPACK_B R32, R32 ;  /* 0x00000020ff20723e */ /* 0x000fe400020004ff */
[----:B------:R-:W-:Y:S02]  /*57c0*/  LOP3.LUT R38, R38, 0xff, RZ, 0xc0, !PT ;  /* 0x000000ff26267812 */ /* 0x000fe400078ec0ff */
        /* <DEDUP_REMOVED lines=89> */
.L_x_239:
[----:B------:R-:W-:Y:S05]  /*5d60*/  BSYNC B0 ;  /* 0x0000000000007941 */ /* 0x000fea0003800000 */
.L_x_238:
[----:B------:R-:W1:Y:S02]  /*5d70*/  S2R R0, SR_TID.X ;  /* 0x0000000000007919 */ /* 0x000e640000002100 */
[----:B-1----:R-:W-:-:S13]  /*5d80*/  ISETP.NE.OR P0, PT, R0, RZ, !P0 ;  /* 0x000000ff0000720c */ /* 0x002fda0004705670 */
[----:B------:R-:W-:Y:S05]  /*5d90*/  @P0 EXIT ;  /* 0x000000000000094d */ /* 0x000fea0003800000 */
[----:B0-----:R-:W2:Y:S04]  /*5da0*/  LDL.LU.64 R4, [R1+0x90] ;  /* 0x0000900001047983 */ /* 0x001ea80000300a00 */
[----:B--2---:R-:W-:Y:S01]  /*5db0*/  ST.E desc[UR36][R4.64+-0x80], R46 ;  /* 0xffff802e04007985 */ /* 0x004fe2000c101924 */
[----:B------:R-:W-:Y:S05]  /*5dc0*/  EXIT ;  /* 0x000000000000794d */ /* 0x000fea0003800000 */
.L_x_241:
        /* <DEDUP_REMOVED lines=11> */
.L_x_945:


//--------------------- .text._Z46userbuffers_fp16_sum_inplace_gpu_rr_rs_oop_fp8ILi8E13__nv_fp8_e5m2EviiiiiiiiiPPviS1_Pfm --------------------------
	.section	.text._Z46userbuffers_fp16_sum_inplace_gpu_rr_rs_oop_fp8ILi8E13__nv_fp8_e5m2EviiiiiiiiiPPviS1_Pfm,"ax",@progbits
	.align	128
        .global         _Z46userbuffers_fp16_sum_inplace_gpu_rr_rs_oop_fp8ILi8E13__nv_fp8_e5m2EviiiiiiiiiPPviS1_Pfm
        .type           _Z46userbuffers_fp16_sum_inplace_gpu_rr_rs_oop_fp8ILi8E13__nv_fp8_e5m2EviiiiiiiiiPPviS1_Pfm,@function
        .size           _Z46userbuffers_fp16_sum_inplace_gpu_rr_rs_oop_fp8ILi8E13__nv_fp8_e5m2EviiiiiiiiiPPviS1_Pfm,(.L_x_946 - _Z46userbuffers_fp16_sum_inplace_gpu_rr_rs_oop_fp8ILi8E13__nv_fp8_e5m2EviiiiiiiiiPPviS1_Pfm)
        .other          _Z46userbuffers_fp16_sum_inplace_gpu_rr_rs_oop_fp8ILi8E13__nv_fp8_e5m2EviiiiiiiiiPPviS1_Pfm,@"STO_CUDA_ENTRY STV_DEFAULT"
_Z46userbuffers_fp16_sum_inplace_gpu_rr_rs_oop_fp8ILi8E13__nv_fp8_e5m2EviiiiiiiiiPPviS1_Pfm:
.text._Z46userbuffers_fp16_sum_inplace_gpu_rr_rs_oop_fp8ILi8E13__nv_fp8_e5m2EviiiiiiiiiPPviS1_Pfm:
        /* <DEDUP_REMOVED lines=47> */
.L_x_243:
        /* <DEDUP_REMOVED lines=33> */
.L_x_242:
        /* <DEDUP_REMOVED lines=15> */
.L_x_245:
[----:B------:R-:W-:Y:S05]  /*05f0*/  BSYNC B0 ;  /* 0x0000000000007941 */ /* 0x000fea0003800000 */
.L_x_244:
        /* <DEDUP_REMOVED lines=41> */
.L_x_248:
        /* <DEDUP_REMOVED lines=67> */
[----:B------:R-:W-:Y:S02]  /*0cc0*/  F2FP.F16.E5M2.UNPACK_B R35, R35 ;  /* 0x00000023ff23723e */ /* 0x000fe400020004ff */
[----:B------:R-:W-:-:S02]  /*0cd0*/  F2FP.F16.E5M2.UNPACK_B R34, R34 ;  /* 0x00000022ff22723e */ /* 0x000fc400020004ff */
[----:B------:R-:W-:Y:S02]  /*0ce0*/  F2FP.F16.E5M2.UNPACK_B R33, R33 ;  /* 0x00000021ff21723e */ /* 0x000fe400020004ff */
[----:B------:R-:W-:Y:S02]  /*0cf0*/  F2FP.F16.E5M2.UNPACK_B R36, R36 ;  /* 0x00000024ff24723e */ /* 0x000fe400020004ff */
[----:B------:R-:W-:Y:S02]  /*0d00*/  LOP3.LUT R9, R9, 0xff, RZ, 0xc0, !PT ;  /* 0x000000ff09097812 */ /* 0x000fe400078ec0ff */
[C---:B------:R-:W-:Y:S01]  /*0d10*/  LOP3.LUT R32, R4.reuse, 0xffff, RZ, 0xc0, !PT ;  /* 0x0000ffff04207812 */ /* 0x040fe200078ec0ff */
[----:B------:R-:W-:Y:S01]  /*0d20*/  HADD2.F32 R34, -RZ, R34.H0_H0 ;  /* 0x20000022ff227230 */ /* 0x000fe20000004100 */
[----:B------:R-:W-:Y:S01]  /*0d30*/  F2FP.F16.E5M2.UNPACK_B R40, R40 ;  /* 0x00000028ff28723e */ /* 0x000fe200020004ff */
[----:B------:R-:W-:Y:S01]  /*0d40*/  HADD2.F32 R33, -RZ, R33.H0_H0 ;  /* 0x20000021ff217230 */ /* 0x000fe20000004100 */
[----:B------:R-:W-:Y:S01]  /*0d50*/  F2FP.F16.E5M2.UNPACK_B R9, R9 ;  /* 0x00000009ff09723e */ /* 0x000fe200020004ff */
        /* <DEDUP_REMOVED lines=15> */
[----:B------:R-:W-:-:S02]  /*0e50*/  F2FP.F16.E5M2.UNPACK_B R5, R5 ;  /* 0x00000005ff05723e */ /* 0x000fc400020004ff */
[----:B------:R-:W-:Y:S02]  /*0e60*/  F2FP.F16.E5M2.UNPACK_B R37, R37 ;  /* 0x00000025ff25723e */ /* 0x000fe400020004ff */
[----:B------:R-:W-:Y:S02]  /*0e70*/  SHF.R.U32.HI R4, RZ, 0x8, R4 ;  /* 0x00000008ff047819 */ /* 0x000fe40000011604 */
[----:B------:R-:W-:Y:S02]  /*0e80*/  LOP3.LUT R34, R8, 0xff, RZ, 0xc0, !PT ;  /* 0x000000ff08227812 */ /* 0x000fe400078ec0ff */
[----:B------:R-:W-:Y:S01]  /*0e90*/  SHF.R.U32.HI R42, RZ, 0x8, R42 ;  /* 0x00000008ff2a7819 */ /* 0x000fe2000001162a */
[----:B------:R-:W-:Y:S01]  /*0ea0*/  HFMA2.BF16_V2 R33, R22.H0_H0, R35, R33 ;  /* 0x0000002316217231 */ /* 0x000fe20000200821 */
[----:B------:R-:W-:Y:S01]  /*0eb0*/  F2FP.F16.E5M2.UNPACK_B R4, R4 ;  /* 0x00000004ff04723e */ /* 0x000fe200020004ff */
[----:B------:R-:W-:Y:S01]  /*0ec0*/  HADD2.F32 R37, -RZ, R37.H0_H0 ;  /* 0x20000025ff257230 */ /* 0x000fe20000004100 */
[----:B------:R-:W-:-:S02]  /*0ed0*/  SHF.R.U32.HI R35, RZ, 0x18, R8 ;  /* 0x00000018ff237819 */ /* 0x000fc40000011608 */
[----:B------:R-:W-:Y:S02]  /*0ee0*/  F2FP.F16.E5M2.UNPACK_B R34, R34 ;  /* 0x00000022ff22723e */ /* 0x000fe400020004ff */
[----:B------:R-:W-:Y:S01]  /*0ef0*/  SHF.R.U32.HI R36, RZ, 0x10, R8 ;  /* 0x00000010ff247819 */ /* 0x000fe20000011608 */
[----:B------:R-:W-:Y:S01]  /*0f00*/  HADD2.F32 R8, -RZ, R5.H0_H0 ;  /* 0x20000005ff087230 */ /* 0x000fe20000004100 */
[----:B------:R-:W-:Y:S02]  /*0f10*/  F2FP.F16.E5M2.UNPACK_B R42, R42 ;  /* 0x0000002aff2a723e */ /* 0x000fe400020004ff */
[----:B------:R-:W-:Y:S01]  /*0f20*/  F2FP.F16.E5M2.UNPACK_B R39, R39 ;  /* 0x00000027ff27723e */ /* 0x000fe200020004ff */
[----:B------:R-:W-:Y:S01]  /*0f30*/  HADD2.F32 R34, -RZ, R34.H0_H0 ;  /* 0x20000022ff227230 */ /* 0x000fe20000004100 */
[----:B------:R-:W-:Y:S01]  /*0f40*/  F2FP.BF16.F32.PACK_AB.RZ R37, R8, R37 ;  /* 0x000000250825723e */ /* 0x000fe200000190ff */
[----:B------:R-:W-:Y:S02]  /*0f50*/  HADD2.F32 R5, -RZ, R4.H0_H0 ;  /* 0x20000004ff057230 */ /* 0x000fe40000004100 */
[----:B------:R-:W-:-:S02]  /*0f60*/  HADD2.F32 R39, -RZ, R39.H0_H0 ;  /* 0x20000027ff277230 */ /* 0x000fc40000004100 */
[----:B------:R-:W-:Y:S01]  /*0f70*/  HADD2.F32 R42, -RZ, R42.H0_H0 ;  /* 0x2000002aff2a7230 */ /* 0x000fe20000004100 */
[----:B------:R-:W-:Y:S01]  /*0f80*/  F2FP.BF16.F32.PACK_AB.RZ R34, R5, R34 ;  /* 0x000000220522723e */ /* 0x000fe200000190ff */
[C---:B------:R-:W-:Y:S01]  /*0f90*/  HFMA2.BF16_V2 R8, R22.reuse.H0_H0, R37, RZ.H0_H0 ;  /* 0x0000002516087231 */ /* 0x040fe200002408ff */
[----:B------:R-:W-:Y:S02]  /*0fa0*/  F2FP.F16.E5M2.UNPACK_B R32, R32 ;  /* 0x00000020ff20723e */ /* 0x000fe400020004ff */
[----:B------:R-:W-:Y:S02]  /*0fb0*/  F2FP.BF16.F32.PACK_AB.RZ R39, R42, R39 ;  /* 0x000000272a27723e */ /* 0x000fe400000190ff */
[----:B------:R-:W-:Y:S02]  /*0fc0*/  F2FP.F16.E5M2.UNPACK_B R38, R38 ;  /* 0x00000026ff26723e */ /* 0x000fe400020004ff */
[----:B------:R-:W-:Y:S01]  /*0fd0*/  LOP3.LUT R36, R36, 0xff, RZ, 0xc0, !PT ;  /* 0x000000ff24247812 */ /* 0x000fe200078ec0ff */
[C---:B------:R-:W-:Y:S01]  /*0fe0*/  HFMA2.BF16_V2 R8, R22.reuse.H0_H0, R34, R8 ;  /* 0x0000002216087231 */ /* 0x040fe20000200808 */
[C---:B---3--:R-:W-:Y:S01]  /*0ff0*/  LOP3.LUT R5, R13.reuse, 0xff, RZ, 0xc0, !PT ;  /* 0x000000ff0d057812 */ /* 0x048fe200078ec0ff */
[----:B------:R-:W-:Y:S01]  /*1000*/  HFMA2.BF16_V2 R9, R22.H0_H0, R39, R9 ;  /* 0x0000002716097231 */ /* 0x000fe20000200809 */
[----:B------:R-:W-:Y:S01]  /*1010*/  LOP3.LUT R34, R13, 0xffff, RZ, 0xc0, !PT ;  /* 0x0000ffff0d227812 */ /* 0x000fe200078ec0ff */
[----:B------:R-:W-:Y:S01]  /*1020*/  HADD2.F32 R38, -RZ, R38.H0_H0 ;  /* 0x20000026ff267230 */ /* 0x000fe20000004100 */
[----:B------:R-:W-:Y:S01]  /*1030*/  F2FP.F16.E5M2.UNPACK_B R39, R35 ;  /* 0x00000023ff27723e */ /* 0x000fe200020004ff */
[----:B------:R-:W-:Y:S01]  /*1040*/  HADD2.F32 R35, -RZ, R32.H0_H0 ;  /* 0x20000020ff237230 */ /* 0x000fe20000004100 */
[----:B------:R-:W-:-:S02]  /*1050*/  F2FP.F16.E5M2.UNPACK_B R36, R36 ;  /* 0x00000024ff24723e */ /* 0x000fc400020004ff */
[----:B------:R-:W-:Y:S02]  /*1060*/  F2FP.F16.E5M2.UNPACK_B R32, R5 ;  /* 0x00000005ff20723e */ /* 0x000fe400020004ff */
        /* <DEDUP_REMOVED lines=9> */
[----:B------:R-:W-:Y:S02]  /*1100*/  F2FP.F16.E5M2.UNPACK_B R13, R5 ;  /* 0x00000005ff0d723e */ /* 0x000fe400020004ff */
[----:B------:R-:W-:Y:S02]  /*1110*/  F2FP.F16.E5M2.UNPACK_B R37, R34 ;  /* 0x00000022ff25723e */ /* 0x000fe400020004ff */
[C---:B------:R-:W-:Y:S01]  /*1120*/  LOP3.LUT R34, R12.reuse, 0xffff, RZ, 0xc0, !PT ;  /* 0x0000ffff0c227812 */ /* 0x040fe200078ec0ff */
[----:B------:R-:W-:Y:S02]  /*1130*/  HFMA2.BF16_V2 R4, R22.H0_H0, R36, R4 ;  /* 0x0000002416047231 */ /* 0x000fe40000200804 */
[----:B------:R-:W-:Y:S01]  /*1140*/  HADD2.F32 R36, -RZ, R13.H0_H0 ;  /* 0x2000000dff247230 */ /* 0x000fe20000004100 */
[----:B------:R-:W-:Y:S02]  /*1150*/  LOP3.LUT R5, R12, 0xff, RZ, 0xc0, !PT ;  /* 0x000000ff0c057812 */ /* 0x000fe400078ec0ff */
[----:B------:R-:W-:-:S02]  /*1160*/  SHF.R.U32.HI R13, RZ, 0x8, R34 ;  /* 0x00000008ff0d7819 */ /* 0x000fc40000011622 */
[----:B------:R-:W-:Y:S01]  /*1170*/  F2FP.F16.E5M2.UNPACK_B R38, R35 ;  /* 0x00000023ff26723e */ /* 0x000fe200020004ff */
[----:B------:R-:W-:Y:S01]  /*1180*/  HADD2.F32 R35, -RZ, R32.H0_H0 ;  /* 0x20000020ff237230 */ /* 0x000fe20000004100 */
        /* <DEDUP_REMOVED lines=17> */
[----:B------:R-:W-:Y:S02]  /*12a0*/  F2FP.F16.E5M2.UNPACK_B R34, R34 ;  /* 0x00000022ff22723e */ /* 0x000fe400020004ff */
[----:B------:R-:W-:Y:S02]  /*12b0*/  SHF.R.U32.HI R12, RZ, 0x8, R12 ;  /* 0x00000008ff0c7819 */ /* 0x000fe4000001160c */
[----:B------:R-:W-:Y:S01]  /*12c0*/  LOP3.LUT R32, R25, 0xff, RZ, 0xc0, !PT ;  /* 0x000000ff19207812 */ /* 0x000fe200078ec0ff */
[----:B------:R-:W-:Y:S01]  /*12d0*/  HFMA2.BF16_V2 R9, R22.H0_H0, R35, R9 ;  /* 0x0000002316097231 */ /* 0x000fe20000200809 */
[----:B------:R-:W-:Y:S02]  /*12e0*/  F2FP.F16.E5M2.UNPACK_B R37, R33 ;  /* 0x00000021ff25723e */ /* 0x000fe400020004ff */
[----:B------:R-:W-:-:S02]  /*12f0*/  SHF.R.U32.HI R25, RZ, 0x10, R25 ;  /* 0x00000010ff197819 */ /* 0x000fc40000011619 */
[C---:B------:R-:W-:Y:S02]  /*1300*/  LOP3.LUT R33, R24.reuse, 0xffff, RZ, 0xc0, !PT ;  /* 0x0000ffff18217812 */ /* 0x040fe400078ec0ff */
[----:B------:R-:W-:Y:S01]  /*1310*/  F2FP.F16.E5M2.UNPACK_B R35, R12 ;  /* 0x0000000cff23723e */ /* 0x000fe200020004ff */
[----:B------:R-:W-:Y:S01]  /*1320*/  HADD2.F32 R12, -RZ, R34.H0_H0 ;  /* 0x20000022ff0c7230 */ /* 0x000fe20000004100 */
[----:B------:R-:W-:Y:S02]  /*1330*/  LOP3.LUT R34, R25, 0xff, RZ, 0xc0, !PT ;  /* 0x000000ff19227812 */ /* 0x000fe400078ec0ff */
[----:B------:R-:W-:Y:S02]  /*1340*/  LOP3.LUT R25, R24, 0xff, RZ, 0xc0, !PT ;  /* 0x000000ff18197812 */ /* 0x000fe400078ec0ff */
[----:B------:R-:W-:Y:S02]  /*1350*/  SHF.R.U32.HI R33, RZ, 0x8, R33 ;  /* 0x00000008ff217819 */ /* 0x000fe40000011621 */
[----:B------:R-:W-:-:S02]  /*1360*/  F2FP.F16.E5M2.UNPACK_B R32, R32 ;  /* 0x00000020ff20723e */ /* 0x000fc400020004ff */
[----:B------:R-:W-:Y:S02]  /*1370*/  F2FP.F16.E5M2.UNPACK_B R25, R25 ;  /* 0x00000019ff19723e */ /* 0x000fe400020004ff */
[----:B------:R-:W-:Y:S01]  /*1380*/  F2FP.F16.E5M2.UNPACK_B R33, R33 ;  /* 0x00000021ff21723e */ /* 0x000fe200020004ff */
[----:B------:R-:W-:Y:S02]  /*1390*/  HADD2.F32 R36, -RZ, R32.H0_H0 ;  /* 0x20000020ff247230 */ /* 0x000fe40000004100 */
[----:B------:R-:W-:Y:S02]  /*13a0*/  HADD2.F32 R25, -RZ, R25.H0_H0 ;  /* 0x20000019ff197230 */ /* 0x000fe40000004100 */
[----:B------:R-:W-:Y:S01]  /*13b0*/  HADD2.F32 R32, -RZ, R33.H0_H0 ;  /* 0x20000021ff207230 */ /* 0x000fe20000004100 */
[----:B------:R-:W-:Y:S01]  /*13c0*/  F2FP.F16.E5M2.UNPACK_B R34, R34 ;  /* 0x00000022ff22723e */ /* 0x000fe200020004ff */
        /* <DEDUP_REMOVED lines=12> */
[----:B------:R-:W-:Y:S02]  /*1490*/  F2FP.F16.E5M2.UNPACK_B R37, R37 ;  /* 0x00000025ff25723e */ /* 0x000fe400020004ff */
[----:B------:R-:W-:-:S03]  /*14a0*/  F2FP.F16.E5M2.UNPACK_B R24, R24 ;  /* 0x00000018ff18723e */ /* 0x000fc600020004ff */
        /* <DEDUP_REMOVED lines=9> */
[----:B------:R-:W-:Y:S02]  /*1540*/  F2FP.F16.E5M2.UNPACK_B R13, R12 ;  /* 0x0000000cff0d723e */ /* 0x000fe400020004ff */
[----:B------:R-:W-:Y:S01]  /*1550*/  SHF.R.U32.HI R12, RZ, 0x8, R24 ;  /* 0x00000008ff0c7819 */ /* 0x000fe20000011618 */
[C---:B------:R-:W-:Y:S01]  /*1560*/  HFMA2.BF16_V2 R8, R22.reuse.H0_H0, R25, R8 ;  /* 0x0000001916087231 */ /* 0x040fe20000200808 */
[----:B------:R-:W-:Y:S02]  /*1570*/  SHF.R.U32.HI R25, RZ, 0x18, R29 ;  /* 0x00000018ff197819 */ /* 0x000fe4000001161d */
[----:B------:R-:W-:Y:S01]  /*1580*/  F2FP.F16.E5M2.UNPACK_B R24, R12 ;  /* 0x0000000cff18723e */ /* 0x000fe200020004ff */
[----:B------:R-:W-:Y:S01]  /*1590*/  HFMA2.BF16_V2 R9, R22.H0_H0, R36, R9 ;  /* 0x0000002416097231 */ /* 0x000fe20000200809 */
[----:B------:R-:W-:Y:S01]  /*15a0*/  F2FP.F16.E5M2.UNPACK_B R12, R25 ;  /* 0x00000019ff0c723e */ /* 0x000fe200020004ff */
        /* <DEDUP_REMOVED lines=9> */
[----:B------:R-:W-:Y:S01]  /*1640*/  F2FP.F16.E5M2.UNPACK_B R24, R24 ;  /* 0x00000018ff18723e */ /* 0x000fe200020004ff */
[----:B------:R-:W-:Y:S02]  /*1650*/  HADD2.F32 R43, -RZ, R12.H0_H0 ;  /* 0x2000000cff2b7230 */ /* 0x000fe40000004100 */
[----:B------:R-:W-:-:S04]  /*1660*/  IMAD.WIDE R40, R41, 0x10, R54 ;  /* 0x0000001029287825 */ /* 0x000fc800078e0236 */
[----:B------:R-:W-:-:S05]  /*1670*/  HADD2.F32 R12, -RZ, R24.H0_H0 ;  /* 0x20000018ff0c7230 */ /* 0x000fca0000004100 */
[----:B------:R-:W-:Y:S02]  /*1680*/  F2FP.BF16.F32.PACK_AB.RZ R12, R43, R12 ;  /* 0x0000000c2b0c723e */ /* 0x000fe400000190ff */
[----:B------:R-:W4:Y:S01]  /*1690*/  LD.E.128 R40, desc[UR36][R40.64] ;  /* 0x0000002428287980 */ /* 0x000f22000c101d00 */
[C---:B------:R-:W-:Y:S01]  /*16a0*/  HFMA2.BF16_V2 R9, R22.reuse.H0_H0, R25, R9 ;  /* 0x0000001916097231 */ /* 0x040fe20000200809 */
[----:B------:R-:W-:Y:S02]  /*16b0*/  LOP3.LUT R25, R28, 0xff, RZ, 0xc0, !PT ;  /* 0x000000ff1c197812 */ /* 0x000fe400078ec0ff */
[----:B------:R-:W-:Y:S02]  /*16c0*/  F2FP.F16.E5M2.UNPACK_B R13, R13 ;  /* 0x0000000dff0d723e */ /* 0x000fe400020004ff */
[----:B------:R-:W-:Y:S01]  /*16d0*/  F2FP.F16.E5M2.UNPACK_B R29, R25 ;  /* 0x00000019ff1d723e */ /* 0x000fe200020004ff */
[----:B------:R-:W-:Y:S02]  /*16e0*/  HFMA2.BF16_V2 R4, R22.H0_H0, R12, R4 ;  /* 0x0000000c16047231 */ /* 0x000fe40000200804 */
[----:B------:R-:W-:-:S02]  /*16f0*/  HADD2.F32 R24, -RZ, R13.H0_H0 ;  /* 0x2000000dff187230 */ /* 0x000fc40000004100 */
[----:B------:R-:W-:Y:S01]  /*1700*/  HADD2.F32 R29, -RZ, R29.H0_H0 ;  /* 0x2000001dff1d7230 */ /* 0x000fe20000004100 */
[--C-:B------:R-:W-:Y:S02]  /*1710*/  SHF.R.U32.HI R25, RZ, 0x18, R28.reuse ;  /* 0x00000018ff197819 */ /* 0x100fe4000001161c */
[----:B------:R-:W-:Y:S02]  /*1720*/  SHF.R.U32.HI R28, RZ, 0x10, R28 ;  /* 0x00000010ff1c7819 */ /* 0x000fe4000001161c */
[----:B------:R-:W-:Y:S02]  /*1730*/  F2FP.BF16.F32.PACK_AB.RZ R13, R24, R29 ;  /* 0x0000001d180d723e */ /* 0x000fe400000190ff */
[----:B------:R-:W-:Y:S02]  /*1740*/  LOP3.LUT R28, R28, 0xff, RZ, 0xc0, !PT ;  /* 0x000000ff1c1c7812 */ /* 0x000fe400078ec0ff */
[----:B------:R-:W-:Y:S01]  /*1750*/  F2FP.F16.E5M2.UNPACK_B R25, R25 ;  /* 0x00000019ff19723e */ /* 0x000fe200020004ff */
[----:B------:R-:W-:Y:S01]  /*1760*/  HFMA2.BF16_V2 R8, R22.H0_H0, R13, R8 ;  /* 0x0000000d16087231 */ /* 0x000fe20000200808 */
[----:B------:R-:W-:-:S03]  /*1770*/  F2FP.F16.E5M2.UNPACK_B R28, R28 ;  /* 0x0000001cff1c723e */ /* 0x000fc600020004ff */
[----:B------:R-:W-:Y:S02]  /*1780*/  HADD2.F32 R25, -RZ, R25.H0_H0 ;  /* 0x20000019ff197230 */ /* 0x000fe40000004100 */
[----:B------:R-:W-:-:S05]  /*1790*/  HADD2.F32 R28, -RZ, R28.H0_H0 ;  /* 0x2000001cff1c7230 */ /* 0x000fca0000004100 */
[----:B------:R-:W-:-:S05]  /*17a0*/  F2FP.BF16.F32.PACK_AB.RZ R28, R25, R28 ;  /* 0x0000001c191c723e */ /* 0x000fca00000190ff */
[----:B------:R-:W-:Y:S01]  /*17b0*/  HFMA2.BF16_V2 R5, R22.H0_H0, R28, R5 ;  /* 0x0000001c16057231 */ /* 0x000fe20000200805 */
[----:B--2---:R-:W-:-:S04]  /*17c0*/  LOP3.LUT R12, R33, 0xffff, RZ, 0xc0, !PT ;  /* 0x0000ffff210c7812 */ /* 0x004fc800078ec0ff */
[----:B------:R-:W-:Y:S02]  /*17d0*/  SHF.R.U32.HI R12, RZ, 0x8, R12 ;  /* 0x00000008ff0c7819 */ /* 0x000fe4000001160c */
[--C-:B------:R-:W-:Y:S02]  /*17e0*/  SHF.R.U32.HI R24, RZ, 0x18, R33.reuse ;  /* 0x00000018ff187819 */ /* 0x100fe40000011621 */
[----:B------:R-:W-:Y:S02]  /*17f0*/  F2FP.F16.E5M2.UNPACK_B R13, R12 ;  /* 0x0000000cff0d723e */ /* 0x000fe400020004ff */
[----:B------:R-:W-:Y:S02]  /*1800*/  LOP3.LUT R12, R33, 0xff, RZ, 0xc0, !PT ;  /* 0x000000ff210c7812 */ /* 0x000fe400078ec0ff */
[----:B------:R-:W-:Y:S02]  /*1810*/  SHF.R.U32.HI R33, RZ, 0x10, R33 ;  /* 0x00000010ff217819 */ /* 0x000fe40000011621 */
[----:B------:R-:W-:-:S02]  /*1820*/  F2FP.F16.E5M2.UNPACK_B R12, R12 ;  /* 0x0000000cff0c723e */ /* 0x000fc400020004ff */
[----:B------:R-:W-:Y:S01]  /*1830*/  LOP3.LUT R33, R33, 0xff, RZ, 0xc0, !PT ;  /* 0x000000ff21217812 */ /* 0x000fe200078ec0ff */
[----:B------:R-:W-:Y:S01]  /*1840*/  HADD2.F32 R13, -RZ, R13.H0_H0 ;  /* 0x2000000dff0d7230 */ /* 0x000fe20000004100 */
[----:B------:R-:W-:Y:S01]  /*1850*/  F2FP.F16.E5M2.UNPACK_B R25, R24 ;  /* 0x00000018ff19723e */ /* 0x000fe200020004ff */
[----:B------:R-:W-:Y:S01]  /*1860*/  HADD2.F32 R12, -RZ, R12.H0_H0 ;  /* 0x2000000cff0c7230 */ /* 0x000fe20000004100 */
[----:B------:R-:W-:-:S04]  /*1870*/  F2FP.F16.E5M2.UNPACK_B R33, R33 ;  /* 0x00000021ff21723e */ /* 0x000fc800020004ff */
        /* <DEDUP_REMOVED lines=31> */
[----:B------:R-:W-:Y:S02]  /*1a70*/  F2FP.F16.E5M2.UNPACK_B R13, R5 ;  /* 0x00000005ff0d723e */ /* 0x000fe400020004ff */
[----:B------:R-:W-:Y:S02]  /*1a80*/  F2FP.F16.E5M2.UNPACK_B R36, R36 ;  /* 0x00000024ff24723e */ /* 0x000fe400020004ff */
[----:B------:R-:W-:-:S02]  /*1a90*/  LOP3.LUT R5, R37, 0xff, RZ, 0xc0, !PT ;  /* 0x000000ff25057812 */ /* 0x000fc400078ec0ff */
[----:B------:R-:W-:Y:S01]  /*1aa0*/  F2FP.F16.E5M2.UNPACK_B R8, R8 ;  /* 0x00000008ff08723e */ /* 0x000fe200020004ff */
[----:B------:R-:W-:Y:S01]  /*1ab0*/  HADD2.F32 R36, -RZ, R36.H0_H0 ;  /* 0x20000024ff247230 */ /* 0x000fe20000004100 */
[----:B------:R-:W-:Y:S02]  /*1ac0*/  F2FP.F16.E5M2.UNPACK_B R29, R5 ;  /* 0x00000005ff1d723e */ /* 0x000fe400020004ff */
[--C-:B------:R-:W-:Y:S01]  /*1ad0*/  SHF.R.U32.HI R5, RZ, 0x18, R37.reuse ;  /* 0x00000018ff057819 */ /* 0x100fe20000011625 */
[----:B------:R-:W-:Y:S01]  /*1ae0*/  HADD2.F32 R8, -RZ, R8.H0_H0 ;  /* 0x20000008ff087230 */ /* 0x000fe20000004100 */
[----:B------:R-:W-:Y:S02]  /*1af0*/  F2FP.F16.E5M2.UNPACK_B R9, R9 ;  /* 0x00000009ff09723e */ /* 0x000fe400020004ff */
[----:B------:R-:W-:Y:S02]  /*1b00*/  SHF.R.U32.HI R37, RZ, 0x10, R37 ;  /* 0x00000010ff257819 */ /* 0x000fe40000011625 */
[----:B------:R-:W-:-:S02]  /*1b10*/  F2FP.BF16.F32.PACK_AB.RZ R32, RZ, R36 ;  /* 0x00000024ff20723e */ /* 0x000fc400000190ff */
[----:B------:R-:W-:Y:S01]  /*1b20*/  LOP3.LUT R36, R37, 0xff, RZ, 0xc0, !PT ;  /* 0x000000ff25247812 */ /* 0x000fe200078ec0ff */
[----:B------:R-:W-:Y:S01]  /*1b30*/  HADD2.F32 R37, -RZ, R9.H0_H0 ;  /* 0x20000009ff257230 */ /* 0x000fe20000004100 */
[----:B------:R-:W-:Y:S02]  /*1b40*/  F2FP.BF16.F32.PACK_AB.RZ R58, RZ, R8 ;  /* 0x00000008ff3a723e */ /* 0x000fe400000190ff */
[----:B------:R-:W0:Y:S01]  /*1b50*/  LDC.64 R8, c[0x0][0x248] ;  /* 0x00009200ff087b82 */ /* 0x000e220000000a00 */
[----:B------:R-:W-:Y:S01]  /*1b60*/  HADD2.F32 R13, -RZ, R13.H0_H0 ;  /* 0x2000000dff0d7230 */ /* 0x000fe20000004100 */
[----:B------:R-:W-:-:S04]  /*1b70*/  F2FP.F16.E5M2.UNPACK_B R12, R12 ;  /* 0x0000000cff0c723e */ /* 0x000fc800020004ff */
        /* <DEDUP_REMOVED lines=14> */
[----:B------:R-:W-:Y:S02]  /*1c60*/  F2FP.F16.E5M2.UNPACK_B R24, R23 ;  /* 0x00000017ff18723e */ /* 0x000fe400020004ff */
[----:B------:R-:W-:-:S04]  /*1c70*/  LOP3.LUT R23, R40, 0xff, RZ, 0xc0, !PT ;  /* 0x000000ff28177812 */ /* 0x000fc800078ec0ff */
[----:B------:R-:W-:Y:S01]  /*1c80*/  F2FP.F16.E5M2.UNPACK_B R23, R23 ;  /* 0x00000017ff17723e */ /* 0x000fe200020004ff */
        /* <DEDUP_REMOVED lines=10> */
[----:B------:R-:W-:Y:S02]  /*1d30*/  F2FP.F16.E5M2.UNPACK_B R24, R24 ;  /* 0x00000018ff18723e */ /* 0x000fe400020004ff */
        /* <DEDUP_REMOVED lines=9> */
[----:B------:R-:W-:Y:S02]  /*1dd0*/  F2FP.F16.E5M2.UNPACK_B R28, R28 ;  /* 0x0000001cff1c723e */ /* 0x000fe400020004ff */
[----:B------:R-:W-:-:S03]  /*1de0*/  F2FP.F16.E5M2.UNPACK_B R33, R24 ;  /* 0x00000018ff21723e */ /* 0x000fc600020004ff */
[----:B------:R-:W-:Y:S02]  /*1df0*/  HADD2.F32 R28, -RZ, R28.H0_H0 ;  /* 0x2000001cff1c7230 */ /* 0x000fe40000004100 */
[----:B------:R-:W-:Y:S01]  /*1e00*/  HADD2.F32 R33, -RZ, R33.H0_H0 ;  /* 0x20000021ff217230 */ /* 0x000fe20000004100 */
[----:B------:R-:W-:Y:S02]  /*1e10*/  F2FP.F16.E5M2.UNPACK_B R36, R36 ;  /* 0x00000024ff24723e */ /* 0x000fe400020004ff */
[----:B------:R-:W-:Y:S02]  /*1e20*/  F2FP.BF16.F32.PACK_AB.RZ R28, RZ, R28 ;  /* 0x0000001cff1c723e */ /* 0x000fe400000190ff */
[----:B------:R-:W-:Y:S01]  /*1e30*/  F2FP.BF16.F32.PACK_AB.RZ R33, RZ, R33 ;  /* 0x00000021ff21723e */ /* 0x000fe200000190ff */
[----:B------:R-:W-:Y:S02]  /*1e40*/  HADD2.F32 R36, -RZ, R36.H0_H0 ;  /* 0x20000024ff247230 */ /* 0x000fe40000004100 */
[----:B------:R-:W-:-:S02]  /*1e50*/  HMUL2.BF16_V2 R28, R22.H0_H0, R28.H0_H0 ;  /* 0x2000001c161c7232 */ /* 0x000fc40000200800 */
[----:B------:R-:W-:Y:S01]  /*1e60*/  HMUL2.BF16_V2 R33, R22.H0_H0, R33.H0_H0 ;  /* 0x2000002116217232 */ /* 0x000fe20000200800 */
[----:B------:R-:W-:Y:S02]  /*1e70*/  F2FP.F16.E5M2.UNPACK_B R5, R5 ;  /* 0x00000005ff05723e */ /* 0x000fe400020004ff */
        /* <DEDUP_REMOVED lines=12> */
[----:B------:R-:W-:Y:S02]  /*1f40*/  F2FP.F16.E5M2.UNPACK_B R32, R32 ;  /* 0x00000020ff20723e */ /* 0x000fe400020004ff */
[----:B------:R-:W-:-:S02]  /*1f50*/  F2FP.F16.E5M2.UNPACK_B R5, R5 ;  /* 0x00000005ff05723e */ /* 0x000fc400020004ff */
[----:B------:R-:W-:Y:S02]  /*1f60*/  F2FP.BF16.F32.PACK_AB.RZ R36, RZ, R29 ;  /* 0x0000001dff24723e */ /* 0x000fe400000190ff */
[C---:B------:R-:W-:Y:S01]  /*1f70*/  LOP3.LUT R33, R10.reuse, 0xffff, RZ, 0xc0, !PT ;  /* 0x0000ffff0a217812 */ /* 0x040fe200078ec0ff */
[----:B------:R-:W-:Y:S01]  /*1f80*/  HADD2.F32 R29, -RZ, R5.H0_H0 ;  /* 0x20000005ff1d7230 */ /* 0x000fe20000004100 */
[----:B------:R-:W-:Y:S01]  /*1f90*/  F2FP.F16.E5M2.UNPACK_B R40, R40 ;  /* 0x00000028ff28723e */ /* 0x000fe200020004ff */
[----:B------:R-:W-:Y:S02]  /*1fa0*/  HADD2.F32 R32, -RZ, R32.H0_H0 ;  /* 0x20000020ff207230 */ /* 0x000fe40000004100 */
[----:B------:R-:W-:Y:S01]  /*1fb0*/  HFMA2.BF16_V2 R5, R22.H0_H0, R36.H0_H0, R4.H1_H1 ;  /* 0x2000002416057231 */ /* 0x000fe20000260804 */
[----:B------:R-:W-:Y:S02]  /*1fc0*/  SHF.R.U32.HI R33, RZ, 0x8, R33 ;  /* 0x00000008ff217819 */ /* 0x000fe40000011621 */
[----:B------:R-:W-:Y:S01]  /*1fd0*/  LOP3.LUT R4, R10, 0xff, RZ, 0xc0, !PT ;  /* 0x000000ff0a047812 */ /* 0x000fe200078ec0ff */
[----:B------:R-:W-:Y:S01]  /*1fe0*/  HADD2.F32 R40, -RZ, R40.H0_H0 ;  /* 0x20000028ff287230 */ /* 0x000fe20000004100 */
[----:B------:R-:W-:-:S02]  /*1ff0*/  F2FP.BF16.F32.PACK_AB.RZ R29, R32, R29 ;  /* 0x0000001d201d723e */ /* 0x000fc400000190ff */
[----:B------:R-:W-:Y:S02]  /*2000*/  F2FP.F16.E5M2.UNPACK_B R33, R33 ;  /* 0x00000021ff21723e */ /* 0x000fe400020004ff */
[----:B------:R-:W-:Y:S02]  /*2010*/  F2FP.F16.E5M2.UNPACK_B R32, R4 ;  /* 0x00000004ff20723e */ /* 0x000fe400020004ff */
        /* <DEDUP_REMOVED lines=8> */
[----:B------:R-:W-:Y:S02]  /*20a0*/  F2FP.F16.E5M2.UNPACK_B R36, R6 ;  /* 0x00000006ff24723e */ /* 0x000fe400020004ff */
[----:B------:R-:W-:-:S02]  /*20b0*/  SHF.R.U32.HI R6, RZ, 0x10, R10 ;  /* 0x00000010ff067819 */ /* 0x000fc4000001160a */
[----:B------:R-:W-:Y:S01]  /*20c0*/  HFMA2.MMA.BF16_V2 R24, R37, 1, 1, R56 ;  /* 0x3f803f8025187835 */ /* 0x000fe20000200038 */
[----:B------:R-:W-:Y:S02]  /*20d0*/  LOP3.LUT R33, R33, 0xff, RZ, 0xc0, !PT ;  /* 0x000000ff21217812 */ /* 0x000fe400078ec0ff */
[----:B------:R-:W-:Y:S02]  /*20e0*/  SHF.R.U32.HI R37, RZ, 0x18, R10 ;  /* 0x00000018ff257819 */ /* 0x000fe4000001160a */
[----:B------:R-:W-:Y:S02]  /*20f0*/  LOP3.LUT R10, R6, 0xff, RZ, 0xc0, !PT ;  /* 0x000000ff060a7812 */ /* 0x000fe400078ec0ff */
[----:B------:R-:W-:Y:S02]  /*2100*/  F2FP.F16.E5M2.UNPACK_B R33, R33 ;  /* 0x00000021ff21723e */ /* 0x000fe400020004ff */
[----:B------:R-:W-:Y:S02]  /*2110*/  F2FP.F16.E5M2.UNPACK_B R37, R37 ;  /* 0x00000025ff25723e */ /* 0x000fe400020004ff */
[----:B------:R-:W-:Y:S01]  /*2120*/  F2FP.F16.E5M2.UNPACK_B R10, R10 ;  /* 0x0000000aff0a723e */ /* 0x000fe200020004ff */
        /* <DEDUP_REMOVED lines=11> */
[----:B------:R-:W-:Y:S02]  /*21e0*/  F2FP.F16.E5M2.UNPACK_B R32, R29 ;  /* 0x0000001dff20723e */ /* 0x000fe400020004ff */
[----:B------:R-:W-:-:S03]  /*21f0*/  F2FP.F16.E5M2.UNPACK_B R10, R10 ;  /* 0x0000000aff0a723e */ /* 0x000fc600020004ff */
[----:B------:R-:W-:Y:S02]  /*2200*/  HADD2.F32 R32, -RZ, R32.H0_H0 ;  /* 0x20000020ff207230 */ /* 0x000fe40000004100 */
[----:B------:R-:W-:Y:S02]  /*2210*/  HADD2.F32 R29, -RZ, R10.H0_H0 ;  /* 0x2000000aff1d7230 */ /* 0x000fe40000004100 */
[----:B------:R-:W-:Y:S01]  /*2220*/  HFMA2.BF16_V2 R10, R22.H0_H0, R33, RZ.H0_H0 ;  /* 0x00000021160a7231 */ /* 0x000fe200002408ff */
[C---:B------:R-:W-:Y:S02]  /*2230*/  LOP3.LUT R33, R11.reuse, 0xffff, RZ, 0xc0, !PT ;  /* 0x0000ffff0b217812 */ /* 0x040fe400078ec0ff */
[----:B------:R-:W-:Y:S02]  /*2240*/  F2FP.BF16.F32.PACK_AB.RZ R29, R32, R29 ;  /* 0x0000001d201d723e */ /* 0x000fe400000190ff */
[----:B------:R-:W-:Y:S02]  /*2250*/  SHF.R.U32.HI R33, RZ, 0x8, R33 ;  /* 0x00000008ff217819 */ /* 0x000fe40000011621 */
[----:B------:R-:W-:-:S02]  /*2260*/  LOP3.LUT R32, R11, 0xff, RZ, 0xc0, !PT ;  /* 0x000000ff0b207812 */ /* 0x000fc400078ec0ff */
[----:B------:R-:W-:Y:S02]  /*2270*/  F2FP.F16.E5M2.UNPACK_B R33, R33 ;  /* 0x00000021ff21723e */ /* 0x000fe400020004ff */
[----:B------:R-:W-:-:S03]  /*2280*/  F2FP.F16.E5M2.UNPACK_B R32, R32 ;  /* 0x00000020ff20723e */ /* 0x000fc600020004ff */
[----:B------:R-:W-:Y:S02]  /*2290*/  HADD2.F32 R33, -RZ, R33.H0_H0 ;  /* 0x20000021ff217230 */ /* 0x000fe40000004100 */
[----:B------:R-:W-:-:S05]  /*22a0*/  HADD2.F32 R32, -RZ, R32.H0_H0 ;  /* 0x20000020ff207230 */ /* 0x000fca0000004100 */
[----:B------:R-:W-:Y:S02]  /*22b0*/  F2FP.BF16.F32.PACK_AB.RZ R32, R33, R32 ;  /* 0x000000202120723e */ /* 0x000fe400000190ff */
[--C-:B------:R-:W-:Y:S02]  /*22c0*/  SHF.R.U32.HI R33, RZ, 0x10, R7.reuse ;  /* 0x00000010ff217819 */ /* 0x100fe40000011607 */
[----:B------:R-:W-:Y:S01]  /*22d0*/  SHF.R.U32.HI R7, RZ, 0x18, R7 ;  /* 0x00000018ff077819 */ /* 0x000fe20000011607 */
[----:B------:R-:W-:Y:S01]  /*22e0*/  HFMA2.BF16_V2 R10, R22.H0_H0, R36, R10 ;  /* 0x00000024160a7231 */ /* 0x000fe2000020080a */
[----:B------:R-:W-:Y:S02]  /*22f0*/  LOP3.LUT R33, R33, 0xff, RZ, 0xc0, !PT ;  /* 0x000000ff21217812 */ /* 0x000fe400078ec0ff */
[----:B------:R-:W-:Y:S02]  /*2300*/  F2FP.F16.E5M2.UNPACK_B R36, R7 ;  /* 0x00000007ff24723e */ /* 0x000fe400020004ff */
[----:B------:R-:W-:-:S02]  /*2310*/  SHF.R.U32.HI R7, RZ, 0x10, R11 ;  /* 0x00000010ff077819 */ /* 0x000fc4000001160b */
[----:B------:R-:W-:Y:S02]  /*2320*/  SHF.R.U32.HI R37, RZ, 0x18, R11 ;  /* 0x00000018ff257819 */ /* 0x000fe4000001160b */
[----:B------:R-:W-:Y:S02]  /*2330*/  LOP3.LUT R7, R7, 0xff, RZ, 0xc0, !PT ;  /* 0x000000ff07077812 */ /* 0x000fe400078ec0ff */
[----:B------:R-:W-:Y:S01]  /*2340*/  F2FP.F16.E5M2.UNPACK_B R33, R33 ;  /* 0x00000021ff21723e */ /* 0x000fe200020004ff */
[----:B------:R-:W-:Y:S01]  /*2350*/  HFMA2.BF16_V2 R11, R22.H0_H0, R29, RZ.H0_H0 ;  /* 0x0000001d160b7231 */ /* 0x000fe200002408ff */
[----:B------:R-:W-:Y:S02]  /*2360*/  F2FP.F16.E5M2.UNPACK_B R37, R37 ;  /* 0x00000025ff25723e */ /* 0x000fe400020004ff */
[----:B------:R-:W-:Y:S01]  /*2370*/  F2FP.F16.E5M2.UNPACK_B R29, R7 ;  /* 0x00000007ff1d723e */ /* 0x000fe200020004ff */
        /* <DEDUP_REMOVED lines=10> */
[----:B------:R-:W-:Y:S02]  /*2420*/  F2FP.F16.E5M2.UNPACK_B R33, R33 ;  /* 0x00000021ff21723e */ /* 0x000fe400020004ff */
[----:B------:R-:W-:Y:S01]  /*2430*/  SHF.R.U32.HI R14, RZ, 0x18, R14 ;  /* 0x00000018ff0e7819 */ /* 0x000fe2000001160e */
[----:B------:R-:W-:-:S03]  /*2440*/  HFMA2.BF16_V2 R11, R22.H0_H0, R11, RZ.H0_H0 ;  /* 0x0000000b160b7231 */ /* 0x000fc600002408ff */
[----:B------:R-:W-:Y:S01]  /*2450*/  F2FP.F16.E5M2.UNPACK_B R37, R14 ;  /* 0x0000000eff25723e */ /* 0x000fe200020004ff */
[----:B------:R-:W-:Y:S01]  /*2460*/  HADD2.F32 R14, -RZ, R33.H0_H0 ;  /* 0x20000021ff0e7230 */ /* 0x000fe20000004100 */
[C---:B------:R-:W-:Y:S01]  /*2470*/  LOP3.LUT R33, R15.reuse, 0xffff, RZ, 0xc0, !PT ;  /* 0x0000ffff0f217812 */ /* 0x040fe200078ec0ff */
[----:B------:R-:W-:Y:S01]  /*2480*/  HFMA2.BF16_V2 R11, R22.H0_H0, R32, R11 ;  /* 0x00000020160b7231 */ /* 0x000fe2000020080b */
[----:B------:R-:W-:Y:S02]  /*2490*/  SHF.R.U32.HI R29, RZ, 0x8, R29 ;  /* 0x00000008ff1d7819 */ /* 0x000fe4000001161d */
[----:B------:R-:W-:Y:S02]  /*24a0*/  SHF.R.U32.HI R33, RZ, 0x8, R33 ;  /* 0x00000008ff217819 */ /* 0x000fe40000011621 */
[----:B------:R-:W-:Y:S02]  /*24b0*/  LOP3.LUT R32, R15, 0xff, RZ, 0xc0, !PT ;  /* 0x000000ff0f207812 */ /* 0x000fe400078ec0ff */
[----:B------:R-:W-:-:S02]  /*24c0*/  LOP3.LUT R36, R36, 0xff, RZ, 0xc0, !PT ;  /* 0x000000ff24247812 */ /* 0x000fc400078ec0ff */
        /* <DEDUP_REMOVED lines=15> */
[----:B------:R-:W-:Y:S02]  /*25c0*/  F2FP.F16.E5M2.UNPACK_B R32, R36 ;  /* 0x00000024ff20723e */ /* 0x000fe400020004ff */
[C---:B------:R-:W-:Y:S01]  /*25d0*/  LOP3.LUT R36, R26.reuse, 0xffff, RZ, 0xc0, !PT ;  /* 0x0000ffff1a247812 */ /* 0x040fe200078ec0ff */
[C---:B------:R-:W-:Y:S01]  /*25e0*/  HFMA2.BF16_V2 R6, R22.reuse.H0_H0, R14, R6 ;  /* 0x0000000e16067231 */ /* 0x040fe20000200806 */
[----:B------:R-:W-:Y:S01]  /*25f0*/  F2FP.F16.E5M2.UNPACK_B R15, R15 ;  /* 0x0000000fff0f723e */ /* 0x000fe200020004ff */
        /* <DEDUP_REMOVED lines=9> */
[----:B------:R-:W-:Y:S02]  /*2690*/  F2FP.F16.E5M2.UNPACK_B R29, R29 ;  /* 0x0000001dff1d723e */ /* 0x000fe400020004ff */
[----:B------:R-:W-:Y:S02]  /*26a0*/  F2FP.F16.E5M2.UNPACK_B R33, R26 ;  /* 0x0000001aff21723e */ /* 0x000fe400020004ff */
[----:B------:R-:W-:-:S02]  /*26b0*/  F2FP.F16.E5M2.UNPACK_B R26, R36 ;  /* 0x00000024ff1a723e */ /* 0x000fc400020004ff */
[----:B------:R-:W-:Y:S01]  /*26c0*/  F2FP.BF16.F32.PACK_AB.RZ R15, R32, R15 ;  /* 0x0000000f200f723e */ /* 0x000fe200000190ff */
[----:B------:R-:W-:Y:S01]  /*26d0*/  HADD2.F32 R32, -RZ, R29.H0_H0 ;  /* 0x2000001dff207230 */ /* 0x000fe20000004100 */
[C---:B------:R-:W-:Y:S01]  /*26e0*/  LOP3.LUT R36, R27.reuse, 0xffff, RZ, 0xc0, !PT ;  /* 0x0000ffff1b247812 */ /* 0x040fe200078ec0ff */
[----:B------:R-:W-:Y:S01]  /*26f0*/  HADD2.F32 R37, -RZ, R33.H0_H0 ;  /* 0x20000021ff257230 */ /* 0x000fe20000004100 */
[----:B------:R-:W-:Y:S02]  /*2700*/  F2FP.F16.E5M2.UNPACK_B R14, R14 ;  /* 0x0000000eff0e723e */ /* 0x000fe400020004ff */
[----:B------:R-:W-:Y:S02]  /*2710*/  SHF.R.U32.HI R29, RZ, 0x8, R36 ;  /* 0x00000008ff1d7819 */ /* 0x000fe40000011624 */
[----:B------:R-:W-:Y:S02]  /*2720*/  LOP3.LUT R33, R27, 0xff, RZ, 0xc0, !PT ;  /* 0x000000ff1b217812 */ /* 0x000fe400078ec0ff */
[----:B------:R-:W-:Y:S01]  /*2730*/  F2FP.BF16.F32.PACK_AB.RZ R32, R37, R32 ;  /* 0x000000202520723e */ /* 0x000fe200000190ff */
[----:B------:R-:W-:Y:S01]  /*2740*/  HADD2.F32 R26, -RZ, R26.H0_H0 ;  /* 0x2000001aff1a7230 */ /* 0x000fe20000004100 */
[----:B------:R-:W-:-:S02]  /*2750*/  SHF.R.U32.HI R36, RZ, 0x10, R27 ;  /* 0x00000010ff247819 */ /* 0x000fc4000001161b */
[----:B------:R-:W-:Y:S01]  /*2760*/  SHF.R.U32.HI R37, RZ, 0x18, R27 ;  /* 0x00000018ff257819 */ /* 0x000fe2000001161b */
[----:B------:R-:W-:Y:S01]  /*2770*/  HADD2.F32 R27, -RZ, R14.H0_H0 ;  /* 0x2000000eff1b7230 */ /* 0x000fe20000004100 */
[----:B------:R-:W-:Y:S02]  /*2780*/  F2FP.F16.E5M2.UNPACK_B R29, R29 ;  /* 0x0000001dff1d723e */ /* 0x000fe400020004ff */
[----:B------:R-:W-:Y:S02]  /*2790*/  F2FP.F16.E5M2.UNPACK_B R33, R33 ;  /* 0x00000021ff21723e */ /* 0x000fe400020004ff */
[----:B------:R-:W-:Y:S01]  /*27a0*/  LOP3.LUT R36, R36, 0xff, RZ, 0xc0, !PT ;  /* 0x000000ff24247812 */ /* 0x000fe200078ec0ff */
[----:B------:R-:W-:Y:S01]  /*27b0*/  HADD2.F32 R14, -RZ, R29.H0_H0 ;  /* 0x2000001dff0e7230 */ /* 0x000fe20000004100 */
[----:B------:R-:W-:Y:S01]  /*27c0*/  F2FP.BF16.F32.PACK_AB.RZ R26, R27, R26 ;  /* 0x0000001a1b1a723e */ /* 0x000fe200000190ff */
[----:B------:R-:W-:Y:S01]  /*27d0*/  HADD2.F32 R33, -RZ, R33.H0_H0 ;  /* 0x20000021ff217230 */ /* 0x000fe20000004100 */
[----:B------:R-:W-:-:S02]  /*27e0*/  F2FP.F16.E5M2.UNPACK_B R37, R37 ;  /* 0x00000025ff25723e */ /* 0x000fc400020004ff */
[----:B------:R-:W-:Y:S01]  /*27f0*/  F2FP.F16.E5M2.UNPACK_B R36, R36 ;  /* 0x00000024ff24723e */ /* 0x000fe200020004ff */
        /* <DEDUP_REMOVED lines=14> */
[----:B------:R-:W-:Y:S02]  /*28e0*/  F2FP.F16.E5M2.UNPACK_B R30, R27 ;  /* 0x0000001bff1e723e */ /* 0x000fe400020004ff */
[----:B------:R-:W-:Y:S02]  /*28f0*/  F2FP.F16.E5M2.UNPACK_B R27, R32 ;  /* 0x00000020ff1b723e */ /* 0x000fe400020004ff */
[----:B------:R-:W-:-:S02]  /*2900*/  LOP3.LUT R33, R31, 0xffff, RZ, 0xc0, !PT ;  /* 0x0000ffff1f217812 */ /* 0x000fc400078ec0ff */
[--C-:B------:R-:W-:Y:S01]  /*2910*/  SHF.R.U32.HI R32, RZ, 0x10, R31.reuse ;  /* 0x00000010ff207819 */ /* 0x100fe2000001161f */
[----:B------:R-:W-:Y:S01]  /*2920*/  HFMA2.BF16_V2 R6, R22.H0_H0, R6, R15 ;  /* 0x0000000616067231 */ /* 0x000fe2000020080f */
[----:B------:R-:W-:Y:S02]  /*2930*/  F2FP.F16.E5M2.UNPACK_B R29, R14 ;  /* 0x0000000eff1d723e */ /* 0x000fe400020004ff */
[----:B------:R-:W-:Y:S02]  /*2940*/  F2FP.F16.E5M2.UNPACK_B R14, R26 ;  /* 0x0000001aff0e723e */ /* 0x000fe400020004ff */
[----:B------:R-:W-:Y:S02]  /*2950*/  LOP3.LUT R26, R31, 0xff, RZ, 0xc0, !PT ;  /* 0x000000ff1f1a7812 */ /* 0x000fe400078ec0ff */
[----:B------:R-:W-:Y:S02]  /*2960*/  SHF.R.U32.HI R15, RZ, 0x18, R31 ;  /* 0x00000018ff0f7819 */ /* 0x000fe4000001161f */
[----:B------:R-:W-:-:S02]  /*2970*/  SHF.R.U32.HI R31, RZ, 0x8, R33 ;  /* 0x00000008ff1f7819 */ /* 0x000fc40000011621 */
[----:B------:R-:W-:Y:S01]  /*2980*/  LOP3.LUT R32, R32, 0xff, RZ, 0xc0, !PT ;  /* 0x000000ff20207812 */ /* 0x000fe200078ec0ff */
[----:B------:R-:W-:Y:S01]  /*2990*/  HADD2.F32 R14, -RZ, R14.H0_H0 ;  /* 0x2000000eff0e7230 */ /* 0x000fe20000004100 */
[----:B------:R-:W-:Y:S01]  /*29a0*/  F2FP.F16.E5M2.UNPACK_B R26, R26 ;  /* 0x0000001aff1a723e */ /* 0x000fe200020004ff */
[----:B------:R-:W-:Y:S01]  /*29b0*/  HADD2.F32 R27, -RZ, R27.H0_H0 ;  /* 0x2000001bff1b7230 */ /* 0x000fe20000004100 */
[----:B------:R-:W-:Y:S02]  /*29c0*/  F2FP.F16.E5M2.UNPACK_B R15, R15 ;  /* 0x0000000fff0f723e */ /* 0x000fe400020004ff */
[----:B------:R-:W-:Y:S02]  /*29d0*/  F2FP.F16.E5M2.UNPACK_B R31, R31 ;  /* 0x0000001fff1f723e */ /* 0x000fe400020004ff */
[----:B------:R-:W-:Y:S01]  /*29e0*/  F2FP.F16.E5M2.UNPACK_B R32, R32 ;  /* 0x00000020ff20723e */ /* 0x000fe200020004ff */
        /* <DEDUP_REMOVED lines=18> */
[----:B------:R-:W-:Y:S02]  /*2b10*/  F2FP.F16.E5M2.UNPACK_B R29, R15 ;  /* 0x0000000fff1d723e */ /* 0x000fe400020004ff */
[----:B------:R-:W-:-:S02]  /*2b20*/  SHF.R.U32.HI R30, RZ, 0x8, R30 ;  /* 0x00000008ff1e7819 */ /* 0x000fc4000001161e */
[----:B------:R-:W-:Y:S02]  /*2b30*/  LOP3.LUT R26, R35, 0xff, RZ, 0xc0, !PT ;  /* 0x000000ff231a7812 */ /* 0x000fe400078ec0ff */
[--C-:B------:R-:W-:Y:S02]  /*2b40*/  SHF.R.U32.HI R15, RZ, 0x18, R35.reuse ;  /* 0x00000018ff0f7819 */ /* 0x100fe40000011623 */
[----:B------:R-:W-:Y:S02]  /*2b50*/  SHF.R.U32.HI R35, RZ, 0x10, R35 ;  /* 0x00000010ff237819 */ /* 0x000fe40000011623 */
[----:B------:R-:W-:Y:S02]  /*2b60*/  LOP3.LUT R34, R34, 0xff, RZ, 0xc0, !PT ;  /* 0x000000ff22227812 */ /* 0x000fe400078ec0ff */
[----:B------:R-:W-:Y:S02]  /*2b70*/  SHF.R.U32.HI R31, RZ, 0x8, R31 ;  /* 0x00000008ff1f7819 */ /* 0x000fe4000001161f */
[----:B------:R-:W-:-:S02]  /*2b80*/  F2FP.F16.E5M2.UNPACK_B R30, R30 ;  /* 0x0000001eff1e723e */ /* 0x000fc400020004ff */
[----:B------:R-:W-:Y:S02]  /*2b90*/  F2FP.F16.E5M2.UNPACK_B R27, R27 ;  /* 0x0000001bff1b723e */ /* 0x000fe400020004ff */
        /* <DEDUP_REMOVED lines=26> */
[----:B------:R-:W-:Y:S02]  /*2d40*/  F2FP.F16.E5M2.UNPACK_B R6, R15 ;  /* 0x0000000fff06723e */ /* 0x000fe400020004ff */
[----:B------:R-:W-:-:S02]  /*2d50*/  F2FP.F16.E5M2.UNPACK_B R15, R26 ;  /* 0x0000001aff0f723e */ /* 0x000fc400020004ff */
[----:B------:R-:W-:Y:S02]  /*2d60*/  F2FP.F16.E5M2.UNPACK_B R26, R27 ;  /* 0x0000001bff1a723e */ /* 0x000fe400020004ff */
        /* <DEDUP_REMOVED lines=43> */
[----:B------:R-:W-:-:S02]  /*3020*/  F2FP.F16.E5M2.UNPACK_B R4, R4 ;  /* 0x00000004ff04723e */ /* 0x000fc400020004ff */
[----:B------:R-:W-:Y:S02]  /*3030*/  SHF.R.U32.HI R43, RZ, 0x18, R43 ;  /* 0x00000018ff2b7819 */ /* 0x000fe4000001162b */
[----:B------:R-:W-:Y:S02]  /*3040*/  F2FP.F16.E5M2.UNPACK_B R33, R33 ;  /* 0x00000021ff21723e */ /* 0x000fe400020004ff */
[----:B------:R-:W-:Y:S02]  /*3050*/  SHF.R.U32.HI R39, RZ, 0x18, R39 ;  /* 0x00000018ff277819 */ /* 0x000fe40000011627 */
[----:B------:R-:W-:Y:S02]  /*3060*/  LOP3.LUT R34, R34, 0xff, RZ, 0xc0, !PT ;  /* 0x000000ff22227812 */ /* 0x000fe400078ec0ff */
[----:B------:R-:W-:Y:S02]  /*3070*/  F2FP.F16.E5M2.UNPACK_B R30, R30 ;  /* 0x0000001eff1e723e */ /* 0x000fe400020004ff */
[----:B------:R-:W-:-:S02]  /*3080*/  LOP3.LUT R29, R29, 0xff, RZ, 0xc0, !PT ;  /* 0x000000ff1d1d7812 */ /* 0x000fc400078ec0ff */
[----:B------:R-:W-:Y:S01]  /*3090*/  F2FP.F16.E5M2.UNPACK_B R32, R42 ;  /* 0x0000002aff20723e */ /* 0x000fe200020004ff */
        /* <DEDUP_REMOVED lines=18> */
[----:B------:R-:W-:Y:S02]  /*31c0*/  F2FP.F16.E5M2.UNPACK_B R35, R35 ;  /* 0x00000023ff23723e */ /* 0x000fe400020004ff */
        /* <DEDUP_REMOVED lines=52> */
.L_x_247:
[----:B------:R-:W-:Y:S05]  /*3510*/  BSYNC B0 ;  /* 0x0000000000007941 */ /* 0x000fea0003800000 */
.L_x_246:
[----:B------:R-:W1:Y:S02]  /*3520*/  S2R R0, SR_TID.X ;  /* 0x0000000000007919 */ /* 0x000e640000002100 */
[----:B-1----:R-:W-:-:S13]  /*3530*/  ISETP.NE.OR P0, PT, R0, RZ, !P0 ;  /* 0x000000ff0000720c */ /* 0x002fda0004705670 */
[----:B------:R-:W-:Y:S05]  /*3540*/  @P0 EXIT ;  /* 0x000000000000094d */ /* 0x000fea0003800000 */
[----:B------:R-:W-:Y:S01]  /*3550*/  ST.E desc[UR36][R18.64+-0x80], R2 ;  /* 0xffff800212007985 */ /* 0x000fe2000c101924 */
[----:B------:R-:W-:Y:S05]  /*3560*/  EXIT ;  /* 0x000000000000794d */ /* 0x000fea0003800000 */
.L_x_249:
        /* <DEDUP_REMOVED lines=9> */
.L_x_946:


//--------------------- .text._Z46userbuffers_fp16_sum_inplace_gpu_rr_rs_oop_fp8ILi4E13__nv_fp8_e5m2EviiiiiiiiiPPviS1_Pfm --------------------------
	.section	.text._Z46userbuffers_fp16_sum_inplace_gpu_rr_rs_oop_fp8ILi4E13__nv_fp8_e5m2EviiiiiiiiiPPviS1_Pfm,"ax",@progbits
	.align	128
        .global         _Z46userbuffers_fp16_sum_inplace_gpu_rr_rs_oop_fp8ILi4E13__nv_fp8_e5m2EviiiiiiiiiPPviS1_Pfm
        .type           _Z46userbuffers_fp16_sum_inplace_gpu_rr_rs_oop_fp8ILi4E13__nv_fp8_e5m2EviiiiiiiiiPPviS1_Pfm,@function
        .size           _Z46userbuffers_fp16_sum_inplace_gpu_rr_rs_oop_fp8ILi4E13__nv_fp8_e5m2EviiiiiiiiiPPviS1_Pfm,(.L_x_947 - _Z46userbuffers_fp16_sum_inplace_gpu_rr_rs_oop_fp8ILi4E13__nv_fp8_e5m2EviiiiiiiiiPPviS1_Pfm)
        .other          _Z46userbuffers_fp16_sum_inplace_gpu_rr_rs_oop_fp8ILi4E13__nv_fp8_e5m2EviiiiiiiiiPPviS1_Pfm,@"STO_CUDA_ENTRY STV_DEFAULT"
_Z46userbuffers_fp16_sum_inplace_gpu_rr_rs_oop_fp8ILi4E13__nv_fp8_e5m2EviiiiiiiiiPPviS1_Pfm:
.text._Z46userbuffers_fp16_sum_inplace_gpu_rr_rs_oop_fp8ILi4E13__nv_fp8_e5m2EviiiiiiiiiPPviS1_Pfm:
        /* <DEDUP_REMOVED lines=47> */
.L_x_251:
        /* <DEDUP_REMOVED lines=33> */
.L_x_250:
        /* <DEDUP_REMOVED lines=15> */
.L_x_253:
[----:B------:R-:W-:Y:S05]  /*05f0*/  BSYNC B0 ;  /* 0x0000000000007941 */ /* 0x000fea0003800000 */
.L_x_252:
        /* <DEDUP_REMOVED lines=31> */
.L_x_256:
        /* <DEDUP_REMOVED lines=56> */
[----:B------:R-:W-:Y:S02]  /*0b70*/  F2FP.F16.E5M2.UNPACK_B R39, R34 ;  /* 0x00000022ff27723e */ /* 0x000fe400020004ff */
[----:B------:R-:W-:Y:S02]  /*0b80*/  F2FP.F16.E5M2.UNPACK_B R23, R20 ;  /* 0x00000014ff17723e */ /* 0x000fe400020004ff */
[----:B------:R-:W-:-:S02]  /*0b90*/  LOP3.LUT R20, R5, 0xff, RZ, 0xc0, !PT ;  /* 0x000000ff05147812 */ /* 0x000fc400078ec0ff */
[----:B------:R-:W-:Y:S02]  /*0ba0*/  SHF.R.U32.HI R5, RZ, 0x10, R5 ;  /* 0x00000010ff057819 */ /* 0x000fe40000011605 */
[----:B------:R-:W-:Y:S02]  /*0bb0*/  LOP3.LUT R34, R4, 0xffff, RZ, 0xc0, !PT ;  /* 0x0000ffff04227812 */ /* 0x000fe400078ec0ff */
[----:B------:R-:W-:Y:S02]  /*0bc0*/  F2FP.F16.E5M2.UNPACK_B R22, R20 ;  /* 0x00000014ff16723e */ /* 0x000fe400020004ff */
[----:B------:R-:W-:Y:S02]  /*0bd0*/  LOP3.LUT R20, R5, 0xff, RZ, 0xc0, !PT ;  /* 0x000000ff05147812 */ /* 0x000fe400078ec0ff */
[----:B------:R-:W-:Y:S02]  /*0be0*/  SHF.R.U32.HI R5, RZ, 0x8, R34 ;  /* 0x00000008ff057819 */ /* 0x000fe40000011622 */
[----:B------:R-:W-:-:S02]  /*0bf0*/  F2FP.F16.E5M2.UNPACK_B R38, R20 ;  /* 0x00000014ff26723e */ /* 0x000fc400020004ff */
[----:B------:R-:W-:Y:S02]  /*0c00*/  F2FP.F16.E5M2.UNPACK_B R36, R5 ;  /* 0x00000005ff24723e */ /* 0x000fe400020004ff */
[----:B------:R-:W-:Y:S02]  /*0c10*/  LOP3.LUT R5, R4, 0xff, RZ, 0xc0, !PT ;  /* 0x000000ff04057812 */ /* 0x000fe400078ec0ff */
[----:B------:R-:W-:Y:S02]  /*0c20*/  SHF.R.U32.HI R20, RZ, 0x18, R4 ;  /* 0x00000018ff147819 */ /* 0x000fe40000011604 */
[----:B------:R-:W-:Y:S01]  /*0c30*/  F2FP.F16.E5M2.UNPACK_B R35, R5 ;  /* 0x00000005ff23723e */ /* 0x000fe200020004ff */
[----:B------:R-:W-:Y:S01]  /*0c40*/  HADD2.F32 R5, -RZ, R38.H0_H0 ;  /* 0x20000026ff057230 */ /* 0x000fe20000004100 */
[----:B------:R-:W-:Y:S01]  /*0c50*/  F2FP.F16.E5M2.UNPACK_B R37, R20 ;  /* 0x00000014ff25723e */ /* 0x000fe200020004ff */
        /* <DEDUP_REMOVED lines=11> */
[----:B------:R-:W-:Y:S02]  /*0d10*/  F2FP.F16.E5M2.UNPACK_B R4, R4 ;  /* 0x00000004ff04723e */ /* 0x000fe400020004ff */
[----:B------:R-:W-:Y:S02]  /*0d20*/  F2FP.BF16.F32.PACK_AB.RZ R35, R36, R35 ;  /* 0x000000232423723e */ /* 0x000fe400000190ff */
[----:B--2---:R-:W-:Y:S01]  /*0d30*/  LOP3.LUT R36, R9, 0xffff, RZ, 0xc0, !PT ;  /* 0x0000ffff09247812 */ /* 0x004fe200078ec0ff */
[----:B------:R-:W-:Y:S02]  /*0d40*/  HADD2.F32 R37, -RZ, R37.H0_H0 ;  /* 0x20000025ff257230 */ /* 0x000fe40000004100 */
[----:B------:R-:W-:Y:S01]  /*0d50*/  HADD2.F32 R4, -RZ, R4.H0_H0 ;  /* 0x20000004ff047230 */ /* 0x000fe20000004100 */
[----:B------:R-:W-:-:S04]  /*0d60*/  SHF.R.U32.HI R36, RZ, 0x8, R36 ;  /* 0x00000008ff247819 */ /* 0x000fc80000011624 */
[----:B------:R-:W-:Y:S02]  /*0d70*/  F2FP.BF16.F32.PACK_AB.RZ R4, R37, R4 ;  /* 0x000000042504723e */ /* 0x000fe400000190ff */
[----:B------:R-:W-:Y:S02]  /*0d80*/  F2FP.F16.E5M2.UNPACK_B R38, R36 ;  /* 0x00000024ff26723e */ /* 0x000fe400020004ff */
[----:B------:R-:W-:Y:S02]  /*0d90*/  LOP3.LUT R36, R9, 0xff, RZ, 0xc0, !PT ;  /* 0x000000ff09247812 */ /* 0x000fe400078ec0ff */
[--C-:B------:R-:W-:Y:S02]  /*0da0*/  SHF.R.U32.HI R37, RZ, 0x18, R9.reuse ;  /* 0x00000018ff257819 */ /* 0x100fe40000011609 */
[----:B------:R-:W-:-:S04]  /*0db0*/  SHF.R.U32.HI R9, RZ, 0x10, R9 ;  /* 0x00000010ff097819 */ /* 0x000fc80000011609 */
[----:B------:R-:W-:-:S04]  /*0dc0*/  LOP3.LUT R9, R9, 0xff, RZ, 0xc0, !PT ;  /* 0x000000ff09097812 */ /* 0x000fc800078ec0ff */
[----:B------:R-:W-:Y:S02]  /*0dd0*/  F2FP.F16.E5M2.UNPACK_B R39, R9 ;  /* 0x00000009ff27723e */ /* 0x000fe400020004ff */
[----:B------:R-:W-:Y:S02]  /*0de0*/  LOP3.LUT R9, R8, 0xffff, RZ, 0xc0, !PT ;  /* 0x0000ffff08097812 */ /* 0x000fe400078ec0ff */
[----:B------:R-:W-:Y:S02]  /*0df0*/  F2FP.F16.E5M2.UNPACK_B R36, R36 ;  /* 0x00000024ff24723e */ /* 0x000fe400020004ff */
[----:B------:R-:W-:Y:S02]  /*0e00*/  SHF.R.U32.HI R9, RZ, 0x8, R9 ;  /* 0x00000008ff097819 */ /* 0x000fe40000011609 */
[----:B------:R-:W-:Y:S01]  /*0e10*/  F2FP.F16.E5M2.UNPACK_B R40, R37 ;  /* 0x00000025ff28723e */ /* 0x000fe200020004ff */
[----:B------:R-:W-:Y:S01]  /*0e20*/  HADD2.F32 R36, -RZ, R36.H0_H0 ;  /* 0x20000024ff247230 */ /* 0x000fe20000004100 */
[----:B------:R-:W-:Y:S01]  /*0e30*/  F2FP.F16.E5M2.UNPACK_B R37, R9 ;  /* 0x00000009ff25723e */ /* 0x000fe200020004ff */
        /* <DEDUP_REMOVED lines=9> */
[----:B------:R-:W-:-:S03]  /*0ed0*/  F2FP.F16.E5M2.UNPACK_B R36, R34 ;  /* 0x00000022ff24723e */ /* 0x000fc600020004ff */
[C---:B------:R-:W-:Y:S02]  /*0ee0*/  HFMA2.BF16_V2 R34, R24.reuse.H0_H0, R39, R5 ;  /* 0x0000002718227231 */ /* 0x040fe40000200805 */
[----:B------:R-:W-:Y:S01]  /*0ef0*/  HFMA2.BF16_V2 R5, R24.H0_H0, R35, RZ.H0_H0 ;  /* 0x0000002318057231 */ /* 0x000fe200002408ff */
[--C-:B------:R-:W-:Y:S02]  /*0f00*/  SHF.R.U32.HI R35, RZ, 0x18, R8.reuse ;  /* 0x00000018ff237819 */ /* 0x100fe40000011608 */
[----:B------:R-:W-:-:S04]  /*0f10*/  SHF.R.U32.HI R8, RZ, 0x10, R8 ;  /* 0x00000010ff087819 */ /* 0x000fc80000011608 */
[----:B------:R-:W-:Y:S02]  /*0f20*/  LOP3.LUT R8, R8, 0xff, RZ, 0xc0, !PT ;  /* 0x000000ff08087812 */ /* 0x000fe400078ec0ff */
[----:B------:R-:W-:Y:S02]  /*0f30*/  F2FP.F16.E5M2.UNPACK_B R35, R35 ;  /* 0x00000023ff23723e */ /* 0x000fe400020004ff */
[----:B------:R-:W-:-:S03]  /*0f40*/  F2FP.F16.E5M2.UNPACK_B R8, R8 ;  /* 0x00000008ff08723e */ /* 0x000fc600020004ff */
        /* <DEDUP_REMOVED lines=9> */
[----:B------:R-:W-:Y:S02]  /*0fe0*/  F2FP.F16.E5M2.UNPACK_B R38, R8 ;  /* 0x00000008ff26723e */ /* 0x000fe400020004ff */
[----:B------:R-:W-:Y:S02]  /*0ff0*/  LOP3.LUT R8, R13, 0xff, RZ, 0xc0, !PT ;  /* 0x000000ff0d087812 */ /* 0x000fe400078ec0ff */
[----:B------:R-:W-:Y:S02]  /*1000*/  F2FP.BF16.F32.PACK_AB.RZ R36, R37, R36 ;  /* 0x000000242524723e */ /* 0x000fe400000190ff */
[----:B------:R-:W-:Y:S02]  /*1010*/  F2FP.F16.E5M2.UNPACK_B R37, R8 ;  /* 0x00000008ff25723e */ /* 0x000fe400020004ff */
[--C-:B------:R-:W-:Y:S02]  /*1020*/  SHF.R.U32.HI R8, RZ, 0x18, R13.reuse ;  /* 0x00000018ff087819 */ /* 0x100fe4000001160d */
[----:B------:R-:W-:-:S02]  /*1030*/  SHF.R.U32.HI R13, RZ, 0x10, R13 ;  /* 0x00000010ff0d7819 */ /* 0x000fc4000001160d */
[----:B------:R-:W-:Y:S02]  /*1040*/  F2FP.F16.E5M2.UNPACK_B R41, R8 ;  /* 0x00000008ff29723e */ /* 0x000fe400020004ff */
[----:B------:R-:W-:Y:S02]  /*1050*/  LOP3.LUT R13, R13, 0xff, RZ, 0xc0, !PT ;  /* 0x000000ff0d0d7812 */ /* 0x000fe400078ec0ff */
[C---:B------:R-:W-:Y:S01]  /*1060*/  LOP3.LUT R8, R12.reuse, 0xffff, RZ, 0xc0, !PT ;  /* 0x0000ffff0c087812 */ /* 0x040fe200078ec0ff */
[----:B------:R-:W-:Y:S01]  /*1070*/  HFMA2.BF16_V2 R5, R24.H0_H0, R36, R5 ;  /* 0x0000002418057231 */ /* 0x000fe20000200805 */
[----:B------:R-:W-:Y:S02]  /*1080*/  F2FP.F16.E5M2.UNPACK_B R13, R13 ;  /* 0x0000000dff0d723e */ /* 0x000fe400020004ff */
[----:B------:R-:W-:Y:S02]  /*1090*/  SHF.R.U32.HI R8, RZ, 0x8, R8 ;  /* 0x00000008ff087819 */ /* 0x000fe40000011608 */
[----:B------:R-:W-:-:S02]  /*10a0*/  LOP3.LUT R36, R12, 0xff, RZ, 0xc0, !PT ;  /* 0x000000ff0c247812 */ /* 0x000fc400078ec0ff */
[--C-:B------:R-:W-:Y:S02]  /*10b0*/  SHF.R.U32.HI R35, RZ, 0x18, R12.reuse ;  /* 0x00000018ff237819 */ /* 0x100fe4000001160c */
[----:B------:R-:W-:Y:S01]  /*10c0*/  SHF.R.U32.HI R12, RZ, 0x10, R12 ;  /* 0x00000010ff0c7819 */ /* 0x000fe2000001160c */
[----:B------:R-:W-:Y:S01]  /*10d0*/  HADD2.F32 R13, -RZ, R13.H0_H0 ;  /* 0x2000000dff0d7230 */ /* 0x000fe20000004100 */
[----:B------:R-:W-:Y:S01]  /*10e0*/  F2FP.F16.E5M2.UNPACK_B R8, R8 ;  /* 0x00000008ff08723e */ /* 0x000fe200020004ff */
[----:B------:R-:W-:Y:S01]  /*10f0*/  HADD2.F32 R38, -RZ, R38.H0_H0 ;  /* 0x20000026ff267230 */ /* 0x000fe20000004100 */
[----:B------:R-:W-:Y:S01]  /*1100*/  LOP3.LUT R12, R12, 0xff, RZ, 0xc0, !PT ;  /* 0x000000ff0c0c7812 */ /* 0x000fe200078ec0ff */
[----:B------:R-:W-:Y:S01]  /*1110*/  HADD2.F32 R41, -RZ, R41.H0_H0 ;  /* 0x20000029ff297230 */ /* 0x000fe20000004100 */
[----:B------:R-:W-:Y:S01]  /*1120*/  F2FP.BF16.F32.PACK_AB.RZ R40, RZ, R13 ;  /* 0x0000000dff28723e */ /* 0x000fe200000190ff */
[----:B------:R-:W-:Y:S01]  /*1130*/  HADD2.F32 R8, -RZ, R8.H0_H0 ;  /* 0x20000008ff087230 */ /* 0x000fe20000004100 */
[----:B------:R-:W-:-:S02]  /*1140*/  F2FP.F16.E5M2.UNPACK_B R13, R12 ;  /* 0x0000000cff0d723e */ /* 0x000fc400020004ff */
        /* <DEDUP_REMOVED lines=10> */
[----:B------:R-:W-:Y:S02]  /*11f0*/  F2FP.F16.E5M2.UNPACK_B R36, R36 ;  /* 0x00000024ff24723e */ /* 0x000fe400020004ff */
[----:B------:R-:W-:Y:S01]  /*1200*/  F2FP.F16.E5M2.UNPACK_B R35, R35 ;  /* 0x00000023ff23723e */ /* 0x000fe200020004ff */
        /* <DEDUP_REMOVED lines=19> */
[----:B------:R-:W-:Y:S02]  /*1340*/  F2FP.F16.E5M2.UNPACK_B R4, R4 ;  /* 0x00000004ff04723e */ /* 0x000fe400020004ff */
[----:B------:R-:W-:-:S03]  /*1350*/  F2FP.F16.E5M2.UNPACK_B R5, R5 ;  /* 0x00000005ff05723e */ /* 0x000fc600020004ff */
        /* <DEDUP_REMOVED lines=47> */
[----:B------:R-:W-:Y:S01]  /*1650*/  F2FP.F16.E5M2.UNPACK_B R25, R16 ;  /* 0x00000010ff19723e */ /* 0x000fe200020004ff */
[----:B------:R-:W-:-:S02]  /*1660*/  HFMA2.MMA.BF16_V2 R16, R39, 1, 1, R20 ;  /* 0x3f803f8027107835 */ /* 0x000fc40000200014 */
[----:B------:R-:W-:Y:S01]  /*1670*/  HADD2.BF16_V2 R20, R34, R36 ;  /* 0x0000002422147230 */ /* 0x000fe20000200000 */
[----:B------:R-:W-:-:S04]  /*1680*/  LOP3.LUT R34, R10, 0xffff, RZ, 0xc0, !PT ;  /* 0x0000ffff0a227812 */ /* 0x000fc800078ec0ff */
[----:B------:R-:W-:-:S04]  /*1690*/  SHF.R.U32.HI R34, RZ, 0x8, R34 ;  /* 0x00000008ff227819 */ /* 0x000fc80000011622 */
[----:B------:R-:W-:Y:S02]  /*16a0*/  F2FP.F16.E5M2.UNPACK_B R36, R34 ;  /* 0x00000022ff24723e */ /* 0x000fe400020004ff */
[----:B------:R-:W-:-:S04]  /*16b0*/  LOP3.LUT R34, R10, 0xff, RZ, 0xc0, !PT ;  /* 0x000000ff0a227812 */ /* 0x000fc800078ec0ff */
[----:B------:R-:W-:Y:S01]  /*16c0*/  F2FP.F16.E5M2.UNPACK_B R35, R34 ;  /* 0x00000022ff23723e */ /* 0x000fe200020004ff */
[----:B------:R-:W-:Y:S01]  /*16d0*/  HADD2.F32 R34, -RZ, R25.H0_H0 ;  /* 0x20000019ff227230 */ /* 0x000fe20000004100 */
[--C-:B------:R-:W-:Y:S02]  /*16e0*/  SHF.R.U32.HI R25, RZ, 0x10, R6.reuse ;  /* 0x00000010ff197819 */ /* 0x100fe40000011606 */
[----:B------:R-:W-:Y:S02]  /*16f0*/  LOP3.LUT R21, R6, 0xff, RZ, 0xc0, !PT ;  /* 0x000000ff06157812 */ /* 0x000fe400078ec0ff */
[----:B------:R-:W-:Y:S02]  /*1700*/  SHF.R.U32.HI R6, RZ, 0x18, R6 ;  /* 0x00000018ff067819 */ /* 0x000fe40000011606 */
[----:B------:R-:W-:Y:S02]  /*1710*/  LOP3.LUT R25, R25, 0xff, RZ, 0xc0, !PT ;  /* 0x000000ff19197812 */ /* 0x000fe400078ec0ff */
[----:B------:R-:W-:-:S02]  /*1720*/  F2FP.F16.E5M2.UNPACK_B R6, R6 ;  /* 0x00000006ff06723e */ /* 0x000fc400020004ff */
[----:B------:R-:W-:-:S03]  /*1730*/  F2FP.F16.E5M2.UNPACK_B R25, R25 ;  /* 0x00000019ff19723e */ /* 0x000fc600020004ff */
[----:B------:R-:W-:Y:S02]  /*1740*/  HADD2.F32 R6, -RZ, R6.H0_H0 ;  /* 0x20000006ff067230 */ /* 0x000fe40000004100 */
[----:B------:R-:W-:-:S05]  /*1750*/  HADD2.F32 R25, -RZ, R25.H0_H0 ;  /* 0x20000019ff197230 */ /* 0x000fca0000004100 */
[----:B------:R-:W-:Y:S02]  /*1760*/  F2FP.BF16.F32.PACK_AB.RZ R25, R6, R25 ;  /* 0x000000190619723e */ /* 0x000fe400000190ff */
[--C-:B------:R-:W-:Y:S02]  /*1770*/  SHF.R.U32.HI R6, RZ, 0x10, R10.reuse ;  /* 0x00000010ff067819 */ /* 0x100fe4000001160a */
[----:B------:R-:W-:Y:S02]  /*1780*/  SHF.R.U32.HI R10, RZ, 0x18, R10 ;  /* 0x00000018ff0a7819 */ /* 0x000fe4000001160a */
[----:B------:R-:W-:Y:S02]  /*1790*/  LOP3.LUT R6, R6, 0xff, RZ, 0xc0, !PT ;  /* 0x000000ff06067812 */ /* 0x000fe400078ec0ff */
[----:B------:R-:W-:Y:S02]  /*17a0*/  F2FP.F16.E5M2.UNPACK_B R10, R10 ;  /* 0x0000000aff0a723e */ /* 0x000fe400020004ff */
[----:B------:R-:W-:Y:S01]  /*17b0*/  F2FP.F16.E5M2.UNPACK_B R6, R6 ;  /* 0x00000006ff06723e */ /* 0x000fe200020004ff */
[----:B------:R-:W-:Y:S01]  /*17c0*/  HADD2.F32 R35, -RZ, R35.H0_H0 ;  /* 0x20000023ff237230 */ /* 0x000fe20000004100 */
[----:B------:R-:W-:Y:S01]  /*17d0*/  F2FP.F16.E5M2.UNPACK_B R21, R21 ;  /* 0x00000015ff15723e */ /* 0x000fe200020004ff */
        /* <DEDUP_REMOVED lines=11> */
[----:B------:R-:W-:Y:S01]  /*1890*/  F2FP.F16.E5M2.UNPACK_B R34, R6 ;  /* 0x00000006ff22723e */ /* 0x000fe200020004ff */
[----:B------:R-:W-:Y:S01]  /*18a0*/  HFMA2.BF16_V2 R6, R24.H0_H0, R21, RZ.H0_H0 ;  /* 0x0000001518067231 */ /* 0x000fe200002408ff */
[----:B------:R-:W-:-:S02]  /*18b0*/  LOP3.LUT R21, R7, 0xff, RZ, 0xc0, !PT ;  /* 0x000000ff07157812 */ /* 0x000fc400078ec0ff */
[----:B------:R-:W-:Y:S01]  /*18c0*/  SHF.R.U32.HI R25, RZ, 0x8, R25 ;  /* 0x00000008ff197819 */ /* 0x000fe20000011619 */
[----:B------:R-:W-:Y:S01]  /*18d0*/  HFMA2.BF16_V2 R6, R24.H0_H0, R35, R6 ;  /* 0x0000002318067231 */ /* 0x000fe20000200806 */
[----:B------:R-:W-:Y:S02]  /*18e0*/  F2FP.F16.E5M2.UNPACK_B R21, R21 ;  /* 0x00000015ff15723e */ /* 0x000fe400020004ff */
[----:B------:R-:W-:Y:S02]  /*18f0*/  F2FP.F16.E5M2.UNPACK_B R35, R25 ;  /* 0x00000019ff23723e */ /* 0x000fe400020004ff */
[----:B------:R-:W-:Y:S01]  /*1900*/  LOP3.LUT R25, R11, 0xff, RZ, 0xc0, !PT ;  /* 0x000000ff0b197812 */ /* 0x000fe200078ec0ff */
[----:B------:R-:W-:Y:S02]  /*1910*/  HADD2.F32 R21, -RZ, R21.H0_H0 ;  /* 0x20000015ff157230 */ /* 0x000fe40000004100 */
[----:B------:R-:W-:Y:S01]  /*1920*/  HADD2.F32 R34, -RZ, R34.H0_H0 ;  /* 0x20000022ff227230 */ /* 0x000fe20000004100 */
[----:B------:R-:W-:-:S04]  /*1930*/  F2FP.F16.E5M2.UNPACK_B R25, R25 ;  /* 0x00000019ff19723e */ /* 0x000fc800020004ff */
        /* <DEDUP_REMOVED lines=10> */
[----:B------:R-:W-:Y:S02]  /*19e0*/  F2FP.F16.E5M2.UNPACK_B R34, R25 ;  /* 0x00000019ff22723e */ /* 0x000fe400020004ff */
        /* <DEDUP_REMOVED lines=17> */
[----:B------:R-:W-:Y:S02]  /*1b00*/  F2FP.F16.E5M2.UNPACK_B R21, R21 ;  /* 0x00000015ff15723e */ /* 0x000fe400020004ff */
[----:B------:R-:W-:Y:S01]  /*1b10*/  SHF.R.U32.HI R14, RZ, 0x10, R14 ;  /* 0x00000010ff0e7819 */ /* 0x000fe2000001160e */
[----:B------:R-:W-:-:S02]  /*1b20*/  HFMA2.BF16_V2 R7, R24.H0_H0, R35, R7 ;  /* 0x0000002318077231 */ /* 0x000fc40000200807 */
[----:B------:R-:W-:Y:S01]  /*1b30*/  HADD2.F32 R21, -RZ, R21.H0_H0 ;  /* 0x20000015ff157230 */ /* 0x000fe20000004100 */
[----:B------:R-:W-:Y:S02]  /*1b40*/  LOP3.LUT R14, R14, 0xff, RZ, 0xc0, !PT ;  /* 0x000000ff0e0e7812 */ /* 0x000fe400078ec0ff */
[----:B------:R-:W-:Y:S02]  /*1b50*/  F2FP.F16.E5M2.UNPACK_B R35, R34 ;  /* 0x00000022ff23723e */ /* 0x000fe400020004ff */
[----:B------:R-:W-:Y:S02]  /*1b60*/  F2FP.F16.E5M2.UNPACK_B R34, R14 ;  /* 0x0000000eff22723e */ /* 0x000fe400020004ff */
[----:B------:R-:W-:Y:S02]  /*1b70*/  F2FP.BF16.F32.PACK_AB.RZ R14, RZ, R21 ;  /* 0x00000015ff0e723e */ /* 0x000fe400000190ff */
[C---:B------:R-:W-:Y:S02]  /*1b80*/  LOP3.LUT R36, R15.reuse, 0xffff, RZ, 0xc0, !PT ;  /* 0x0000ffff0f247812 */ /* 0x040fe400078ec0ff */
[----:B------:R-:W-:-:S02]  /*1b90*/  LOP3.LUT R21, R15, 0xff, RZ, 0xc0, !PT ;  /* 0x000000ff0f157812 */ /* 0x000fc400078ec0ff */
[--C-:B------:R-:W-:Y:S02]  /*1ba0*/  SHF.R.U32.HI R37, RZ, 0x18, R15.reuse ;  /* 0x00000018ff257819 */ /* 0x100fe4000001160f */
[----:B------:R-:W-:Y:S02]  /*1bb0*/  SHF.R.U32.HI R15, RZ, 0x10, R15 ;  /* 0x00000010ff0f7819 */ /* 0x000fe4000001160f */
[----:B------:R-:W-:Y:S02]  /*1bc0*/  F2FP.F16.E5M2.UNPACK_B R25, R25 ;  /* 0x00000019ff19723e */ /* 0x000fe400020004ff */
[----:B------:R-:W-:Y:S02]  /*1bd0*/  LOP3.LUT R15, R15, 0xff, RZ, 0xc0, !PT ;  /* 0x000000ff0f0f7812 */ /* 0x000fe400078ec0ff */
[----:B------:R-:W-:Y:S01]  /*1be0*/  F2FP.F16.E5M2.UNPACK_B R38, R37 ;  /* 0x00000025ff26723e */ /* 0x000fe200020004ff */
[----:B------:R-:W-:Y:S01]  /*1bf0*/  HADD2.F32 R25, -RZ, R25.H0_H0 ;  /* 0x20000019ff197230 */ /* 0x000fe20000004100 */
[----:B------:R-:W-:-:S02]  /*1c00*/  F2FP.F16.E5M2.UNPACK_B R37, R15 ;  /* 0x0000000fff25723e */ /* 0x000fc400020004ff */
[----:B------:R-:W-:Y:S02]  /*1c10*/  SHF.R.U32.HI R36, RZ, 0x8, R36 ;  /* 0x00000008ff247819 */ /* 0x000fe40000011624 */
[----:B------:R-:W-:Y:S01]  /*1c20*/  F2FP.BF16.F32.PACK_AB.RZ R25, RZ, R25 ;  /* 0x00000019ff19723e */ /* 0x000fe200000190ff */
[----:B------:R-:W-:Y:S01]  /*1c30*/  HADD2.F32 R37, -RZ, R37.H0_H0 ;  /* 0x20000025ff257230 */ /* 0x000fe20000004100 */
[----:B------:R-:W-:Y:S01]  /*1c40*/  F2FP.F16.E5M2.UNPACK_B R21, R21 ;  /* 0x00000015ff15723e */ /* 0x000fe200020004ff */
[----:B------:R-:W-:Y:S01]  /*1c50*/  HADD2.F32 R38, -RZ, R38.H0_H0 ;  /* 0x20000026ff267230 */ /* 0x000fe20000004100 */
[----:B------:R-:W-:Y:S01]  /*1c60*/  F2FP.F16.E5M2.UNPACK_B R36, R36 ;  /* 0x00000024ff24723e */ /* 0x000fe200020004ff */
        /* <DEDUP_REMOVED lines=20> */
[----:B------:R-:W-:Y:S01]  /*1db0*/  F2FP.F16.E5M2.UNPACK_B R39, R38 ;  /* 0x00000026ff27723e */ /* 0x000fe200020004ff */
        /* <DEDUP_REMOVED lines=66> */
.L_x_255:
[----:B------:R-:W-:Y:S05]  /*21e0*/  BSYNC B0 ;  /* 0x0000000000007941 */ /* 0x000fea0003800000 */
.L_x_254:
[----:B------:R-:W-:-:S13]  /*21f0*/  ISETP.NE.OR P0, PT, R17, RZ, !P0 ;  /* 0x000000ff1100720c */ /* 0x000fda0004705670 */
[----:B------:R-:W-:Y:S05]  /*2200*/  @P0 EXIT ;  /* 0x000000000000094d */ /* 0x000fea0003800000 */
[----:B------:R-:W-:Y:S01]  /*2210*/  ST.E desc[UR36][R18.64+-0x80], R2 ;  /* 0xffff800212007985 */ /* 0x000fe2000c101924 */
[----:B------:R-:W-:Y:S05]  /*2220*/  EXIT ;  /* 0x000000000000794d */ /* 0x000fea0003800000 */
.L_x_257:
        /* <DEDUP_REMOVED lines=13> */
.L_x_947:


//--------------------- .text._Z46userbuffers_fp16_sum_inplace_gpu_rr_rs_oop_fp8ILi2E13__nv_fp8_e5m2EviiiiiiiiiPPviS1_Pfm --------------------------
	.section	.text._Z46userbuffers_fp16_sum_inplace_gpu_rr_rs_oop_fp8ILi2E13__nv_fp8_e5m2EviiiiiiiiiPPviS1_Pfm,"ax",@progbits
	.align	128
        .global         _Z46userbuffers_fp16_sum_inplace_gpu_rr_rs_oop_fp8ILi2E13__nv_fp8_e5m2EviiiiiiiiiPPviS1_Pfm
        .type           _Z46userbuffers_fp16_sum_inplace_gpu_rr_rs_oop_fp8ILi2E13__nv_fp8_e5m2EviiiiiiiiiPPviS1_Pfm,@function
        .size           _Z46userbuffers_fp16_sum_inplace_gpu_rr_rs_oop_fp8ILi2E13__nv_fp8_e5m2EviiiiiiiiiPPviS1_Pfm,(.L_x_948 - _Z46userbuffers_fp16_sum_inplace_gpu_rr_rs_oop_fp8ILi2E13__nv_fp8_e5m2EviiiiiiiiiPPviS1_Pfm)
        .other          _Z46userbuffers_fp16_sum_inplace_gpu_rr_rs_oop_fp8ILi2E13__nv_fp8_e5m2EviiiiiiiiiPPviS1_Pfm,@"STO_CUDA_ENTRY STV_DEFAULT"
_Z46userbuffers_fp16_sum_inplace_gpu_rr_rs_oop_fp8ILi2E13__nv_fp8_e5m2EviiiiiiiiiPPviS1_Pfm:
.text._Z46userbuffers_fp16_sum_inplace_gpu_rr_rs_oop_fp8ILi2E13__nv_fp8_e5m2EviiiiiiiiiPPviS1_Pfm:
        /* <DEDUP_REMOVED lines=47> */
.L_x_259:
        /* <DEDUP_REMOVED lines=33> */
.L_x_258:
        /* <DEDUP_REMOVED lines=15> */
.L_x_261:
[----:B------:R-:W-:Y:S05]  /*05f0*/  BSYNC B0 ;  /* 0x0000000000007941 */ /* 0x000fea0003800000 */
.L_x_260:
        /* <DEDUP_REMOVED lines=24> */
.L_x_264:
        /* <DEDUP_REMOVED lines=70> */
[----:B------:R-:W-:Y:S02]  /*0be0*/  F2FP.F16.E5M2.UNPACK_B R23, R23 ;  /* 0x00000017ff17723e */ /* 0x000fe400020004ff */
        /* <DEDUP_REMOVED lines=21> */
[----:B------:R-:W-:Y:S02]  /*0d40*/  F2FP.F16.E5M2.UNPACK_B R19, R19 ;  /* 0x00000013ff13723e */ /* 0x000fe400020004ff */
[----:B------:R-:W-:Y:S02]  /*0d50*/  F2FP.F16.E5M2.UNPACK_B R21, R21 ;  /* 0x00000015ff15723e */ /* 0x000fe400020004ff */
[----:B------:R-:W-:Y:S01]  /*0d60*/  LOP3.LUT R8, R8, 0xff, RZ, 0xc0, !PT ;  /* 0x000000ff08087812 */ /* 0x000fe200078ec0ff */
[----:B------:R-:W-:Y:S01]  /*0d70*/  HFMA2.MMA.BF16_V2 R24, R25, 1, 1, R27 ;  /* 0x3f803f8019187835 */ /* 0x000fe2000020001b */
        /* <DEDUP_REMOVED lines=16> */
[----:B------:R-:W-:-:S02]  /*0e80*/  F2FP.F16.E5M2.UNPACK_B R25, R25 ;  /* 0x00000019ff19723e */ /* 0x000fc400020004ff */
        /* <DEDUP_REMOVED lines=21> */
[----:B------:R-:W-:-:S02]  /*0fe0*/  F2FP.F16.E5M2.UNPACK_B R28, R28 ;  /* 0x0000001cff1c723e */ /* 0x000fc400020004ff */
[----:B------:R-:W-:Y:S02]  /*0ff0*/  F2FP.F16.E5M2.UNPACK_B R21, R21 ;  /* 0x00000015ff15723e */ /* 0x000fe400020004ff */
[----:B------:R-:W-:Y:S01]  /*1000*/  F2FP.F16.E5M2.UNPACK_B R27, R27 ;  /* 0x0000001bff1b723e */ /* 0x000fe200020004ff */
        /* <DEDUP_REMOVED lines=8> */
[----:B------:R-:W-:Y:S01]  /*1090*/  F2FP.F16.E5M2.UNPACK_B R23, R23 ;  /* 0x00000017ff17723e */ /* 0x000fe200020004ff */
[C---:B------:R-:W-:Y:S01]  /*10a0*/  HMUL2.BF16_V2 R28, R18.reuse.H0_H0, R28.H0_H0 ;  /* 0x2000001c121c7232 */ /* 0x040fe20000200800 */
[----:B------:R-:W-:Y:S02]  /*10b0*/  F2FP.F16.E5M2.UNPACK_B R25, R25 ;  /* 0x00000019ff19723e */ /* 0x000fe400020004ff */
[----:B------:R-:W-:Y:S02]  /*10c0*/  F2FP.F16.E5M2.UNPACK_B R27, R27 ;  /* 0x0000001bff1b723e */ /* 0x000fe400020004ff */
[----:B------:R-:W-:Y:S02]  /*10d0*/  F2FP.F16.E5M2.UNPACK_B R4, R4 ;  /* 0x00000004ff04723e */ /* 0x000fe400020004ff */
        /* <DEDUP_REMOVED lines=20> */
[----:B------:R-:W-:Y:S01]  /*1220*/  F2FP.F16.E5M2.UNPACK_B R8, R8 ;  /* 0x00000008ff08723e */ /* 0x000fe200020004ff */
[----:B------:R-:W-:Y:S01]  /*1230*/  HFMA2.MMA.BF16_V2 R5, R5, 1, 1, R28 ;  /* 0x3f803f8005057835 */ /* 0x000fe2000020001c */
[----:B------:R-:W-:-:S02]  /*1240*/  F2FP.F16.E5M2.UNPACK_B R9, R9 ;  /* 0x00000009ff09723e */ /* 0x000fc400020004ff */
[----:B------:R-:W-:Y:S01]  /*1250*/  F2FP.F16.E5M2.UNPACK_B R25, R6 ;  /* 0x00000006ff19723e */ /* 0x000fe200020004ff */
        /* <DEDUP_REMOVED lines=12> */
[----:B------:R-:W-:Y:S02]  /*1320*/  F2FP.F16.E5M2.UNPACK_B R26, R26 ;  /* 0x0000001aff1a723e */ /* 0x000fe400020004ff */
[----:B------:R-:W-:Y:S02]  /*1330*/  F2FP.F16.E5M2.UNPACK_B R22, R22 ;  /* 0x00000016ff16723e */ /* 0x000fe400020004ff */
[----:B------:R-:W-:-:S02]  /*1340*/  F2FP.F16.E5M2.UNPACK_B R6, R6 ;  /* 0x00000006ff06723e */ /* 0x000fc400020004ff */
        /* <DEDUP_REMOVED lines=9> */
[----:B------:R-:W-:Y:S01]  /*13e0*/  F2FP.F16.E5M2.UNPACK_B R25, R25 ;  /* 0x00000019ff19723e */ /* 0x000fe200020004ff */
        /* <DEDUP_REMOVED lines=9> */
[----:B------:R-:W-:Y:S01]  /*1480*/  F2FP.F16.E5M2.UNPACK_B R25, R26 ;  /* 0x0000001aff19723e */ /* 0x000fe200020004ff */
[----:B------:R-:W-:Y:S01]  /*1490*/  HFMA2.MMA.BF16_V2 R8, R4, 1, 1, R8 ;  /* 0x3f803f8004087835 */ /* 0x000fe20000200008 */
[----:B------:R-:W-:-:S02]  /*14a0*/  SHF.R.U32.HI R10, RZ, 0x10, R10 ;  /* 0x00000010ff0a7819 */ /* 0x000fc4000001160a */
[--C-:B------:R-:W-:Y:S01]  /*14b0*/  SHF.R.U32.HI R26, RZ, 0x10, R11.reuse ;  /* 0x00000010ff1a7819 */ /* 0x100fe2000001160b */
[----:B------:R-:W-:Y:S01]  /*14c0*/  HADD2.F32 R25, -RZ, R25.H0_H0 ;  /* 0x20000019ff197230 */ /* 0x000fe20000004100 */
[----:B------:R-:W-:Y:S02]  /*14d0*/  F2FP.F16.E5M2.UNPACK_B R9, R9 ;  /* 0x00000009ff09723e */ /* 0x000fe400020004ff */
        /* <DEDUP_REMOVED lines=16> */
[----:B------:R-:W-:Y:S01]  /*15e0*/  F2FP.F16.E5M2.UNPACK_B R21, R21 ;  /* 0x00000015ff15723e */ /* 0x000fe200020004ff */
        /* <DEDUP_REMOVED lines=37> */
.L_x_263:
[----:B------:R-:W-:Y:S05]  /*1840*/  BSYNC B0 ;  /* 0x0000000000007941 */ /* 0x000fea0003800000 */
.L_x_262:
[----:B------:R-:W0:Y:S02]  /*1850*/  S2R R0, SR_TID.X ;  /* 0x0000000000007919 */ /* 0x000e240000002100 */
[----:B0-----:R-:W-:-:S13]  /*1860*/  ISETP.NE.OR P0, PT, R0, RZ, !P0 ;  /* 0x000000ff0000720c */ /* 0x001fda0004705670 */
[----:B------:R-:W-:Y:S05]  /*1870*/  @P0 EXIT ;  /* 0x000000000000094d */ /* 0x000fea0003800000 */
[----:B------:R-:W-:Y:S01]  /*1880*/  ST.E desc[UR36][R16.64+-0x80], R2 ;  /* 0xffff800210007985 */ /* 0x000fe2000c101924 */
[----:B------:R-:W-:Y:S05]  /*1890*/  EXIT ;  /* 0x000000000000794d */ /* 0x000fea0003800000 */
.L_x_265:
        /* <DEDUP_REMOVED lines=14> */
.L_x_948:


//--------------------- .text._Z16reduce_bf16_cudaILi32EEvPvS0_iiii --------------------------
	.section	.text._Z16reduce_bf16_cudaILi32EEvPvS0_iiii,"ax",@progbits
	.align	128
        .global         _Z16reduce_bf16_cudaILi32EEvPvS0_iiii
        .type           _Z16reduce_bf16_cudaILi32EEvPvS0_iiii,@function
        .size           _Z16reduce_bf16_cudaILi32EEvPvS0_iiii,(.L_x_949 - _Z16reduce_bf16_cudaILi32EEvPvS0_iiii)
        .other          _Z16reduce_bf16_cudaILi32EEvPvS0_iiii,@"STO_CUDA_ENTRY STV_DEFAULT"
_Z16reduce_bf16_cudaILi32EEvPvS0_iiii:
.text._Z16reduce_bf16_cudaILi32EEvPvS0_iiii:
        /* <DEDUP_REMOVED lines=11> */
[----:B------:R-:W-:Y:S01]  /*00b0*/  ULDC.64 UR8, c[0x0][0x208] ;  /* 0x0000820000087ab9 */ /* 0x000fe20000000a00 */
[----:B------:R-:W-:Y:S01]  /*00c0*/  LEA R2, P0, R44, UR12, 0x6 ;  /* 0x0000000c2c027c11 */ /* 0x000fe2000f8030ff */
[----:B------:R-:W-:-:S03]  /*00d0*/  ULDC UR5, c[0x0][0x220] ;  /* 0x0000880000057ab9 */ /* 0x000fc60000000800 */
[----:B------:R-:W-:-:S05]  /*00e0*/  LEA.HI.X R3, R44, UR13, RZ, 0x6, P0 ;  /* 0x0000000d2c037c11 */ /* 0x000fca00080f34ff */
[----:B------:R-:W2:Y:S04]  /*00f0*/  LDG.E.128 R12, desc[UR8][R2.64+0x10] ;  /* 0x00001008020c7981 */ /* 0x000ea8000c1e1d00 */
[----:B------:R-:W3:Y:S04]  /*0100*/  LDG.E.128 R8, desc[UR8][R2.64+0x20] ;  /* 0x0000200802087981 */ /* 0x000ee8000c1e1d00 */
[----:B------:R-:W4:Y:S04]  /*0110*/  LDG.E.128 R4, desc[UR8][R2.64+0x30] ;  /* 0x0000300802047981 */ /* 0x000f28000c1e1d00 */
[----:B------:R3:W5:Y:S01]  /*0120*/  LDG.E.128 R28, desc[UR8][R2.64] ;  /* 0x00000008021c7981 */ /* 0x000762000c1e1d00 */
[----:B------:R-:W-:-:S06]  /*0130*/  UISETP.GE.AND UP0, UPT, UR5, 0x2, UPT ;  /* 0x000000020500788c */ /* 0x000fcc000bf06270 */
[----:B------:R-:W-:Y:S02]  /*0140*/  PLOP3.LUT P0, PT, PT, PT, UP0, 0x80, 0x0 ;  /* 0x000000000000781c */ /* 0x000fe40003f0f008 */
[C---:B--2---:R-:W-:Y:S02]  /*0150*/  PRMT R46, R14.reuse, 0x7632, R46 ;  /* 0x000076320e2e7816 */ /* 0x044fe4000000002e */
[----:B------:R-:W-:Y:S02]  /*0160*/  SHF.L.U32 R47, R14, 0x10, RZ ;  /* 0x000000100e2f7819 */ /* 0x000fe400000006ff */
[C---:B---3--:R-:W-:Y:S01]  /*0170*/  PRMT R3, R9.reuse, 0x7632, R3 ;  /* 0x0000763209037816 */ /* 0x048fe20000000003 */
[----:B------:R-:W-:Y:S01]  /*0180*/  IMAD.U32 R36, R9, 0x10000, RZ ;  /* 0x0001000009247824 */ /* 0x000fe200078e00ff */
[C---:B------:R-:W-:Y:S01]  /*0190*/  PRMT R42, R13.reuse, 0x7632, R42 ;  /* 0x000076320d2a7816 */ /* 0x040fe2000000002a */
[----:B------:R-:W-:Y:S01]  /*01a0*/  IMAD.U32 R45, R13, 0x10000, RZ ;  /* 0x000100000d2d7824 */ /* 0x000fe200078e00ff */
[----:B----4-:R-:W-:-:S02]  /*01b0*/  PRMT R14, R4, 0x7632, R14 ;  /* 0x00007632040e7816 */ /* 0x010fc4000000000e */
[----:B------:R-:W-:Y:S01]  /*01c0*/  SHF.L.U32 R9, R4, 0x10, RZ ;  /* 0x0000001004097819 */ /* 0x000fe200000006ff */
[----:B------:R-:W-:Y:S01]  /*01d0*/  IMAD.U32 R49, R15, 0x10000, RZ ;  /* 0x000100000f317824 */ /* 0x000fe200078e00ff */
[----:B------:R-:W-:Y:S02]  /*01e0*/  PRMT R2, R8, 0x7632, R2 ;  /* 0x0000763208027816 */ /* 0x000fe40000000002 */
[----:B------:R-:W-:Y:S02]  /*01f0*/  PRMT R4, R5, 0x7632, R4 ;  /* 0x0000763205047816 */ /* 0x000fe40000000004 */
[----:B-----5:R-:W-:Y:S02]  /*0200*/  PRMT R0, R28, 0x7632, R0 ;  /* 0x000076321c007816 */ /* 0x020fe40000000000 */
[----:B------:R-:W-:Y:S02]  /*0210*/  PRMT R51, R29, 0x7632, R51 ;  /* 0x000076321d337816 */ /* 0x000fe40000000033 */
[----:B------:R-:W-:-:S02]  /*0220*/  PRMT R50, R31, 0x7632, R50 ;  /* 0x000076321f327816 */ /* 0x000fc40000000032 */
[C---:B------:R-:W-:Y:S02]  /*0230*/  PRMT R40, R12.reuse, 0x7632, R40 ;  /* 0x000076320c287816 */ /* 0x040fe40000000028 */
[----:B------:R-:W-:Y:S02]  /*0240*/  SHF.L.U32 R43, R12, 0x10, RZ ;  /* 0x000000100c2b7819 */ /* 0x000fe400000006ff */
[----:B------:R-:W-:Y:S02]  /*0250*/  PRMT R48, R15, 0x7632, R48 ;  /* 0x000076320f307816 */ /* 0x000fe40000000030 */
[----:B------:R-:W-:Y:S02]  /*0260*/  PRMT R13, R11, 0x7632, R13 ;  /* 0x000076320b0d7816 */ /* 0x000fe4000000000d */
[----:B------:R-:W-:Y:S01]  /*0270*/  PRMT R16, R7, 0x7632, R16 ;  /* 0x0000763207107816 */ /* 0x000fe20000000010 */
[----:B------:R-:W-:Y:S01]  /*0280*/  IMAD.U32 R38, R11, 0x10000, RZ ;  /* 0x000100000b267824 */ /* 0x000fe200078e00ff */
[----:B------:R-:W-:-:S02]  /*0290*/  PRMT R34, R30, 0x7632, R34 ;  /* 0x000076321e227816 */ /* 0x000fc40000000022 */
[----:B------:R-:W-:Y:S02]  /*02a0*/  PRMT R12, R10, 0x7632, R12 ;  /* 0x000076320a0c7816 */ /* 0x000fe4000000000c */
[----:B------:R-:W-:Y:S01]  /*02b0*/  PRMT R15, R6, 0x7632, R15 ;  /* 0x00007632060f7816 */ /* 0x000fe2000000000f */
[----:B------:R-:W-:Y:S01]  /*02c0*/  IMAD.U32 R32, R29, 0x10000, RZ ;  /* 0x000100001d207824 */ /* 0x000fe200078e00ff */
[----:B------:R-:W-:Y:S01]  /*02d0*/  SHF.L.U32 R41, R10, 0x10, RZ ;  /* 0x000000100a297819 */ /* 0x000fe200000006ff */
        /* <DEDUP_REMOVED lines=21> */
[----:B------:R-:W-:-:S02]  /*0430*/  SHF.L.U32 R0, R14, 0x10, RZ ;  /* 0x000000100e007819 */ /* 0x000fc400000006ff */
[----:B------:R-:W-:Y:S01]  /*0440*/  SHF.L.U32 R3, R15, 0x10, RZ ;  /* 0x000000100f037819 */ /* 0x000fe200000006ff */
[----:B------:R-:W-:Y:S06]  /*0450*/  @!P0 BRA `(.L_x_266) ;  /* 0x0000001c003c8947 */ /* 0x000fec0003800000 */
[----:B------:R-:W-:Y:S02]  /*0460*/  UIADD3 UR4, UR5, -0x2, URZ ;  /* 0xfffffffe05047890 */ /* 0x000fe4000fffe03f */
[----:B------:R-:W-:Y:S02]  /*0470*/  UIADD3 UR6, UR5, -0x1, URZ ;  /* 0xffffffff05067890 */ /* 0x000fe4000fffe03f */
[----:B------:R-:W-:Y:S02]  /*0480*/  UISETP.GE.U32.AND UP0, UPT, UR4, 0x3, UPT ;  /* 0x000000030400788c */ /* 0x000fe4000bf06070 */
[----:B------:R-:W-:Y:S01]  /*0490*/  ULOP3.LUT UP1, UR6, UR6, 0x3, URZ, 0xc0, !UPT ;  /* 0x0000000306067892 */ /* 0x000fe2000f82c03f */
[----:B------:R-:W-:-:S03]  /*04a0*/  UMOV UR4, 0x1 ;  /* 0x0000000100047882 */ /* 0x000fc60000000000 */
[----:B------:R-:W-:Y:S02]  /*04b0*/  PLOP3.LUT P1, PT, PT, PT, UP0, 0x80, 0x0 ;  /* 0x000000000000781c */ /* 0x000fe40003f2f008 */
[----:B------:R-:W-:-:S11]  /*04c0*/  PLOP3.LUT P0, PT, PT, PT, UP1, 0x80, 0x0 ;  /* 0x000000000000781c */ /* 0x000fd60003f0f018 */
[----:B------:R-:W-:Y:S05]  /*04d0*/  @!P1 BRA `(.L_x_267) ;  /* 0x00000014008c9947 */ /* 0x000fea0003800000 */
[----:B------:R-:W0:Y:S01]  /*04e0*/  LDC.64 R58, c[0x0][0x210] ;  /* 0x00008400ff3a7b82 */ /* 0x000e220000000a00 */
[----:B------:R-:W-:-:S04]  /*04f0*/  UIADD3 UR4, UR5, -0x1, URZ ;  /* 0xffffffff05047890 */ /* 0x000fc8000fffe03f */
[----:B------:R-:W-:-:S04]  /*0500*/  ULOP3.LUT UR5, UR4, 0x3, URZ, 0xc0, !UPT ;  /* 0x0000000304057892 */ /* 0x000fc8000f8ec03f */
[----:B------:R-:W-:-:S03]  /*0510*/  UIADD3 UR5, UR4, -UR5, URZ ;  /* 0x8000000504057290 */ /* 0x000fc6000fffe03f */
[----:B------:R-:W-:Y:S01]  /*0520*/  UMOV UR4, 0x1 ;  /* 0x0000000100047882 */ /* 0x000fe20000000000 */
[----:B0-----:R-:W-:-:S08]  /*0530*/  IMAD.WIDE.U32 R58, R44, 0x40, R58 ;  /* 0x000000402c3a7825 */ /* 0x001fd000078e003a */
.L_x_268:
[----:B------:R-:W-:-:S06]  /*0540*/  UIMAD UR7, UR4, UR10, URZ ;  /* 0x0000000a040772a4 */ /* 0x000fcc000f8e023f */
[----:B------:R-:W-:-:S05]  /*0550*/  MOV R57, UR7 ;  /* 0x0000000700397c02 */ /* 0x000fca0008000f00 */
[----:B------:R-:W-:-:S05]  /*0560*/  IMAD.WIDE R56, R57, 0x40, R58 ;  /* 0x0000004039387825 */ /* 0x000fca00078e023a */
[----:B------:R-:W2:Y:S04]  /*0570*/  LDG.E.128 R12, desc[UR8][R56.64] ;  /* 0x00000008380c7981 */ /* 0x000ea8000c1e1d00 */
[----:B------:R-:W3:Y:S04]  /*0580*/  LDG.E.128 R16, desc[UR8][R56.64+0x10] ;  /* 0x0000100838107981 */ /* 0x000ee8000c1e1d00 */
[----:B------:R-:W4:Y:S04]  /*0590*/  LDG.E.128 R20, desc[UR8][R56.64+0x20] ;  /* 0x0000200838147981 */ /* 0x000f28000c1e1d00 */
[----:B------:R0:W5:Y:S01]  /*05a0*/  LDG.E.128 R24, desc[UR8][R56.64+0x30] ;  /* 0x0000300838187981 */ /* 0x000162000c1e1d00 */
[----:B------:R-:W-:-:S04]  /*05b0*/  IMAD.U32 R67, RZ, RZ, UR10 ;  /* 0x0000000aff437e24 */ /* 0x000fc8000f8e00ff */
[----:B------:R-:W-:Y:S01]  /*05c0*/  IMAD.WIDE R66, R67, 0x40, R56 ;  /* 0x0000004043427825 */ /* 0x000fe200078e0238 */
[C---:B--2---:R-:W-:Y:S02]  /*05d0*/  PRMT R30, R12.reuse, 0x7632, R30 ;  /* 0x000076320c1e7816 */ /* 0x044fe4000000001e */
[----:B------:R-:W-:-:S03]  /*05e0*/  SHF.L.U32 R31, R12, 0x10, RZ ;  /* 0x000000100c1f7819 */ /* 0x000fc600000006ff */
[----:B------:R-:W-:Y:S01]  /*05f0*/  IMAD.U32 R30, R30, 0x10000, RZ ;  /* 0x000100001e1e7824 */ /* 0x000fe200078e00ff */
[----:B------:R-:W-:Y:S01]  /*0600*/  SHF.L.U32 R55, R13, 0x10, RZ ;  /* 0x000000100d377819 */ /* 0x000fe200000006ff */
[----:B------:R-:W-:Y:S01]  /*0610*/  FADD R52, R31, R28 ;  /* 0x0000001c1f347221 */ /* 0x000fe20000000000 */
[----:B------:R-:W-:Y:S02]  /*0620*/  IMAD.U32 R12, R14, 0x10000, RZ ;  /* 0x000100000e0c7824 */ /* 0x000fe400078e00ff */
[----:B------:R-:W-:Y:S01]  /*0630*/  FADD R53, R30, R29 ;  /* 0x0000001d1e357221 */ /* 0x000fe20000000000 */
[----:B------:R-:W-:Y:S01]  /*0640*/  PRMT R13, R13, 0x7632, R13 ;  /* 0x000076320d0d7816 */ /* 0x000fe2000000000d */
[----:B------:R-:W2:Y:S01]  /*0650*/  LDG.E.128 R28, desc[UR8][R66.64] ;  /* 0x00000008421c7981 */ /* 0x000ea2000c1e1d00 */
[----:B------:R-:W-:Y:S01]  /*0660*/  FADD R54, R55, R32 ;  /* 0x0000002037367221 */ /* 0x000fe20000000000 */
[----:B------:R-:W-:Y:S01]  /*0670*/  FADD R55, R12, R33 ;  /* 0x000000210c377221 */ /* 0x000fe20000000000 */
[----:B------:R-:W-:-:S02]  /*0680*/  SHF.L.U32 R12, R13, 0x10, RZ ;  /* 0x000000100d0c7819 */ /* 0x000fc400000006ff */
[----:B------:R-:W-:-:S03]  /*0690*/  PRMT R14, R14, 0x7632, R14 ;  /* 0x000076320e0e7816 */ /* 0x000fc6000000000e */
[----:B------:R-:W-:Y:S01]  /*06a0*/  FADD R51, R12, R51 ;  /* 0x000000330c337221 */ /* 0x000fe20000000000 */
[----:B------:R-:W-:Y:S01]  /*06b0*/  SHF.L.U32 R12, R15, 0x10, RZ ;  /* 0x000000100f0c7819 */ /* 0x000fe200000006ff */
[----:B------:R-:W-:-:S04]  /*06c0*/  IMAD.U32 R13, R14, 0x10000, RZ ;  /* 0x000100000e0d7824 */ /* 0x000fc800078e00ff */
[----:B0-----:R-:W-:Y:S01]  /*06d0*/  FADD R56, R13, R34 ;  /* 0x000000220d387221 */ /* 0x001fe20000000000 */
[----:B------:R-:W-:Y:S02]  /*06e0*/  FADD R57, R12, R35 ;  /* 0x000000230c397221 */ /* 0x000fe40000000000 */
[----:B------:R-:W2:Y:S01]  /*06f0*/  LDG.E.128 R32, desc[UR8][R66.64+0x10] ;  /* 0x0000100842207981 */ /* 0x000ea2000c1e1d00 */
[C---:B---3--:R-:W-:Y:S01]  /*0700*/  SHF.L.U32 R12, R16.reuse, 0x10, RZ ;  /* 0x00000010100c7819 */ /* 0x048fe200000006ff */
[----:B------:R-:W-:Y:S01]  /*0710*/  IMAD.U32 R14, R17, 0x10000, RZ ;  /* 0x00010000110e7824 */ /* 0x000fe200078e00ff */
[----:B------:R-:W-:Y:S02]  /*0720*/  PRMT R15, R15, 0x7632, R15 ;  /* 0x000076320f0f7816 */ /* 0x000fe4000000000f */
[----:B------:R-:W-:Y:S01]  /*0730*/  PRMT R16, R16, 0x7632, R16 ;  /* 0x0000763210107816 */ /* 0x000fe20000000010 */
[----:B------:R-:W-:Y:S01]  /*0740*/  FADD R43, R12, R43 ;  /* 0x0000002b0c2b7221 */ /* 0x000fe20000000000 */
[----:B------:R-:W-:Y:S01]  /*0750*/  PRMT R12, R17, 0x7632, R12 ;  /* 0x00007632110c7816 */ /* 0x000fe2000000000c */
[----:B------:R-:W-:Y:S01]  /*0760*/  IMAD.U32 R15, R15, 0x10000, RZ ;  /* 0x000100000f0f7824 */ /* 0x000fe200078e00ff */
[----:B------:R-:W-:Y:S01]  /*0770*/  SHF.L.U32 R13, R16, 0x10, RZ ;  /* 0x00000010100d7819 */ /* 0x000fe200000006ff */
[----:B------:R-:W-:Y:S01]  /*0780*/  FADD R45, R14, R45 ;  /* 0x0000002d0e2d7221 */ /* 0x000fe20000000000 */
[----:B----4-:R-:W-:Y:S01]  /*0790*/  SHF.L.U32 R17, R23, 0x10, RZ ;  /* 0x0000001017117819 */ /* 0x010fe200000006ff */
[----:B------:R-:W-:Y:S01]  /*07a0*/  FADD R50, R15, R50 ;  /* 0x000000320f327221 */ /* 0x000fe20000000000 */
[----:B------:R-:W-:Y:S01]  /*07b0*/  IMAD.U32 R15, R12, 0x10000, RZ ;  /* 0x000100000c0f7824 */ /* 0x000fe200078e00ff */
[C---:B------:R-:W-:Y:S01]  /*07c0*/  SHF.L.U32 R12, R18.reuse, 0x10, RZ ;  /* 0x00000010120c7819 */ /* 0x040fe200000006ff */
[----:B------:R-:W-:Y:S01]  /*07d0*/  FADD R40, R13, R40 ;  /* 0x000000280d287221 */ /* 0x000fe20000000000 */
[----:B------:R-:W-:Y:S01]  /*07e0*/  PRMT R18, R18, 0x7632, R18 ;  /* 0x0000763212127816 */ /* 0x000fe20000000012 */
[----:B------:R-:W-:Y:S01]  /*07f0*/  FADD R42, R15, R42 ;  /* 0x0000002a0f2a7221 */ /* 0x000fe20000000000 */
[----:B------:R-:W-:-:S02]  /*0800*/  IMAD.U32 R15, R21, 0x10000, RZ ;  /* 0x00010000150f7824 */ /* 0x000fc400078e00ff */
[----:B------:R-:W-:Y:S01]  /*0810*/  FADD R47, R12, R47 ;  /* 0x0000002f0c2f7221 */ /* 0x000fe20000000000 */
[----:B------:R-:W-:Y:S01]  /*0820*/  IMAD.U32 R12, R19, 0x10000, RZ ;  /* 0x00010000130c7824 */ /* 0x000fe200078e00ff */
[----:B------:R-:W-:Y:S01]  /*0830*/  SHF.L.U32 R13, R18, 0x10, RZ ;  /* 0x00000010120d7819 */ /* 0x000fe200000006ff */
[----:B------:R-:W-:Y:S01]  /*0840*/  FADD R36, R15, R36 ;  /* 0x000000240f247221 */ /* 0x000fe20000000000 */
[----:B------:R-:W-:Y:S01]  /*0850*/  FADD R38, R17, R38 ;  /* 0x0000002611267221 */ /* 0x000fe20000000000 */
[----:B------:R-:W-:Y:S01]  /*0860*/  FADD R49, R12, R49 ;  /* 0x000000310c317221 */ /* 0x000fe20000000000 */
[C---:B------:R-:W-:Y:S01]  /*0870*/  SHF.L.U32 R12, R20.reuse, 0x10, RZ ;  /* 0x00000010140c7819 */ /* 0x040fe200000006ff */
[----:B------:R-:W-:Y:S01]  /*0880*/  FADD R46, R13, R46 ;  /* 0x0000002e0d2e7221 */ /* 0x000fe20000000000 */
[----:B------:R-:W-:Y:S02]  /*0890*/  PRMT R20, R20, 0x7632, R20 ;  /* 0x0000763214147816 */ /* 0x000fe40000000014 */
[----:B------:R-:W-:Y:S01]  /*08a0*/  PRMT R23, R23, 0x7632, R23 ;  /* 0x0000763217177816 */ /* 0x000fe20000000017 */
[----:B------:R-:W-:Y:S01]  /*08b0*/  FADD R39, R12, R39 ;  /* 0x000000270c277221 */ /* 0x000fe20000000000 */
[----:B------:R-:W-:Y:S01]  /*08c0*/  SHF.L.U32 R13, R20, 0x10, RZ ;  /* 0x00000010140d7819 */ /* 0x000fe200000006ff */
[C---:B------:R-:W-:Y:S01]  /*08d0*/  IMAD.U32 R12, R22.reuse, 0x10000, RZ ;  /* 0x00010000160c7824 */ /* 0x040fe200078e00ff */
[----:B------:R-:W-:-:S02]  /*08e0*/  PRMT R22, R22, 0x7632, R22 ;  /* 0x0000763216167816 */ /* 0x000fc40000000016 */
[----:B------:R-:W-:Y:S01]  /*08f0*/  PRMT R21, R21, 0x7632, R21 ;  /* 0x0000763215157816 */ /* 0x000fe20000000015 */
[----:B------:R-:W-:Y:S01]  /*0900*/  FADD R41, R12, R41 ;  /* 0x000000290c297221 */ /* 0x000fe20000000000 */
[----:B------:R-:W-:Y:S01]  /*0910*/  FADD R60, R13, R10 ;  /* 0x0000000a0d3c7221 */ /* 0x000fe20000000000 */
[----:B------:R-:W-:Y:S01]  /*0920*/  SHF.L.U32 R17, R22, 0x10, RZ ;  /* 0x0000001016117819 */ /* 0x000fe200000006ff */
[----:B------:R-:W3:Y:S01]  /*0930*/  LDG.E.128 R12, desc[UR8][R66.64+0x20] ;  /* 0x00002008420c7981 */ /* 0x000ee2000c1e1d00 */
[----:B-----5:R-:W-:Y:S02]  /*0940*/  SHF.L.U32 R64, R24, 0x10, RZ ;  /* 0x0000001018407819 */ /* 0x020fe400000006ff */
[----:B------:R-:W-:Y:S01]  /*0950*/  PRMT R19, R19, 0x7632, R19 ;  /* 0x0000763213137816 */ /* 0x000fe20000000013 */
[----:B------:R-:W-:Y:S01]  /*0960*/  FADD R62, R17, R6 ;  /* 0x00000006113e7221 */ /* 0x000fe20000000000 */
[C---:B------:R-:W-:Y:S01]  /*0970*/  IMAD.U32 R6, R25.reuse, 0x10000, RZ ;  /* 0x0001000019067824 */ /* 0x040fe200078e00ff */
[----:B------:R-:W-:Y:S01]  /*0980*/  PRMT R25, R25, 0x7632, R25 ;  /* 0x0000763219197816 */ /* 0x000fe20000000019 */
[----:B------:R-:W-:-:S02]  /*0990*/  IMAD.U32 R16, R23, 0x10000, RZ ;  /* 0x0001000017107824 */ /* 0x000fc400078e00ff */
[----:B------:R-:W-:Y:S01]  /*09a0*/  FADD R65, R6, R11 ;  /* 0x0000000b06417221 */ /* 0x000fe20000000000 */
[C---:B------:R-:W-:Y:S01]  /*09b0*/  IMAD.U32 R6, R27.reuse, 0x10000, RZ ;  /* 0x000100001b067824 */ /* 0x040fe200078e00ff */
[----:B------:R-:W-:Y:S01]  /*09c0*/  PRMT R27, R27, 0x7632, R27 ;  /* 0x000076321b1b7816 */ /* 0x000fe2000000001b */
[----:B------:R-:W-:Y:S02]  /*09d0*/  IMAD.U32 R25, R25, 0x10000, RZ ;  /* 0x0001000019197824 */ /* 0x000fe400078e00ff */
[----:B------:R-:W-:Y:S01]  /*09e0*/  FADD R63, R16, R7 ;  /* 0x00000007103f7221 */ /* 0x000fe20000000000 */
[----:B------:R-:W-:Y:S01]  /*09f0*/  IMAD.U32 R10, R21, 0x10000, RZ ;  /* 0x00010000150a7824 */ /* 0x000fe200078e00ff */
[----:B------:R-:W-:Y:S01]  /*0a00*/  PRMT R24, R24, 0x7632, R24 ;  /* 0x0000763218187816 */ /* 0x000fe20000000018 */
[----:B------:R-:W-:Y:S01]  /*0a10*/  FADD R2, R25, R2 ;  /* 0x0000000219027221 */ /* 0x000fe20000000000 */
[C---:B------:R-:W-:Y:S01]  /*0a20*/  SHF.L.U32 R7, R26.reuse, 0x10, RZ ;  /* 0x000000101a077819 */ /* 0x040fe200000006ff */
[----:B------:R-:W-:Y:S01]  /*0a30*/  IMAD.U32 R25, R27, 0x10000, RZ ;  /* 0x000100001b197824 */ /* 0x000fe200078e00ff */
[----:B------:R-:W-:Y:S01]  /*0a40*/  PRMT R26, R26, 0x7632, R26 ;  /* 0x000076321a1a7816 */ /* 0x000fe2000000001a */
[----:B------:R-:W-:Y:S01]  /*0a50*/  FADD R61, R10, R5 ;  /* 0x000000050a3d7221 */ /* 0x000fe20000000000 */
[----:B------:R-:W-:Y:S01]  /*0a60*/  SHF.L.U32 R5, R24, 0x10, RZ ;  /* 0x0000001018057819 */ /* 0x000fe200000006ff */
[----:B------:R-:W-:Y:S01]  /*0a70*/  FADD R64, R64, R9 ;  /* 0x0000000940407221 */ /* 0x000fe20000000000 */
[----:B------:R-:W-:Y:S01]  /*0a80*/  FADD R24, R7, R8 ;  /* 0x0000000807187221 */ /* 0x000fe20000000000 */
[----:B------:R-:W-:Y:S01]  /*0a90*/  FADD R25, R25, R4 ;  /* 0x0000000419197221 */ /* 0x000fe20000000000 */
[----:B------:R-:W-:Y:S01]  /*0aa0*/  FADD R37, R6, R37 ;  /* 0x0000002506257221 */ /* 0x000fe20000000000 */
[----:B------:R-:W4:Y:S01]  /*0ab0*/  LDG.E.128 R8, desc[UR8][R66.64+0x30] ;  /* 0x0000300842087981 */ /* 0x000f22000c1e1d00 */
[----:B------:R-:W-:Y:S01]  /*0ac0*/  SHF.L.U32 R26, R26, 0x10, RZ ;  /* 0x000000101a1a7819 */ /* 0x000fe200000006ff */
[----:B------:R-:W-:Y:S01]  /*0ad0*/  IMAD.U32 R19, R19, 0x10000, RZ ;  /* 0x0001000013137824 */ /* 0x000fe200078e00ff */
[----:B------:R-:W-:Y:S01]  /*0ae0*/  MOV R27, UR10 ;  /* 0x0000000a001b7c02 */ /* 0x000fe20008000f00 */
[----:B------:R-:W-:-:S02]  /*0af0*/  FADD R0, R5, R0 ;  /* 0x0000000005007221 */ /* 0x000fc40000000000 */
[----:B------:R-:W-:Y:S01]  /*0b00*/  FADD R3, R26, R3 ;  /* 0x000000031a037221 */ /* 0x000fe20000000000 */
[----:B------:R-:W-:Y:S01]  /*0b10*/  FADD R48, R19, R48 ;  /* 0x0000003013307221 */ /* 0x000fe20000000000 */
[----:B------:R-:W-:Y:S01]  /*0b20*/  IMAD.WIDE R26, R27, 0x40, R66 ;  /* 0x000000401b1a7825 */ /* 0x000fe200078e0242 */
[C---:B--2---:R-:W-:Y:S02]  /*0b30*/  PRMT R4, R28.reuse, 0x7632, R4 ;  /* 0x000076321c047816 */ /* 0x044fe40000000004 */
[----:B------:R-:W-:Y:S01]  /*0b40*/  PRMT R6, R29, 0x7632, R6 ;  /* 0x000076321d067816 */ /* 0x000fe20000000006 */
[----:B------:R-:W-:Y:S01]  /*0b50*/  IMAD.U32 R5, R28, 0x10000, RZ ;  /* 0x000100001c057824 */ /* 0x000fe200078e00ff */
[----:B------:R-:W-:Y:S01]  /*0b60*/  SHF.L.U32 R16, R30, 0x10, RZ ;  /* 0x000000101e107819 */ /* 0x000fe200000006ff */
[----:B------:R-:W-:Y:S01]  /*0b70*/  IMAD.U32 R4, R4, 0x10000, RZ ;  /* 0x0001000004047824 */ /* 0x000fe200078e00ff */
[----:B------:R-:W-:Y:S01]  /*0b80*/  SHF.L.U32 R6, R6, 0x10, RZ ;  /* 0x0000001006067819 */ /* 0x000fe200000006ff */
[----:B------:R-:W-:-:S02]  /*0b90*/  FADD R52, R52, R5 ;  /* 0x0000000534347221 */ /* 0x000fc40000000000 */
[----:B------:R-:W-:Y:S01]  /*0ba0*/  FADD R53, R53, R4 ;  /* 0x0000000435357221 */ /* 0x000fe20000000000 */
[----:B------:R-:W-:Y:S01]  /*0bb0*/  FADD R55, R55, R16 ;  /* 0x0000001037377221 */ /* 0x000fe20000000000 */
[----:B------:R-:W-:Y:S01]  /*0bc0*/  FADD R51, R51, R6 ;  /* 0x0000000633337221 */ /* 0x000fe20000000000 */
[----:B------:R-:W-:Y:S01]  /*0bd0*/  IMAD.U32 R16, R31, 0x10000, RZ ;  /* 0x000100001f107824 */ /* 0x000fe200078e00ff */
[----:B------:R-:W2:Y:S01]  /*0be0*/  LDG.E.128 R4, desc[UR8][R26.64] ;  /* 0x000000081a047981 */ /* 0x000ea2000c1e1d00 */
[----:B------:R-:W-:Y:S02]  /*0bf0*/  PRMT R30, R30, 0x7632, R30 ;  /* 0x000076321e1e7816 */ /* 0x000fe4000000001e */
[----:B------:R-:W-:Y:S01]  /*0c00*/  FADD R57, R57, R16 ;  /* 0x0000001039397221 */ /* 0x000fe20000000000 */
[----:B------:R-:W-:Y:S01]  /*0c10*/  IMAD.U32 R16, R32, 0x10000, RZ ;  /* 0x0001000020107824 */ /* 0x000fe200078e00ff */
[----:B------:R-:W-:Y:S02]  /*0c20*/  SHF.L.U32 R17, R30, 0x10, RZ ;  /* 0x000000101e117819 */ /* 0x000fe400000006ff */
[----:B------:R-:W-:Y:S01]  /*0c30*/  SHF.L.U32 R20, R33, 0x10, RZ ;  /* 0x0000001021147819 */ /* 0x000fe200000006ff */
[----:B------:R-:W-:Y:S01]  /*0c40*/  FADD R43, R43, R16 ;  /* 0x000000102b2b7221 */ /* 0x000fe20000000000 */
[----:B------:R-:W-:Y:S01]  /*0c50*/  PRMT R32, R32, 0x7632, R32 ;  /* 0x0000763220207816 */ /* 0x000fe20000000020 */
[----:B------:R-:W-:-:S02]  /*0c60*/  FADD R56, R56, R17 ;  /* 0x0000001138387221 */ /* 0x000fc40000000000 */
[----:B------:R-:W5:Y:S01]  /*0c70*/  LDG.E.128 R16, desc[UR8][R26.64+0x10] ;  /* 0x000010081a107981 */ /* 0x000f62000c1e1d00 */
[----:B------:R-:W-:Y:S01]  /*0c80*/  SHF.L.U32 R21, R32, 0x10, RZ ;  /* 0x0000001020157819 */ /* 0x000fe200000006ff */
[----:B------:R-:W-:Y:S01]  /*0c90*/  FADD R45, R45, R20 ;  /* 0x000000142d2d7221 */ /* 0x000fe20000000000 */
[C---:B------:R-:W-:Y:S01]  /*0ca0*/  IMAD.U32 R20, R34.reuse, 0x10000, RZ ;  /* 0x0001000022147824 */ /* 0x040fe200078e00ff */
[----:B------:R-:W-:Y:S02]  /*0cb0*/  PRMT R34, R34, 0x7632, R34 ;  /* 0x0000763222227816 */ /* 0x000fe40000000022 */
[----:B------:R-:W-:Y:S01]  /*0cc0*/  FADD R40, R40, R21 ;  /* 0x0000001528287221 */ /* 0x000fe20000000000 */
[----:B------:R-:W-:Y:S01]  /*0cd0*/  FADD R47, R47, R20 ;  /* 0x000000142f2f7221 */ /* 0x000fe20000000000 */
[----:B------:R-:W-:Y:S01]  /*0ce0*/  SHF.L.U32 R21, R34, 0x10, RZ ;  /* 0x0000001022157819 */ /* 0x000fe200000006ff */
[----:B------:R-:W-:-:S04]  /*0cf0*/  IMAD.U32 R20, R35, 0x10000, RZ ;  /* 0x0001000023147824 */ /* 0x000fc800078e00ff */
[----:B------:R-:W-:Y:S01]  /*0d00*/  FADD R46, R46, R21 ;  /* 0x000000152e2e7221 */ /* 0x000fe20000000000 */
[----:B------:R-:W-:Y:S02]  /*0d10*/  FADD R49, R49, R20 ;  /* 0x0000001431317221 */ /* 0x000fe40000000000 */
[----:B------:R-:W5:Y:S01]  /*0d20*/  LDG.E.128 R20, desc[UR8][R26.64+0x20] ;  /* 0x000020081a147981 */ /* 0x000f62000c1e1d00 */
[----:B------:R-:W-:-:S05]  /*0d30*/  SHF.L.U32 R29, R29, 0x10, RZ ;  /* 0x000000101d1d7819 */ /* 0x000fca00000006ff */
[----:B------:R-:W-:Y:S01]  /*0d40*/  FADD R54, R54, R29 ;  /* 0x0000001d36367221 */ /* 0x000fe20000000000 */
[C---:B---3--:R-:W-:Y:S02]  /*0d50*/  PRMT R28, R12.reuse, 0x7632, R28 ;  /* 0x000076320c1c7816 */ /* 0x048fe4000000001c */
[----:B------:R-:W-:-:S03]  /*0d60*/  SHF.L.U32 R12, R12, 0x10, RZ ;  /* 0x000000100c0c7819 */ /* 0x000fc600000006ff */
[----:B------:R-:W-:Y:S02]  /*0d70*/  IMAD.U32 R29, R28, 0x10000, RZ ;  /* 0x000100001c1d7824 */ /* 0x000fe400078e00ff */
[----:B------:R-:W-:Y:S01]  /*0d80*/  FADD R39, R39, R12 ;  /* 0x0000000c27277221 */ /* 0x000fe20000000000 */
[----:B------:R-:W-:Y:S01]  /*0d90*/  SHF.L.U32 R12, R14, 0x10, RZ ;  /* 0x000000100e0c7819 */ /* 0x000fe200000006ff */
[----:B------:R-:W-:Y:S01]  /*0da0*/  FADD R60, R60, R29 ;  /* 0x0000001d3c3c7221 */ /* 0x000fe20000000000 */
[C---:B------:R-:W-:Y:S02]  /*0db0*/  SHF.L.U32 R29, R13.reuse, 0x10, RZ ;  /* 0x000000100d1d7819 */ /* 0x040fe400000006ff */
[----:B------:R-:W-:Y:S02]  /*0dc0*/  PRMT R13, R13, 0x7632, R13 ;  /* 0x000076320d0d7816 */ /* 0x000fe4000000000d */
[----:B------:R-:W-:Y:S01]  /*0dd0*/  PRMT R14, R14, 0x7632, R14 ;  /* 0x000076320e0e7816 */ /* 0x000fe2000000000e */
[----:B------:R-:W-:Y:S01]  /*0de0*/  FADD R41, R41, R12 ;  /* 0x0000000c29297221 */ /* 0x000fe20000000000 */
[----:B------:R-:W-:Y:S01]  /*0df0*/  SHF.L.U32 R12, R13, 0x10, RZ ;  /* 0x000000100d0c7819 */ /* 0x000fe200000006ff */
[----:B------:R-:W-:Y:S01]  /*0e00*/  FADD R36, R36, R29 ;  /* 0x0000001d24247221 */ /* 0x000fe20000000000 */
[----:B------:R-:W-:Y:S01]  /*0e10*/  SHF.L.U32 R13, R14, 0x10, RZ ;  /* 0x000000100e0d7819 */ /* 0x000fe200000006ff */
[C---:B------:R-:W-:Y:S01]  /*0e20*/  IMAD.U32 R29, R15.reuse, 0x10000, RZ ;  /* 0x000100000f1d7824 */ /* 0x040fe200078e00ff */
[----:B------:R-:W-:-:S02]  /*0e30*/  PRMT R15, R15, 0x7632, R15 ;  /* 0x000076320f0f7816 */ /* 0x000fc4000000000f */
[----:B------:R-:W-:Y:S01]  /*0e40*/  PRMT R31, R31, 0x7632, R31 ;  /* 0x000076321f1f7816 */ /* 0x000fe2000000001f */
[----:B------:R-:W-:Y:S01]  /*0e50*/  FADD R62, R62, R13 ;  /* 0x0000000d3e3e7221 */ /* 0x000fe20000000000 */
[C---:B----4-:R-:W-:Y:S01]  /*0e60*/  SHF.L.U32 R13, R8.reuse, 0x10, RZ ;  /* 0x00000010080d7819 */ /* 0x050fe200000006ff */
[----:B------:R-:W-:Y:S01]  /*0e70*/  IMAD.U32 R14, R15, 0x10000, RZ ;  /* 0x000100000f0e7824 */ /* 0x000fe200078e00ff */
[----:B------:R-:W-:Y:S01]  /*0e80*/  PRMT R8, R8, 0x7632, R8 ;  /* 0x0000763208087816 */ /* 0x000fe20000000008 */
[----:B------:R-:W-:Y:S01]  /*0e90*/  FADD R61, R61, R12 ;  /* 0x0000000c3d3d7221 */ /* 0x000fe20000000000 */
[----:B------:R-:W-:Y:S01]  /*0ea0*/  SHF.L.U32 R31, R31, 0x10, RZ ;  /* 0x000000101f1f7819 */ /* 0x000fe200000006ff */
[----:B------:R-:W-:Y:S01]  /*0eb0*/  IMAD.U32 R15, R10, 0x10000, RZ ;  /* 0x000100000a0f7824 */ /* 0x000fe200078e00ff */
[C---:B------:R-:W-:Y:S02]  /*0ec0*/  SHF.L.U32 R12, R9.reuse, 0x10, RZ ;  /* 0x00000010090c7819 */ /* 0x040fe400000006ff */
[----:B------:R-:W-:-:S02]  /*0ed0*/  PRMT R10, R9, 0x7632, R10 ;  /* 0x00007632090a7816 */ /* 0x000fc4000000000a */
[----:B------:R-:W-:Y:S01]  /*0ee0*/  SHF.L.U32 R9, R8, 0x10, RZ ;  /* 0x0000001008097819 */ /* 0x000fe200000006ff */
[----:B------:R-:W-:Y:S01]  /*0ef0*/  FADD R50, R50, R31 ;  /* 0x0000001f32327221 */ /* 0x000fe20000000000 */
[----:B------:R-:W-:Y:S01]  /*0f00*/  FADD R38, R38, R29 ;  /* 0x0000001d26267221 */ /* 0x000fe20000000000 */
[----:B------:R-:W-:Y:S01]  /*0f10*/  PRMT R35, R35, 0x7632, R35 ;  /* 0x0000763223237816 */ /* 0x000fe20000000023 */
[----:B------:R-:W3:Y:S01]  /*0f20*/  LDG.E.128 R28, desc[UR8][R26.64+0x30] ;  /* 0x000030081a1c7981 */ /* 0x000ee2000c1e1d00 */
[----:B------:R-:W-:Y:S01]  /*0f30*/  PRMT R33, R33, 0x7632, R33 ;  /* 0x0000763221217816 */ /* 0x000fe20000000021 */
[----:B------:R-:W-:Y:S01]  /*0f40*/  FADD R0, R0, R9 ;  /* 0x0000000900007221 */ /* 0x000fe20000000000 */
[----:B------:R-:W-:Y:S02]  /*0f50*/  PRMT R8, R11, 0x7632, R8 ;  /* 0x000076320b087816 */ /* 0x000fe40000000008 */
[----:B------:R-:W-:Y:S02]  /*0f60*/  SHF.L.U32 R35, R35, 0x10, RZ ;  /* 0x0000001023237819 */ /* 0x000fe400000006ff */
[----:B------:R-:W-:Y:S01]  /*0f70*/  SHF.L.U32 R33, R33, 0x10, RZ ;  /* 0x0000001021217819 */ /* 0x000fe200000006ff */
[----:B------:R-:W-:Y:S01]  /*0f80*/  FADD R63, R63, R14 ;  /* 0x0000000e3f3f7221 */ /* 0x000fe20000000000 */
[----:B------:R-:W-:Y:S01]  /*0f90*/  SHF.L.U32 R8, R8, 0x10, RZ ;  /* 0x0000001008087819 */ /* 0x000fe200000006ff */
[----:B------:R-:W-:Y:S01]  /*0fa0*/  FADD R48, R48, R35 ;  /* 0x0000002330307221 */ /* 0x000fe20000000000 */
[----:B------:R-:W-:Y:S01]  /*0fb0*/  SHF.L.U32 R14, R11, 0x10, RZ ;  /* 0x000000100b0e7819 */ /* 0x000fe200000006ff */
[----:B------:R-:W-:Y:S01]  /*0fc0*/  FADD R65, R65, R12 ;  /* 0x0000000c41417221 */ /* 0x000fe20000000000 */
[----:B------:R-:W-:-:S02]  /*0fd0*/  IMAD.U32 R11, R10, 0x10000, RZ ;  /* 0x000100000a0b7824 */ /* 0x000fc400078e00ff */
[----:B------:R-:W-:Y:S01]  /*0fe0*/  FADD R42, R42, R33 ;  /* 0x000000212a2a7221 */ /* 0x000fe20000000000 */
[----:B------:R-:W-:Y:S01]  /*0ff0*/  IMAD.U32 R35, RZ, RZ, UR10 ;  /* 0x0000000aff237e24 */ /* 0x000fe2000f8e00ff */
[----:B------:R-:W-:Y:S01]  /*1000*/  PRMT R12, R10, 0x7632, R12 ;  /* 0x000076320a0c7816 */ /* 0x000fe2000000000c */
[----:B------:R-:W-:Y:S01]  /*1010*/  FADD R33, R25, R8 ;  /* 0x0000000819217221 */ /* 0x000fe20000000000 */
[----:B------:R-:W-:Y:S01]  /*1020*/  FADD R2, R2, R11 ;  /* 0x0000000b02027221 */ /* 0x000fe20000000000 */
[----:B------:R-:W-:-:S04]  /*1030*/  IMAD.WIDE R34, R35, 0x40, R26 ;  /* 0x0000004023227825 */ /* 0x000fc800078e021a */
[----:B------:R-:W-:Y:S02]  /*1040*/  FADD R32, R24, R15 ;  /* 0x0000000f18207221 */ /* 0x000fe40000000000 */
[----:B------:R-:W4:Y:S01]  /*1050*/  LDG.E.128 R24, desc[UR8][R34.64] ;  /* 0x0000000822187981 */ /* 0x000f22000c1e1d00 */
[----:B------:R-:W-:Y:S01]  /*1060*/  FADD R64, R64, R13 ;  /* 0x0000000d40407221 */ /* 0x000fe20000000000 */
[----:B------:R-:W-:-:S05]  /*1070*/  SHF.L.U32 R12, R12, 0x10, RZ ;  /* 0x000000100c0c7819 */ /* 0x000fca00000006ff */
[----:B------:R-:W-:Y:S01]  /*1080*/  FADD R3, R3, R12 ;  /* 0x0000000c03037221 */ /* 0x000fe20000000000 */
[----:B------:R-:W-:Y:S01]  /*1090*/  FADD R37, R37, R14 ;  /* 0x0000000e25257221 */ /* 0x000fe20000000000 */
[C---:B--2---:R-:W-:Y:S02]  /*10a0*/  SHF.L.U32 R9, R4.reuse, 0x10, RZ ;  /* 0x0000001004097819 */ /* 0x044fe400000006ff */
[----:B------:R-:W-:-:S04]  /*10b0*/  PRMT R4, R4, 0x7632, R4 ;  /* 0x0000763204047816 */ /* 0x000fc80000000004 */
[----:B------:R-:W-:Y:S01]  /*10c0*/  SHF.L.U32 R4, R4, 0x10, RZ ;  /* 0x0000001004047819 */ /* 0x000fe200000006ff */
[----:B------:R-:W-:Y:S01]  /*10d0*/  IMAD.U32 R8, R6, 0x10000, RZ ;  /* 0x0001000006087824 */ /* 0x000fe200078e00ff */
[C---:B------:R-:W-:Y:S02]  /*10e0*/  SHF.L.U32 R10, R7.reuse, 0x10, RZ ;  /* 0x00000010070a7819 */ /* 0x040fe400000006ff */
[----:B------:R-:W-:Y:S01]  /*10f0*/  PRMT R7, R7, 0x7632, R7 ;  /* 0x0000763207077816 */ /* 0x000fe20000000007 */
[----:B------:R-:W-:Y:S01]  /*1100*/  FADD R53, R53, R4 ;  /* 0x0000000435357221 */ /* 0x000fe20000000000 */
[----:B-----5:R-:W-:Y:S01]  /*1110*/  IMAD.U32 R4, R16, 0x10000, RZ ;  /* 0x0001000010047824 */ /* 0x020fe200078e00ff */
[----:B------:R-:W-:Y:S01]  /*1120*/  SHF.L.U32 R11, R5, 0x10, RZ ;  /* 0x00000010050b7819 */ /* 0x000fe200000006ff */
[----:B------:R-:W-:Y:S01]  /*1130*/  FADD R55, R55, R8 ;  /* 0x0000000837377221 */ /* 0x000fe20000000000 */
[----:B------:R-:W-:Y:S01]  /*1140*/  PRMT R5, R5, 0x7632, R5 ;  /* 0x0000763205057816 */ /* 0x000fe20000000005 */
[----:B------:R-:W-:Y:S01]  /*1150*/  FADD R43, R43, R4 ;  /* 0x000000042b2b7221 */ /* 0x000fe20000000000 */
[----:B------:R-:W-:-:S02]  /*1160*/  SHF.L.U32 R7, R7, 0x10, RZ ;  /* 0x0000001007077819 */ /* 0x000fc400000006ff */
[----:B------:R-:W-:Y:S02]  /*1170*/  PRMT R8, R6, 0x7632, R8 ;  /* 0x0000763206087816 */ /* 0x000fe40000000008 */
[----:B------:R-:W-:Y:S01]  /*1180*/  PRMT R4, R17, 0x7632, R4 ;  /* 0x0000763211047816 */ /* 0x000fe20000000004 */
[----:B------:R-:W-:Y:S01]  /*1190*/  IMAD.U32 R6, R5, 0x10000, RZ ;  /* 0x0001000005067824 */ /* 0x000fe200078e00ff */
[----:B------:R-:W-:Y:S01]  /*11a0*/  SHF.L.U32 R5, R8, 0x10, RZ ;  /* 0x0000001008057819 */ /* 0x000fe200000006ff */
[----:B------:R-:W-:Y:S01]  /*11b0*/  FADD R50, R50, R7 ;  /* 0x0000000732327221 */ /* 0x000fe20000000000 */
[----:B------:R-:W-:Y:S02]  /*11c0*/  PRMT R16, R16, 0x7632, R16 ;  /* 0x0000763210107816 */ /* 0x000fe40000000010 */
[----:B------:R-:W-:Y:S02]  /*11d0*/  SHF.L.U32 R8, R18, 0x10, RZ ;  /* 0x0000001012087819 */ /* 0x000fe400000006ff */
[----:B------:R-:W-:-:S02]  /*11e0*/  SHF.L.U32 R7, R4, 0x10, RZ ;  /* 0x0000001004077819 */ /* 0x000fc400000006ff */
[----:B------:R-:W-:Y:S01]  /*11f0*/  SHF.L.U32 R4, R19, 0x10, RZ ;  /* 0x0000001013047819 */ /* 0x000fe200000006ff */
[----:B------:R-:W-:Y:S01]  /*1200*/  FADD R56, R56, R5 ;  /* 0x0000000538387221 */ /* 0x000fe20000000000 */
[----:B------:R-:W-:Y:S01]  /*1210*/  FADD R52, R52, R9 ;  /* 0x0000000934347221 */ /* 0x000fe20000000000 */
[----:B------:R-:W-:Y:S01]  /*1220*/  FADD R54, R54, R11 ;  /* 0x0000000b36367221 */ /* 0x000fe20000000000 */
[----:B------:R-:W-:Y:S01]  /*1230*/  FADD R57, R57, R10 ;  /* 0x0000000a39397221 */ /* 0x000fe20000000000 */
[----:B------:R-:W-:Y:S02]  /*1240*/  IMAD.U32 R5, R16, 0x10000, RZ ;  /* 0x0001000010057824 */ /* 0x000fe400078e00ff */
[----:B------:R-:W-:Y:S01]  /*1250*/  FADD R47, R47, R8 ;  /* 0x000000082f2f7221 */ /* 0x000fe20000000000 */
[----:B------:R-:W-:Y:S01]  /*1260*/  PRMT R18, R18, 0x7632, R18 ;  /* 0x0000763212127816 */ /* 0x000fe20000000012 */
[----:B------:R-:W2:Y:S01]  /*1270*/  LDG.E.128 R8, desc[UR8][R34.64+0x10] ;  /* 0x0000100822087981 */ /* 0x000ea2000c1e1d00 */
[----:B------:R-:W-:Y:S01]  /*1280*/  FADD R49, R49, R4 ;  /* 0x0000000431317221 */ /* 0x000fe20000000000 */
[C---:B------:R-:W-:Y:S01]  /*1290*/  SHF.L.U32 R4, R20.reuse, 0x10, RZ ;  /* 0x0000001014047819 */ /* 0x040fe200000006ff */
[----:B------:R-:W-:Y:S01]  /*12a0*/  FADD R51, R51, R6 ;  /* 0x0000000633337221 */ /* 0x000fe20000000000 */
[----:B------:R-:W-:Y:S01]  /*12b0*/  PRMT R20, R20, 0x7632, R20 ;  /* 0x0000763214147816 */ /* 0x000fe20000000014 */
[----:B------:R-:W-:Y:S01]  /*12c0*/  FADD R40, R40, R5 ;  /* 0x0000000528287221 */ /* 0x000fe20000000000 */
[----:B------:R-:W-:Y:S01]  /*12d0*/  SHF.L.U32 R6, R17, 0x10, RZ ;  /* 0x0000001011067819 */ /* 0x000fe200000006ff */
[----:B------:R-:W-:-:S02]  /*12e0*/  IMAD.U32 R5, R18, 0x10000, RZ ;  /* 0x0001000012057824 */ /* 0x000fc400078e00ff */
[----:B------:R-:W-:Y:S02]  /*12f0*/  IMAD.U32 R13, R20, 0x10000, RZ ;  /* 0x00010000140d7824 */ /* 0x000fe400078e00ff */
[----:B------:R-:W-:Y:S01]  /*1300*/  FADD R42, R42, R7 ;  /* 0x000000072a2a7221 */ /* 0x000fe20000000000 */
[----:B------:R-:W-:Y:S01]  /*1310*/  FADD R45, R45, R6 ;  /* 0x000000062d2d7221 */ /* 0x000fe20000000000 */
[----:B------:R-:W-:Y:S01]  /*1320*/  FADD R46, R46, R5 ;  /* 0x000000052e2e7221 */ /* 0x000fe20000000000 */
[----:B------:R-:W-:Y:S01]  /*1330*/  FADD R39, R39, R4 ;  /* 0x0000000427277221 */ /* 0x000fe20000000000 */
[----:B------:R-:W-:Y:S01]  /*1340*/  FADD R60, R60, R13 ;  /* 0x0000000d3c3c7221 */ /* 0x000fe20000000000 */
[----:B------:R-:W5:Y:S01]  /*1350*/  LDG.E.128 R4, desc[UR8][R34.64+0x20] ;  /* 0x0000200822047981 */ /* 0x000f62000c1e1d00 */
[----:B------:R-:W-:Y:S02]  /*1360*/  SHF.L.U32 R13, R21, 0x10, RZ ;  /* 0x00000010150d7819 */ /* 0x000fe400000006ff */
[----:B------:R-:W-:-:S03]  /*1370*/  SHF.L.U32 R12, R22, 0x10, RZ ;  /* 0x00000010160c7819 */ /* 0x000fc600000006ff */
[----:B------:R-:W-:Y:S01]  /*1380*/  FADD R36, R36, R13 ;  /* 0x0000000d24247221 */ /* 0x000fe20000000000 */
[----:B------:R-:W-:Y:S02]  /*1390*/  IMAD.U32 R13, R23, 0x10000, RZ ;  /* 0x00010000170d7824 */ /* 0x000fe400078e00ff */
[----:B------:R-:W-:Y:S02]  /*13a0*/  FADD R41, R41, R12 ;  /* 0x0000000c29297221 */ /* 0x000fe40000000000 */
[----:B------:R-:W-:Y:S02]  /*13b0*/  FADD R38, R38, R13 ;  /* 0x0000000d26267221 */ /* 0x000fe40000000000 */
[----:B------:R0:W5:Y:S01]  /*13c0*/  LDG.E.128 R12, desc[UR8][R34.64+0x30] ;  /* 0x00003008220c7981 */ /* 0x000162000c1e1d00 */
[----:B------:R-:W-:-:S04]  /*13d0*/  PRMT R22, R22, 0x7632, R22 ;  /* 0x0000763216167816 */ /* 0x000fc80000000016 */
[----:B------:R-:W-:Y:S02]  /*13e0*/  SHF.L.U32 R17, R22, 0x10, RZ ;  /* 0x0000001016117819 */ /* 0x000fe400000006ff */
[----:B------:R-:W-:-:S03]  /*13f0*/  PRMT R23, R23, 0x7632, R23 ;  /* 0x0000763217177816 */ /* 0x000fc60000000017 */
[----:B------:R-:W-:Y:S01]  /*1400*/  FADD R62, R62, R17 ;  /* 0x000000113e3e7221 */ /* 0x000fe20000000000 */
[----:B------:R-:W-:Y:S01]  /*1410*/  PRMT R21, R21, 0x7632, R21 ;  /* 0x0000763215157816 */ /* 0x000fe20000000015 */
[----:B------:R-:W-:Y:S01]  /*1420*/  IMAD.U32 R18, R23, 0x10000, RZ ;  /* 0x0001000017127824 */ /* 0x000fe200078e00ff */
[C---:B---3--:R-:W-:Y:S02]  /*1430*/  SHF.L.U32 R17, R28.reuse, 0x10, RZ ;  /* 0x000000101c117819 */ /* 0x048fe400000006ff */
[----:B------:R-:W-:Y:S01]  /*1440*/  PRMT R28, R28, 0x7632, R28 ;  /* 0x000076321c1c7816 */ /* 0x000fe2000000001c */
[----:B------:R-:W-:Y:S01]  /*1450*/  FADD R63, R63, R18 ;  /* 0x000000123f3f7221 */ /* 0x000fe20000000000 */
[----:B------:R-:W-:Y:S01]  /*1460*/  SHF.L.U32 R16, R21, 0x10, RZ ;  /* 0x0000001015107819 */ /* 0x000fe200000006ff */
[----:B------:R-:W-:Y:S01]  /*1470*/  FADD R64, R64, R17 ;  /* 0x0000001140407221 */ /* 0x000fe20000000000 */
[----:B------:R-:W-:Y:S02]  /*1480*/  SHF.L.U32 R17, R28, 0x10, RZ ;  /* 0x000000101c117819 */ /* 0x000fe400000006ff */
[----:B------:R-:W-:-:S02]  /*1490*/  SHF.L.U32 R18, R31, 0x10, RZ ;  /* 0x000000101f127819 */ /* 0x000fc400000006ff */
[----:B------:R-:W-:Y:S01]  /*14a0*/  PRMT R31, R31, 0x7632, R31 ;  /* 0x000076321f1f7816 */ /* 0x000fe2000000001f */
[----:B------:R-:W-:Y:S01]  /*14b0*/  FADD R61, R61, R16 ;  /* 0x000000103d3d7221 */ /* 0x000fe20000000000 */
[----:B------:R-:W-:Y:S01]  /*14c0*/  FADD R0, R0, R17 ;  /* 0x0000001100007221 */ /* 0x000fe20000000000 */
[----:B------:R-:W-:Y:S01]  /*14d0*/  IMAD.U32 R16, R29, 0x10000, RZ ;  /* 0x000100001d107824 */ /* 0x000fe200078e00ff */
[----:B------:R-:W-:Y:S01]  /*14e0*/  SHF.L.U32 R17, R30, 0x10, RZ ;  /* 0x000000101e117819 */ /* 0x000fe200000006ff */
[----:B------:R-:W-:Y:S01]  /*14f0*/  FADD R37, R37, R18 ;  /* 0x0000001225257221 */ /* 0x000fe20000000000 */
[----:B------:R-:W-:Y:S02]  /*1500*/  PRMT R19, R19, 0x7632, R19 ;  /* 0x0000763213137816 */ /* 0x000fe40000000013 */
[----:B------:R-:W-:Y:S01]  /*1510*/  SHF.L.U32 R18, R31, 0x10, RZ ;  /* 0x000000101f127819 */ /* 0x000fe200000006ff */
[----:B------:R-:W-:Y:S01]  /*1520*/  FADD R65, R65, R16 ;  /* 0x0000001041417221 */ /* 0x000fe20000000000 */
[----:B------:R-:W-:Y:S01]  /*1530*/  SHF.L.U32 R19, R19, 0x10, RZ ;  /* 0x0000001013137819 */ /* 0x000fe200000006ff */
[----:B------:R-:W-:-:S02]  /*1540*/  FADD R16, R32, R17 ;  /* 0x0000001120107221 */ /* 0x000fc40000000000 */
[--C-:B------:R-:W-:Y:S01]  /*1550*/  FADD R17, R33, R18.reuse ;  /* 0x0000001221117221 */ /* 0x100fe20000000000 */
[----:B----4-:R-:W-:Y:S01]  /*1560*/  PRMT R18, R25, 0x7632, R18 ;  /* 0x0000763219127816 */ /* 0x010fe20000000012 */
[----:B------:R-:W-:Y:S01]  /*1570*/  FADD R48, R48, R19 ;  /* 0x0000001330307221 */ /* 0x000fe20000000000 */
[----:B------:R-:W-:Y:S01]  /*1580*/  SHF.L.U32 R20, R26, 0x10, RZ ;  /* 0x000000101a147819 */ /* 0x000fe200000006ff */
[----:B------:R-:W-:Y:S01]  /*1590*/  IMAD.U32 R19, R24, 0x10000, RZ ;  /* 0x0001000018137824 */ /* 0x000fe200078e00ff */
[----:B------:R-:W-:Y:S02]  /*15a0*/  PRMT R26, R26, 0x7632, R26 ;  /* 0x000076321a1a7816 */ /* 0x000fe4000000001a */
[----:B------:R-:W-:Y:S01]  /*15b0*/  SHF.L.U32 R18, R18, 0x10, RZ ;  /* 0x0000001012127819 */ /* 0x000fe200000006ff */
[----:B------:R-:W-:Y:S01]  /*15c0*/  FADD R28, R52, R19 ;  /* 0x00000013341c7221 */ /* 0x000fe20000000000 */
[----:B------:R-:W-:Y:S01]  /*15d0*/  PRMT R21, R27, 0x7632, R21 ;  /* 0x000076321b157816 */ /* 0x000fe20000000015 */
[----:B------:R-:W-:Y:S01]  /*15e0*/  IMAD.U32 R19, R26, 0x10000, RZ ;  /* 0x000100001a137824 */ /* 0x000fe200078e00ff */
[----:B------:R-:W-:Y:S01]  /*15f0*/  PRMT R29, R29, 0x7632, R29 ;  /* 0x000076321d1d7816 */ /* 0x000fe2000000001d */
[----:B------:R-:W-:Y:S01]  /*1600*/  FADD R51, R51, R18 ;  /* 0x0000001233337221 */ /* 0x000fe20000000000 */
[----:B------:R-:W-:Y:S01]  /*1610*/  PRMT R24, R24, 0x7632, R24 ;  /* 0x0000763218187816 */ /* 0x000fe20000000018 */
[----:B------:R-:W-:Y:S01]  /*1620*/  IMAD.U32 R22, R27, 0x10000, RZ ;  /* 0x000100001b167824 */ /* 0x000fe200078e00ff */
[----:B------:R-:W-:Y:S01]  /*1630*/  SHF.L.U32 R21, R21, 0x10, RZ ;  /* 0x0000001015157819 */ /* 0x000fe200000006ff */
[----:B------:R-:W-:-:S02]  /*1640*/  IMAD.U32 R29, R29, 0x10000, RZ ;  /* 0x000100001d1d7824 */ /* 0x000fc400078e00ff */
[----:B------:R-:W-:Y:S01]  /*1650*/  FADD R33, R55, R20 ;  /* 0x0000001437217221 */ /* 0x000fe20000000000 */
[----:B------:R-:W-:Y:S01]  /*1660*/  SHF.L.U32 R24, R24, 0x10, RZ ;  /* 0x0000001018187819 */ /* 0x000fe200000006ff */
[----:B0-----:R-:W-:Y:S01]  /*1670*/  FADD R34, R56, R19 ;  /* 0x0000001338227221 */ /* 0x001fe20000000000 */
[----:B------:R-:W-:Y:S01]  /*1680*/  FADD R35, R57, R22 ;  /* 0x0000001639237221 */ /* 0x000fe20000000000 */
[----:B------:R-:W-:Y:S01]  /*1690*/  FADD R50, R50, R21 ;  /* 0x0000001532327221 */ /* 0x000fe20000000000 */
[----:B------:R-:W-:Y:S01]  /*16a0*/  FADD R2, R2, R29 ;  /* 0x0000001d02027221 */ /* 0x000fe20000000000 */
[----:B------:R-:W-:Y:S01]  /*16b0*/  FADD R29, R53, R24 ;  /* 0x00000018351d7221 */ /* 0x000fe20000000000 */
[----:B------:R-:W-:Y:S01]  /*16c0*/  UIADD3 UR5, UR5, -0x4, URZ ;  /* 0xfffffffc05057890 */ /* 0x000fe2000fffe03f */
[----:B------:R-:W-:-:S05]  /*16d0*/  PRMT R30, R30, 0x7632, R30 ;  /* 0x000076321e1e7816 */ /* 0x000fca000000001e */
[----:B------:R-:W-:Y:S02]  /*16e0*/  ISETP.NE.AND P1, PT, RZ, UR5, PT ;  /* 0x00000005ff007c0c */ /* 0x000fe4000bf25270 */
[----:B------:R-:W-:Y:S02]  /*16f0*/  SHF.L.U32 R30, R30, 0x10, RZ ;  /* 0x000000101e1e7819 */ /* 0x000fe400000006ff */
[----:B------:R-:W-:Y:S01]  /*1700*/  SHF.L.U32 R25, R25, 0x10, RZ ;  /* 0x0000001019197819 */ /* 0x000fe200000006ff */
[----:B------:R-:W-:Y:S02]  /*1710*/  UIADD3 UR4, UR4, 0x4, URZ ;  /* 0x0000000404047890 */ /* 0x000fe4000fffe03f */
[----:B------:R-:W-:Y:S02]  /*1720*/  FADD R3, R3, R30 ;  /* 0x0000001e03037221 */ /* 0x000fe40000000000 */
[----:B------:R-:W-:Y:S01]  /*1730*/  FADD R32, R54, R25 ;  /* 0x0000001936207221 */ /* 0x000fe20000000000 */
[----:B--2---:R-:W-:Y:S01]  /*1740*/  PRMT R18, R8, 0x7632, R18 ;  /* 0x0000763208127816 */ /* 0x004fe20000000012 */
[C---:B------:R-:W-:Y:S01]  /*1750*/  IMAD.U32 R20, R9.reuse, 0x10000, RZ ;  /* 0x0001000009147824 */ /* 0x040fe200078e00ff */
[----:B------:R-:W-:-:S02]  /*1760*/  PRMT R19, R9, 0x7632, R19 ;  /* 0x0000763209137816 */ /* 0x000fc40000000013 */
[C---:B------:R-:W-:Y:S01]  /*1770*/  PRMT R22, R11.reuse, 0x7632, R22 ;  /* 0x000076320b167816 */ /* 0x040fe20000000016 */
[----:B------:R-:W-:Y:S01]  /*1780*/  IMAD.U32 R9, R18, 0x10000, RZ ;  /* 0x0001000012097824 */ /* 0x000fe200078e00ff */
[----:B------:R-:W-:Y:S02]  /*1790*/  SHF.L.U32 R8, R8, 0x10, RZ ;  /* 0x0000001008087819 */ /* 0x000fe400000006ff */
[----:B------:R-:W-:Y:S01]  /*17a0*/  PRMT R21, R10, 0x7632, R21 ;  /* 0x000076320a157816 */ /* 0x000fe20000000015 */
[--C-:B------:R-:W-:Y:S01]  /*17b0*/  FADD R40, R40, R9.reuse ;  /* 0x0000000928287221 */ /* 0x100fe20000000000 */
[----:B------:R-:W-:Y:S02]  /*17c0*/  SHF.L.U32 R10, R10, 0x10, RZ ;  /* 0x000000100a0a7819 */ /* 0x000fe400000006ff */
[----:B------:R-:W-:Y:S01]  /*17d0*/  SHF.L.U32 R24, R11, 0x10, RZ ;  /* 0x000000100b187819 */ /* 0x000fe200000006ff */
[----:B------:R-:W-:Y:S02]  /*17e0*/  IMAD.U32 R11, R22, 0x10000, RZ ;  /* 0x00010000160b7824 */ /* 0x000fe400078e00ff */
[----:B------:R-:W-:Y:S01]  /*17f0*/  FADD R43, R43, R8 ;  /* 0x000000082b2b7221 */ /* 0x000fe20000000000 */
[----:B-----5:R-:W-:-:S02]  /*1800*/  PRMT R9, R5, 0x7632, R9 ;  /* 0x0000763205097816 */ /* 0x020fc40000000009 */
[----:B------:R-:W-:Y:S02]  /*1810*/  SHF.L.U32 R19, R19, 0x10, RZ ;  /* 0x0000001013137819 */ /* 0x000fe400000006ff */
[----:B------:R-:W-:Y:S01]  /*1820*/  SHF.L.U32 R5, R5, 0x10, RZ ;  /* 0x0000001005057819 */ /* 0x000fe200000006ff */
[----:B------:R-:W-:Y:S01]  /*1830*/  FADD R47, R47, R10 ;  /* 0x0000000a2f2f7221 */ /* 0x000fe20000000000 */
[----:B------:R-:W-:Y:S01]  /*1840*/  PRMT R8, R4, 0x7632, R8 ;  /* 0x0000763204087816 */ /* 0x000fe20000000008 */
[----:B------:R-:W-:Y:S01]  /*1850*/  FADD R48, R48, R11 ;  /* 0x0000000b30307221 */ /* 0x000fe20000000000 */
[----:B------:R-:W-:Y:S02]  /*1860*/  SHF.L.U32 R4, R4, 0x10, RZ ;  /* 0x0000001004047819 */ /* 0x000fe400000006ff */
[----:B------:R-:W-:Y:S01]  /*1870*/  PRMT R10, R6, 0x7632, R10 ;  /* 0x00007632060a7816 */ /* 0x000fe2000000000a */
[----:B------:R-:W-:Y:S01]  /*1880*/  FADD R42, R42, R19 ;  /* 0x000000132a2a7221 */ /* 0x000fe20000000000 */
[C---:B------:R-:W-:Y:S01]  /*1890*/  PRMT R11, R7.reuse, 0x7632, R11 ;  /* 0x00007632070b7816 */ /* 0x040fe2000000000b */
[----:B------:R-:W-:Y:S01]  /*18a0*/  FADD R36, R36, R5 ;  /* 0x0000000524247221 */ /* 0x000fe20000000000 */
[----:B------:R-:W-:Y:S01]  /*18b0*/  SHF.L.U32 R19, R7, 0x10, RZ ;  /* 0x0000001007137819 */ /* 0x000fe200000006ff */
[----:B------:R-:W-:Y:S01]  /*18c0*/  IMAD.U32 R6, R6, 0x10000, RZ ;  /* 0x0001000006067824 */ /* 0x000fe200078e00ff */
[----:B------:R-:W-:Y:S01]  /*18d0*/  SHF.L.U32 R5, R8, 0x10, RZ ;  /* 0x0000001008057819 */ /* 0x000fe200000006ff */
[----:B------:R-:W-:Y:S01]  /*18e0*/  FADD R39, R39, R4 ;  /* 0x0000000427277221 */ /* 0x000fe20000000000 */
[----:B------:R-:W-:Y:S01]  /*18f0*/  SHF.L.U32 R7, R10, 0x10, RZ ;  /* 0x000000100a077819 */ /* 0x000fe200000006ff */
[----:B------:R-:W-:Y:S01]  /*1900*/  IMAD.U32 R4, R9, 0x10000, RZ ;  /* 0x0001000009047824 */ /* 0x000fe200078e00ff */
[----:B------:R-:W-:Y:S01]  /*1910*/  SHF.L.U32 R8, R11, 0x10, RZ ;  /* 0x000000100b087819 */ /* 0x000fe200000006ff */
[----:B------:R-:W-:Y:S01]  /*1920*/  FADD R41, R41, R6 ;  /* 0x0000000629297221 */ /* 0x000fe20000000000 */
[----:B------:R-:W-:Y:S01]  /*1930*/  FADD R10, R60, R5 ;  /* 0x000000053c0a7221 */ /* 0x000fe20000000000 */
[----:B------:R-:W-:Y:S01]  /*1940*/  FADD R5, R61, R4 ;  /* 0x000000043d057221 */ /* 0x000fe20000000000 */
[----:B------:R-:W-:Y:S01]  /*1950*/  FADD R6, R62, R7 ;  /* 0x000000073e067221 */ /* 0x000fe20000000000 */
[----:B------:R-:W-:Y:S01]  /*1960*/  FADD R7, R63, R8 ;  /* 0x000000083f077221 */ /* 0x000fe20000000000 */
[C---:B------:R-:W-:Y:S01]  /*1970*/  PRMT R4, R12.reuse, 0x7632, R4 ;  /* 0x000076320c047816 */ /* 0x040fe20000000004 */
[----:B------:R-:W-:Y:S01]  /*1980*/  IMAD.U32 R9, R12, 0x10000, RZ ;  /* 0x000100000c097824 */ /* 0x000fe200078e00ff */
[----:B------:R-:W-:-:S02]  /*1990*/  PRMT R12, R13, 0x7632, R12 ;  /* 0x000076320d0c7816 */ /* 0x000fc4000000000c */
[----:B------:R-:W-:Y:S02]  /*19a0*/  SHF.L.U32 R8, R13, 0x10, RZ ;  /* 0x000000100d087819 */ /* 0x000fe400000006ff */
[C---:B------:R-:W-:Y:S02]  /*19b0*/  SHF.L.U32 R13, R14.reuse, 0x10, RZ ;  /* 0x000000100e0d7819 */ /* 0x040fe400000006ff */
[----:B------:R-:W-:Y:S02]  /*19c0*/  PRMT R18, R14, 0x7632, R18 ;  /* 0x000076320e127816 */ /* 0x000fe40000000012 */
[----:B------:R-:W-:Y:S01]  /*19d0*/  PRMT R14, R15, 0x7632, R14 ;  /* 0x000076320f0e7816 */ /* 0x000fe2000000000e */
[----:B------:R-:W-:Y:S01]  /*19e0*/  FADD R45, R45, R20 ;  /* 0x000000142d2d7221 */ /* 0x000fe20000000000 */
[----:B------:R-:W-:Y:S01]  /*19f0*/  FADD R11, R65, R8 ;  /* 0x00000008410b7221 */ /* 0x000fe20000000000 */
[----:B------:R-:W-:Y:S02]  /*1a00*/  IMAD.U32 R20, R15, 0x10000, RZ ;  /* 0x000100000f147824 */ /* 0x000fe400078e00ff */
[----:B------:R-:W-:Y:S01]  /*1a10*/  FADD R8, R16, R13 ;  /* 0x0000000d10087221 */ /* 0x000fe20000000000 */
[----:B------:R-:W-:Y:S01]  /*1a20*/  SHF.L.U32 R21, R21, 0x10, RZ ;  /* 0x0000001015157819 */ /* 0x000fe200000006ff */
[----:B------:R-:W-:Y:S01]  /*1a30*/  IMAD.U32 R18, R18, 0x10000, RZ ;  /* 0x0001000012127824 */ /* 0x000fe200078e00ff */
[----:B------:R-:W-:-:S02]  /*1a40*/  SHF.L.U32 R13, R4, 0x10, RZ ;  /* 0x00000010040d7819 */ /* 0x000fc400000006ff */
[----:B------:R-:W-:Y:S02]  /*1a50*/  SHF.L.U32 R15, R12, 0x10, RZ ;  /* 0x000000100c0f7819 */ /* 0x000fe400000006ff */
[----:B------:R-:W-:Y:S01]  /*1a60*/  SHF.L.U32 R14, R14, 0x10, RZ ;  /* 0x000000100e0e7819 */ /* 0x000fe200000006ff */
[----:B------:R-:W-:Y:S01]  /*1a70*/  FADD R49, R49, R24 ;  /* 0x0000001831317221 */ /* 0x000fe20000000000 */
        /* <DEDUP_REMOVED lines=8> */
[----:B------:R-:W-:Y:S06]  /*1b00*/  @P1 BRA `(.L_x_268) ;  /* 0xffffffe8008c1947 */ /* 0x000fec000383ffff */
.L_x_267:
[----:B------:R-:W-:Y:S05]  /*1b10*/  @!P0 BRA `(.L_x_266) ;  /* 0x00000004008c8947 */ /* 0x000fea0003800000 */
[----:B------:R-:W-:-:S04]  /*1b20*/  UIMAD UR4, UR4, UR10, URZ ;  /* 0x0000000a040472a4 */ /* 0x000fc8000f8e023f */
[----:B------:R-:W-:-:S06]  /*1b30*/  UIMAD.WIDE UR4, UR4, 0x40, URZ ;  /* 0x00000040040478a5 */ /* 0x000fcc000f8e023f */
[----:B------:R-:W-:Y:S01]  /*1b40*/  MOV R12, UR4 ;  /* 0x00000004000c7c02 */ /* 0x000fe20008000f00 */
[----:B------:R-:W-:-:S04]  /*1b50*/  IMAD.U32 R13, RZ, RZ, UR5 ;  /* 0x00000005ff0d7e24 */ /* 0x000fc8000f8e00ff */
[----:B------:R-:W-:-:S03]  /*1b60*/  IMAD.WIDE.U32 R12, R44, 0x40, R12 ;  /* 0x000000402c0c7825 */ /* 0x000fc600078e000c */
[----:B------:R-:W-:-:S04]  /*1b70*/  IADD3 R52, P0, R12, UR12, RZ ;  /* 0x0000000c0c347c10 */ /* 0x000fc8000ff1e0ff */
[----:B------:R-:W-:-:S04]  /*1b80*/  IADD3 R52, P1, R52, 0x20, RZ ;  /* 0x0000002034347810 */ /* 0x000fc80007f3e0ff */
[----:B------:R-:W-:-:S09]  /*1b90*/  IADD3.X R53, RZ, UR13, R13, P1, P0 ;  /* 0x0000000dff357c10 */ /* 0x000fd20008fe040d */
.L_x_269:
[----:B------:R-:W-:Y:S02]  /*1ba0*/  MOV R30, R52 ;  /* 0x00000034001e7202 */ /* 0x000fe40000000f00 */
[----:B------:R-:W-:-:S05]  /*1bb0*/  MOV R31, R53 ;  /* 0x00000035001f7202 */ /* 0x000fca0000000f00 */
[----:B------:R-:W2:Y:S04]  /*1bc0*/  LDG.E.128 R12, desc[UR8][R30.64+-0x20] ;  /* 0xffffe0081e0c7981 */ /* 0x000ea8000c1e1d00 */
[----:B------:R-:W3:Y:S04]  /*1bd0*/  LDG.E.128 R16, desc[UR8][R30.64+-0x10] ;  /* 0xfffff0081e107981 */ /* 0x000ee8000c1e1d00 */
[----:B------:R-:W4:Y:S04]  /*1be0*/  LDG.E.128 R20, desc[UR8][R30.64] ;  /* 0x000000081e147981 */ /* 0x000f28000c1e1d00 */
[----:B------:R0:W5:Y:S01]  /*1bf0*/  LDG.E.128 R24, desc[UR8][R30.64+0x10] ;  /* 0x000010081e187981 */ /* 0x000162000c1e1d00 */
[----:B------:R-:W-:Y:S01]  /*1c00*/  IMAD.U32 R53, RZ, RZ, UR10 ;  /* 0x0000000aff357e24 */ /* 0x000fe2000f8e00ff */
[----:B------:R-:W-:-:S03]  /*1c10*/  UIADD3 UR6, UR6, -0x1, URZ ;  /* 0xffffffff06067890 */ /* 0x000fc6000fffe03f */
[----:B------:R-:W-:-:S03]  /*1c20*/  IMAD.WIDE R52, R53, 0x40, R30 ;  /* 0x0000004035347825 */ /* 0x000fc600078e021e */
[----:B------:R-:W-:Y:S02]  /*1c30*/  ISETP.NE.AND P0, PT, RZ, UR6, PT ;  /* 0x00000006ff007c0c */ /* 0x000fe4000bf05270 */
[----:B--2---:R-:W-:Y:S01]  /*1c40*/  SHF.L.U32 R55, R12, 0x10, RZ ;  /* 0x000000100c377819 */ /* 0x004fe200000006ff */
[----:B------:R-:W-:Y:S01]  /*1c50*/  IMAD.U32 R56, R14, 0x10000, RZ ;  /* 0x000100000e387824 */ /* 0x000fe200078e00ff */
[----:B------:R-:W-:Y:S02]  /*1c60*/  PRMT R12, R12, 0x7632, R12 ;  /* 0x000076320c0c7816 */ /* 0x000fe4000000000c */
[----:B------:R-:W-:Y:S01]  /*1c70*/  PRMT R54, R13, 0x7632, R54 ;  /* 0x000076320d367816 */ /* 0x000fe20000000036 */
[----:B------:R-:W-:Y:S01]  /*1c80*/  FADD R28, R55, R28 ;  /* 0x0000001c371c7221 */ /* 0x000fe20000000000 */
[----:B------:R-:W-:Y:S01]  /*1c90*/  SHF.L.U32 R13, R13, 0x10, RZ ;  /* 0x000000100d0d7819 */ /* 0x000fe200000006ff */
[----:B------:R-:W-:Y:S01]  /*1ca0*/  FADD R33, R56, R33 ;  /* 0x0000002138217221 */ /* 0x000fe20000000000 */
[----:B------:R-:W-:Y:S01]  /*1cb0*/  PRMT R14, R14, 0x7632, R14 ;  /* 0x000076320e0e7816 */ /* 0x000fe2000000000e */
[----:B------:R-:W-:Y:S01]  /*1cc0*/  IMAD.U32 R54, R54, 0x10000, RZ ;  /* 0x0001000036367824 */ /* 0x000fe200078e00ff */
[----:B------:R-:W-:Y:S01]  /*1cd0*/  SHF.L.U32 R12, R12, 0x10, RZ ;  /* 0x000000100c0c7819 */ /* 0x000fe200000006ff */
[----:B------:R-:W-:Y:S01]  /*1ce0*/  FADD R32, R13, R32 ;  /* 0x000000200d207221 */ /* 0x000fe20000000000 */
[C---:B0-----:R-:W-:Y:S01]  /*1cf0*/  PRMT R30, R15.reuse, 0x7632, R30 ;  /* 0x000076320f1e7816 */ /* 0x041fe2000000001e */
[----:B------:R-:W-:Y:S01]  /*1d00*/  FADD R51, R54, R51 ;  /* 0x0000003336337221 */ /* 0x000fe20000000000 */
[----:B------:R-:W-:Y:S01]  /*1d10*/  SHF.L.U32 R13, R14, 0x10, RZ ;  /* 0x000000100e0d7819 */ /* 0x000fe200000006ff */
[----:B------:R-:W-:Y:S01]  /*1d20*/  FADD R29, R12, R29 ;  /* 0x0000001d0c1d7221 */ /* 0x000fe20000000000 */
[----:B------:R-:W-:Y:S01]  /*1d30*/  SHF.L.U32 R58, R15, 0x10, RZ ;  /* 0x000000100f3a7819 */ /* 0x000fe200000006ff */
[----:B---3--:R-:W-:Y:S01]  /*1d40*/  IMAD.U32 R54, R19, 0x10000, RZ ;  /* 0x0001000013367824 */ /* 0x008fe200078e00ff */
[----:B------:R-:W-:Y:S01]  /*1d50*/  PRMT R12, R16, 0x7632, R12 ;  /* 0x00007632100c7816 */ /* 0x000fe2000000000c */
[----:B------:R-:W-:Y:S01]  /*1d60*/  FADD R34, R13, R34 ;  /* 0x000000220d227221 */ /* 0x000fe20000000000 */
[----:B------:R-:W-:Y:S01]  /*1d70*/  SHF.L.U32 R15, R30, 0x10, RZ ;  /* 0x000000101e0f7819 */ /* 0x000fe200000006ff */
[----:B------:R-:W-:Y:S01]  /*1d80*/  IMAD.U32 R16, R16, 0x10000, RZ ;  /* 0x0001000010107824 */ /* 0x000fe200078e00ff */
[----:B------:R-:W-:Y:S01]  /*1d90*/  PRMT R14, R17, 0x7632, R14 ;  /* 0x00007632110e7816 */ /* 0x000fe2000000000e */
[----:B------:R-:W-:Y:S01]  /*1da0*/  FADD R35, R58, R35 ;  /* 0x000000233a237221 */ /* 0x000fe20000000000 */
[----:B------:R-:W-:Y:S01]  /*1db0*/  SHF.L.U32 R13, R12, 0x10, RZ ;  /* 0x000000100c0d7819 */ /* 0x000fe200000006ff */
[----:B------:R-:W-:Y:S01]  /*1dc0*/  FADD R50, R15, R50 ;  /* 0x000000320f327221 */ /* 0x000fe20000000000 */
[----:B----4-:R-:W-:Y:S01]  /*1dd0*/  PRMT R12, R20, 0x7632, R12 ;  /* 0x00007632140c7816 */ /* 0x010fe2000000000c */
[----:B------:R-:W-:Y:S01]  /*1de0*/  FADD R43, R16, R43 ;  /* 0x0000002b102b7221 */ /* 0x000fe20000000000 */
[----:B------:R-:W-:Y:S01]  /*1df0*/  SHF.L.U32 R30, R17, 0x10, RZ ;  /* 0x00000010111e7819 */ /* 0x000fe200000006ff */
[----:B------:R-:W-:Y:S01]  /*1e00*/  FADD R40, R13, R40 ;  /* 0x000000280d287221 */ /* 0x000fe20000000000 */
[----:B------:R-:W-:Y:S01]  /*1e10*/  PRMT R17, R18, 0x7632, R17 ;  /* 0x0000763212117816 */ /* 0x000fe20000000011 */
[----:B------:R-:W-:Y:S01]  /*1e20*/  IMAD.U32 R13, R12, 0x10000, RZ ;  /* 0x000100000c0d7824 */ /* 0x000fe200078e00ff */
[----:B------:R-:W-:Y:S01]  /*1e30*/  SHF.L.U32 R15, R14, 0x10, RZ ;  /* 0x000000100e0f7819 */ /* 0x000fe200000006ff */
[----:B------:R-:W-:Y:S01]  /*1e40*/  FADD R45, R30, R45 ;  /* 0x0000002d1e2d7221 */ /* 0x000fe20000000000 */
[----:B------:R-:W-:Y:S01]  /*1e50*/  PRMT R14, R21, 0x7632, R14 ;  /* 0x00007632150e7816 */ /* 0x000fe2000000000e */
[----:B------:R-:W-:Y:S01]  /*1e60*/  IMAD.U32 R17, R17, 0x10000, RZ ;  /* 0x0001000011117824 */ /* 0x000fe200078e00ff */
[----:B------:R-:W-:Y:S01]  /*1e70*/  SHF.L.U32 R18, R18, 0x10, RZ ;  /* 0x0000001012127819 */ /* 0x000fe200000006ff */
[----:B------:R-:W-:Y:S01]  /*1e80*/  FADD R42, R15, R42 ;  /* 0x0000002a0f2a7221 */ /* 0x000fe20000000000 */
[----:B------:R-:W-:Y:S01]  /*1e90*/  PRMT R16, R23, 0x7632, R16 ;  /* 0x0000763217107816 */ /* 0x000fe20000000010 */
[----:B------:R-:W-:Y:S01]  /*1ea0*/  FADD R10, R13, R10 ;  /* 0x0000000a0d0a7221 */ /* 0x000fe20000000000 */
[----:B------:R-:W-:Y:S01]  /*1eb0*/  SHF.L.U32 R14, R14, 0x10, RZ ;  /* 0x000000100e0e7819 */ /* 0x000fe200000006ff */
[----:B-----5:R-:W-:Y:S01]  /*1ec0*/  IMAD.U32 R13, R26, 0x10000, RZ ;  /* 0x000100001a0d7824 */ /* 0x020fe200078e00ff */
        /* <DEDUP_REMOVED lines=10> */
[----:B------:R-:W-:Y:S01]  /*1f70*/  PRMT R31, R19, 0x7632, R31 ;  /* 0x00007632131f7816 */ /* 0x000fe2000000001f */
[----:B------:R-:W-:Y:S01]  /*1f80*/  FADD R39, R20, R39 ;  /* 0x0000002714277221 */ /* 0x000fe20000000000 */
[----:B------:R-:W-:Y:S01]  /*1f90*/  PRMT R14, R25, 0x7632, R14 ;  /* 0x00007632190e7816 */ /* 0x000fe2000000000e */
[----:B------:R-:W-:Y:S01]  /*1fa0*/  FADD R7, R16, R7 ;  /* 0x0000000710077221 */ /* 0x000fe20000000000 */
[----:B------:R-:W-:Y:S01]  /*1fb0*/  PRMT R18, R27, 0x7632, R18 ;  /* 0x000076321b127816 */ /* 0x000fe20000000012 */
[----:B------:R-:W-:Y:S01]  /*1fc0*/  FADD R6, R15, R6 ;  /* 0x000000060f067221 */ /* 0x000fe20000000000 */
[----:B------:R-:W-:Y:S01]  /*1fd0*/  SHF.L.U32 R13, R12, 0x10, RZ ;  /* 0x000000100c0d7819 */ /* 0x000fe200000006ff */
[----:B------:R-:W-:Y:S01]  /*1fe0*/  IMAD.U32 R21, R21, 0x10000, RZ ;  /* 0x0001000015157824 */ /* 0x000fe200078e00ff */
[----:B------:R-:W-:Y:S01]  /*1ff0*/  SHF.L.U32 R12, R17, 0x10, RZ ;  /* 0x00000010110c7819 */ /* 0x000fe200000006ff */
[----:B------:R-:W-:Y:S01]  /*2000*/  IMAD.U32 R15, R14, 0x10000, RZ ;  /* 0x000100000e0f7824 */ /* 0x000fe200078e00ff */
[----:B------:R-:W-:Y:S01]  /*2010*/  SHF.L.U32 R31, R31, 0x10, RZ ;  /* 0x000000101f1f7819 */ /* 0x000fe200000006ff */
[----:B------:R-:W-:Y:S01]  /*2020*/  FADD R49, R54, R49 ;  /* 0x0000003136317221 */ /* 0x000fe20000000000 */
        /* <DEDUP_REMOVED lines=12> */
[----:B------:R-:W-:Y:S01]  /*20f0*/  FADD R0, R13, R0 ;  /* 0x000000000d007221 */ /* 0x000fe20000000000 */
[----:B------:R-:W-:Y:S01]  /*2100*/  FADD R37, R20, R37 ;  /* 0x0000002514257221 */ /* 0x000fe20000000000 */
[----:B------:R-:W-:Y:S01]  /*2110*/  FADD R2, R15, R2 ;  /* 0x000000020f027221 */ /* 0x000fe20000000000 */
[----:B------:R-:W-:Y:S01]  /*2120*/  FADD R3, R12, R3 ;  /* 0x000000030c037221 */ /* 0x000fe20000000000 */
[----:B------:R-:W-:Y:S01]  /*2130*/  FADD R4, R17, R4 ;  /* 0x0000000411047221 */ /* 0x000fe20000000000 */
[----:B------:R-:W-:Y:S06]  /*2140*/  @P0 BRA `(.L_x_269) ;  /* 0xfffffff800940947 */ /* 0x000fec000383ffff */
.L_x_266:
[----:B------:R-:W0:Y:S01]  /*2150*/  LDC.64 R12, c[0x0][0x218] ;  /* 0x00008600ff0c7b82 */ /* 0x000e220000000a00 */
[----:B------:R-:W-:Y:S02]  /*2160*/  F2FP.BF16.F32.PACK_AB R23, R7, R38 ;  /* 0x000000260717723e */ /* 0x000fe400000010ff */
[----:B------:R-:W-:Y:S02]  /*2170*/  F2FP.BF16.F32.PACK_AB R22, R6, R41 ;  /* 0x000000290616723e */ /* 0x000fe400000010ff */
[----:B------:R-:W-:Y:S02]  /*2180*/  F2FP.BF16.F32.PACK_AB R21, R5, R36 ;  /* 0x000000240515723e */ /* 0x000fe400000010ff */
[----:B------:R-:W-:Y:S02]  /*2190*/  F2FP.BF16.F32.PACK_AB R7, R4, R37 ;  /* 0x000000250407723e */ /* 0x000fe400000010ff */
[----:B------:R-:W-:Y:S02]  /*21a0*/  F2FP.BF16.F32.PACK_AB R19, R50, R35 ;  /* 0x000000233213723e */ /* 0x000fe400000010ff */
[----:B------:R-:W-:-:S02]  /*21b0*/  F2FP.BF16.F32.PACK_AB R18, R34, R33 ;  /* 0x000000212212723e */ /* 0x000fc400000010ff */
[----:B------:R-:W-:Y:S02]  /*21c0*/  F2FP.BF16.F32.PACK_AB R17, R51, R32 ;  /* 0x000000203311723e */ /* 0x000fe400000010ff */
[----:B------:R-:W-:Y:S02]  /*21d0*/  F2FP.BF16.F32.PACK_AB R16, R29, R28 ;  /* 0x0000001c1d10723e */ /* 0x000fe400000010ff */
[----:B------:R-:W-:Y:S02]  /*21e0*/  F2FP.BF16.F32.PACK_AB R15, R48, R49 ;  /* 0x00000031300f723e */ /* 0x000fe400000010ff */
[----:B------:R-:W-:Y:S02]  /*21f0*/  F2FP.BF16.F32.PACK_AB R14, R46, R47 ;  /* 0x0000002f2e0e723e */ /* 0x000fe400000010ff */
[----:B------:R-:W-:Y:S02]  /*2200*/  F2FP.BF16.F32.PACK_AB R20, R10, R39 ;  /* 0x000000270a14723e */ /* 0x000fe400000010ff */
[----:B------:R-:W-:Y:S01]  /*2210*/  F2FP.BF16.F32.PACK_AB R6, R3, R8 ;  /* 0x000000080306723e */ /* 0x000fe200000010ff */
[----:B0-----:R-:W-:Y:S01]  /*2220*/  IMAD.WIDE.U32 R24, R44, 0x40, R12 ;  /* 0x000000402c187825 */ /* 0x001fe200078e000c */
[----:B------:R-:W-:-:S02]  /*2230*/  F2FP.BF16.F32.PACK_AB R13, R42, R45 ;  /* 0x0000002d2a0d723e */ /* 0x000fc400000010ff */
[----:B------:R-:W-:Y:S02]  /*2240*/  F2FP.BF16.F32.PACK_AB R12, R40, R43 ;  /* 0x0000002b280c723e */ /* 0x000fe400000010ff */
[----:B------:R-:W-:Y:S01]  /*2250*/  F2FP.BF16.F32.PACK_AB R5, R2, R11 ;  /* 0x0000000b0205723e */ /* 0x000fe200000010ff */
[----:B------:R-:W-:Y:S01]  /*2260*/  STG.E.128 desc[UR8][R24.64], R16 ;  /* 0x0000001018007986 */ /* 0x000fe2000c101d08 */
[----:B------:R-:W-:-:S03]  /*2270*/  F2FP.BF16.F32.PACK_AB R4, R0, R9 ;  /* 0x000000090004723e */ /* 0x000fc600000010ff */
[----:B------:R-:W-:Y:S04]  /*2280*/  STG.E.128 desc[UR8][R24.64+0x10], R12 ;  /* 0x0000100c18007986 */ /* 0x000fe8000c101d08 */
[----:B------:R-:W-:Y:S04]  /*2290*/  STG.E.128 desc[UR8][R24.64+0x20], R20 ;  /* 0x0000201418007986 */ /* 0x000fe8000c101d08 */
[----:B------:R-:W-:Y:S01]  /*22a0*/  STG.E.128 desc[UR8][R24.64+0x30], R4 ;  /* 0x0000300418007986 */ /* 0x000fe2000c101d08 */
[----:B------:R-:W-:Y:S05]  /*22b0*/  EXIT ;  /* 0x000000000000794d */ /* 0x000fea0003800000 */
.L_x_270:
        /* <DEDUP_REMOVED lines=12> */
.L_x_949:


//--------------------- .text._Z21reset_counters_kernelPvib --------------------------
	.section	.text._Z21reset_counters_kernelPvib,"ax",@progbits
	.align	128
.text._Z21reset_counters_kernelPvib:
        .type           _Z21reset_counters_kernelPvib,@function
        .size           _Z21reset_counters_kernelPvib,(.L_x_923 - _Z21reset_counters_kernelPvib)
        .other          _Z21reset_counters_kernelPvib,@"STO_CUDA_ENTRY STV_DEFAULT"
_Z21reset_counters_kernelPvib:
[----:B------:R-:W-:Y:S01]  /*0000*/  LDC R1, c[0x0][0x28] ;  /* 0x00000a00ff017b82 */ /* 0x000fe20000000800 */
[----:B------:R-:W0:Y:S07]  /*0010*/  S2R R0, SR_TID.X ;  /* 0x0000000000007919 */ /* 0x000e2e0000002100 */
[----:B------:R-:W0:Y:S02]  /*0020*/  S2UR UR4, SR_CTAID.X ;  /* 0x00000000000479c3 */ /* 0x000e240000002500 */
[----:B0-----:R-:W-:-:S13]  /*0030*/  LOP3.LUT P0, RZ, R0, UR4, RZ, 0xfc, !PT ;  /* 0x0000000400ff7c12 */ /* 0x001fda000f80fcff */
[----:B------:R-:W-:Y:S05]  /*0040*/  @P0 EXIT ;  /* 0x000000000000094d */ /* 0x000fea0003800000 */
[----:B------:R-:W0:Y:S01]  /*0050*/  LDC R13, c[0x0][0x218] ;  /* 0x00008600ff0d7b82 */ /* 0x000e220000000800 */
[----:B------:R-:W-:Y:S01]  /*0060*/  ULDC.64 UR6, c[0x0][0x208] ;  /* 0x0000820000067ab9 */ /* 0x000fe20000000a00 */
[----:B0-----:R-:W-:-:S13]  /*0070*/  ISETP.GE.AND P0, PT, R13, 0x1, PT ;  /* 0x000000010d00780c */ /* 0x001fda0003f06270 */
[----:B------:R-:W-:Y:S05]  /*0080*/  @!P0 BRA `(.L_x_271) ;  /* 0x0000000000e88947 */ /* 0x000fea0003800000 */
[C---:B------:R-:W-:Y:S01]  /*0090*/  VIADD R2, R13.reuse, 0xffffffff ;  /* 0xffffffff0d027836 */ /* 0x040fe20000000000 */
[----:B------:R-:W-:Y:S01]  /*00a0*/  LOP3.LUT R0, R13, 0x3, RZ, 0xc0, !PT ;  /* 0x000000030d007812 */ /* 0x000fe200078ec0ff */
[----:B------:R-:W-:-:S03]  /*00b0*/  IMAD.MOV.U32 R6, RZ, RZ, RZ ;  /* 0x000000ffff067224 */ /* 0x000fc600078e00ff */
[----:B------:R-:W-:Y:S02]  /*00c0*/  ISETP.GE.U32.AND P1, PT, R2, 0x3, PT ;  /* 0x000000030200780c */ /* 0x000fe40003f26070 */
[----:B------:R-:W-:-:S11]  /*00d0*/  ISETP.NE.AND P0, PT, R0, RZ, PT ;  /* 0x000000ff0000720c */ /* 0x000fd60003f05270 */
[----:B------:R-:W-:Y:S05]  /*00e0*/  @!P1 BRA `(.L_x_272) ;  /* 0x0000000000809947 */ /* 0x000fea0003800000 */
[----:B------:R-:W0:Y:S01]  /*00f0*/  LDC.64 R2, c[0x0][0x210] ;  /* 0x00008400ff027b82 */ /* 0x000e220000000a00 */
[----:B------:R-:W-:Y:S01]  /*0100*/  ULDC.64 UR4, c[0x0][0x210] ;  /* 0x0000840000047ab9 */ /* 0x000fe20000000a00 */
[----:B------:R-:W-:Y:S01]  /*0110*/  HFMA2.MMA R6, -RZ, RZ, 0, 0 ;  /* 0x00000000ff067435 */ /* 0x000fe200000001ff */
[----:B------:R-:W-:Y:S01]  /*0120*/  UIADD3 UR4, UP0, UR4, 0xc, URZ ;  /* 0x0000000c04047890 */ /* 0x000fe2000ff1e03f */
[----:B------:R-:W-:Y:S02]  /*0130*/  IMAD.IADD R7, R13, 0x1, -R0 ;  /* 0x000000010d077824 */ /* 0x000fe400078e0a00 */
[----:B------:R-:W-:Y:S01]  /*0140*/  IMAD.MOV.U32 R15, RZ, RZ, 0x1 ;  /* 0x00000001ff0f7424 */ /* 0x000fe200078e00ff */
[----:B------:R-:W-:Y:S02]  /*0150*/  UIADD3.X UR5, URZ, UR5, URZ, UP0, !UPT ;  /* 0x000000053f057290 */ /* 0x000fe400087fe43f */
[----:B------:R-:W-:-:S04]  /*0160*/  IMAD.U32 R10, RZ, RZ, UR4 ;  /* 0x00000004ff0a7e24 */ /* 0x000fc8000f8e00ff */
[----:B------:R-:W-:Y:S02]  /*0170*/  IMAD.U32 R11, RZ, RZ, UR5 ;  /* 0x00000005ff0b7e24 */ /* 0x000fe4000f8e00ff */
[----:B0-----:R-:W-:-:S03]  /*0180*/  IMAD.WIDE R2, R13, 0x4, R2 ;  /* 0x000000040d027825 */ /* 0x001fc600078e0202 */
[----:B------:R-:W-:-:S05]  /*0190*/  IADD3 R8, P1, R2, 0x8, RZ ;  /* 0x0000000802087810 */ /* 0x000fca0007f3e0ff */
[----:B------:R-:W-:-:S08]  /*01a0*/  IMAD.X R9, RZ, RZ, R3, P1 ;  /* 0x000000ffff097224 */ /* 0x000fd000008e0603 */
.L_x_273:
[----:B------:R-:W-:Y:S01]  /*01b0*/  IADD3 R7, R7, -0x4, RZ ;  /* 0xfffffffc07077810 */ /* 0x000fe20007ffe0ff */
[----:B0-----:R-:W-:Y:S01]  /*01c0*/  IMAD.MOV.U32 R3, RZ, RZ, R11 ;  /* 0x000000ffff037224 */ /* 0x001fe200078e000b */
[----:B------:R-:W-:Y:S01]  /*01d0*/  MOV R2, R10 ;  /* 0x0000000a00027202 */ /* 0x000fe20000000f00 */
[----:B------:R-:W-:Y:S01]  /*01e0*/  IMAD.MOV.U32 R4, RZ, RZ, R8 ;  /* 0x000000ffff047224 */ /* 0x000fe200078e0008 */
[----:B------:R-:W-:Y:S01]  /*01f0*/  ISETP.NE.AND P1, PT, R7, RZ, PT ;  /* 0x000000ff0700720c */ /* 0x000fe20003f25270 */
[----:B------:R-:W-:Y:S01]  /*0200*/  IMAD.MOV.U32 R5, RZ, RZ, R9 ;  /* 0x000000ffff057224 */ /* 0x000fe200078e0009 */
[----:B------:R-:W-:Y:S01]  /*0210*/  IADD3 R10, P2, R2, 0x10, RZ ;  /* 0x00000010020a7810 */ /* 0x000fe20007f5e0ff */
[----:B------:R0:W-:Y:S01]  /*0220*/  STG.E desc[UR6][R2.64+-0xc], R15 ;  /* 0xfffff40f02007986 */ /* 0x0001e2000c101906 */
[----:B------:R-:W-:Y:S01]  /*0230*/  IADD3 R8, P3, R4, 0x10, RZ ;  /* 0x0000001004087810 */ /* 0x000fe20007f7e0ff */
[----:B------:R-:W-:Y:S02]  /*0240*/  VIADD R6, R6, 0x4 ;  /* 0x0000000406067836 */ /* 0x000fe40000000000 */
[----:B------:R0:W-:Y:S01]  /*0250*/  STG.E desc[UR6][R4.64+-0x8], RZ ;  /* 0xfffff8ff04007986 */ /* 0x0001e2000c101906 */
[----:B------:R-:W-:-:S02]  /*0260*/  IMAD.X R11, RZ, RZ, R3, P2 ;  /* 0x000000ffff0b7224 */ /* 0x000fc400010e0603 */
[----:B------:R-:W-:Y:S01]  /*0270*/  IMAD.X R9, RZ, RZ, R5, P3 ;  /* 0x000000ffff097224 */ /* 0x000fe200018e0605 */
[----:B------:R0:W-:Y:S04]  /*0280*/  STG.E desc[UR6][R2.64+-0x8], R15 ;  /* 0xfffff80f02007986 */ /* 0x0001e8000c101906 */
[----:B------:R0:W-:Y:S04]  /*0290*/  STG.E desc[UR6][R4.64+-0x4], RZ ;  /* 0xfffffcff04007986 */ /* 0x0001e8000c101906 */
[----:B------:R0:W-:Y:S04]  /*02a0*/  STG.E desc[UR6][R2.64+-0x4], R15 ;  /* 0xfffffc0f02007986 */ /* 0x0001e8000c101906 */
[----:B------:R0:W-:Y:S04]  /*02b0*/  STG.E desc[UR6][R4.64], RZ ;  /* 0x000000ff04007986 */ /* 0x0001e8000c101906 */
[----:B------:R0:W-:Y:S04]  /*02c0*/  STG.E desc[UR6][R2.64], R15 ;  /* 0x0000000f02007986 */ /* 0x0001e8000c101906 */
[----:B------:R0:W-:Y:S01]  /*02d0*/  STG.E desc[UR6][R4.64+0x4], RZ ;  /* 0x000004ff04007986 */ /* 0x0001e2000c101906 */
[----:B------:R-:W-:Y:S05]  /*02e0*/  @P1 BRA `(.L_x_273) ;  /* 0xfffffffc00b01947 */ /* 0x000fea000383ffff */
.L_x_272:
[----:B------:R-:W-:Y:S05]  /*02f0*/  @!P0 BRA `(.L_x_271) ;  /* 0x00000000004c8947 */ /* 0x000fea0003800000 */
[----:B0-----:R-:W-:Y:S01]  /*0300*/  IMAD.WIDE R2, R6, 0x4, RZ ;  /* 0x0000000406027825 */ /* 0x001fe200078e02ff */
[----:B------:R-:W-:Y:S01]  /*0310*/  ULDC.64 UR4, c[0x0][0x210] ;  /* 0x0000840000047ab9 */ /* 0x000fe20000000a00 */
[----:B------:R-:W-:Y:S02]  /*0320*/  MOV R9, 0x1 ;  /* 0x0000000100097802 */ /* 0x000fe40000000f00 */
[----:B------:R-:W-:Y:S01]  /*0330*/  IADD3 R6, P1, R2, UR4, RZ ;  /* 0x0000000402067c10 */ /* 0x000fe2000ff3e0ff */
[----:B------:R-:W-:-:S03]  /*0340*/  IMAD.WIDE R4, R13, 0x4, R2 ;  /* 0x000000040d047825 */ /* 0x000fc600078e0202 */
[----:B------:R-:W-:Y:S02]  /*0350*/  IADD3.X R7, R3, UR5, RZ, P1, !PT ;  /* 0x0000000503077c10 */ /* 0x000fe40008ffe4ff */
[----:B------:R-:W-:-:S04]  /*0360*/  IADD3 R4, P0, R4, UR4, RZ ;  /* 0x0000000404047c10 */ /* 0x000fc8000ff1e0ff */
[----:B------:R-:W-:-:S09]  /*0370*/  IADD3.X R5, R5, UR5, RZ, P0, !PT ;  /* 0x0000000505057c10 */ /* 0x000fd200087fe4ff */
.L_x_274:
[----:B------:R-:W-:Y:S02]  /*0380*/  VIADD R0, R0, 0xffffffff ;  /* 0xffffffff00007836 */ /* 0x000fe40000000000 */
[----:B------:R-:W-:Y:S01]  /*0390*/  IMAD.MOV.U32 R2, RZ, RZ, R6 ;  /* 0x000000ffff027224 */ /* 0x000fe200078e0006 */
[----:B------:R-:W-:Y:S01]  /*03a0*/  IADD3 R6, P2, R6, 0x4, RZ ;  /* 0x0000000406067810 */ /* 0x000fe20007f5e0ff */
[----:B------:R-:W-:Y:S01]  /*03b0*/  IMAD.MOV.U32 R3, RZ, RZ, R7 ;  /* 0x000000ffff037224 */ /* 0x000fe200078e0007 */
[----:B------:R-:W-:Y:S02]  /*03c0*/  ISETP.NE.AND P0, PT, R0, RZ, PT ;  /* 0x000000ff0000720c */ /* 0x000fe40003f05270 */
[----:B------:R-:W-:Y:S02]  /*03d0*/  IADD3.X R7, RZ, R7, RZ, P2, !PT ;  /* 0x00000007ff077210 */ /* 0x000fe400017fe4ff */
[----:B------:R-:W-:Y:S04]  /*03e0*/  STG.E desc[UR6][R2.64], R9 ;  /* 0x0000000902007986 */ /* 0x000fe8000c101906 */
[----:B------:R0:W-:Y:S02]  /*03f0*/  STG.E desc[UR6][R4.64], RZ ;  /* 0x000000ff04007986 */ /* 0x0001e4000c101906 */
[----:B0-----:R-:W-:-:S05]  /*0400*/  IADD3 R4, P1, R4, 0x4, RZ ;  /* 0x0000000404047810 */ /* 0x001fca0007f3e0ff */
[----:B------:R-:W-:Y:S01]  /*0410*/  IMAD.X R5, RZ, RZ, R5, P1 ;  /* 0x000000ffff057224 */ /* 0x000fe200008e0605 */
[----:B------:R-:W-:Y:S07]  /*0420*/  @P0 BRA `(.L_x_274) ;  /* 0xfffffffc00d40947 */ /* 0x000fee000383ffff */
.L_x_271:
[----:B------:R-:W-:Y:S02]  /*0430*/  ULDC.U8 UR4, c[0x0][0x21c] ;  /* 0x0000870000047ab9 */ /* 0x000fe40000000000 */
[----:B------:R-:W-:-:S06]  /*0440*/  UPRMT UR4, UR4, 0x8880, URZ ;  /* 0x0000888004047896 */ /* 0x000fcc000800003f */
[----:B------:R-:W-:-:S13]  /*0450*/  ISETP.NE.AND P0, PT, RZ, UR4, PT ;  /* 0x00000004ff007c0c */ /* 0x000fda000bf05270 */
[----:B------:R-:W-:Y:S05]  /*0460*/  @!P0 EXIT ;  /* 0x000000000000894d */ /* 0x000fea0003800000 */
[----:B0-----:R-:W0:Y:S02]  /*0470*/  LDC.64 R2, c[0x0][0x210] ;  /* 0x00008400ff027b82 */ /* 0x001e240000000a00 */
[----:B0-----:R-:W-:Y:S01]  /*0480*/  STG.E desc[UR6][R2.64], RZ ;  /* 0x000000ff02007986 */ /* 0x001fe2000c101906 */
[----:B------:R-:W-:Y:S05]  /*0490*/  EXIT ;  /* 0x000000000000794d */ /* 0x000fea0003800000 */
.L_x_275:
        /* <DEDUP_REMOVED lines=14> */
.L_x_923:


//--------------------- .text._Z21consumer_batch_kernelPvii --------------------------
	.section	.text._Z21consumer_batch_kernelPvii,"ax",@progbits
	.align	128
.text._Z21consumer_batch_kernelPvii:
        .type           _Z21consumer_batch_kernelPvii,@function
        .size           _Z21consumer_batch_kernelPvii,(.L_x_924 - _Z21consumer_batch_kernelPvii)
        .other          _Z21consumer_batch_kernelPvii,@"STO_CUDA_ENTRY STV_DEFAULT"
_Z21consumer_batch_kernelPvii:
[----:B------:R-:W-:Y:S01]  /*0000*/  LDC R1, c[0x0][0x28] ;  /* 0x00000a00ff017b82 */ /* 0x000fe20000000800 */
[----:B------:R-:W0:Y:S07]  /*0010*/  S2R R0, SR_TID.X ;  /* 0x0000000000007919 */ /* 0x000e2e0000002100 */
[----:B------:R-:W0:Y:S08]  /*0020*/  S2UR UR4, SR_CTAID.X ;  /* 0x00000000000479c3 */ /* 0x000e300000002500 */
[----:B------:R-:W1:Y:S01]  /*0030*/  LDC.64 R2, c[0x0][0x218] ;  /* 0x00008600ff027b82 */ /* 0x000e620000000a00 */
[----:B0-----:R-:W-:-:S04]  /*0040*/  LOP3.LUT P0, RZ, R0, UR4, RZ, 0xfc, !PT ;  /* 0x0000000400ff7c12 */ /* 0x001fc8000f80fcff */
[----:B-1----:R-:W-:-:S13]  /*0050*/  ISETP.GE.OR P0, PT, R2, R3, P0 ;  /* 0x000000030200720c */ /* 0x002fda0000706670 */
[----:B------:R-:W-:Y:S05]  /*0060*/  @P0 EXIT ;  /* 0x000000000000094d */ /* 0x000fea0003800000 */
[----:B------:R-:W0:Y:S01]  /*0070*/  LDC.64 R8, c[0x0][0x208] ;  /* 0x00008200ff087b82 */ /* 0x000e220000000a00 */
[----:B------:R-:W-:Y:S02]  /*0080*/  ULDC UR4, c[0x0][0x218] ;  /* 0x0000860000047ab9 */ /* 0x000fe40000000800 */
[----:B------:R-:W-:-:S07]  /*0090*/  IMAD.U32 R5, RZ, RZ, UR4 ;  /* 0x00000004ff057e24 */ /* 0x000fce000f8e00ff */
.L_x_278:
[----:B------:R-:W1:Y:S01]  /*00a0*/  LDC.64 R2, c[0x0][0x210] ;  /* 0x00008400ff027b82 */ /* 0x000e620000000a00 */
[----:B------:R-:W-:Y:S01]  /*00b0*/  ULDC UR4, c[0x0][0x21c] ;  /* 0x0000870000047ab9 */ /* 0x000fe20000000800 */
[----:B------:R-:W-:Y:S01]  /*00c0*/  BSSY B0, `(.L_x_276) ;  /* 0x0000009000007945 */ /* 0x000fe20003800000 */
[----:B-1----:R-:W-:-:S04]  /*00d0*/  IMAD.WIDE R2, R5, 0x4, R2 ;  /* 0x0000000405027825 */ /* 0x002fc800078e0202 */
[----:B------:R-:W-:-:S05]  /*00e0*/  VIADD R5, R5, 0x1 ;  /* 0x0000000105057836 */ /* 0x000fca0000000000 */
[----:B------:R-:W-:-:S13]  /*00f0*/  ISETP.GE.AND P1, PT, R5, UR4, PT ;  /* 0x0000000405007c0c */ /* 0x000fda000bf26270 */
.L_x_277:
[----:B------:R-:W-:Y:S01]  /*0100*/  CS2R R6, SRZ ;  /* 0x0000000000067805 */ /* 0x000fe2000001ff00 */
[----:B------:R-:W-:Y:S05]  /*0110*/  YIELD ;  /* 0x0000000000007946 */ /* 0x000fea0003800000 */
[----:B------:R-:W2:Y:S02]  /*0120*/  ATOMG.E.CAS.STRONG.GPU PT, R0, [R2], R6, R7 ;  /* 0x00000006020073a9 */ /* 0x000ea400001ee107 */
[----:B--2---:R-:W-:-:S13]  /*0130*/  ISETP.NE.AND P0, PT, R0, RZ, PT ;  /* 0x000000ff0000720c */ /* 0x004fda0003f05270 */
[----:B------:R-:W-:Y:S05]  /*0140*/  @P0 BRA `(.L_x_277) ;  /* 0xfffffffc00ec0947 */ /* 0x000fea000383ffff */
[----:B------:R-:W-:Y:S05]  /*0150*/  BSYNC B0 ;  /* 0x0000000000007941 */ /* 0x000fea0003800000 */
.L_x_276:
[----:B0-----:R-:W-:Y:S01]  /*0160*/  R2UR UR4, R8 ;  /* 0x00000000080472ca */ /* 0x001fe200000e0000 */
[----:B------:R-:W-:Y:S01]  /*0170*/  IMAD.MOV.U32 R7, RZ, RZ, 0x1 ;  /* 0x00000001ff077424 */ /* 0x000fe200078e00ff */
[----:B------:R-:W-:-:S13]  /*0180*/  R2UR UR5, R9 ;  /* 0x00000000090572ca */ /* 0x000fda00000e0000 */
[----:B------:R1:W-:Y:S01]  /*0190*/  STG.E desc[UR4][R2.64], R7 ;  /* 0x0000000702007986 */ /* 0x0003e2000c101904 */
[----:B------:R-:W-:Y:S06]  /*01a0*/  MEMBAR.SC.GPU ;  /* 0x0000000000007992 */ /* 0x000fec0000002000 */
[----:B------:R-:W-:-:S00]  /*01b0*/  ERRBAR ;  /* 0x00000000000079ab */ /* 0x000fc00000000000 */
[----:B------:R-:W-:Y:S06]  /*01c0*/  CGAERRBAR ;  /* 0x00000000000075ab */ /* 0x000fec0000000000 */
[----:B------:R-:W-:Y:S01]  /*01d0*/  CCTL.IVALL ;  /* 0x00000000ff00798f */ /* 0x000fe20002000000 */
[----:B-1----:R-:W-:Y:S05]  /*01e0*/  @!P1 BRA `(.L_x_278) ;  /* 0xfffffffc00ac9947 */ /* 0x002fea000383ffff */
[----:B------:R-:W-:Y:S05]  /*01f0*/  EXIT ;  /* 0x000000000000794d */ /* 0x000fea0003800000 */
.L_x_279:
        /* <DEDUP_REMOVED lines=16> */
.L_x_924:


//--------------------- .text._Z15consumer_kernelPvi --------------------------
	.section	.text._Z15consumer_kernelPvi,"ax",@progbits
	.align	128
.text._Z15consumer_kernelPvi:
        .type           _Z15consumer_kernelPvi,@function
        .size           _Z15consumer_kernelPvi,(.L_x_925 - _Z15consumer_kernelPvi)
        .other          _Z15consumer_kernelPvi,@"STO_CUDA_ENTRY STV_DEFAULT"
_Z15consumer_kernelPvi:
[----:B------:R-:W-:Y:S01]  /*0000*/  LDC R1, c[0x0][0x28] ;  /* 0x00000a00ff017b82 */ /* 0x000fe20000000800 */
[----:B------:R-:W0:Y:S07]  /*0010*/  S2R R0, SR_TID.X ;  /* 0x0000000000007919 */ /* 0x000e2e0000002100 */
[----:B------:R-:W0:Y:S02]  /*0020*/  S2UR UR4, SR_CTAID.X ;  /* 0x00000000000479c3 */ /* 0x000e240000002500 */
[----:B0-----:R-:W-:-:S13]  /*0030*/  LOP3.LUT P0, RZ, R0, UR4, RZ, 0xfc, !PT ;  /* 0x0000000400ff7c12 */ /* 0x001fda000f80fcff */
[----:B------:R-:W-:Y:S05]  /*0040*/  @P0 EXIT ;  /* 0x000000000000094d */ /* 0x000fea0003800000 */
[----:B------:R-:W0:Y:S01]  /*0050*/  LDC R5, c[0x0][0x218] ;  /* 0x00008600ff057b82 */ /* 0x000e220000000800 */
[----:B------:R-:W-:Y:S01]  /*0060*/  BSSY B0, `(.L_x_280) ;  /* 0x0000009000007945 */ /* 0x000fe20003800000 */
[----:B------:R-:W-:-:S06]  /*0070*/  ULDC.64 UR4, c[0x0][0x208] ;  /* 0x0000820000047ab9 */ /* 0x000fcc0000000a00 */
[----:B------:R-:W0:Y:S02]  /*0080*/  LDC.64 R2, c[0x0][0x210] ;  /* 0x00008400ff027b82 */ /* 0x000e240000000a00 */
[----:B0-----:R-:W-:-:S07]  /*0090*/  IMAD.WIDE R2, R5, 0x4, R2 ;  /* 0x0000000405027825 */ /* 0x001fce00078e0202 */
.L_x_281:
[----:B------:R-:W-:Y:S01]  /*00a0*/  CS2R R4, SRZ ;  /* 0x0000000000047805 */ /* 0x000fe2000001ff00 */
[----:B------:R-:W-:Y:S05]  /*00b0*/  YIELD ;  /* 0x0000000000007946 */ /* 0x000fea0003800000 */
[----:B------:R-:W2:Y:S02]  /*00c0*/  ATOMG.E.CAS.STRONG.GPU PT, R0, [R2], R4, R5 ;  /* 0x00000004020073a9 */ /* 0x000ea400001ee105 */
[----:B--2---:R-:W-:-:S13]  /*00d0*/  ISETP.NE.AND P0, PT, R0, RZ, PT ;  /* 0x000000ff0000720c */ /* 0x004fda0003f05270 */
[----:B------:R-:W-:Y:S05]  /*00e0*/  @P0 BRA `(.L_x_281) ;  /* 0xfffffffc00ec0947 */ /* 0x000fea000383ffff */
[----:B------:R-:W-:Y:S05]  /*00f0*/  BSYNC B0 ;  /* 0x0000000000007941 */ /* 0x000fea0003800000 */
.L_x_280:
[----:B------:R-:W-:-:S05]  /*0100*/  IMAD.MOV.U32 R5, RZ, RZ, 0x1 ;  /* 0x00000001ff057424 */ /* 0x000fca00078e00ff */
[----:B------:R-:W-:Y:S01]  /*0110*/  STG.E desc[UR4][R2.64], R5 ;  /* 0x0000000502007986 */ /* 0x000fe2000c101904 */
[----:B------:R-:W-:Y:S06]  /*0120*/  MEMBAR.SC.GPU ;  /* 0x0000000000007992 */ /* 0x000fec0000002000 */
[----:B------:R-:W-:-:S00]  /*0130*/  ERRBAR ;  /* 0x00000000000079ab */ /* 0x000fc00000000000 */
[----:B------:R-:W-:Y:S06]  /*0140*/  CGAERRBAR ;  /* 0x00000000000075ab */ /* 0x000fec0000000000 */
[----:B------:R-:W-:Y:S01]  /*0150*/  CCTL.IVALL ;  /* 0x00000000ff00798f */ /* 0x000fe20002000000 */
[----:B------:R-:W-:Y:S05]  /*0160*/  EXIT ;  /* 0x000000000000794d */ /* 0x000fea0003800000 */
.L_x_282:
        /* <DEDUP_REMOVED lines=9> */
.L_x_925:


//--------------------- .text._Z15producer_kernelPvi --------------------------
	.section	.text._Z15producer_kernelPvi,"ax",@progbits
	.align	128
.text._Z15producer_kernelPvi:
        .type           _Z15producer_kernelPvi,@function
        .size           _Z15producer_kernelPvi,(.L_x_926 - _Z15producer_kernelPvi)
        .other          _Z15producer_kernelPvi,@"STO_CUDA_ENTRY STV_DEFAULT"
_Z15producer_kernelPvi:
[----:B------:R-:W-:Y:S01]  /*0000*/  LDC R1, c[0x0][0x28] ;  /* 0x00000a00ff017b82 */ /* 0x000fe20000000800 */
[----:B------:R-:W0:Y:S07]  /*0010*/  S2R R0, SR_TID.X ;  /* 0x0000000000007919 */ /* 0x000e2e0000002100 */
[----:B------:R-:W0:Y:S02]  /*0020*/  S2UR UR4, SR_CTAID.X ;  /* 0x00000000000479c3 */ /* 0x000e240000002500 */
[----:B0-----:R-:W-:Y:S01]  /*0030*/  LOP3.LUT P0, RZ, R0, UR4, RZ, 0xfc, !PT ;  /* 0x0000000400ff7c12 */ /* 0x001fe2000f80fcff */
[----:B------:R-:W-:-:S12]  /*0040*/  ULDC.64 UR4, c[0x0][0x208] ;  /* 0x0000820000047ab9 */ /* 0x000fd80000000a00 */
[----:B------:R-:W0:Y:S08]  /*0050*/  @!P0 LDC R5, c[0x0][0x218] ;  /* 0x00008600ff058b82 */ /* 0x000e300000000800 */
[----:B------:R-:W0:Y:S02]  /*0060*/  @!P0 LDC.64 R2, c[0x0][0x210] ;  /* 0x00008400ff028b82 */ /* 0x000e240000000a00 */
[----:B0-----:R-:W-:-:S05]  /*0070*/  @!P0 IMAD.WIDE R2, R5, 0x4, R2 ;  /* 0x0000000405028825 */ /* 0x001fca00078e0202 */
[----:B------:R-:W-:Y:S01]  /*0080*/  @!P0 STG.E desc[UR4][R2.64], RZ ;  /* 0x000000ff02008986 */ /* 0x000fe2000c101904 */
[----:B------:R-:W-:Y:S06]  /*0090*/  MEMBAR.SC.GPU ;  /* 0x0000000000007992 */ /* 0x000fec0000002000 */
[----:B------:R-:W-:-:S00]  /*00a0*/  ERRBAR ;  /* 0x00000000000079ab */ /* 0x000fc00000000000 */
[----:B------:R-:W-:Y:S06]  /*00b0*/  CGAERRBAR ;  /* 0x00000000000075ab */ /* 0x000fec0000000000 */
[----:B------:R-:W-:Y:S01]  /*00c0*/  CCTL.IVALL ;  /* 0x00000000ff00798f */ /* 0x000fe20002000000 */
[----:B------:R-:W-:Y:S05]  /*00d0*/  EXIT ;  /* 0x000000000000794d */ /* 0x000fea0003800000 */
.L_x_283:
        /* <DEDUP_REMOVED lines=10> */
.L_x_926:


//--------------------- .text._Z37kuserbuffers_pushsendrecv_multiatomicPiS_P4int4S1_iiiS_S_iPviiibmii --------------------------
	.section	.text._Z37kuserbuffers_pushsendrecv_multiatomicPiS_P4int4S1_iiiS_S_iPviiibmii,"ax",@progbits
	.align	128
        .global         _Z37kuserbuffers_pushsendrecv_multiatomicPiS_P4int4S1_iiiS_S_iPviiibmii
        .type           _Z37kuserbuffers_pushsendrecv_multiatomicPiS_P4int4S1_iiiS_S_iPviiibmii,@function
        .size           _Z37kuserbuffers_pushsendrecv_multiatomicPiS_P4int4S1_iiiS_S_iPviiibmii,(.L_x_950 - _Z37kuserbuffers_pushsendrecv_multiatomicPiS_P4int4S1_iiiS_S_iPviiibmii)
        .other          _Z37kuserbuffers_pushsendrecv_multiatomicPiS_P4int4S1_iiiS_S_iPviiibmii,@"STO_CUDA_ENTRY STV_DEFAULT"
_Z37kuserbuffers_pushsendrecv_multiatomicPiS_P4int4S1_iiiS_S_iPviiibmii:
.text._Z37kuserbuffers_pushsendrecv_multiatomicPiS_P4int4S1_iiiS_S_iPviiibmii:
[----:B------:R-:W0:Y:S08]  /*0000*/  LDC R1, c[0x0][0x28] ;  /* 0x00000a00ff017b82 */ /* 0x000e300000000800 */
[----:B------:R-:W1:Y:S01]  /*0010*/  LDC R0, c[0x0][0x260] ;  /* 0x00009800ff007b82 */ /* 0x000e620000000800 */
[----:B0-----:R-:W-:Y:S01]  /*0020*/  VIADD R1, R1, 0xffffffd0 ;  /* 0xffffffd001017836 */ /* 0x001fe20000000000 */
[----:B------:R-:W-:-:S04]  /*0030*/  ULDC UR4, c[0x0][0x20] ;  /* 0x0000080000047ab9 */ /* 0x000fc80000000800 */
[----:B------:R-:W-:Y:S02]  /*0040*/  IADD3 R6, P1, R1, UR4, RZ ;  /* 0x0000000401067c10 */ /* 0x000fe4000ff3e0ff */
[----:B-1----:R-:W-:-:S13]  /*0050*/  ISETP.GE.AND P0, PT, R0, 0x2, PT ;  /* 0x000000020000780c */ /* 0x002fda0003f06270 */
[----:B------:R-:W-:Y:S05]  /*0060*/  @!P0 EXIT ;  /* 0x000000000000894d */ /* 0x000fea0003800000 */
[----:B------:R-:W0:Y:S01]  /*0070*/  S2R R0, SR_TID.X ;  /* 0x0000000000007919 */ /* 0x000e220000002100 */
[----:B------:R-:W-:Y:S01]  /*0080*/  ULDC UR4, c[0x0][0x24] ;  /* 0x0000090000047ab9 */ /* 0x000fe20000000800 */
[----:B------:R-:W-:Y:S01]  /*0090*/  ULDC UR40, c[0x0][0x0] ;  /* 0x0000000000287ab9 */ /* 0x000fe20000000800 */
[----:B------:R-:W1:Y:S01]  /*00a0*/  LDC R2, c[0x0][0xc] ;  /* 0x00000300ff027b82 */ /* 0x000e620000000800 */
[----:B------:R-:W0:Y:S01]  /*00b0*/  S2R R3, SR_CTAID.X ;  /* 0x0000000000037919 */ /* 0x000e220000002500 */
[----:B------:R-:W-:Y:S01]  /*00c0*/  ULDC UR5, c[0x0][0x230] ;  /* 0x00008c0000057ab9 */ /* 0x000fe20000000800 */
[----:B------:R-:W-:Y:S01]  /*00d0*/  IMAD.MOV.U32 R41, RZ, RZ, RZ ;  /* 0x000000ffff297224 */ /* 0x000fe200078e00ff */
[----:B------:R-:W-:Y:S01]  /*00e0*/  ULDC.64 UR36, c[0x0][0x208] ;  /* 0x0000820000247ab9 */ /* 0x000fe20000000a00 */
[----:B------:R-:W-:Y:S01]  /*00f0*/  ULDC.64 UR38, c[0x0][0x270] ;  /* 0x00009c0000267ab9 */ /* 0x000fe20000000a00 */
[----:B-1----:R-:W-:-:S04]  /*0100*/  IMAD R4, R2, UR40, RZ ;  /* 0x0000002802047c24 */ /* 0x002fc8000f8e02ff */
[----:B------:R-:W-:-:S04]  /*0110*/  IMAD.SHL.U32 R40, R4, 0x8, RZ ;  /* 0x0000000804287824 */ /* 0x000fc800078e00ff */
[----:B------:R-:W-:Y:S02]  /*0120*/  IMAD.MOV R7, RZ, RZ, -R40 ;  /* 0x000000ffff077224 */ /* 0x000fe400078e0a28 */
[----:B0-----:R-:W-:-:S05]  /*0130*/  IMAD R5, R3, UR40, R0 ;  /* 0x0000002803057c24 */ /* 0x001fca000f8e0200 */
[----:B------:R-:W-:-:S04]  /*0140*/  IADD3 R42, -R5, UR5, RZ ;  /* 0x00000005052a7c10 */ /* 0x000fc8000fffe1ff */
[----:B------:R-:W-:Y:S02]  /*0150*/  LOP3.LUT R42, R42, R7, RZ, 0xc0, !PT ;  /* 0x000000072a2a7212 */ /* 0x000fe400078ec0ff */
[----:B------:R-:W-:-:S03]  /*0160*/  IADD3.X R7, RZ, UR4, RZ, P1, !PT ;  /* 0x00000004ff077c10 */ /* 0x000fc60008ffe4ff */
[----:B------:R-:W-:-:S07]  /*0170*/  IMAD.IADD R43, R5, 0x1, R42 ;  /* 0x00000001052b7824 */ /* 0x000fce00078e022a */
.L_x_301:
[----:B------:R-:W-:Y:S05]  /*0180*/  YIELD ;  /* 0x0000000000007946 */ /* 0x000fea0003800000 */
[----:B------:R-:W-:Y:S01]  /*0190*/  ULDC.U8 UR4, c[0x0][0x26c] ;  /* 0x00009b0000047ab9 */ /* 0x000fe20000000000 */
[----:B0-----:R-:W0:Y:S01]  /*01a0*/  LDC R44, c[0x0][0x230] ;  /* 0x00008c00ff2c7b82 */ /* 0x001e220000000800 */
[----:B------:R-:W-:-:S06]  /*01b0*/  UPRMT UR4, UR4, 0x8880, URZ ;  /* 0x0000888004047896 */ /* 0x000fcc000800003f */
[----:B------:R-:W-:-:S13]  /*01c0*/  ISETP.NE.AND P0, PT, RZ, UR4, PT ;  /* 0x00000004ff007c0c */ /* 0x000fda000bf05270 */
[----:B------:R-:W-:Y:S01]  /*01d0*/  @P0 VIADD R45, R41, 0x1 ;  /* 0x00000001292d0836 */ /* 0x000fe20000000000 */
[----:B-1----:R-:W-:Y:S01]  /*01e0*/  @P0 MOV R8, R41 ;  /* 0x0000002900080202 */ /* 0x002fe20000000f00 */
[----:B-----5:R-:W-:Y:S06]  /*01f0*/  @P0 BRA `(.L_x_284) ;  /* 0x0000000000a00947 */ /* 0x020fec0003800000 */
[----:B------:R-:W1:Y:S01]  /*0200*/  LDC R45, c[0x0][0x260] ;  /* 0x00009800ff2d7b82 */ /* 0x000e620000000800 */
[----:B------:R-:W-:Y:S01]  /*0210*/  ULDC UR4, c[0x0][0x234] ;  /* 0x00008d0000047ab9 */ /* 0x000fe20000000800 */
[----:B------:R-:W-:Y:S02]  /*0220*/  LOP3.LUT R13, RZ, R41, RZ, 0x33, !PT ;  /* 0x00000029ff0d7212 */ /* 0x000fe400078e33ff */
[----:B-1----:R-:W-:Y:S01]  /*0230*/  IABS R12, R45 ;  /* 0x0000002d000c7213 */ /* 0x002fe20000000000 */
[----:B------:R-:W-:-:S03]  /*0240*/  VIADD R8, R45, UR4 ;  /* 0x000000042d087c36 */ /* 0x000fc60008000000 */
[----:B------:R-:W1:Y:S01]  /*0250*/  I2F.RP R11, R12 ;  /* 0x0000000c000b7306 */ /* 0x000e620000209400 */
[C---:B------:R-:W-:Y:S01]  /*0260*/  IMAD.IADD R13, R8.reuse, 0x1, R13 ;  /* 0x00000001080d7824 */ /* 0x040fe200078e020d */
[----:B------:R-:W-:Y:S01]  /*0270*/  IADD3 R10, R8, -R41, RZ ;  /* 0x80000029080a7210 */ /* 0x000fe20007ffe0ff */
[----:B------:R-:W-:-:S03]  /*0280*/  IMAD.MOV.U32 R8, RZ, RZ, RZ ;  /* 0x000000ffff087224 */ /* 0x000fc600078e00ff */
[----:B------:R-:W-:Y:S02]  /*0290*/  IABS R14, R13 ;  /* 0x0000000d000e7213 */ /* 0x000fe40000000000 */
[----:B-1----:R-:W1:Y:S02]  /*02a0*/  MUFU.RCP R11, R11 ;  /* 0x0000000b000b7308 */ /* 0x002e640000001000 */
[----:B-1----:R-:W-:Y:S01]  /*02b0*/  VIADD R9, R11, 0xffffffe ;  /* 0x0ffffffe0b097836 */ /* 0x002fe20000000000 */
[----:B------:R-:W-:-:S05]  /*02c0*/  IABS R11, R10 ;  /* 0x0000000a000b7213 */ /* 0x000fca0000000000 */
[----:B------:R-:W1:Y:S02]  /*02d0*/  F2I.FTZ.U32.TRUNC.NTZ R9, R9 ;  /* 0x0000000900097305 */ /* 0x000e64000021f000 */
[----:B-1----:R-:W-:-:S04]  /*02e0*/  IMAD.MOV R15, RZ, RZ, -R9 ;  /* 0x000000ffff0f7224 */ /* 0x002fc800078e0a09 */
[----:B------:R-:W-:-:S04]  /*02f0*/  IMAD R15, R15, R12, RZ ;  /* 0x0000000c0f0f7224 */ /* 0x000fc800078e02ff */
[----:B------:R-:W-:-:S04]  /*0300*/  IMAD.HI.U32 R8, R9, R15, R8 ;  /* 0x0000000f09087227 */ /* 0x000fc800078e0008 */
[----:B------:R-:W-:Y:S02]  /*0310*/  IMAD.MOV.U32 R15, RZ, RZ, R14 ;  /* 0x000000ffff0f7224 */ /* 0x000fe400078e000e */
[----:B------:R-:W-:-:S04]  /*0320*/  IMAD.HI.U32 R9, R8, R11, RZ ;  /* 0x0000000b08097227 */ /* 0x000fc800078e00ff */
[----:B------:R-:W-:Y:S01]  /*0330*/  IMAD.HI.U32 R8, R8, R15, RZ ;  /* 0x0000000f08087227 */ /* 0x000fe200078e00ff */
[----:B------:R-:W-:-:S03]  /*0340*/  IADD3 R9, -R9, RZ, RZ ;  /* 0x000000ff09097210 */ /* 0x000fc60007ffe1ff */
[----:B------:R-:W-:Y:S02]  /*0350*/  IMAD.MOV R14, RZ, RZ, -R8 ;  /* 0x000000ffff0e7224 */ /* 0x000fe400078e0a08 */
[C---:B------:R-:W-:Y:S02]  /*0360*/  IMAD R8, R12.reuse, R9, R11 ;  /* 0x000000090c087224 */ /* 0x040fe400078e020b */
[----:B------:R-:W-:-:S03]  /*0370*/  IMAD R9, R12, R14, R15 ;  /* 0x0000000e0c097224 */ /* 0x000fc600078e020f */
[C---:B------:R-:W-:Y:S02]  /*0380*/  ISETP.GT.U32.AND P1, PT, R12.reuse, R8, PT ;  /* 0x000000080c00720c */ /* 0x040fe40003f24070 */
[----:B------:R-:W-:-:S11]  /*0390*/  ISETP.GT.U32.AND P2, PT, R12, R9, PT ;  /* 0x000000090c00720c */ /* 0x000fd60003f44070 */
[--C-:B------:R-:W-:Y:S01]  /*03a0*/  @!P1 IMAD.IADD R8, R8, 0x1, -R12.reuse ;  /* 0x0000000108089824 */ /* 0x100fe200078e0a0c */
[----:B------:R-:W-:Y:S01]  /*03b0*/  ISETP.GE.AND P1, PT, R10, RZ, PT ;  /* 0x000000ff0a00720c */ /* 0x000fe20003f26270 */
[----:B------:R-:W-:Y:S01]  /*03c0*/  @!P2 IMAD.IADD R9, R9, 0x1, -R12 ;  /* 0x000000010909a824 */ /* 0x000fe200078e0a0c */
[----:B------:R-:W-:Y:S02]  /*03d0*/  ISETP.GE.AND P2, PT, R13, RZ, PT ;  /* 0x000000ff0d00720c */ /* 0x000fe40003f46270 */
[C---:B------:R-:W-:Y:S02]  /*03e0*/  ISETP.GT.U32.AND P3, PT, R12.reuse, R8, PT ;  /* 0x000000080c00720c */ /* 0x040fe40003f64070 */
[----:B------:R-:W-:-:S11]  /*03f0*/  ISETP.GT.U32.AND P4, PT, R12, R9, PT ;  /* 0x000000090c00720c */ /* 0x000fd60003f84070 */
[----:B------:R-:W-:Y:S02]  /*0400*/  @!P3 IADD3 R8, R8, -R12, RZ ;  /* 0x8000000c0808b210 */ /* 0x000fe40007ffe0ff */
[----:B------:R-:W-:Y:S01]  /*0410*/  @!P4 IMAD.IADD R9, R9, 0x1, -R12 ;  /* 0x000000010909c824 */ /* 0x000fe200078e0a0c */
[----:B------:R-:W-:Y:S02]  /*0420*/  ISETP.NE.AND P3, PT, R45, RZ, PT ;  /* 0x000000ff2d00720c */ /* 0x000fe40003f65270 */
[----:B------:R-:W-:Y:S01]  /*0430*/  @!P1 IMAD.MOV R8, RZ, RZ, -R8 ;  /* 0x000000ffff089224 */ /* 0x000fe200078e0a08 */
[----:B------:R-:W-:Y:S01]  /*0440*/  LOP3.LUT R45, RZ, R45, RZ, 0x33, !PT ;  /* 0x0000002dff2d7212 */ /* 0x000fe200078e33ff */
[----:B------:R-:W-:-:S03]  /*0450*/  @!P2 IMAD.MOV R9, RZ, RZ, -R9 ;  /* 0x000000ffff09a224 */ /* 0x000fc600078e0a09 */
[C---:B------:R-:W-:Y:S02]  /*0460*/  SEL R8, R45.reuse, R8, !P3 ;  /* 0x000000082d087207 */ /* 0x040fe40005800000 */
[----:B------:R-:W-:-:S07]  /*0470*/  SEL R45, R45, R9, !P3 ;  /* 0x000000092d2d7207 */ /* 0x000fce0005800000 */
.L_x_284:
[----:B------:R-:W-:Y:S01]  /*0480*/  SEL R9, R8, R45, !P0 ;  /* 0x0000002d08097207 */ /* 0x000fe20004000000 */
[----:B------:R-:W-:Y:S01]  /*0490*/  ULDC UR4, c[0x0][0x264] ;  /* 0x0000990000047ab9 */ /* 0x000fe20000000800 */
[----:B0-----:R-:W-:Y:S01]  /*04a0*/  ISETP.NE.AND P0, PT, R44, RZ, PT ;  /* 0x000000ff2c00720c */ /* 0x001fe20003f05270 */
[----:B------:R-:W-:Y:S01]  /*04b0*/  ULDC UR5, c[0x0][0x268] ;  /* 0x00009a0000057ab9 */ /* 0x000fe20000000800 */
[----:B------:R-:W-:Y:S01]  /*04c0*/  IMAD R50, R8, UR4, RZ ;  /* 0x0000000408327c24 */ /* 0x000fe2000f8e02ff */
[----:B------:R-:W-:Y:S01]  /*04d0*/  BSSY B0, `(.L_x_285) ;  /* 0x0000069000007945 */ /* 0x000fe20003800000 */
[----:B------:R-:W-:-:S03]  /*04e0*/  IMAD R51, R9, UR5, RZ ;  /* 0x0000000509337c24 */ /* 0x000fc6000f8e02ff */
[----:B------:R-:W-:Y:S02]  /*04f0*/  SHF.R.S32.HI R9, RZ, 0x1f, R50 ;  /* 0x0000001fff097819 */ /* 0x000fe40000011432 */
[----:B------:R-:W-:Y:S02]  /*0500*/  SHF.R.S32.HI R8, RZ, 0x1f, R51 ;  /* 0x0000001fff087819 */ /* 0x000fe40000011433 */
[----:B------:R-:W-:Y:S02]  /*0510*/  LEA.HI R50, R9, R50, RZ, 0x4 ;  /* 0x0000003209327211 */ /* 0x000fe400078f20ff */
[----:B------:R-:W-:Y:S01]  /*0520*/  LEA.HI R51, R8, R51, RZ, 0x4 ;  /* 0x0000003308337211 */ /* 0x000fe200078f20ff */
[----:B------:R-:W-:Y:S06]  /*0530*/  @!P0 BRA `(.L_x_286) ;  /* 0x00000004006c8947 */ /* 0x000fec0003800000 */
[----:B------:R-:W-:-:S13]  /*0540*/  ISETP.GE.AND P0, PT, R5, R44, PT ;  /* 0x0000002c0500720c */ /* 0x000fda0003f06270 */
[----:B------:R-:W-:Y:S05]  /*0550*/  @P0 BRA `(.L_x_287) ;  /* 0x0000000400200947 */ /* 0x000fea0003800000 */
[----:B------:R-:W-:Y:S01]  /*0560*/  ISETP.GE.AND P0, PT, R42, 0x1, PT ;  /* 0x000000012a00780c */ /* 0x000fe20003f06270 */
[----:B------:R-:W-:Y:S01]  /*0570*/  BSSY B1, `(.L_x_288) ;  /* 0x0000039000017945 */ /* 0x000fe20003800000 */
[----:B------:R-:W-:-:S11]  /*0580*/  ISETP.GE.AND P1, PT, R43, R44, PT ;  /* 0x0000002c2b00720c */ /* 0x000fd60003f26270 */
[----:B------:R-:W-:Y:S05]  /*0590*/  @!P0 BRA `(.L_x_289) ;  /* 0x0000000000d88947 */ /* 0x000fea0003800000 */
[----:B------:R-:W-:-:S07]  /*05a0*/  MOV R54, R5 ;  /* 0x0000000500367202 */ /* 0x000fce0000000f00 */
.L_x_290:
[----:B--2---:R-:W0:Y:S01]  /*05b0*/  LDC.64 R36, c[0x0][0x220] ;  /* 0x00008800ff247b82 */ /* 0x004e220000000a00 */
[----:B------:R-:W-:-:S05]  /*05c0*/  LEA.HI.SX32 R13, R50, R54, 0x1c ;  /* 0x00000036320d7211 */ /* 0x000fca00078fe2ff */
[----:B------:R-:W-:Y:S02]  /*05d0*/  IMAD.IADD R17, R4, 0x1, R13 ;  /* 0x0000000104117824 */ /* 0x000fe400078e020d */
[----:B------:R-:W1:Y:S01]  /*05e0*/  LDC.64 R46, c[0x0][0x228] ;  /* 0x00008a00ff2e7b82 */ /* 0x000e620000000a00 */
[----:B0-----:R-:W-:-:S04]  /*05f0*/  IMAD.WIDE.U32 R8, R13, 0x10, R36 ;  /* 0x000000100d087825 */ /* 0x001fc800078e0024 */
[----:B------:R-:W-:Y:S02]  /*0600*/  IMAD.WIDE.U32 R12, R17, 0x10, R36 ;  /* 0x00000010110c7825 */ /* 0x000fe400078e0024 */
[----:B------:R-:W2:Y:S02]  /*0610*/  LDG.E.128 R8, desc[UR36][R8.64] ;  /* 0x0000002408087981 */ /* 0x000ea4000c1e1d00 */
[C---:B------:R-:W-:Y:S02]  /*0620*/  IMAD.IADD R17, R4.reuse, 0x1, R17 ;  /* 0x0000000104117824 */ /* 0x040fe400078e0211 */
[----:B------:R-:W3:Y:S02]  /*0630*/  LDG.E.128 R12, desc[UR36][R12.64] ;  /* 0x000000240c0c7981 */ /* 0x000ee4000c1e1d00 */
[----:B------:R-:W-:Y:S02]  /*0640*/  IMAD.IADD R21, R4, 0x1, R17 ;  /* 0x0000000104157824 */ /* 0x000fe400078e0211 */
[----:B------:R-:W-:-:S03]  /*0650*/  IMAD.WIDE.U32 R16, R17, 0x10, R36 ;  /* 0x0000001011107825 */ /* 0x000fc600078e0024 */
[----:B------:R-:W-:-:S03]  /*0660*/  IADD3 R25, R4, R21, RZ ;  /* 0x0000001504197210 */ /* 0x000fc60007ffe0ff */
[----:B------:R-:W4:Y:S02]  /*0670*/  LDG.E.128 R16, desc[UR36][R16.64] ;  /* 0x0000002410107981 */ /* 0x000f24000c1e1d00 */
[----:B------:R-:W-:-:S04]  /*0680*/  IMAD.IADD R29, R4, 0x1, R25 ;  /* 0x00000001041d7824 */ /* 0x000fc800078e0219 */
[----:B------:R-:W-:Y:S02]  /*0690*/  IMAD.IADD R33, R4, 0x1, R29 ;  /* 0x0000000104217824 */ /* 0x000fe400078e021d */
[----:B------:R-:W-:-:S03]  /*06a0*/  IMAD.WIDE.U32 R20, R21, 0x10, R36 ;  /* 0x0000001015147825 */ /* 0x000fc600078e0024 */
[----:B------:R-:W-:Y:S01]  /*06b0*/  IADD3 R23, R4, R33, RZ ;  /* 0x0000002104177210 */ /* 0x000fe20007ffe0ff */
[----:B------:R-:W-:-:S04]  /*06c0*/  IMAD.WIDE.U32 R24, R25, 0x10, R36 ;  /* 0x0000001019187825 */ /* 0x000fc800078e0024 */
[--C-:B------:R-:W-:Y:S02]  /*06d0*/  IMAD.WIDE.U32 R28, R29, 0x10, R36.reuse ;  /* 0x000000101d1c7825 */ /* 0x100fe400078e0024 */
[----:B------:R-:W5:Y:S02]  /*06e0*/  LDG.E.128 R24, desc[UR36][R24.64] ;  /* 0x0000002418187981 */ /* 0x000f64000c1e1d00 */
[--C-:B------:R-:W-:Y:S02]  /*06f0*/  IMAD.WIDE.U32 R32, R33, 0x10, R36.reuse ;  /* 0x0000001021207825 */ /* 0x100fe400078e0024 */
[----:B------:R-:W5:Y:S02]  /*0700*/  LDG.E.128 R28, desc[UR36][R28.64] ;  /* 0x000000241c1c7981 */ /* 0x000f64000c1e1d00 */
[----:B------:R-:W-:Y:S02]  /*0710*/  IMAD.WIDE.U32 R36, R23, 0x10, R36 ;  /* 0x0000001017247825 */ /* 0x000fe400078e0024 */
[----:B------:R-:W5:Y:S04]  /*0720*/  LDG.E.128 R20, desc[UR36][R20.64] ;  /* 0x0000002414147981 */ /* 0x000f68000c1e1d00 */
[----:B------:R-:W5:Y:S04]  /*0730*/  LDG.E.128 R32, desc[UR36][R32.64] ;  /* 0x0000002420207981 */ /* 0x000f68000c1e1d00 */
[----:B------:R-:W5:Y:S01]  /*0740*/  LDG.E.128 R36, desc[UR36][R36.64] ;  /* 0x0000002424247981 */ /* 0x000f62000c1e1d00 */
[----:B------:R-:W-:-:S05]  /*0750*/  LEA.HI.SX32 R53, R51, R54, 0x1c ;  /* 0x0000003633357211 */ /* 0x000fca00078fe2ff */
[----:B------:R-:W-:Y:S02]  /*0760*/  IMAD.IADD R55, R4, 0x1, R53 ;  /* 0x0000000104377824 */ /* 0x000fe400078e0235 */
[----:B-1----:R-:W-:-:S04]  /*0770*/  IMAD.WIDE.U32 R48, R53, 0x10, R46 ;  /* 0x0000001035307825 */ /* 0x002fc800078e002e */
[----:B------:R-:W-:-:S04]  /*0780*/  IMAD.WIDE.U32 R52, R55, 0x10, R46 ;  /* 0x0000001037347825 */ /* 0x000fc800078e002e */
[----:B------:R-:W-:-:S05]  /*0790*/  IMAD.IADD R55, R4, 0x1, R55 ;  /* 0x0000000104377824 */ /* 0x000fca00078e0237 */
[----:B------:R-:W-:Y:S01]  /*07a0*/  IADD3 R59, R4, R55, RZ ;  /* 0x00000037043b7210 */ /* 0x000fe20007ffe0ff */
[----:B------:R-:W-:-:S04]  /*07b0*/  IMAD.WIDE.U32 R56, R55, 0x10, R46 ;  /* 0x0000001037387825 */ /* 0x000fc800078e002e */
[----:B------:R-:W-:-:S04]  /*07c0*/  IMAD.IADD R61, R4, 0x1, R59 ;  /* 0x00000001043d7824 */ /* 0x000fc800078e023b */
[----:B------:R-:W-:-:S05]  /*07d0*/  IMAD.IADD R55, R4, 0x1, R61 ;  /* 0x0000000104377824 */ /* 0x000fca00078e023d */
[----:B------:R-:W-:-:S05]  /*07e0*/  IADD3 R58, R4, R55, RZ ;  /* 0x00000037043a7210 */ /* 0x000fca0007ffe0ff */
[----:B------:R-:W-:Y:S02]  /*07f0*/  IMAD.IADD R60, R4, 0x1, R58 ;  /* 0x00000001043c7824 */ /* 0x000fe400078e023a */
[----:B------:R-:W-:-:S05]  /*0800*/  IMAD.IADD R54, R40, 0x1, R54 ;  /* 0x0000000128367824 */ /* 0x000fca00078e0236 */
[----:B------:R-:W-:Y:S01]  /*0810*/  ISETP.GE.AND P0, PT, R54, R43, PT ;  /* 0x0000002b3600720c */ /* 0x000fe20003f06270 */
[----:B--2---:R0:W-:Y:S04]  /*0820*/  STG.E.128 desc[UR36][R48.64], R8 ;  /* 0x0000000830007986 */ /* 0x0041e8000c101d24 */
[----:B---3--:R1:W-:Y:S04]  /*0830*/  STG.E.128 desc[UR36][R52.64], R12 ;  /* 0x0000000c34007986 */ /* 0x0083e8000c101d24 */
[----:B----4-:R2:W-:Y:S01]  /*0840*/  STG.E.128 desc[UR36][R56.64], R16 ;  /* 0x0000001038007986 */ /* 0x0105e2000c101d24 */
[----:B0-----:R-:W-:-:S04]  /*0850*/  IMAD.WIDE.U32 R48, R59, 0x10, R46 ;  /* 0x000000103b307825 */ /* 0x001fc800078e002e */
[----:B------:R-:W-:-:S04]  /*0860*/  IMAD.WIDE.U32 R8, R61, 0x10, R46 ;  /* 0x000000103d087825 */ /* 0x000fc800078e002e */
[----:B------:R-:W-:-:S04]  /*0870*/  IMAD.WIDE.U32 R10, R55, 0x10, R46 ;  /* 0x00000010370a7825 */ /* 0x000fc800078e002e */
[----:B-1----:R-:W-:-:S04]  /*0880*/  IMAD.WIDE.U32 R12, R58, 0x10, R46 ;  /* 0x000000103a0c7825 */ /* 0x002fc800078e002e */
[----:B------:R-:W-:Y:S01]  /*0890*/  IMAD.WIDE.U32 R46, R60, 0x10, R46 ;  /* 0x000000103c2e7825 */ /* 0x000fe200078e002e */
[----:B-----5:R2:W-:Y:S04]  /*08a0*/  STG.E.128 desc[UR36][R48.64], R20 ;  /* 0x0000001430007986 */ /* 0x0205e8000c101d24 */
[----:B------:R2:W-:Y:S04]  /*08b0*/  STG.E.128 desc[UR36][R8.64], R24 ;  /* 0x0000001808007986 */ /* 0x0005e8000c101d24 */
[----:B------:R2:W-:Y:S04]  /*08c0*/  STG.E.128 desc[UR36][R10.64], R28 ;  /* 0x0000001c0a007986 */ /* 0x0005e8000c101d24 */
[----:B------:R2:W-:Y:S04]  /*08d0*/  STG.E.128 desc[UR36][R12.64], R32 ;  /* 0x000000200c007986 */ /* 0x0005e8000c101d24 */
[----:B------:R2:W-:Y:S01]  /*08e0*/  STG.E.128 desc[UR36][R46.64], R36 ;  /* 0x000000242e007986 */ /* 0x0005e2000c101d24 */
[----:B------:R-:W-:Y:S05]  /*08f0*/  @!P0 BRA `(.L_x_290) ;  /* 0xfffffffc002c8947 */ /* 0x000fea000383ffff */
.L_x_289:
[----:B------:R-:W-:Y:S05]  /*0900*/  BSYNC B1 ;  /* 0x0000000000017941 */ /* 0x000fea0003800000 */
.L_x_288:
[----:B------:R-:W-:Y:S05]  /*0910*/  @P1 BRA `(.L_x_287) ;  /* 0x0000000000301947 */ /* 0x000fea0003800000 */
[----:B------:R-:W-:-:S07]  /*0920*/  MOV R15, R43 ;  /* 0x0000002b000f7202 */ /* 0x000fce0000000f00 */
.L_x_291:
[----:B0-2---:R-:W0:Y:S01]  /*0930*/  LDC.64 R8, c[0x0][0x220] ;  /* 0x00008800ff087b82 */ /* 0x005e220000000a00 */
[----:B------:R-:W-:-:S07]  /*0940*/  LEA.HI.SX32 R11, R50, R15, 0x1c ;  /* 0x0000000f320b7211 */ /* 0x000fce00078fe2ff */
[----:B------:R-:W1:Y:S01]  /*0950*/  LDC.64 R12, c[0x0][0x228] ;  /* 0x00008a00ff0c7b82 */ /* 0x000e620000000a00 */
[----:B0-----:R-:W-:-:S06]  /*0960*/  IMAD.WIDE R8, R11, 0x10, R8 ;  /* 0x000000100b087825 */ /* 0x001fcc00078e0208 */
[----:B------:R-:W2:Y:S01]  /*0970*/  LDG.E.128 R8, desc[UR36][R8.64] ;  /* 0x0000002408087981 */ /* 0x000ea2000c1e1d00 */
[----:B------:R-:W-:Y:S01]  /*0980*/  LEA.HI.SX32 R17, R51, R15, 0x1c ;  /* 0x0000000f33117211 */ /* 0x000fe200078fe2ff */
[----:B------:R-:W-:-:S04]  /*0990*/  IMAD R15, R2, UR40, R15 ;  /* 0x00000028020f7c24 */ /* 0x000fc8000f8e020f */
[----:B-1----:R-:W-:Y:S01]  /*09a0*/  IMAD.WIDE R12, R17, 0x10, R12 ;  /* 0x00000010110c7825 */ /* 0x002fe200078e020c */
[----:B------:R-:W-:-:S04]  /*09b0*/  ISETP.GE.AND P0, PT, R15, R44, PT ;  /* 0x0000002c0f00720c */ /* 0x000fc80003f06270 */
[----:B--2---:R0:W-:Y:S09]  /*09c0*/  STG.E.128 desc[UR36][R12.64], R8 ;  /* 0x000000080c007986 */ /* 0x0041f2000c101d24 */
[----:B------:R-:W-:Y:S05]  /*09d0*/  @!P0 BRA `(.L_x_291) ;  /* 0xfffffffc00d48947 */ /* 0x000fea000383ffff */
.L_x_287:
[----:B------:R-:W-:Y:S01]  /*09e0*/  ISETP.NE.AND P0, PT, R0, RZ, PT ;  /* 0x000000ff0000720c */ /* 0x000fe20003f05270 */
[----:B------:R-:W-:Y:S05]  /*09f0*/  WARPSYNC.ALL ;  /* 0x0000000000007948 */ /* 0x000fea0003800000 */
[----:B------:R-:W-:Y:S07]  /*0a00*/  BAR.SYNC.DEFER_BLOCKING 0x0 ;  /* 0x0000000000007b1d */ /* 0x000fee0000010000 */
[----:B------:R-:W-:Y:S05]  /*0a10*/  @P0 BRA `(.L_x_292) ;  /* 0x0000000000500947 */ /* 0x000fea0003800000 */
[----:B0-2---:R-:W0:Y:S01]  /*0a20*/  LDC.64 R8, c[0x0][0x218] ;  /* 0x00008600ff087b82 */ /* 0x005e220000000a00 */
[----:B------:R-:W-:Y:S01]  /*0a30*/  IMAD.MOV.U32 R11, RZ, RZ, 0x1 ;  /* 0x00000001ff0b7424 */ /* 0x000fe200078e00ff */
[----:B------:R-:W-:Y:S01]  /*0a40*/  @!PT LDS RZ, [RZ] ;  /* 0x00000000fffff984 */ /* 0x000fe20000000800 */
[----:B------:R-:W-:Y:S01]  /*0a50*/  @!PT LDS RZ, [RZ] ;  /* 0x00000000fffff984 */ /* 0x000fe20000000800 */
[----:B------:R-:W-:Y:S01]  /*0a60*/  @!PT LDS RZ, [RZ] ;  /* 0x00000000fffff984 */ /* 0x000fe20000000800 */
[----:B------:R-:W-:Y:S01]  /*0a70*/  @!PT LDS RZ, [RZ] ;  /* 0x00000000fffff984 */ /* 0x000fe20000000800 */
[----:B------:R1:W-:Y:S06]  /*0a80*/  MEMBAR.ALL.CTA ;  /* 0x0000000000007992 */ /* 0x0003ec0000008000 */
[----:B-1----:R-:W-:Y:S06]  /*0a90*/  MEMBAR.SC.SYS ;  /* 0x0000000000007992 */ /* 0x002fec0000003000 */
[----:B------:R-:W-:-:S00]  /*0aa0*/  ERRBAR ;  /* 0x00000000000079ab */ /* 0x000fc00000000000 */
[----:B------:R-:W-:Y:S06]  /*0ab0*/  CGAERRBAR ;  /* 0x00000000000075ab */ /* 0x000fec0000000000 */
[----:B------:R-:W-:Y:S04]  /*0ac0*/  CCTL.IVALL ;  /* 0x00000000ff00798f */ /* 0x000fe80002000000 */
[----:B0-----:R1:W5:Y:S01]  /*0ad0*/  ATOMG.E.ADD.STRONG.SYS PT, RZ, desc[UR36][R8.64], R11 ;  /* 0x0000000b08ff79a8 */ /* 0x00136200081f41e4 */
[----:B------:R-:W-:Y:S05]  /*0ae0*/  BRA `(.L_x_292) ;  /* 0x00000000001c7947 */ /* 0x000fea0003800000 */
.L_x_286:
[----:B------:R-:W0:Y:S01]  /*0af0*/  S2R R10, SR_LANEID ;  /* 0x00000000000a7919 */ /* 0x000e220000000000 */
[----:B------:R-:W1:Y:S01]  /*0b00*/  LDC.64 R8, c[0x0][0x218] ;  /* 0x00008600ff087b82 */ /* 0x000e620000000a00 */
[----:B------:R-:W-:Y:S02]  /*0b10*/  VOTEU.ANY UR4, UPT, PT ;  /* 0x0000000000047886 */ /* 0x000fe400038e0100 */
[----:B------:R-:W-:Y:S02]  /*0b20*/  UFLO.U32 UR5, UR4 ;  /* 0x00000004000572bd */ /* 0x000fe400080e0000 */
[----:B------:R-:W1:Y:S04]  /*0b30*/  POPC R11, UR4 ;  /* 0x00000004000b7d09 */ /* 0x000e680008000000 */
[----:B0-----:R-:W-:-:S13]  /*0b40*/  ISETP.EQ.U32.AND P0, PT, R10, UR5, PT ;  /* 0x000000050a007c0c */ /* 0x001fda000bf02070 */
[----:B-1----:R0:W5:Y:S02]  /*0b50*/  @P0 ATOMG.E.ADD.STRONG.SYS PT, RZ, desc[UR36][R8.64], R11 ;  /* 0x0000000b08ff09a8 */ /* 0x00216400081f41e4 */
.L_x_292:
[----:B------:R-:W-:Y:S05]  /*0b60*/  BSYNC B0 ;  /* 0x0000000000007941 */ /* 0x000fea0003800000 */
.L_x_285:
[----:B------:R-:W-:Y:S01]  /*0b70*/  LOP3.LUT P0, RZ, R0, R3, RZ, 0xfc, !PT ;  /* 0x0000000300ff7212 */ /* 0x000fe2000780fcff */
[----:B------:R-:W-:-:S12]  /*0b80*/  BSSY B6, `(.L_x_293) ;  /* 0x0000030000067945 */ /* 0x000fd80003800000 */
[----:B------:R-:W-:Y:S05]  /*0b90*/  @P0 BRA `(.L_x_294) ;  /* 0x0000000000b80947 */ /* 0x000fea0003800000 */
[----:B012---:R-:W0:Y:S01]  /*0ba0*/  LDC.64 R8, c[0x0][0x240] ;  /* 0x00009000ff087b82 */ /* 0x007e220000000a00 */
[----:B------:R-:W-:Y:S01]  /*0bb0*/  ULDC UR4, c[0x0][0x250] ;  /* 0x0000940000047ab9 */ /* 0x000fe20000000800 */
[----:B0-----:R-:W2:Y:S02]  /*0bc0*/  LDG.E R17, desc[UR36][R8.64] ;  /* 0x0000002408117981 */ /* 0x001ea4000c1e1900 */
[----:B--2---:R-:W-:-:S05]  /*0bd0*/  VIADD R17, R17, UR4 ;  /* 0x0000000411117c36 */ /* 0x004fca0008000000 */
[----:B------:R0:W-:Y:S01]  /*0be0*/  STG.E desc[UR36][R8.64], R17 ;  /* 0x0000001108007986 */ /* 0x0001e2000c101924 */
[----:B------:R-:W-:Y:S01]  /*0bf0*/  CS2R R10, SR_CLOCKLO ;  /* 0x00000000000a7805 */ /* 0x000fe20000015000 */
[----:B0-----:R-:W0:Y:S06]  /*0c00*/  LDC.64 R8, c[0x0][0x248] ;  /* 0x00009200ff087b82 */ /* 0x001e2c0000000a00 */
.L_x_295:
[----:B0-----:R-:W2:Y:S01]  /*0c10*/  LDG.E.STRONG.SYS R12, desc[UR36][R8.64] ;  /* 0x00000024080c7981 */ /* 0x001ea2000c1f5900 */
[----:B------:R-:W-:Y:S05]  /*0c20*/  YIELD ;  /* 0x0000000000007946 */ /* 0x000fea0003800000 */
[----:B--2---:R-:W-:-:S04]  /*0c30*/  IADD3 R12, -R17, R12, RZ ;  /* 0x0000000c110c7210 */ /* 0x004fc80007ffe1ff */
[----:B------:R-:W-:-:S13]  /*0c40*/  ISETP.GE.AND P1, PT, R12, RZ, PT ;  /* 0x000000ff0c00720c */ /* 0x000fda0003f26270 */
[----:B------:R-:W-:Y:S05]  /*0c50*/  @P1 BRA `(.L_x_294) ;  /* 0x0000000000881947 */ /* 0x000fea0003800000 */
[----:B------:R-:W-:-:S06]  /*0c60*/  CS2R R12, SR_CLOCKLO ;  /* 0x00000000000c7805 */ /* 0x000fcc0000015000 */
[----:B------:R-:W-:-:S05]  /*0c70*/  IADD3 R14, P1, -R10, R12, RZ ;  /* 0x0000000c0a0e7210 */ /* 0x000fca0007f3e1ff */
[----:B------:R-:W-:Y:S01]  /*0c80*/  IMAD.X R12, R13, 0x1, ~R11, P1 ;  /* 0x000000010d0c7824 */ /* 0x000fe200008e0e0b */
[----:B------:R-:W-:-:S04]  /*0c90*/  ISETP.GT.U32.AND P1, PT, R14, UR38, PT ;  /* 0x000000260e007c0c */ /* 0x000fc8000bf24070 */
[----:B------:R-:W-:-:S13]  /*0ca0*/  ISETP.GT.U32.AND.EX P1, PT, R12, UR39, PT, P1 ;  /* 0x000000270c007c0c */ /* 0x000fda000bf24110 */
[----:B------:R-:W-:Y:S05]  /*0cb0*/  @!P1 BRA `(.L_x_295) ;  /* 0xfffffffc00d49947 */ /* 0x000fea000383ffff */
[----:B------:R-:W0:Y:S01]  /*0cc0*/  LDC.64 R2, c[0x0][0x248] ;  /* 0x00009200ff027b82 */ /* 0x000e220000000a00 */
[----:B------:R-:W-:-:S07]  /*0cd0*/  ULDC.64 UR4, c[0x4][0x260] ;  /* 0x0100980000047ab9 */ /* 0x000fce0000000a00 */
[----:B------:R-:W1:Y:S08]  /*0ce0*/  LDC.64 R4, c[0x0][0x278] ;  /* 0x00009e00ff047b82 */ /* 0x000e700000000a00 */
[----:B------:R-:W2:Y:S01]  /*0cf0*/  LDC R13, c[0x0][0x234] ;  /* 0x00008d00ff0d7b82 */ /* 0x000ea20000000800 */
[----:B0-----:R0:W3:Y:S07]  /*0d00*/  LDG.E.STRONG.SYS R0, desc[UR36][R2.64] ;  /* 0x0000002402007981 */ /* 0x0010ee000c1f5900 */
[----:B------:R-:W4:Y:S01]  /*0d10*/  LDC R14, c[0x0][0x238] ;  /* 0x00008e00ff0e7b82 */ /* 0x000f220000000800 */
[----:B------:R-:W-:Y:S01]  /*0d20*/  UIADD3 UR4, UP0, UR4, 0x4c, URZ ;  /* 0x0000004c04047890 */ /* 0x000fe2000ff1e03f */
[----:B------:R-:W-:-:S03]  /*0d30*/  IMAD.MOV.U32 R12, RZ, RZ, 0x8cf ;  /* 0x000008cfff0c7424 */ /* 0x000fc600078e00ff */
[----:B------:R-:W-:Y:S02]  /*0d40*/  UIADD3.X UR5, URZ, UR5, URZ, UP0, !UPT ;  /* 0x000000053f057290 */ /* 0x000fe400087fe43f */
[----:B------:R-:W-:Y:S01]  /*0d50*/  IMAD.U32 R8, RZ, RZ, UR4 ;  /* 0x00000004ff087e24 */ /* 0x000fe2000f8e00ff */
[----:B------:R-:W4:Y:S01]  /*0d60*/  LDC.64 R10, c[0x4][0x20] ;  /* 0x01000800ff0a7b82 */ /* 0x000f220000000a00 */
[----:B0-----:R-:W-:Y:S01]  /*0d70*/  MOV R2, 0x2a8 ;  /* 0x000002a800027802 */ /* 0x001fe20000000f00 */
[----:B-1----:R-:W-:Y:S01]  /*0d80*/  IMAD.MOV.U32 R16, RZ, RZ, R5 ;  /* 0x000000ffff107224 */ /* 0x002fe200078e0005 */
[----:B------:R-:W-:Y:S01]  /*0d90*/  MOV R9, UR5 ;  /* 0x0000000500097c02 */ /* 0x000fe20008000f00 */
[----:B------:R-:W-:Y:S01]  /*0da0*/  ULDC.64 UR4, c[0x4][0x2a0] ;  /* 0x0100a80000047ab9 */ /* 0x000fe20000000a00 */
[----:B------:R-:W-:Y:S01]  /*0db0*/  MOV R15, R4 ;  /* 0x00000004000f7202 */ /* 0x000fe20000000f00 */
[----:B------:R-:W-:Y:S01]  /*0dc0*/  IMAD.U32 R4, RZ, RZ, UR4 ;  /* 0x00000004ff047e24 */ /* 0x000fe2000f8e00ff */
[----:B--2---:R0:W-:Y:S01]  /*0dd0*/  STL.64 [R1+0x10], R12 ;  /* 0x0000100c01007387 */ /* 0x0041e20000100a00 */
[----:B------:R-:W1:Y:S01]  /*0de0*/  LDC.64 R2, c[0x4][R2] ;  /* 0x0100000002027b82 */ /* 0x000e620000000a00 */
[----:B------:R-:W-:-:S02]  /*0df0*/  IMAD.U32 R5, RZ, RZ, UR5 ;  /* 0x00000005ff057e24 */ /* 0x000fc4000f8e00ff */
[----:B------:R0:W-:Y:S04]  /*0e00*/  STL.64 [R1], R8 ;  /* 0x0000000801007387 */ /* 0x0001e80000100a00 */
[----:B------:R0:W-:Y:S04]  /*0e10*/  STL.64 [R1+0x20], R16 ;  /* 0x0000201001007387 */ /* 0x0001e80000100a00 */
[----:B----4-:R0:W-:Y:S04]  /*0e20*/  STL.64 [R1+0x18], R14 ;  /* 0x0000180e01007387 */ /* 0x0101e80000100a00 */
[----:B------:R0:W-:Y:S04]  /*0e30*/  STL.64 [R1+0x8], R10 ;  /* 0x0000080a01007387 */ /* 0x0001e80000100a00 */
[----:B-1-3--:R0:W-:Y:S02]  /*0e40*/  STL [R1+0x28], R0 ;  /* 0x0000280001007387 */ /* 0x00a1e40000100800 */
[----:B------:R-:W-:-:S07]  /*0e50*/  LEPC R20, `(.L_x_296) ;  /* 0x000000001014794e */ /* 0x000fce0000000000 */
[----:B0----5:R-:W-:Y:S05]  /*0e60*/  CALL.ABS.NOINC R2 ;  /* 0x0000000002007343 */ /* 0x021fea0003c00000 */
.L_x_296:
[----:B------:R-:W-:Y:S05]  /*0e70*/  EXIT ;  /* 0x000000000000794d */ /* 0x000fea0003800000 */
.L_x_294:
[----:B------:R-:W-:Y:S05]  /*0e80*/  BSYNC B6 ;  /* 0x0000000000067941 */ /* 0x000fea0003800000 */
.L_x_293:
[----:B0-2---:R-:W0:Y:S01]  /*0e90*/  LDC.64 R12, c[0x0][0x258] ;  /* 0x00009600ff0c7b82 */ /* 0x005e220000000a00 */
[----:B------:R-:W-:Y:S01]  /*0ea0*/  BSSY B0, `(.L_x_297) ;  /* 0x0000011000007945 */ /* 0x000fe20003800000 */
[----:B0-----:R-:W-:-:S04]  /*0eb0*/  ISETP.EQ.U32.AND P1, PT, R12, RZ, PT ;  /* 0x000000ff0c00720c */ /* 0x001fc80003f22070 */
[----:B------:R-:W-:Y:S02]  /*0ec0*/  ISETP.EQ.OR.EX P0, PT, R13, RZ, P0, P1 ;  /* 0x000000ff0d00720c */ /* 0x000fe40000702710 */
[----:B------:R-:W-:-:S11]  /*0ed0*/  ISETP.NE.AND P1, PT, R0, RZ, PT ;  /* 0x000000ff0000720c */ /* 0x000fd60003f25270 */
[----:B------:R-:W-:Y:S05]  /*0ee0*/  @P0 BRA `(.L_x_298) ;  /* 0x0000000000300947 */ /* 0x000fea0003800000 */
[----:B-1----:R-:W0:Y:S02]  /*0ef0*/  LDC.64 R8, c[0x0][0x258] ;  /* 0x00009600ff087b82 */ /* 0x002e240000000a00 */
[----:B0-----:R-:W-:-:S05]  /*0f00*/  IMAD.WIDE R8, R45, 0x4, R8 ;  /* 0x000000042d087825 */ /* 0x001fca00078e0208 */
[----:B------:R0:W-:Y:S01]  /*0f10*/  STG.E desc[UR36][R8.64], RZ ;  /* 0x000000ff08007986 */ /* 0x0001e2000c101924 */
        /* <DEDUP_REMOVED lines=8> */
[----:B------:R-:W-:Y:S01]  /*0fa0*/  CCTL.IVALL ;  /* 0x00000000ff00798f */ /* 0x000fe20002000000 */
.L_x_298:
[----:B------:R-:W-:Y:S05]  /*0fb0*/  BSYNC B0 ;  /* 0x0000000000007941 */ /* 0x000fea0003800000 */
.L_x_297:
[----:B------:R-:W-:Y:S05]  /*0fc0*/  @P1 BRA `(.L_x_299) ;  /* 0x0000000000341947 */ /* 0x000fea0003800000 */
[----:B------:R-:W2:Y:S01]  /*0fd0*/  LDC R10, c[0x0][0x260] ;  /* 0x00009800ff0a7b82 */ /* 0x000ea20000000800 */
[----:B01----:R-:W-:Y:S02]  /*0fe0*/  SHF.R.S32.HI R8, RZ, 0x1f, R41 ;  /* 0x0000001fff087819 */ /* 0x003fe40000011429 */
[----:B------:R-:W-:Y:S02]  /*0ff0*/  IADD3 R11, R2, -0x1, RZ ;  /* 0xffffffff020b7810 */ /* 0x000fe40007ffe0ff */
[----:B--2---:R-:W-:-:S04]  /*1000*/  IADD3 R9, P0, R41, R10, RZ ;  /* 0x0000000a29097210 */ /* 0x004fc80007f1e0ff */
[----:B------:R-:W-:Y:S02]  /*1010*/  LEA.HI.X.SX32 R10, R10, R8, 0x1, P0 ;  /* 0x000000080a0a7211 */ /* 0x000fe400000f0eff */
[----:B------:R-:W-:-:S04]  /*1020*/  LEA R8, P0, R9, R12, 0x2 ;  /* 0x0000000c09087211 */ /* 0x000fc800078010ff */
[----:B------:R-:W-:-:S05]  /*1030*/  LEA.HI.X R9, R9, R13, R10, 0x2, P0 ;  /* 0x0000000d09097211 */ /* 0x000fca00000f140a */
[----:B------:R0:W5:Y:S04]  /*1040*/  ATOMG.E.INC.STRONG.GPU PT, RZ, desc[UR36][R8.64], R11 ;  /* 0x0000000b08ff79a8 */ /* 0x00016800099ee1e4 */
.L_x_300:
[----:B0-----:R-:W-:Y:S01]  /*1050*/  CS2R R10, SRZ ;  /* 0x00000000000a7805 */ /* 0x001fe2000001ff00 */
[----:B------:R-:W-:Y:S05]  /*1060*/  YIELD ;  /* 0x0000000000007946 */ /* 0x000fea0003800000 */
[----:B------:R-:W2:Y:S02]  /*1070*/  ATOMG.E.CAS.STRONG.GPU PT, R10, [R8], R10, R11 ;  /* 0x0000000a080a73a9 */ /* 0x000ea400001ee10b */
[----:B--2---:R-:W-:-:S13]  /*1080*/  ISETP.NE.AND P0, PT, R10, RZ, PT ;  /* 0x000000ff0a00720c */ /* 0x004fda0003f05270 */
[----:B------:R-:W-:Y:S05]  /*1090*/  @P0 BRA `(.L_x_300) ;  /* 0xfffffffc00ec0947 */ /* 0x000fea000383ffff */
.L_x_299:
[----:B------:R-:W-:Y:S05]  /*10a0*/  WARPSYNC.ALL ;  /* 0x0000000000007948 */ /* 0x000fea0003800000 */
[----:B------:R-:W-:Y:S01]  /*10b0*/  ULDC UR4, c[0x0][0x260] ;  /* 0x0000980000047ab9 */ /* 0x000fe20000000800 */
[----:B------:R-:W-:Y:S01]  /*10c0*/  VIADD R41, R41, 0x1 ;  /* 0x0000000129297836 */ /* 0x000fe20000000000 */
[----:B------:R-:W-:Y:S01]  /*10d0*/  UIADD3 UR4, UR4, -0x1, URZ ;  /* 0xffffffff04047890 */ /* 0x000fe2000fffe03f */
[----:B------:R-:W-:Y:S05]  /*10e0*/  BAR.SYNC.DEFER_BLOCKING 0x0 ;  /* 0x0000000000007b1d */ /* 0x000fea0000010000 */
[----:B------:R-:W-:-:S13]  /*10f0*/  ISETP.GE.AND P0, PT, R41, UR4, PT ;  /* 0x0000000429007c0c */ /* 0x000fda000bf06270 */
[----:B------:R-:W-:Y:S05]  /*1100*/  @!P0 BRA `(.L_x_301) ;  /* 0xfffffff0001c8947 */ /* 0x000fea000383ffff */
[----:B------:R-:W-:Y:S05]  /*1110*/  EXIT ;  /* 0x000000000000794d */ /* 0x000fea0003800000 */
.L_x_302:
        /* <DEDUP_REMOVED lines=14> */
.L_x_950:


//--------------------- .text._Z32kuserbuffers_pushsendrecv_atomicPiS_P4int4S1_iiiS_S_iPvmiiS_S_ --------------------------
	.section	.text._Z32kuserbuffers_pushsendrecv_atomicPiS_P4int4S1_iiiS_S_iPvmiiS_S_,"ax",@progbits
	.align	128
        .global         _Z32kuserbuffers_pushsendrecv_atomicPiS_P4int4S1_iiiS_S_iPvmiiS_S_
        .type           _Z32kuserbuffers_pushsendrecv_atomicPiS_P4int4S1_iiiS_S_iPvmiiS_S_,@function
        .size           _Z32kuserbuffers_pushsendrecv_atomicPiS_P4int4S1_iiiS_S_iPvmiiS_S_,(.L_x_951 - _Z32kuserbuffers_pushsendrecv_atomicPiS_P4int4S1_iiiS_S_iPvmiiS_S_)
        .other          _Z32kuserbuffers_pushsendrecv_atomicPiS_P4int4S1_iiiS_S_iPvmiiS_S_,@"STO_CUDA_ENTRY STV_DEFAULT"
_Z32kuserbuffers_pushsendrecv_atomicPiS_P4int4S1_iiiS_S_iPvmiiS_S_:
.text._Z32kuserbuffers_pushsendrecv_atomicPiS_P4int4S1_iiiS_S_iPvmiiS_S_:
[----:B------:R-:W0:Y:S01]  /*0000*/  LDC R1, c[0x0][0x28] ;  /* 0x00000a00ff017b82 */ /* 0x000e220000000800 */
[----:B------:R-:W-:Y:S01]  /*0010*/  ULDC UR6, c[0x0][0x230] ;  /* 0x00008c0000067ab9 */ /* 0x000fe20000000800 */
[----:B0-----:R-:W-:Y:S01]  /*0020*/  VIADD R1, R1, 0xffffffd0 ;  /* 0xffffffd001017836 */ /* 0x001fe20000000000 */
[----:B------:R-:W-:Y:S01]  /*0030*/  ISETP.NE.AND P0, PT, RZ, UR6, PT ;  /* 0x00000006ff007c0c */ /* 0x000fe2000bf05270 */
[----:B------:R-:W-:Y:S01]  /*0040*/  ULDC UR4, c[0x0][0x20] ;  /* 0x0000080000047ab9 */ /* 0x000fe20000000800 */
[----:B------:R-:W-:Y:S02]  /*0050*/  ULDC.64 UR36, c[0x0][0x208] ;  /* 0x0000820000247ab9 */ /* 0x000fe40000000a00 */
[----:B------:R-:W-:Y:S01]  /*0060*/  IADD3 R2, P1, R1, UR4, RZ ;  /* 0x0000000401027c10 */ /* 0x000fe2000ff3e0ff */
[----:B------:R-:W-:-:S04]  /*0070*/  ULDC UR4, c[0x0][0x24] ;  /* 0x0000090000047ab9 */ /* 0x000fc80000000800 */
[----:B------:R-:W-:-:S04]  /*0080*/  IMAD.X R16, RZ, RZ, UR4, P1 ;  /* 0x00000004ff107e24 */ /* 0x000fc800088e06ff */
[----:B------:R-:W-:Y:S05]  /*0090*/  @!P0 BRA `(.L_x_303) ;  /* 0x0000000400688947 */ /* 0x000fea0003800000 */
[----:B------:R-:W0:Y:S01]  /*00a0*/  S2R R0, SR_TID.X ;  /* 0x0000000000007919 */ /* 0x000e220000002100 */
[----:B------:R-:W0:Y:S01]  /*00b0*/  S2UR UR4, SR_CTAID.X ;  /* 0x00000000000479c3 */ /* 0x000e220000002500 */
[----:B------:R-:W-:Y:S07]  /*00c0*/  BSSY B0, `(.L_x_304) ;  /* 0x0000046000007945 */ /* 0x000fee0003800000 */
[----:B------:R-:W0:Y:S01]  /*00d0*/  LDC R3, c[0x0][RZ] ;  /* 0x00000000ff037b82 */ /* 0x000e220000000800 */
[----:B------:R-:W-:Y:S01]  /*00e0*/  ULDC UR5, c[0x0][0xc] ;  /* 0x0000030000057ab9 */ /* 0x000fe20000000800 */
[----:B0-----:R-:W-:-:S02]  /*00f0*/  IMAD R45, R3, UR4, R0 ;  /* 0x00000004032d7c24 */ /* 0x001fc4000f8e0200 */
[----:B------:R-:W-:-:S03]  /*0100*/  IMAD R3, R3, UR5, RZ ;  /* 0x0000000503037c24 */ /* 0x000fc6000f8e02ff */
[C---:B------:R-:W-:Y:S02]  /*0110*/  ISETP.GE.AND P0, PT, R45.reuse, UR6, PT ;  /* 0x000000062d007c0c */ /* 0x040fe4000bf06270 */
[----:B------:R-:W-:Y:S02]  /*0120*/  IADD3 R4, -R45, UR6, RZ ;  /* 0x000000062d047c10 */ /* 0x000fe4000fffe1ff */
[----:B------:R-:W-:-:S04]  /*0130*/  LEA R5, -R3, RZ, 0x3 ;  /* 0x000000ff03057211 */ /* 0x000fc800078e19ff */
[----:B------:R-:W-:-:S05]  /*0140*/  LOP3.LUT R4, R4, R5, RZ, 0xc0, !PT ;  /* 0x0000000504047212 */ /* 0x000fca00078ec0ff */
[----:B------:R-:W-:Y:S05]  /*0150*/  @P0 BRA `(.L_x_305) ;  /* 0x0000000000f00947 */ /* 0x000fea0003800000 */
[----:B------:R-:W-:Y:S01]  /*0160*/  ISETP.GE.AND P0, PT, R4, 0x1, PT ;  /* 0x000000010400780c */ /* 0x000fe20003f06270 */
[----:B------:R-:W-:Y:S01]  /*0170*/  BSSY B1, `(.L_x_306) ;  /* 0x000002f000017945 */ /* 0x000fe20003800000 */
[----:B------:R-:W-:-:S11]  /*0180*/  IMAD.IADD R40, R45, 0x1, R4 ;  /* 0x000000012d287824 */ /* 0x000fd600078e0204 */
[----:B------:R-:W-:Y:S05]  /*0190*/  @!P0 BRA `(.L_x_307) ;  /* 0x0000000000b08947 */ /* 0x000fea0003800000 */
.L_x_308:
[C---:B0-----:R-:W-:Y:S01]  /*01a0*/  IMAD.IADD R43, R3.reuse, 0x1, R45 ;  /* 0x00000001032b7824 */ /* 0x041fe200078e022d */
[----:B------:R-:W0:Y:S04]  /*01b0*/  LDC.64 R36, c[0x0][0x220] ;  /* 0x00008800ff247b82 */ /* 0x000e280000000a00 */
[----:B------:R-:W-:-:S04]  /*01c0*/  IADD3 R42, R3, R43, RZ ;  /* 0x0000002b032a7210 */ /* 0x000fc80007ffe0ff */
[----:B------:R-:W1:Y:S01]  /*01d0*/  LDC.64 R18, c[0x0][0x228] ;  /* 0x00008a00ff127b82 */ /* 0x000e620000000a00 */
[----:B------:R-:W-:-:S04]  /*01e0*/  IMAD.IADD R46, R3, 0x1, R42 ;  /* 0x00000001032e7824 */ /* 0x000fc800078e022a */
[----:B------:R-:W-:-:S05]  /*01f0*/  IMAD.IADD R17, R3, 0x1, R46 ;  /* 0x0000000103117824 */ /* 0x000fca00078e022e */
[----:B------:R-:W-:-:S05]  /*0200*/  IADD3 R41, R3, R17, RZ ;  /* 0x0000001103297210 */ /* 0x000fca0007ffe0ff */
[----:B------:R-:W-:Y:S02]  /*0210*/  IMAD.IADD R44, R3, 0x1, R41 ;  /* 0x00000001032c7824 */ /* 0x000fe400078e0229 */
[----:B0-----:R-:W-:-:S04]  /*0220*/  IMAD.WIDE.U32 R4, R45, 0x10, R36 ;  /* 0x000000102d047825 */ /* 0x001fc800078e0024 */
[--C-:B------:R-:W-:Y:S02]  /*0230*/  IMAD.WIDE.U32 R8, R43, 0x10, R36.reuse ;  /* 0x000000102b087825 */ /* 0x100fe400078e0024 */
[----:B------:R-:W2:Y:S02]  /*0240*/  LDG.E.128 R4, desc[UR36][R4.64] ;  /* 0x0000002404047981 */ /* 0x000ea4000c1e1d00 */
[--C-:B------:R-:W-:Y:S02]  /*0250*/  IMAD.WIDE.U32 R12, R42, 0x10, R36.reuse ;  /* 0x000000102a0c7825 */ /* 0x100fe400078e0024 */
[----:B------:R-:W3:Y:S02]  /*0260*/  LDG.E.128 R8, desc[UR36][R8.64] ;  /* 0x0000002408087981 */ /* 0x000ee4000c1e1d00 */
[----:B------:R-:W-:Y:S02]  /*0270*/  IMAD.WIDE.U32 R20, R46, 0x10, R36 ;  /* 0x000000102e147825 */ /* 0x000fe400078e0024 */
[----:B------:R-:W4:Y:S02]  /*0280*/  LDG.E.128 R12, desc[UR36][R12.64] ;  /* 0x000000240c0c7981 */ /* 0x000f24000c1e1d00 */
[----:B------:R-:W-:-:S02]  /*0290*/  IMAD.IADD R47, R3, 0x1, R44 ;  /* 0x00000001032f7824 */ /* 0x000fc400078e022c */
[--C-:B------:R-:W-:Y:S01]  /*02a0*/  IMAD.WIDE.U32 R24, R17, 0x10, R36.reuse ;  /* 0x0000001011187825 */ /* 0x100fe200078e0024 */
[----:B------:R-:W5:Y:S03]  /*02b0*/  LDG.E.128 R20, desc[UR36][R20.64] ;  /* 0x0000002414147981 */ /* 0x000f66000c1e1d00 */
[--C-:B------:R-:W-:Y:S02]  /*02c0*/  IMAD.WIDE.U32 R28, R41, 0x10, R36.reuse ;  /* 0x00000010291c7825 */ /* 0x100fe400078e0024 */
[----:B------:R-:W5:Y:S02]  /*02d0*/  LDG.E.128 R24, desc[UR36][R24.64] ;  /* 0x0000002418187981 */ /* 0x000f64000c1e1d00 */
[--C-:B------:R-:W-:Y:S02]  /*02e0*/  IMAD.WIDE.U32 R32, R44, 0x10, R36.reuse ;  /* 0x000000102c207825 */ /* 0x100fe400078e0024 */
[----:B------:R-:W5:Y:S02]  /*02f0*/  LDG.E.128 R28, desc[UR36][R28.64] ;  /* 0x000000241c1c7981 */ /* 0x000f64000c1e1d00 */
[----:B------:R-:W-:-:S02]  /*0300*/  IMAD.WIDE.U32 R36, R47, 0x10, R36 ;  /* 0x000000102f247825 */ /* 0x000fc400078e0024 */
[----:B------:R-:W5:Y:S04]  /*0310*/  LDG.E.128 R32, desc[UR36][R32.64] ;  /* 0x0000002420207981 */ /* 0x000f68000c1e1d00 */
[----:B------:R-:W5:Y:S01]  /*0320*/  LDG.E.128 R36, desc[UR36][R36.64] ;  /* 0x0000002424247981 */ /* 0x000f62000c1e1d00 */
[----:B-1----:R-:W-:-:S04]  /*0330*/  IMAD.WIDE.U32 R48, R45, 0x10, R18 ;  /* 0x000000102d307825 */ /* 0x002fc800078e0012 */
[----:B------:R-:W-:-:S04]  /*0340*/  IMAD.WIDE.U32 R50, R43, 0x10, R18 ;  /* 0x000000102b327825 */ /* 0x000fc800078e0012 */
[----:B------:R-:W-:-:S04]  /*0350*/  IMAD.WIDE.U32 R52, R42, 0x10, R18 ;  /* 0x000000102a347825 */ /* 0x000fc800078e0012 */
[----:B------:R-:W-:-:S04]  /*0360*/  IMAD.WIDE.U32 R42, R46, 0x10, R18 ;  /* 0x000000102e2a7825 */ /* 0x000fc800078e0012 */
[----:B------:R-:W-:-:S04]  /*0370*/  IMAD.WIDE.U32 R54, R17, 0x10, R18 ;  /* 0x0000001011367825 */ /* 0x000fc800078e0012 */
[----:B------:R-:W-:-:S04]  /*0380*/  IMAD.WIDE.U32 R56, R41, 0x10, R18 ;  /* 0x0000001029387825 */ /* 0x000fc800078e0012 */
[----:B------:R-:W-:-:S04]  /*0390*/  IMAD.WIDE.U32 R58, R44, 0x10, R18 ;  /* 0x000000102c3a7825 */ /* 0x000fc800078e0012 */
[----:B------:R-:W-:Y:S01]  /*03a0*/  IMAD.WIDE.U32 R18, R47, 0x10, R18 ;  /* 0x000000102f127825 */ /* 0x000fe200078e0012 */
[----:B------:R-:W-:-:S04]  /*03b0*/  IADD3 R45, R3, R47, RZ ;  /* 0x0000002f032d7210 */ /* 0x000fc80007ffe0ff */
[----:B------:R-:W-:Y:S01]  /*03c0*/  ISETP.GE.AND P0, PT, R45, R40, PT ;  /* 0x000000282d00720c */ /* 0x000fe20003f06270 */
[----:B--2---:R0:W-:Y:S04]  /*03d0*/  STG.E.128 desc[UR36][R48.64], R4 ;  /* 0x0000000430007986 */ /* 0x0041e8000c101d24 */
[----:B---3--:R0:W-:Y:S04]  /*03e0*/  STG.E.128 desc[UR36][R50.64], R8 ;  /* 0x0000000832007986 */ /* 0x0081e8000c101d24 */
[----:B----4-:R0:W-:Y:S04]  /*03f0*/  STG.E.128 desc[UR36][R52.64], R12 ;  /* 0x0000000c34007986 */ /* 0x0101e8000c101d24 */
[----:B-----5:R0:W-:Y:S04]  /*0400*/  STG.E.128 desc[UR36][R42.64], R20 ;  /* 0x000000142a007986 */ /* 0x0201e8000c101d24 */
[----:B------:R0:W-:Y:S04]  /*0410*/  STG.E.128 desc[UR36][R54.64], R24 ;  /* 0x0000001836007986 */ /* 0x0001e8000c101d24 */
[----:B------:R0:W-:Y:S04]  /*0420*/  STG.E.128 desc[UR36][R56.64], R28 ;  /* 0x0000001c38007986 */ /* 0x0001e8000c101d24 */
[----:B------:R0:W-:Y:S04]  /*0430*/  STG.E.128 desc[UR36][R58.64], R32 ;  /* 0x000000203a007986 */ /* 0x0001e8000c101d24 */
[----:B------:R0:W-:Y:S01]  /*0440*/  STG.E.128 desc[UR36][R18.64], R36 ;  /* 0x0000002412007986 */ /* 0x0001e2000c101d24 */
[----:B------:R-:W-:Y:S05]  /*0450*/  @!P0 BRA `(.L_x_308) ;  /* 0xfffffffc00508947 */ /* 0x000fea000383ffff */
.L_x_307:
[----:B------:R-:W-:Y:S05]  /*0460*/  BSYNC B1 ;  /* 0x0000000000017941 */ /* 0x000fea0003800000 */
.L_x_306:
[----:B0-----:R-:W0:Y:S01]  /*0470*/  LDC.64 R10, c[0x0][0x220] ;  /* 0x00008800ff0a7b82 */ /* 0x001e220000000a00 */
[----:B------:R-:W-:-:S07]  /*0480*/  ISETP.GE.AND P0, PT, R40, UR6, PT ;  /* 0x0000000628007c0c */ /* 0x000fce000bf06270 */
[----:B------:R-:W1:Y:S06]  /*0490*/  LDC.64 R8, c[0x0][0x228] ;  /* 0x00008a00ff087b82 */ /* 0x000e6c0000000a00 */
[----:B------:R-:W-:Y:S05]  /*04a0*/  @P0 BRA `(.L_x_305) ;  /* 0x00000000001c0947 */ /* 0x000fea0003800000 */
.L_x_309:
[----:B0-----:R-:W-:-:S05]  /*04b0*/  IMAD.WIDE R6, R40, 0x10, R10 ;  /* 0x0000001028067825 */ /* 0x001fca00078e020a */
[----:B--2---:R-:W2:Y:S01]  /*04c0*/  LDG.E.128 R12, desc[UR36][R6.64] ;  /* 0x00000024060c7981 */ /* 0x004ea2000c1e1d00 */
[----:B-1----:R-:W-:-:S04]  /*04d0*/  IMAD.WIDE R4, R40, 0x10, R8 ;  /* 0x0000001028047825 */ /* 0x002fc800078e0208 */
[----:B------:R-:W-:-:S05]  /*04e0*/  IMAD.IADD R40, R3, 0x1, R40 ;  /* 0x0000000103287824 */ /* 0x000fca00078e0228 */
[----:B------:R-:W-:Y:S01]  /*04f0*/  ISETP.GE.AND P0, PT, R40, UR6, PT ;  /* 0x0000000628007c0c */ /* 0x000fe2000bf06270 */
[----:B--2---:R2:W-:-:S12]  /*0500*/  STG.E.128 desc[UR36][R4.64], R12 ;  /* 0x0000000c04007986 */ /* 0x0045d8000c101d24 */
[----:B------:R-:W-:Y:S05]  /*0510*/  @!P0 BRA `(.L_x_309) ;  /* 0xfffffffc00e48947 */ /* 0x000fea000383ffff */
.L_x_305:
[----:B------:R-:W-:Y:S05]  /*0520*/  BSYNC B0 ;  /* 0x0000000000007941 */ /* 0x000fea0003800000 */
.L_x_304:
[----:B------:R-:W-:Y:S01]  /*0530*/  BAR.SYNC.DEFER_BLOCKING 0x0 ;  /* 0x0000000000007b1d */ /* 0x000fe20000010000 */
[----:B------:R-:W-:-:S13]  /*0540*/  ISETP.NE.AND P0, PT, R0, RZ, PT ;  /* 0x000000ff0000720c */ /* 0x000fda0003f05270 */
[----:B------:R-:W-:Y:S05]  /*0550*/  @P0 EXIT ;  /* 0x000000000000094d */ /* 0x000fea0003800000 */
[----:B--2---:R-:W2:Y:S01]  /*0560*/  LDC.64 R4, c[0x0][0x218] ;  /* 0x00008600ff047b82 */ /* 0x004ea20000000a00 */
[----:B------:R-:W-:Y:S01]  /*0570*/  IMAD.MOV.U32 R3, RZ, RZ, 0x1 ;  /* 0x00000001ff037424 */ /* 0x000fe200078e00ff */
[----:B------:R-:W-:Y:S01]  /*0580*/  @!PT LDS RZ, [RZ] ;  /* 0x00000000fffff984 */ /* 0x000fe20000000800 */
[----:B------:R-:W-:Y:S01]  /*0590*/  @!PT LDS RZ, [RZ] ;  /* 0x00000000fffff984 */ /* 0x000fe20000000800 */
[----:B------:R-:W-:Y:S01]  /*05a0*/  @!PT LDS RZ, [RZ] ;  /* 0x00000000fffff984 */ /* 0x000fe20000000800 */
[----:B------:R-:W-:Y:S01]  /*05b0*/  @!PT LDS RZ, [RZ] ;  /* 0x00000000fffff984 */ /* 0x000fe20000000800 */
[----:B------:R3:W-:Y:S06]  /*05c0*/  MEMBAR.ALL.CTA ;  /* 0x0000000000007992 */ /* 0x0007ec0000008000 */
[----:B---3--:R-:W-:Y:S06]  /*05d0*/  MEMBAR.SC.SYS ;  /* 0x0000000000007992 */ /* 0x008fec0000003000 */
[----:B------:R-:W-:-:S00]  /*05e0*/  ERRBAR ;  /* 0x00000000000079ab */ /* 0x000fc00000000000 */
[----:B------:R-:W-:Y:S06]  /*05f0*/  CGAERRBAR ;  /* 0x00000000000075ab */ /* 0x000fec0000000000 */
[----:B------:R-:W-:Y:S04]  /*0600*/  CCTL.IVALL ;  /* 0x00000000ff00798f */ /* 0x000fe80002000000 */
[----:B--2---:R2:W5:Y:S01]  /*0610*/  ATOMG.E.ADD.STRONG.SYS PT, RZ, desc[UR36][R4.64], R3 ;  /* 0x0000000304ff79a8 */ /* 0x00456200081f41e4 */
[----:B------:R-:W-:Y:S01]  /*0620*/  HFMA2.MMA R0, -RZ, RZ, 0, 0 ;  /* 0x00000000ff007435 */ /* 0x000fe200000001ff */
[----:B------:R-:W-:Y:S10]  /*0630*/  BRA `(.L_x_310) ;  /* 0x0000000000207947 */ /* 0x000ff40003800000 */
.L_x_303:
[----:B------:R-:W0:Y:S01]  /*0640*/  S2R R0, SR_LANEID ;  /* 0x0000000000007919 */ /* 0x000e220000000000 */
[----:B------:R-:W1:Y:S01]  /*0650*/  LDC.64 R4, c[0x0][0x218] ;  /* 0x00008600ff047b82 */ /* 0x000e620000000a00 */
[----:B------:R-:W-:Y:S02]  /*0660*/  VOTEU.ANY UR4, UPT, PT ;  /* 0x0000000000047886 */ /* 0x000fe400038e0100 */
[----:B------:R-:W-:Y:S02]  /*0670*/  UFLO.U32 UR5, UR4 ;  /* 0x00000004000572bd */ /* 0x000fe400080e0000 */
[----:B------:R-:W1:Y:S04]  /*0680*/  POPC R3, UR4 ;  /* 0x0000000400037d09 */ /* 0x000e680008000000 */
[----:B0-----:R-:W-:-:S13]  /*0690*/  ISETP.EQ.U32.AND P0, PT, R0, UR5, PT ;  /* 0x0000000500007c0c */ /* 0x001fda000bf02070 */
[----:B-1----:R0:W5:Y:S01]  /*06a0*/  @P0 ATOMG.E.ADD.STRONG.SYS PT, RZ, desc[UR36][R4.64], R3 ;  /* 0x0000000304ff09a8 */ /* 0x00216200081f41e4 */
[----:B------:R-:W1:Y:S02]  /*06b0*/  S2R R0, SR_TID.X ;  /* 0x0000000000007919 */ /* 0x000e640000002100 */
.L_x_310:
[----:B------:R-:W1:Y:S02]  /*06c0*/  S2UR UR4, SR_CTAID.X ;  /* 0x00000000000479c3 */ /* 0x000e640000002500 */
[----:B-1----:R-:W-:-:S13]  /*06d0*/  LOP3.LUT P0, RZ, R0, UR4, RZ, 0xfc, !PT ;  /* 0x0000000400ff7c12 */ /* 0x002fda000f80fcff */
[----:B------:R-:W-:Y:S05]  /*06e0*/  @P0 EXIT ;  /* 0x000000000000094d */ /* 0x000fea0003800000 */
[----:B0-2---:R-:W0:Y:S01]  /*06f0*/  LDC.64 R4, c[0x0][0x240] ;  /* 0x00009000ff047b82 */ /* 0x005e220000000a00 */
[----:B------:R-:W-:Y:S01]  /*0700*/  ULDC UR4, c[0x0][0x250] ;  /* 0x0000940000047ab9 */ /* 0x000fe20000000800 */
[----:B0-----:R-:W2:Y:S02]  /*0710*/  LDG.E R23, desc[UR36][R4.64] ;  /* 0x0000002404177981 */ /* 0x001ea4000c1e1900 */
[----:B--2---:R-:W-:-:S05]  /*0720*/  VIADD R23, R23, UR4 ;  /* 0x0000000417177c36 */ /* 0x004fca0008000000 */
[----:B------:R0:W-:Y:S01]  /*0730*/  STG.E desc[UR36][R4.64], R23 ;  /* 0x0000001704007986 */ /* 0x0001e2000c101924 */
[----:B------:R-:W-:Y:S01]  /*0740*/  CS2R R24, SR_CLOCKLO ;  /* 0x0000000000187805 */ /* 0x000fe20000015000 */
[----:B0-----:R-:W0:Y:S02]  /*0750*/  LDC.64 R4, c[0x0][0x248] ;  /* 0x00009200ff047b82 */ /* 0x001e240000000a00 */
[----:B0-----:R-:W2:Y:S02]  /*0760*/  LDG.E.STRONG.SYS R4, desc[UR36][R4.64] ;  /* 0x0000002404047981 */ /* 0x001ea4000c1f5900 */
[----:B--2---:R-:W-:-:S05]  /*0770*/  IMAD.IADD R0, R4, 0x1, -R23 ;  /* 0x0000000104007824 */ /* 0x004fca00078e0a17 */
[----:B------:R-:W-:-:S13]  /*0780*/  ISETP.GT.AND P0, PT, R0, -0x1, PT ;  /* 0xffffffff0000780c */ /* 0x000fda0003f04270 */
[----:B------:R-:W-:Y:S05]  /*0790*/  @P0 BRA `(.L_x_311) ;  /* 0x00000004001c0947 */ /* 0x000fea0003800000 */
[----:B------:R-:W0:Y:S01]  /*07a0*/  LDC.64 R4, c[0x0][0x270] ;  /* 0x00009c00ff047b82 */ /* 0x000e220000000a00 */
[----:B------:R-:W-:Y:S01]  /*07b0*/  ULDC.64 UR4, c[0x0][0x278] ;  /* 0x00009e0000047ab9 */ /* 0x000fe20000000a00 */
[----:B------:R-:W-:Y:S01]  /*07c0*/  ULDC.64 UR38, c[0x0][0x260] ;  /* 0x0000980000267ab9 */ /* 0x000fe20000000a00 */
[----:B------:R-:W-:Y:S01]  /*07d0*/  ISETP.NE.U32.AND P1, PT, RZ, UR4, PT ;  /* 0x00000004ff007c0c */ /* 0x000fe2000bf25070 */
[----:B------:R-:W-:-:S03]  /*07e0*/  ULDC.64 UR40, c[0x4][0x260] ;  /* 0x0100980000287ab9 */ /* 0x000fc60000000a00 */
[----:B------:R-:W-:Y:S02]  /*07f0*/  ISETP.NE.AND.EX P1, PT, RZ, UR5, PT, P1 ;  /* 0x00000005ff007c0c */ /* 0x000fe4000bf25310 */
[----:B0-----:R-:W-:-:S04]  /*0800*/  ISETP.NE.U32.AND P0, PT, R4, RZ, PT ;  /* 0x000000ff0400720c */ /* 0x001fc80003f05070 */
[----:B------:R-:W-:-:S04]  /*0810*/  ISETP.NE.AND.EX P0, PT, R5, RZ, P1, P0 ;  /* 0x000000ff0500720c */ /* 0x000fc80000f05300 */
[----:B------:R-:W-:-:S09]  /*0820*/  P2R R26, PR, RZ, 0x1 ;  /* 0x00000001ff1a7803 */ /* 0x000fd20000000000 */
.L_x_314:
[----:B------:R-:W-:Y:S05]  /*0830*/  YIELD ;  /* 0x0000000000007946 */ /* 0x000fea0003800000 */
[----:B------:R-:W-:-:S06]  /*0840*/  CS2R R4, SR_CLOCKLO ;  /* 0x0000000000047805 */ /* 0x000fcc0000015000 */
[----:B------:R-:W-:-:S04]  /*0850*/  IADD3 R0, P0, -R24, R4, RZ ;  /* 0x0000000418007210 */ /* 0x000fc80007f1e1ff */
[----:B------:R-:W-:Y:S02]  /*0860*/  IADD3.X R4, ~R25, R5, RZ, P0, !PT ;  /* 0x0000000519047210 */ /* 0x000fe400007fe5ff */
[----:B------:R-:W-:-:S04]  /*0870*/  ISETP.GT.U32.AND P0, PT, R0, UR38, PT ;  /* 0x0000002600007c0c */ /* 0x000fc8000bf04070 */
[----:B------:R-:W-:-:S13]  /*0880*/  ISETP.GT.U32.AND.EX P0, PT, R4, UR39, PT, P0 ;  /* 0x0000002704007c0c */ /* 0x000fda000bf04100 */
[----:B------:R-:W-:Y:S05]  /*0890*/  @!P0 BRA `(.L_x_312) ;  /* 0x0000000000c88947 */ /* 0x000fea0003800000 */
[----:B------:R-:W0:Y:S08]  /*08a0*/  LDC.64 R6, c[0x0][0x248] ;  /* 0x00009200ff067b82 */ /* 0x000e300000000a00 */
[----:B------:R-:W1:Y:S08]  /*08b0*/  LDC.64 R8, c[0x0][0x268] ;  /* 0x00009a00ff087b82 */ /* 0x000e700000000a00 */
[----:B------:R-:W2:Y:S01]  /*08c0*/  LDC R12, c[0x0][0x238] ;  /* 0x00008e00ff0c7b82 */ /* 0x000ea20000000800 */
[----:B0-----:R0:W3:Y:S07]  /*08d0*/  LDG.E.STRONG.SYS R0, desc[UR36][R6.64] ;  /* 0x0000002406007981 */ /* 0x0010ee000c1f5900 */
[----:B------:R-:W4:Y:S01]  /*08e0*/  LDC.64 R10, c[0x4][0x18] ;  /* 0x01000600ff0a7b82 */ /* 0x000f220000000a00 */
[----:B------:R-:W-:Y:S01]  /*08f0*/  UIADD3 UR4, UP0, UR40, 0x4c, URZ ;  /* 0x0000004c28047890 */ /* 0x000fe2000ff1e03f */
[----:B------:R-:W-:Y:S01]  /*0900*/  MOV R17, 0x2a8 ;  /* 0x000002a800117802 */ /* 0x000fe20000000f00 */
[----:B------:R-:W-:-:S02]  /*0910*/  IMAD.MOV.U32 R4, RZ, RZ, 0x88a ;  /* 0x0000088aff047424 */ /* 0x000fc400078e00ff */
[----:B------:R-:W-:Y:S01]  /*0920*/  UIADD3.X UR5, URZ, UR41, URZ, UP0, !UPT ;  /* 0x000000293f057290 */ /* 0x000fe200087fe43f */
[----:B-1----:R-:W-:Y:S02]  /*0930*/  IMAD.MOV.U32 R22, RZ, RZ, R9 ;  /* 0x000000ffff167224 */ /* 0x002fe400078e0009 */
[----:B------:R-:W1:Y:S01]  /*0940*/  LDC R5, c[0x0][0x234] ;  /* 0x00008d00ff057b82 */ /* 0x000e620000000800 */
[----:B------:R-:W-:Y:S01]  /*0950*/  MOV R13, R8 ;  /* 0x00000008000d7202 */ /* 0x000fe20000000f00 */
[----:B------:R-:W-:Y:S01]  /*0960*/  IMAD.U32 R18, RZ, RZ, UR4 ;  /* 0x00000004ff127e24 */ /* 0x000fe2000f8e00ff */
[----:B0-----:R-:W-:Y:S01]  /*0970*/  MOV R7, R16 ;  /* 0x0000001000077202 */ /* 0x001fe20000000f00 */
[----:B------:R-:W-:Y:S01]  /*0980*/  IMAD.U32 R19, RZ, RZ, UR5 ;  /* 0x00000005ff137e24 */ /* 0x000fe2000f8e00ff */
[----:B------:R-:W-:Y:S01]  /*0990*/  STL.64 [R1+0x20], R22 ;  /* 0x0000201601007387 */ /* 0x000fe20000100a00 */
[----:B------:R-:W-:Y:S01]  /*09a0*/  ULDC.64 UR4, c[0x4][0x290] ;  /* 0x0100a40000047ab9 */ /* 0x000fe20000000a00 */
[----:B------:R-:W-:Y:S01]  /*09b0*/  IMAD.MOV.U32 R6, RZ, RZ, R2 ;  /* 0x000000ffff067224 */ /* 0x000fe200078e0002 */
[----:B------:R0:W0:Y:S01]  /*09c0*/  LDC.64 R8, c[0x4][R17] ;  /* 0x0100000011087b82 */ /* 0x0000220000000a00 */
[----:B--2---:R-:W-:Y:S04]  /*09d0*/  STL.64 [R1+0x18], R12 ;  /* 0x0000180c01007387 */ /* 0x004fe80000100a00 */
[----:B------:R-:W-:Y:S04]  /*09e0*/  STL.64 [R1], R18 ;  /* 0x0000001201007387 */ /* 0x000fe80000100a00 */
[----:B----4-:R-:W-:Y:S04]  /*09f0*/  STL.64 [R1+0x8], R10 ;  /* 0x0000080a01007387 */ /* 0x010fe80000100a00 */
[----:B-1----:R1:W-:Y:S02]  /*0a00*/  STL.64 [R1+0x10], R4 ;  /* 0x0000100401007387 */ /* 0x0023e40000100a00 */
[----:B-1----:R-:W-:Y:S01]  /*0a10*/  MOV R4, UR4 ;  /* 0x0000000400047c02 */ /* 0x002fe20008000f00 */
[----:B------:R-:W-:Y:S01]  /*0a20*/  IMAD.U32 R5, RZ, RZ, UR5 ;  /* 0x00000005ff057e24 */ /* 0x000fe2000f8e00ff */
[----:B0--3--:R1:W-:Y:S06]  /*0a30*/  STL [R1+0x28], R0 ;  /* 0x0000280001007387 */ /* 0x0093ec0000100800 */
[----:B------:R-:W-:-:S07]  /*0a40*/  LEPC R20, `(.L_x_313) ;  /* 0x000000001014794e */ /* 0x000fce0000000000 */
[----:B-1---5:R-:W-:Y:S05]  /*0a50*/  CALL.ABS.NOINC R8 ;  /* 0x0000000008007343 */ /* 0x022fea0003c00000 */
.L_x_313:
[----:B------:R-:W-:-:S13]  /*0a60*/  ISETP.NE.AND P6, PT, R26, RZ, PT ;  /* 0x000000ff1a00720c */ /* 0x000fda0003fc5270 */
[----:B------:R-:W-:Y:S05]  /*0a70*/  @!P6 BRA `(.L_x_312) ;  /* 0x000000000050e947 */ /* 0x000fea0003800000 */
[----:B------:R-:W0:Y:S08]  /*0a80*/  LDC.64 R6, c[0x0][0x278] ;  /* 0x00009e00ff067b82 */ /* 0x000e300000000a00 */
[----:B------:R-:W1:Y:S01]  /*0a90*/  LDC.64 R4, c[0x0][0x270] ;  /* 0x00009c00ff047b82 */ /* 0x000e620000000a00 */
[----:B0-----:R-:W2:Y:S04]  /*0aa0*/  LDG.E R0, desc[UR36][R6.64] ;  /* 0x0000002406007981 */ /* 0x001ea8000c1e1900 */
[----:B-1----:R-:W2:Y:S02]  /*0ab0*/  LDG.E R9, desc[UR36][R4.64] ;  /* 0x0000002404097981 */ /* 0x002ea4000c1e1900 */
[----:B--2---:R-:W-:-:S13]  /*0ac0*/  ISETP.NE.AND P0, PT, R9, R0, PT ;  /* 0x000000000900720c */ /* 0x004fda0003f05270 */
[----:B------:R-:W-:Y:S05]  /*0ad0*/  @!P0 BRA `(.L_x_312) ;  /* 0x0000000000388947 */ /* 0x000fea0003800000 */
[----:B------:R-:W0:Y:S01]  /*0ae0*/  LDC.64 R10, c[0x4][0x18] ;  /* 0x01000600ff0a7b82 */ /* 0x000e220000000a00 */
[----:B------:R-:W-:Y:S01]  /*0af0*/  IMAD.MOV.U32 R8, RZ, RZ, 0x88f ;  /* 0x0000088fff087424 */ /* 0x000fe200078e00ff */
[----:B------:R1:W-:Y:S01]  /*0b00*/  STL.64 [R1], R18 ;  /* 0x0000001201007387 */ /* 0x0003e20000100a00 */
[----:B------:R-:W-:Y:S01]  /*0b10*/  ULDC.64 UR4, c[0x4][0x298] ;  /* 0x0100a60000047ab9 */ /* 0x000fe20000000a00 */
[----:B------:R-:W-:Y:S01]  /*0b20*/  MOV R6, R2 ;  /* 0x0000000200067202 */ /* 0x000fe20000000f00 */
[----:B------:R-:W-:Y:S01]  /*0b30*/  IMAD.U32 R5, RZ, RZ, UR5 ;  /* 0x00000005ff057e24 */ /* 0x000fe2000f8e00ff */
[----:B------:R1:W-:Y:S01]  /*0b40*/  STL [R1+0x18], R0 ;  /* 0x0000180001007387 */ /* 0x0003e20000100800 */
[----:B------:R-:W-:Y:S01]  /*0b50*/  MOV R4, UR4 ;  /* 0x0000000400047c02 */ /* 0x000fe20008000f00 */
[----:B------:R1:W2:Y:S01]  /*0b60*/  LDC.64 R12, c[0x4][R17] ;  /* 0x01000000110c7b82 */ /* 0x0002a20000000a00 */
[----:B------:R-:W-:Y:S01]  /*0b70*/  IMAD.MOV.U32 R7, RZ, RZ, R16 ;  /* 0x000000ffff077224 */ /* 0x000fe200078e0010 */
[----:B------:R1:W-:Y:S04]  /*0b80*/  STL.64 [R1+0x10], R8 ;  /* 0x0000100801007387 */ /* 0x0003e80000100a00 */
[----:B0-----:R1:W-:Y:S02]  /*0b90*/  STL.64 [R1+0x8], R10 ;  /* 0x0000080a01007387 */ /* 0x0013e40000100a00 */
[----:B------:R-:W-:-:S07]  /*0ba0*/  LEPC R20, `(.L_x_312) ;  /* 0x000000001014794e */ /* 0x000fce0000000000 */
[----:B-12---:R-:W-:Y:S05]  /*0bb0*/  CALL.ABS.NOINC R12 ;  /* 0x000000000c007343 */ /* 0x006fea0003c00000 */
.L_x_312:
[----:B------:R-:W0:Y:S02]  /*0bc0*/  LDC.64 R4, c[0x0][0x248] ;  /* 0x00009200ff047b82 */ /* 0x000e240000000a00 */
[----:B0-----:R-:W2:Y:S02]  /*0bd0*/  LDG.E.STRONG.SYS R4, desc[UR36][R4.64] ;  /* 0x0000002404047981 */ /* 0x001ea4000c1f5900 */
[----:B--2---:R-:W-:-:S04]  /*0be0*/  IADD3 R0, -R23, R4, RZ ;  /* 0x0000000417007210 */ /* 0x004fc80007ffe1ff */
[----:B------:R-:W-:-:S13]  /*0bf0*/  ISETP.GE.AND P0, PT, R0, RZ, PT ;  /* 0x000000ff0000720c */ /* 0x000fda0003f06270 */
[----:B------:R-:W-:Y:S05]  /*0c00*/  @!P0 BRA `(.L_x_314) ;  /* 0xfffffffc00088947 */ /* 0x000fea000383ffff */
.L_x_311:
[----:B------:R-:W-:Y:S02]  /*0c10*/  ULDC.64 UR4, c[0x0][0x258] ;  /* 0x0000960000047ab9 */ /* 0x000fe40000000a00 */
[----:B------:R-:W-:-:S04]  /*0c20*/  ISETP.NE.U32.AND P0, PT, RZ, UR4, PT ;  /* 0x00000004ff007c0c */ /* 0x000fc8000bf05070 */
[----:B------:R-:W-:-:S13]  /*0c30*/  ISETP.NE.AND.EX P0, PT, RZ, UR5, PT, P0 ;  /* 0x00000005ff007c0c */ /* 0x000fda000bf05300 */
[----:B------:R-:W-:Y:S05]  /*0c40*/  @!P0 EXIT ;  /* 0x000000000000894d */ /* 0x000fea0003800000 */
[----:B------:R-:W0:Y:S02]  /*0c50*/  LDC.64 R2, c[0x0][0x258] ;  /* 0x00009600ff027b82 */ /* 0x000e240000000a00 */
[----:B0-----:R-:W-:Y:S01]  /*0c60*/  STG.E desc[UR36][R2.64], RZ ;  /* 0x000000ff02007986 */ /* 0x001fe2000c101924 */
[----:B------:R-:W-:Y:S01]  /*0c70*/  @!PT LDS RZ, [RZ] ;  /* 0x00000000fffff984 */ /* 0x000fe20000000800 */
[----:B------:R-:W-:Y:S01]  /*0c80*/  @!PT LDS RZ, [RZ] ;  /* 0x00000000fffff984 */ /* 0x000fe20000000800 */
[----:B------:R-:W-:Y:S01]  /*0c90*/  @!PT LDS RZ, [RZ] ;  /* 0x00000000fffff984 */ /* 0x000fe20000000800 */
[----:B------:R-:W-:Y:S01]  /*0ca0*/  @!PT LDS RZ, [RZ] ;  /* 0x00000000fffff984 */ /* 0x000fe20000000800 */
[----:B------:R0:W-:Y:S06]  /*0cb0*/  MEMBAR.ALL.CTA ;  /* 0x0000000000007992 */ /* 0x0001ec0000008000 */
[----:B0-----:R-:W-:Y:S06]  /*0cc0*/  MEMBAR.SC.GPU ;  /* 0x0000000000007992 */ /* 0x001fec0000002000 */
[----:B------:R-:W-:-:S00]  /*0cd0*/  ERRBAR ;  /* 0x00000000000079ab */ /* 0x000fc00000000000 */
[----:B------:R-:W-:Y:S06]  /*0ce0*/  CGAERRBAR ;  /* 0x00000000000075ab */ /* 0x000fec0000000000 */
[----:B------:R-:W-:Y:S01]  /*0cf0*/  CCTL.IVALL ;  /* 0x00000000ff00798f */ /* 0x000fe20002000000 */
[----:B------:R-:W-:Y:S05]  /*0d00*/  EXIT ;  /* 0x000000000000794d */ /* 0x000fea0003800000 */
.L_x_315:
        /* <DEDUP_REMOVED lines=15> */
.L_x_951:


//--------------------- .text._Z25kuserbuffers_pushsendrecvPiS_P4int4S1_iiiS_S_imiiS_S_ --------------------------
	.section	.text._Z25kuserbuffers_pushsendrecvPiS_P4int4S1_iiiS_S_imiiS_S_,"ax",@progbits
	.align	128
        .global         _Z25kuserbuffers_pushsendrecvPiS_P4int4S1_iiiS_S_imiiS_S_
        .type           _Z25kuserbuffers_pushsendrecvPiS_P4int4S1_iiiS_S_imiiS_S_,@function
        .size           _Z25kuserbuffers_pushsendrecvPiS_P4int4S1_iiiS_S_imiiS_S_,(.L_x_952 - _Z25kuserbuffers_pushsendrecvPiS_P4int4S1_iiiS_S_imiiS_S_)
        .other          _Z25kuserbuffers_pushsendrecvPiS_P4int4S1_iiiS_S_imiiS_S_,@"STO_CUDA_ENTRY STV_DEFAULT"
_Z25kuserbuffers_pushsendrecvPiS_P4int4S1_iiiS_S_imiiS_S_:
.text._Z25kuserbuffers_pushsendrecvPiS_P4int4S1_iiiS_S_imiiS_S_:
        /* <DEDUP_REMOVED lines=26> */
.L_x_321:
        /* <DEDUP_REMOVED lines=44> */
.L_x_320:
[----:B------:R-:W-:Y:S05]  /*0460*/  BSYNC B1 ;  /* 0x0000000000017941 */ /* 0x000fea0003800000 */
.L_x_319:
[----:B0-----:R-:W0:Y:S01]  /*0470*/  LDC.64 R10, c[0x0][0x220] ;  /* 0x00008800ff0a7b82 */ /* 0x001e220000000a00 */
[----:B------:R-:W-:-:S07]  /*0480*/  ISETP.GE.AND P0, PT, R40, UR6, PT ;  /* 0x0000000628007c0c */ /* 0x000fce000bf06270 */
[----:B------:R-:W1:Y:S06]  /*0490*/  LDC.64 R8, c[0x0][0x228] ;  /* 0x00008a00ff087b82 */ /* 0x000e6c0000000a00 */
[----:B------:R-:W-:Y:S05]  /*04a0*/  @P0 BRA `(.L_x_318) ;  /* 0x00000000001c0947 */ /* 0x000fea0003800000 */
.L_x_322:
[----:B0-----:R-:W-:-:S05]  /*04b0*/  IMAD.WIDE R6, R40, 0x10, R10 ;  /* 0x0000001028067825 */ /* 0x001fca00078e020a */
[----:B--2---:R-:W2:Y:S01]  /*04c0*/  LDG.E.128 R12, desc[UR36][R6.64] ;  /* 0x00000024060c7981 */ /* 0x004ea2000c1e1d00 */
[----:B-1----:R-:W-:-:S04]  /*04d0*/  IMAD.WIDE R4, R40, 0x10, R8 ;  /* 0x0000001028047825 */ /* 0x002fc800078e0208 */
[----:B------:R-:W-:-:S05]  /*04e0*/  IMAD.IADD R40, R3, 0x1, R40 ;  /* 0x0000000103287824 */ /* 0x000fca00078e0228 */
[----:B------:R-:W-:Y:S01]  /*04f0*/  ISETP.GE.AND P0, PT, R40, UR6, PT ;  /* 0x0000000628007c0c */ /* 0x000fe2000bf06270 */
[----:B--2---:R2:W-:-:S12]  /*0500*/  STG.E.128 desc[UR36][R4.64], R12 ;  /* 0x0000000c04007986 */ /* 0x0045d8000c101d24 */
[----:B------:R-:W-:Y:S05]  /*0510*/  @!P0 BRA `(.L_x_322) ;  /* 0xfffffffc00e48947 */ /* 0x000fea000383ffff */
.L_x_318:
[----:B------:R-:W-:Y:S05]  /*0520*/  BSYNC B0 ;  /* 0x0000000000007941 */ /* 0x000fea0003800000 */
.L_x_317:
[----:B------:R-:W-:Y:S01]  /*0530*/  BAR.SYNC.DEFER_BLOCKING 0x0 ;  /* 0x0000000000007b1d */ /* 0x000fe20000010000 */
[----:B------:R-:W-:-:S13]  /*0540*/  ISETP.NE.AND P0, PT, R0, RZ, PT ;  /* 0x000000ff0000720c */ /* 0x000fda0003f05270 */
[----:B------:R-:W-:Y:S05]  /*0550*/  @P0 EXIT ;  /* 0x000000000000094d */ /* 0x000fea0003800000 */
[----:B--2---:R-:W2:Y:S01]  /*0560*/  LDC.64 R4, c[0x0][0x218] ;  /* 0x00008600ff047b82 */ /* 0x004ea20000000a00 */
[----:B------:R-:W-:Y:S01]  /*0570*/  HFMA2.MMA R3, -RZ, RZ, 0, 5.9604644775390625e-08 ;  /* 0x00000001ff037435 */ /* 0x000fe200000001ff */
        /* <DEDUP_REMOVED lines=10> */
[----:B------:R-:W-:Y:S01]  /*0620*/  IMAD.MOV.U32 R0, RZ, RZ, RZ ;  /* 0x000000ffff007224 */ /* 0x000fe200078e00ff */
[----:B------:R-:W-:Y:S06]  /*0630*/  BRA `(.L_x_323) ;  /* 0x0000000000207947 */ /* 0x000fec0003800000 */
.L_x_316:
        /* <DEDUP_REMOVED lines=8> */
.L_x_323:
[----:B------:R-:W1:Y:S02]  /*06c0*/  S2UR UR4, SR_CTAID.X ;  /* 0x00000000000479c3 */ /* 0x000e640000002500 */
[----:B-1----:R-:W-:-:S13]  /*06d0*/  LOP3.LUT P0, RZ, R0, UR4, RZ, 0xfc, !PT ;  /* 0x0000000400ff7c12 */ /* 0x002fda000f80fcff */
[----:B------:R-:W-:Y:S05]  /*06e0*/  @P0 EXIT ;  /* 0x000000000000094d */ /* 0x000fea0003800000 */
[----:B0-2---:R-:W0:Y:S01]  /*06f0*/  LDC.64 R4, c[0x0][0x240] ;  /* 0x00009000ff047b82 */ /* 0x005e220000000a00 */
[----:B------:R-:W-:Y:S01]  /*0700*/  ULDC UR4, c[0x0][0x250] ;  /* 0x0000940000047ab9 */ /* 0x000fe20000000800 */
[----:B0-----:R-:W2:Y:S06]  /*0710*/  LDG.E R7, desc[UR36][R4.64] ;  /* 0x0000002404077981 */ /* 0x001eac000c1e1900 */
[----:B------:R-:W0:Y:S01]  /*0720*/  LDC.64 R8, c[0x0][0x248] ;  /* 0x00009200ff087b82 */ /* 0x000e220000000a00 */
[----:B--2---:R-:W-:-:S05]  /*0730*/  IADD3 R7, R7, UR4, RZ ;  /* 0x0000000407077c10 */ /* 0x004fca000fffe0ff */
[----:B------:R1:W-:Y:S04]  /*0740*/  STG.E desc[UR36][R4.64], R7 ;  /* 0x0000000704007986 */ /* 0x0003e8000c101924 */
[----:B0-----:R-:W2:Y:S02]  /*0750*/  LDG.E.STRONG.SYS R0, desc[UR36][R8.64] ;  /* 0x0000002408007981 */ /* 0x001ea4000c1f5900 */
[----:B--2---:R-:W-:-:S13]  /*0760*/  ISETP.GE.AND P0, PT, R0, R7, PT ;  /* 0x000000070000720c */ /* 0x004fda0003f06270 */
[----:B-1----:R-:W-:Y:S05]  /*0770*/  @P0 EXIT ;  /* 0x000000000000094d */ /* 0x002fea0003800000 */
[----:B------:R-:W-:Y:S01]  /*0780*/  CS2R R4, SR_CLOCKLO ;  /* 0x0000000000047805 */ /* 0x000fe20000015000 */
[----:B------:R-:W-:-:S06]  /*0790*/  ULDC.64 UR4, c[0x0][0x258] ;  /* 0x0000960000047ab9 */ /* 0x000fcc0000000a00 */
.L_x_324:
[----:B------:R-:W2:Y:S02]  /*07a0*/  LDG.E.STRONG.SYS R0, desc[UR36][R8.64] ;  /* 0x0000002408007981 */ /* 0x000ea4000c1f5900 */
[----:B--2---:R-:W-:-:S05]  /*07b0*/  IMAD.IADD R0, R0, 0x1, -R7 ;  /* 0x0000000100007824 */ /* 0x004fca00078e0a07 */
[----:B------:R-:W-:-:S13]  /*07c0*/  ISETP.GT.AND P0, PT, R0, -0x1, PT ;  /* 0xffffffff0000780c */ /* 0x000fda0003f04270 */
[----:B------:R-:W-:Y:S05]  /*07d0*/  @P0 EXIT ;  /* 0x000000000000094d */ /* 0x000fea0003800000 */
[----:B------:R-:W-:-:S06]  /*07e0*/  CS2R R10, SR_CLOCKLO ;  /* 0x00000000000a7805 */ /* 0x000fcc0000015000 */
[----:B------:R-:W-:-:S04]  /*07f0*/  IADD3 R0, P0, -R4, R10, RZ ;  /* 0x0000000a04007210 */ /* 0x000fc80007f1e1ff */
[----:B------:R-:W-:Y:S02]  /*0800*/  IADD3.X R10, ~R5, R11, RZ, P0, !PT ;  /* 0x0000000b050a7210 */ /* 0x000fe400007fe5ff */
        /* <DEDUP_REMOVED lines=15> */
[----:B------:R-:W-:Y:S02]  /*0900*/  MOV R18, UR4 ;  /* 0x0000000400127c02 */ /* 0x000fe40008000f00 */
[----:B------:R-:W-:Y:S01]  /*0910*/  IMAD.U32 R19, RZ, RZ, UR5 ;  /* 0x00000005ff137e24 */ /* 0x000fe2000f8e00ff */
[----:B------:R-:W-:Y:S01]  /*0920*/  MOV R6, R15 ;  /* 0x0000000f00067202 */ /* 0x000fe20000000f00 */
[----:B------:R-:W-:Y:S01]  /*0930*/  ULDC.64 UR4, c[0x4][0x288] ;  /* 0x0100a20000047ab9 */ /* 0x000fe20000000a00 */
[----:B--2---:R-:W-:Y:S02]  /*0940*/  STL.64 [R1+0x18], R12 ;  /* 0x0000180c01007387 */ /* 0x004fe40000100a00 */
[----:B0-----:R0:W2:Y:S02]  /*0950*/  LDC.64 R8, c[0x4][R17] ;  /* 0x0100000011087b82 */ /* 0x0010a40000000a00 */
[----:B------:R-:W-:Y:S04]  /*0960*/  STL.64 [R1], R18 ;  /* 0x0000001201007387 */ /* 0x000fe80000100a00 */
[----:B------:R0:W-:Y:S04]  /*0970*/  STL.64 [R1+0x20], R6 ;  /* 0x0000200601007387 */ /* 0x0001e80000100a00 */
[----:B----4-:R-:W-:Y:S04]  /*0980*/  STL.64 [R1+0x8], R10 ;  /* 0x0000080a01007387 */ /* 0x010fe80000100a00 */
[----:B-1----:R1:W-:Y:S01]  /*0990*/  STL.64 [R1+0x10], R4 ;  /* 0x0000100401007387 */ /* 0x0023e20000100a00 */
[----:B0-----:R-:W-:Y:S01]  /*09a0*/  MOV R6, R2 ;  /* 0x0000000200067202 */ /* 0x001fe20000000f00 */
[----:B------:R-:W-:Y:S01]  /*09b0*/  IMAD.MOV.U32 R7, RZ, RZ, R16 ;  /* 0x000000ffff077224 */ /* 0x000fe200078e0010 */
[----:B-1----:R-:W-:Y:S01]  /*09c0*/  MOV R4, UR4 ;  /* 0x0000000400047c02 */ /* 0x002fe20008000f00 */
[----:B------:R-:W-:Y:S01]  /*09d0*/  IMAD.U32 R5, RZ, RZ, UR5 ;  /* 0x00000005ff057e24 */ /* 0x000fe2000f8e00ff */
[----:B--23--:R0:W-:Y:S06]  /*09e0*/  STL [R1+0x28], R0 ;  /* 0x0000280001007387 */ /* 0x00c1ec0000100800 */
[----:B------:R-:W-:-:S07]  /*09f0*/  LEPC R20, `(.L_x_325) ;  /* 0x000000001014794e */ /* 0x000fce0000000000 */
[----:B0----5:R-:W-:Y:S05]  /*0a00*/  CALL.ABS.NOINC R8 ;  /* 0x0000000008007343 */ /* 0x021fea0003c00000 */
.L_x_325:
[----:B------:R-:W0:Y:S01]  /*0a10*/  LDC.64 R4, c[0x0][0x268] ;  /* 0x00009a00ff047b82 */ /* 0x000e220000000a00 */
[----:B------:R-:W-:Y:S02]  /*0a20*/  ULDC.64 UR4, c[0x0][0x270] ;  /* 0x00009c0000047ab9 */ /* 0x000fe40000000a00 */
[----:B------:R-:W-:-:S04]  /*0a30*/  ISETP.NE.U32.AND P1, PT, RZ, UR4, PT ;  /* 0x00000004ff007c0c */ /* 0x000fc8000bf25070 */
[----:B------:R-:W-:Y:S02]  /*0a40*/  ISETP.NE.AND.EX P1, PT, RZ, UR5, PT, P1 ;  /* 0x00000005ff007c0c */ /* 0x000fe4000bf25310 */
[----:B0-----:R-:W-:-:S04]  /*0a50*/  ISETP.EQ.U32.AND P0, PT, R4, RZ, PT ;  /* 0x000000ff0400720c */ /* 0x001fc80003f02070 */
[----:B------:R-:W-:-:S13]  /*0a60*/  ISETP.EQ.OR.EX P0, PT, R5, RZ, !P1, P0 ;  /* 0x000000ff0500720c */ /* 0x000fda0004f02700 */
[----:B------:R-:W-:Y:S05]  /*0a70*/  @P0 EXIT ;  /* 0x000000000000094d */ /* 0x000fea0003800000 */
[----:B------:R-:W0:Y:S08]  /*0a80*/  LDC.64 R4, c[0x0][0x270] ;  /* 0x00009c00ff047b82 */ /* 0x000e300000000a00 */
[----:B------:R-:W1:Y:S01]  /*0a90*/  LDC.64 R6, c[0x0][0x268] ;  /* 0x00009a00ff067b82 */ /* 0x000e620000000a00 */
[----:B0-----:R-:W2:Y:S04]  /*0aa0*/  LDG.E R0, desc[UR36][R4.64] ;  /* 0x0000002404007981 */ /* 0x001ea8000c1e1900 */
[----:B-1----:R-:W2:Y:S02]  /*0ab0*/  LDG.E R9, desc[UR36][R6.64] ;  /* 0x0000002406097981 */ /* 0x002ea4000c1e1900 */
[----:B--2---:R-:W-:-:S13]  /*0ac0*/  ISETP.NE.AND P0, PT, R9, R0, PT ;  /* 0x000000000900720c */ /* 0x004fda0003f05270 */
[----:B------:R-:W-:Y:S05]  /*0ad0*/  @!P0 EXIT ;  /* 0x000000000000894d */ /* 0x000fea0003800000 */
[----:B------:R-:W0:Y:S01]  /*0ae0*/  LDC.64 R10, c[0x4][0x10] ;  /* 0x01000400ff0a7b82 */ /* 0x000e220000000a00 */
[----:B------:R-:W-:Y:S01]  /*0af0*/  HFMA2.MMA R8, -RZ, RZ, 0, 0.0001323223114013671875 ;  /* 0x00000856ff087435 */ /* 0x000fe200000001ff */
[----:B------:R1:W-:Y:S01]  /*0b00*/  STL.64 [R1], R18 ;  /* 0x0000001201007387 */ /* 0x0003e20000100a00 */
[----:B------:R-:W-:Y:S01]  /*0b10*/  ULDC.64 UR4, c[0x4][0x280] ;  /* 0x0100a00000047ab9 */ /* 0x000fe20000000a00 */
[----:B------:R-:W-:Y:S01]  /*0b20*/  IMAD.MOV.U32 R6, RZ, RZ, R2 ;  /* 0x000000ffff067224 */ /* 0x000fe200078e0002 */
[----:B------:R-:W-:Y:S01]  /*0b30*/  MOV R5, UR5 ;  /* 0x0000000500057c02 */ /* 0x000fe20008000f00 */
[----:B------:R1:W-:Y:S01]  /*0b40*/  STL [R1+0x18], R0 ;  /* 0x0000180001007387 */ /* 0x0003e20000100800 */
[----:B------:R-:W-:Y:S01]  /*0b50*/  IMAD.U32 R4, RZ, RZ, UR4 ;  /* 0x00000004ff047e24 */ /* 0x000fe2000f8e00ff */
[----:B------:R1:W2:Y:S01]  /*0b60*/  LDC.64 R12, c[0x4][R17] ;  /* 0x01000000110c7b82 */ /* 0x0002a20000000a00 */
[----:B------:R-:W-:Y:S01]  /*0b70*/  MOV R7, R16 ;  /* 0x0000001000077202 */ /* 0x000fe20000000f00 */
[----:B------:R1:W-:Y:S04]  /*0b80*/  STL.64 [R1+0x10], R8 ;  /* 0x0000100801007387 */ /* 0x0003e80000100a00 */
[----:B0-----:R1:W-:Y:S02]  /*0b90*/  STL.64 [R1+0x8], R10 ;  /* 0x0000080a01007387 */ /* 0x0013e40000100a00 */
[----:B------:R-:W-:-:S07]  /*0ba0*/  LEPC R20, `(.L_x_326) ;  /* 0x000000001014794e */ /* 0x000fce0000000000 */
[----:B-12---:R-:W-:Y:S05]  /*0bb0*/  CALL.ABS.NOINC R12 ;  /* 0x000000000c007343 */ /* 0x006fea0003c00000 */
.L_x_326:
[----:B------:R-:W-:Y:S05]  /*0bc0*/  EXIT ;  /* 0x000000000000794d */ /* 0x000fea0003800000 */
.L_x_327:
        /* <DEDUP_REMOVED lines=11> */
.L_x_952:


//--------------------- .text._Z21kuserbuffers_pushrecviiiiPiS_imS_S_ --------------------------
	.section	.text._Z21kuserbuffers_pushrecviiiiPiS_imS_S_,"ax",@progbits
	.align	128
        .global         _Z21kuserbuffers_pushrecviiiiPiS_imS_S_
        .type           _Z21kuserbuffers_pushrecviiiiPiS_imS_S_,@function
        .size           _Z21kuserbuffers_pushrecviiiiPiS_imS_S_,(.L_x_953 - _Z21kuserbuffers_pushrecviiiiPiS_imS_S_)
        .other          _Z21kuserbuffers_pushrecviiiiPiS_imS_S_,@"STO_CUDA_ENTRY STV_DEFAULT"
_Z21kuserbuffers_pushrecviiiiPiS_imS_S_:
.text._Z21kuserbuffers_pushrecviiiiPiS_imS_S_:
[----:B------:R-:W0:Y:S08]  /*0000*/  LDC R1, c[0x0][0x28] ;  /* 0x00000a00ff017b82 */ /* 0x000e300000000800 */
[----:B------:R-:W1:Y:S01]  /*0010*/  LDC.64 R2, c[0x0][0x220] ;  /* 0x00008800ff027b82 */ /* 0x000e620000000a00 */
[----:B------:R-:W-:Y:S01]  /*0020*/  ULDC.64 UR36, c[0x0][0x208] ;  /* 0x0000820000247ab9 */ /* 0x000fe20000000a00 */
[----:B------:R-:W-:Y:S01]  /*0030*/  ULDC UR4, c[0x0][0x230] ;  /* 0x00008c0000047ab9 */ /* 0x000fe20000000800 */
[----:B0-----:R-:W-:Y:S01]  /*0040*/  VIADD R1, R1, 0xffffffd0 ;  /* 0xffffffd001017836 */ /* 0x001fe20000000000 */
[----:B-1----:R-:W2:Y:S04]  /*0050*/  LDG.E R9, desc[UR36][R2.64] ;  /* 0x0000002402097981 */ /* 0x002ea8000c1e1900 */
[----:B------:R-:W0:Y:S01]  /*0060*/  LDC.64 R4, c[0x0][0x228] ;  /* 0x00008a00ff047b82 */ /* 0x000e220000000a00 */
[----:B--2---:R-:W-:-:S05]  /*0070*/  VIADD R9, R9, UR4 ;  /* 0x0000000409097c36 */ /* 0x004fca0008000000 */
[----:B------:R1:W-:Y:S04]  /*0080*/  STG.E desc[UR36][R2.64], R9 ;  /* 0x0000000902007986 */ /* 0x0003e8000c101924 */
[----:B0-----:R-:W2:Y:S01]  /*0090*/  LDG.E.STRONG.SYS R0, desc[UR36][R4.64] ;  /* 0x0000002404007981 */ /* 0x001ea2000c1f5900 */
[----:B------:R-:W-:Y:S02]  /*00a0*/  ULDC UR4, c[0x0][0x20] ;  /* 0x0000080000047ab9 */ /* 0x000fe40000000800 */
[----:B------:R-:W-:Y:S01]  /*00b0*/  IADD3 R18, P1, R1, UR4, RZ ;  /* 0x0000000401127c10 */ /* 0x000fe2000ff3e0ff */
[----:B------:R-:W-:-:S04]  /*00c0*/  ULDC UR4, c[0x0][0x24] ;  /* 0x0000090000047ab9 */ /* 0x000fc80000000800 */
[----:B------:R-:W-:Y:S01]  /*00d0*/  IMAD.X R19, RZ, RZ, UR4, P1 ;  /* 0x00000004ff137e24 */ /* 0x000fe200088e06ff */
[----:B--2---:R-:W-:-:S13]  /*00e0*/  ISETP.GE.AND P0, PT, R0, R9, PT ;  /* 0x000000090000720c */ /* 0x004fda0003f06270 */
[----:B-1----:R-:W-:Y:S05]  /*00f0*/  @P0 EXIT ;  /* 0x000000000000094d */ /* 0x002fea0003800000 */
[----:B------:R-:W-:Y:S01]  /*0100*/  CS2R R2, SR_CLOCKLO ;  /* 0x0000000000027805 */ /* 0x000fe20000015000 */
[----:B------:R-:W-:-:S06]  /*0110*/  ULDC.64 UR4, c[0x0][0x238] ;  /* 0x00008e0000047ab9 */ /* 0x000fcc0000000a00 */
.L_x_328:
[----:B------:R-:W2:Y:S02]  /*0120*/  LDG.E.STRONG.SYS R0, desc[UR36][R4.64] ;  /* 0x0000002404007981 */ /* 0x000ea4000c1f5900 */
[----:B--2---:R-:W-:-:S05]  /*0130*/  IMAD.IADD R0, R0, 0x1, -R9 ;  /* 0x0000000100007824 */ /* 0x004fca00078e0a09 */
[----:B------:R-:W-:-:S13]  /*0140*/  ISETP.GT.AND P0, PT, R0, -0x1, PT ;  /* 0xffffffff0000780c */ /* 0x000fda0003f04270 */
[----:B------:R-:W-:Y:S05]  /*0150*/  @P0 EXIT ;  /* 0x000000000000094d */ /* 0x000fea0003800000 */
        /* <DEDUP_REMOVED lines=9> */
[----:B------:R-:W2:Y:S01]  /*01f0*/  LDC.64 R6, c[0x0][0x210] ;  /* 0x00008400ff067b82 */ /* 0x000ea20000000a00 */
[----:B0-----:R0:W3:Y:S07]  /*0200*/  LDG.E.STRONG.SYS R0, desc[UR36][R2.64] ;  /* 0x0000002402007981 */ /* 0x0010ee000c1f5900 */
[----:B------:R-:W4:Y:S01]  /*0210*/  LDC.64 R12, c[0x4][0x8] ;  /* 0x01000200ff0c7b82 */ /* 0x000f220000000a00 */
[----:B------:R-:W-:Y:S01]  /*0220*/  UIADD3 UR4, UP0, UR4, 0x4c, URZ ;  /* 0x0000004c04047890 */ /* 0x000fe2000ff1e03f */
[----:B------:R-:W-:-:S03]  /*0230*/  HFMA2.MMA R4, -RZ, RZ, 0, 0.00012505054473876953125 ;  /* 0x00000819ff047435 */ /* 0x000fc600000001ff */
[----:B------:R-:W-:Y:S01]  /*0240*/  UIADD3.X UR5, URZ, UR5, URZ, UP0, !UPT ;  /* 0x000000053f057290 */ /* 0x000fe200087fe43f */
[----:B-1----:R-:W-:Y:S01]  /*0250*/  IMAD.MOV.U32 R8, RZ, RZ, R11 ;  /* 0x000000ffff087224 */ /* 0x002fe200078e000b */
[----:B------:R-:W-:Y:S02]  /*0260*/  MOV R16, UR4 ;  /* 0x0000000400107c02 */ /* 0x000fe40008000f00 */
[----:B0-----:R-:W-:Y:S02]  /*0270*/  MOV R2, 0x2a8 ;  /* 0x000002a800027802 */ /* 0x001fe40000000f00 */
[----:B------:R-:W-:Y:S01]  /*0280*/  IMAD.U32 R17, RZ, RZ, UR5 ;  /* 0x00000005ff117e24 */ /* 0x000fe2000f8e00ff */
[----:B------:R-:W-:Y:S01]  /*0290*/  STL.64 [R1+0x20], R8 ;  /* 0x0000200801007387 */ /* 0x000fe20000100a00 */
[----:B------:R-:W-:Y:S01]  /*02a0*/  ULDC.64 UR4, c[0x4][0x278] ;  /* 0x01009e0000047ab9 */ /* 0x000fe20000000a00 */
[----:B--2---:R-:W-:Y:S02]  /*02b0*/  IMAD.MOV.U32 R5, RZ, RZ, R6 ;  /* 0x000000ffff057224 */ /* 0x004fe400078e0006 */
[----:B------:R-:W-:Y:S01]  /*02c0*/  STL.64 [R1], R16 ;  /* 0x0000001001007387 */ /* 0x000fe20000100a00 */
[----:B------:R-:W-:-:S02]  /*02d0*/  IMAD.MOV.U32 R6, RZ, RZ, R7 ;  /* 0x000000ffff067224 */ /* 0x000fc400078e0007 */
[----:B------:R-:W-:Y:S01]  /*02e0*/  IMAD.MOV.U32 R7, RZ, RZ, R10 ;  /* 0x000000ffff077224 */ /* 0x000fe200078e000a */
[----:B------:R0:W-:Y:S01]  /*02f0*/  STL.64 [R1+0x10], R4 ;  /* 0x0000100401007387 */ /* 0x0001e20000100a00 */
[----:B------:R1:W2:Y:S03]  /*0300*/  LDC.64 R10, c[0x4][R2] ;  /* 0x01000000020a7b82 */ /* 0x0002a60000000a00 */
[----:B----4-:R-:W-:Y:S04]  /*0310*/  STL.64 [R1+0x8], R12 ;  /* 0x0000080c01007387 */ /* 0x010fe80000100a00 */
[----:B------:R4:W-:Y:S01]  /*0320*/  STL.64 [R1+0x18], R6 ;  /* 0x0000180601007387 */ /* 0x0009e20000100a00 */
[----:B0-----:R-:W-:-:S02]  /*0330*/  IMAD.U32 R4, RZ, RZ, UR4 ;  /* 0x00000004ff047e24 */ /* 0x001fc4000f8e00ff */
[----:B------:R-:W-:Y:S01]  /*0340*/  IMAD.U32 R5, RZ, RZ, UR5 ;  /* 0x00000005ff057e24 */ /* 0x000fe2000f8e00ff */
[----:B----4-:R-:W-:Y:S01]  /*0350*/  MOV R6, R18 ;  /* 0x0000001200067202 */ /* 0x010fe20000000f00 */
[----:B------:R-:W-:Y:S01]  /*0360*/  IMAD.MOV.U32 R7, RZ, RZ, R19 ;  /* 0x000000ffff077224 */ /* 0x000fe200078e0013 */
[----:B--23--:R1:W-:Y:S06]  /*0370*/  STL [R1+0x28], R0 ;  /* 0x0000280001007387 */ /* 0x00c3ec0000100800 */
[----:B------:R-:W-:-:S07]  /*0380*/  LEPC R20, `(.L_x_329) ;  /* 0x000000001014794e */ /* 0x000fce0000000000 */
[----:B-1----:R-:W-:Y:S05]  /*0390*/  CALL.ABS.NOINC R10 ;  /* 0x000000000a007343 */ /* 0x002fea0003c00000 */
.L_x_329:
        /* <DEDUP_REMOVED lines=14> */
[----:B------:R-:W-:Y:S01]  /*0480*/  IMAD.MOV.U32 R8, RZ, RZ, 0x81e ;  /* 0x0000081eff087424 */ /* 0x000fe200078e00ff */
[----:B------:R1:W-:Y:S01]  /*0490*/  STL.64 [R1], R16 ;  /* 0x0000001001007387 */ /* 0x0003e20000100a00 */
[----:B------:R-:W-:Y:S01]  /*04a0*/  ULDC.64 UR4, c[0x4][0x280] ;  /* 0x0100a00000047ab9 */ /* 0x000fe20000000a00 */
[----:B------:R-:W-:Y:S01]  /*04b0*/  IMAD.MOV.U32 R6, RZ, RZ, R18 ;  /* 0x000000ffff067224 */ /* 0x000fe200078e0012 */
[----:B------:R-:W-:Y:S01]  /*04c0*/  MOV R5, UR5 ;  /* 0x0000000500057c02 */ /* 0x000fe20008000f00 */
[----:B------:R1:W-:Y:S01]  /*04d0*/  STL [R1+0x18], R0 ;  /* 0x0000180001007387 */ /* 0x0003e20000100800 */
[----:B------:R-:W-:Y:S01]  /*04e0*/  IMAD.U32 R4, RZ, RZ, UR4 ;  /* 0x00000004ff047e24 */ /* 0x000fe2000f8e00ff */
[----:B------:R-:W2:Y:S01]  /*04f0*/  LDC.64 R2, c[0x4][R2] ;  /* 0x0100000002027b82 */ /* 0x000ea20000000a00 */
[----:B------:R-:W-:Y:S01]  /*0500*/  IMAD.MOV.U32 R7, RZ, RZ, R19 ;  /* 0x000000ffff077224 */ /* 0x000fe200078e0013 */
[----:B------:R1:W-:Y:S04]  /*0510*/  STL.64 [R1+0x10], R8 ;  /* 0x0000100801007387 */ /* 0x0003e80000100a00 */
[----:B0-----:R1:W-:Y:S02]  /*0520*/  STL.64 [R1+0x8], R10 ;  /* 0x0000080a01007387 */ /* 0x0013e40000100a00 */
[----:B------:R-:W-:-:S07]  /*0530*/  LEPC R20, `(.L_x_330) ;  /* 0x000000001014794e */ /* 0x000fce0000000000 */
[----:B-12---:R-:W-:Y:S05]  /*0540*/  CALL.ABS.NOINC R2 ;  /* 0x0000000002007343 */ /* 0x006fea0003c00000 */
.L_x_330:
[----:B------:R-:W-:Y:S05]  /*0550*/  EXIT ;  /* 0x000000000000794d */ /* 0x000fea0003800000 */
.L_x_331:
        /* <DEDUP_REMOVED lines=10> */
.L_x_953:


//--------------------- .text._Z21kuserbuffers_pushsendPiS_P4int4S1_i --------------------------
	.section	.text._Z21kuserbuffers_pushsendPiS_P4int4S1_i,"ax",@progbits
	.align	128
        .global         _Z21kuserbuffers_pushsendPiS_P4int4S1_i
        .type           _Z21kuserbuffers_pushsendPiS_P4int4S1_i,@function
        .size           _Z21kuserbuffers_pushsendPiS_P4int4S1_i,(.L_x_954 - _Z21kuserbuffers_pushsendPiS_P4int4S1_i)
        .other          _Z21kuserbuffers_pushsendPiS_P4int4S1_i,@"STO_CUDA_ENTRY STV_DEFAULT"
_Z21kuserbuffers_pushsendPiS_P4int4S1_i:
.text._Z21kuserbuffers_pushsendPiS_P4int4S1_i:
[----:B------:R-:W-:Y:S01]  /*0000*/  LDC R1, c[0x0][0x28] ;  /* 0x00000a00ff017b82 */ /* 0x000fe20000000800 */
[----:B------:R-:W-:Y:S01]  /*0010*/  ULDC UR8, c[0x0][0x230] ;  /* 0x00008c0000087ab9 */ /* 0x000fe20000000800 */
[----:B------:R-:W-:Y:S01]  /*0020*/  ULDC.64 UR4, c[0x0][0x208] ;  /* 0x0000820000047ab9 */ /* 0x000fe20000000a00 */
[----:B------:R-:W-:-:S13]  /*0030*/  ISETP.NE.AND P0, PT, RZ, UR8, PT ;  /* 0x00000008ff007c0c */ /* 0x000fda000bf05270 */
        /* <DEDUP_REMOVED lines=15> */
[----:B------:R-:W-:-:S11]  /*0130*/  IADD3 R3, R53, R4, RZ ;  /* 0x0000000435037210 */ /* 0x000fd60007ffe0ff */
[----:B------:R-:W-:Y:S05]  /*0140*/  @!P0 BRA `(.L_x_336) ;  /* 0x0000000000b08947 */ /* 0x000fea0003800000 */
.L_x_337:
[----:B-1----:R-:W0:Y:S01]  /*0150*/  LDC.64 R32, c[0x0][0x220] ;  /* 0x00008800ff207b82 */ /* 0x002e220000000a00 */
[----:B------:R-:W-:-:S04]  /*0160*/  IADD3 R45, R2, R53, RZ ;  /* 0x00000035022d7210 */ /* 0x000fc80007ffe0ff */
[----:B------:R-:W-:-:S03]  /*0170*/  IADD3 R37, R2, R45, RZ ;  /* 0x0000002d02257210 */ /* 0x000fc60007ffe0ff */
[----:B------:R-:W1:Y:S01]  /*0180*/  LDC.64 R50, c[0x0][0x228] ;  /* 0x00008a00ff327b82 */ /* 0x000e620000000a00 */
[----:B------:R-:W-:-:S04]  /*0190*/  IADD3 R39, R2, R37, RZ ;  /* 0x0000002502277210 */ /* 0x000fc80007ffe0ff */
[----:B------:R-:W-:-:S04]  /*01a0*/  IADD3 R43, R2, R39, RZ ;  /* 0x00000027022b7210 */ /* 0x000fc80007ffe0ff */
[----:B------:R-:W-:-:S04]  /*01b0*/  IADD3 R41, R2, R43, RZ ;  /* 0x0000002b02297210 */ /* 0x000fc80007ffe0ff */
[----:B------:R-:W-:Y:S01]  /*01c0*/  IADD3 R47, R2, R41, RZ ;  /* 0x00000029022f7210 */ /* 0x000fe20007ffe0ff */
[----:B0-----:R-:W-:-:S03]  /*01d0*/  IMAD.WIDE.U32 R4, R53, 0x10, R32 ;  /* 0x0000001035047825 */ /* 0x001fc600078e0020 */
[----:B------:R-:W-:Y:S01]  /*01e0*/  IADD3 R49, R2, R47, RZ ;  /* 0x0000002f02317210 */ /* 0x000fe20007ffe0ff */
[--C-:B------:R-:W-:Y:S02]  /*01f0*/  IMAD.WIDE.U32 R8, R45, 0x10, R32.reuse ;  /* 0x000000102d087825 */ /* 0x100fe400078e0020 */
[----:B------:R-:W2:Y:S02]  /*0200*/  LDG.E.128 R4, desc[UR4][R4.64] ;  /* 0x0000000404047981 */ /* 0x000ea4000c1e1d00 */
[--C-:B------:R-:W-:Y:S02]  /*0210*/  IMAD.WIDE.U32 R12, R37, 0x10, R32.reuse ;  /* 0x00000010250c7825 */ /* 0x100fe400078e0020 */
[----:B------:R-:W3:Y:S02]  /*0220*/  LDG.E.128 R8, desc[UR4][R8.64] ;  /* 0x0000000408087981 */ /* 0x000ee4000c1e1d00 */
[--C-:B------:R-:W-:Y:S02]  /*0230*/  IMAD.WIDE.U32 R16, R39, 0x10, R32.reuse ;  /* 0x0000001027107825 */ /* 0x100fe400078e0020 */
[----:B------:R-:W4:Y:S02]  /*0240*/  LDG.E.128 R12, desc[UR4][R12.64] ;  /* 0x000000040c0c7981 */ /* 0x000f24000c1e1d00 */
[----:B------:R-:W-:-:S02]  /*0250*/  IMAD.WIDE.U32 R20, R43, 0x10, R32 ;  /* 0x000000102b147825 */ /* 0x000fc400078e0020 */
[----:B------:R-:W5:Y:S02]  /*0260*/  LDG.E.128 R16, desc[UR4][R16.64] ;  /* 0x0000000410107981 */ /* 0x000f64000c1e1d00 */
        /* <DEDUP_REMOVED lines=15> */
[----:B--2---:R0:W-:Y:S04]  /*0360*/  STG.E.128 desc[UR4][R52.64], R4 ;  /* 0x0000000434007986 */ /* 0x0041e8000c101d04 */
[----:B---3--:R1:W-:Y:S04]  /*0370*/  STG.E.128 desc[UR4][R44.64], R8 ;  /* 0x000000082c007986 */ /* 0x0083e8000c101d04 */
[----:B----4-:R1:W-:Y:S04]  /*0380*/  STG.E.128 desc[UR4][R36.64], R12 ;  /* 0x0000000c24007986 */ /* 0x0103e8000c101d04 */
[----:B-----5:R1:W-:Y:S04]  /*0390*/  STG.E.128 desc[UR4][R38.64], R16 ;  /* 0x0000001026007986 */ /* 0x0203e8000c101d04 */
[----:B------:R1:W-:Y:S04]  /*03a0*/  STG.E.128 desc[UR4][R42.64], R20 ;  /* 0x000000142a007986 */ /* 0x0003e8000c101d04 */
[----:B------:R1:W-:Y:S01]  /*03b0*/  STG.E.128 desc[UR4][R40.64], R24 ;  /* 0x0000001828007986 */ /* 0x0003e2000c101d04 */
[----:B0-----:R-:W-:-:S03]  /*03c0*/  IADD3 R53, R2, R49, RZ ;  /* 0x0000003102357210 */ /* 0x001fc60007ffe0ff */
[----:B------:R1:W-:Y:S04]  /*03d0*/  STG.E.128 desc[UR4][R46.64], R28 ;  /* 0x0000001c2e007986 */ /* 0x0003e8000c101d04 */
[----:B------:R1:W-:Y:S01]  /*03e0*/  STG.E.128 desc[UR4][R50.64], R32 ;  /* 0x0000002032007986 */ /* 0x0003e2000c101d04 */
[----:B------:R-:W-:-:S13]  /*03f0*/  ISETP.GE.AND P0, PT, R53, R3, PT ;  /* 0x000000033500720c */ /* 0x000fda0003f06270 */
[----:B------:R-:W-:Y:S05]  /*0400*/  @!P0 BRA `(.L_x_337) ;  /* 0xfffffffc00508947 */ /* 0x000fea000383ffff */
.L_x_336:
[----:B------:R-:W-:Y:S05]  /*0410*/  BSYNC B1 ;  /* 0x0000000000017941 */ /* 0x000fea0003800000 */
.L_x_335:
[----:B-1----:R-:W0:Y:S01]  /*0420*/  LDC.64 R10, c[0x0][0x220] ;  /* 0x00008800ff0a7b82 */ /* 0x002e220000000a00 */
[----:B------:R-:W-:-:S07]  /*0430*/  ISETP.GE.AND P0, PT, R3, UR8, PT ;  /* 0x0000000803007c0c */ /* 0x000fce000bf06270 */
[----:B------:R-:W1:Y:S06]  /*0440*/  LDC.64 R8, c[0x0][0x228] ;  /* 0x00008a00ff087b82 */ /* 0x000e6c0000000a00 */
[----:B------:R-:W-:Y:S05]  /*0450*/  @P0 BRA `(.L_x_334) ;  /* 0x00000000001c0947 */ /* 0x000fea0003800000 */
.L_x_338:
[----:B0-----:R-:W-:-:S05]  /*0460*/  IMAD.WIDE R6, R3, 0x10, R10 ;  /* 0x0000001003067825 */ /* 0x001fca00078e020a */
[----:B--2---:R-:W2:Y:S01]  /*0470*/  LDG.E.128 R12, desc[UR4][R6.64] ;  /* 0x00000004060c7981 */ /* 0x004ea2000c1e1d00 */
[----:B-1----:R-:W-:Y:S01]  /*0480*/  IMAD.WIDE R4, R3, 0x10, R8 ;  /* 0x0000001003047825 */ /* 0x002fe200078e0208 */
[----:B------:R-:W-:-:S04]  /*0490*/  IADD3 R3, R2, R3, RZ ;  /* 0x0000000302037210 */ /* 0x000fc80007ffe0ff */
[----:B------:R-:W-:Y:S01]  /*04a0*/  ISETP.GE.AND P0, PT, R3, UR8, PT ;  /* 0x0000000803007c0c */ /* 0x000fe2000bf06270 */
[----:B--2---:R2:W-:-:S12]  /*04b0*/  STG.E.128 desc[UR4][R4.64], R12 ;  /* 0x0000000c04007986 */ /* 0x0045d8000c101d04 */
[----:B------:R-:W-:Y:S05]  /*04c0*/  @!P0 BRA `(.L_x_338) ;  /* 0xfffffffc00e48947 */ /* 0x000fea000383ffff */
.L_x_334:
[----:B------:R-:W-:Y:S05]  /*04d0*/  BSYNC B0 ;  /* 0x0000000000007941 */ /* 0x000fea0003800000 */
.L_x_333:
[----:B------:R-:W-:Y:S01]  /*04e0*/  BAR.SYNC.DEFER_BLOCKING 0x0 ;  /* 0x0000000000007b1d */ /* 0x000fe20000010000 */
[----:B------:R-:W-:-:S13]  /*04f0*/  ISETP.NE.AND P0, PT, R0, RZ, PT ;  /* 0x000000ff0000720c */ /* 0x000fda0003f05270 */
[----:B------:R-:W-:Y:S05]  /*0500*/  @P0 EXIT ;  /* 0x000000000000094d */ /* 0x000fea0003800000 */
[----:B------:R-:W3:Y:S01]  /*0510*/  LDC.64 R2, c[0x0][0x218] ;  /* 0x00008600ff027b82 */ /* 0x000ee20000000a00 */
[----:B--2---:R-:W-:Y:S01]  /*0520*/  HFMA2.MMA R5, -RZ, RZ, 0, 5.9604644775390625e-08 ;  /* 0x00000001ff057435 */ /* 0x004fe200000001ff */
[----:B------:R-:W-:Y:S06]  /*0530*/  MEMBAR.SC.SYS ;  /* 0x0000000000007992 */ /* 0x000fec0000003000 */
[----:B------:R-:W-:-:S00]  /*0540*/  ERRBAR ;  /* 0x00000000000079ab */ /* 0x000fc00000000000 */
[----:B------:R-:W-:Y:S06]  /*0550*/  CGAERRBAR ;  /* 0x00000000000075ab */ /* 0x000fec0000000000 */
[----:B------:R-:W-:Y:S04]  /*0560*/  CCTL.IVALL ;  /* 0x00000000ff00798f */ /* 0x000fe80002000000 */
[----:B---3--:R-:W-:Y:S01]  /*0570*/  ATOMG.E.ADD.STRONG.SYS PT, RZ, desc[UR4][R2.64], R5 ;  /* 0x0000000502ff79a8 */ /* 0x008fe200081f41c4 */
[----:B------:R-:W-:Y:S05]  /*0580*/  EXIT ;  /* 0x000000000000794d */ /* 0x000fea0003800000 */
.L_x_332:
[----:B------:R-:W0:Y:S01]  /*0590*/  S2R R0, SR_LANEID ;  /* 0x0000000000007919 */ /* 0x000e220000000000 */
[----:B------:R-:W1:Y:S01]  /*05a0*/  LDC.64 R2, c[0x0][0x218] ;  /* 0x00008600ff027b82 */ /* 0x000e620000000a00 */
[----:B------:R-:W-:Y:S02]  /*05b0*/  VOTEU.ANY UR6, UPT, PT ;  /* 0x0000000000067886 */ /* 0x000fe400038e0100 */
[----:B------:R-:W-:Y:S02]  /*05c0*/  UFLO.U32 UR7, UR6 ;  /* 0x00000006000772bd */ /* 0x000fe400080e0000 */
[----:B------:R-:W1:Y:S04]  /*05d0*/  POPC R5, UR6 ;  /* 0x0000000600057d09 */ /* 0x000e680008000000 */
[----:B0-----:R-:W-:-:S13]  /*05e0*/  ISETP.EQ.U32.AND P0, PT, R0, UR7, PT ;  /* 0x0000000700007c0c */ /* 0x001fda000bf02070 */
[----:B-1----:R-:W-:Y:S01]  /*05f0*/  @P0 ATOMG.E.ADD.STRONG.SYS PT, RZ, desc[UR4][R2.64], R5 ;  /* 0x0000000502ff09a8 */ /* 0x002fe200081f41c4 */
[----:B------:R-:W-:Y:S05]  /*0600*/  EXIT ;  /* 0x000000000000794d */ /* 0x000fea0003800000 */
.L_x_339:
        /* <DEDUP_REMOVED lines=15> */
.L_x_954:


//--------------------- .text._Z21kuserbuffers_pullrecviiiiPiS_P4int4S1_im --------------------------
	.section	.text._Z21kuserbuffers_pullrecviiiiPiS_P4int4S1_im,"ax",@progbits
	.align	128
        .global         _Z21kuserbuffers_pullrecviiiiPiS_P4int4S1_im
        .type           _Z21kuserbuffers_pullrecviiiiPiS_P4int4S1_im,@function
        .size           _Z21kuserbuffers_pullrecviiiiPiS_P4int4S1_im,(.L_x_955 - _Z21kuserbuffers_pullrecviiiiPiS_P4int4S1_im)
        .other          _Z21kuserbuffers_pullrecviiiiPiS_P4int4S1_im,@"STO_CUDA_ENTRY STV_DEFAULT"
_Z21kuserbuffers_pullrecviiiiPiS_P4int4S1_im:
.text._Z21kuserbuffers_pullrecviiiiPiS_P4int4S1_im:
[----:B------:R-:W0:Y:S01]  /*0000*/  LDC R1, c[0x0][0x28] ;  /* 0x00000a00ff017b82 */ /* 0x000e220000000800 */
[----:B------:R-:W1:Y:S01]  /*0010*/  S2R R2, SR_TID.X ;  /* 0x0000000000027919 */ /* 0x000e620000002100 */
[----:B------:R-:W-:-:S06]  /*0020*/  ULDC UR5, c[0x0][0x24] ;  /* 0x0000090000057ab9 */ /* 0x000fcc0000000800 */
[----:B------:R-:W2:Y:S01]  /*0030*/  S2UR UR4, SR_CTAID.X ;  /* 0x00000000000479c3 */ /* 0x000ea20000002500 */
[----:B------:R-:W-:Y:S01]  /*0040*/  ULDC UR6, c[0x0][0x240] ;  /* 0x0000900000067ab9 */ /* 0x000fe20000000800 */
[----:B0-----:R-:W-:Y:S01]  /*0050*/  IADD3 R1, R1, -0x30, RZ ;  /* 0xffffffd001017810 */ /* 0x001fe20007ffe0ff */
[----:B------:R-:W-:Y:S01]  /*0060*/  IMAD.U32 R3, RZ, RZ, UR6 ;  /* 0x00000006ff037e24 */ /* 0x000fe2000f8e00ff */
[----:B------:R-:W-:Y:S01]  /*0070*/  ULDC.64 UR36, c[0x0][0x208] ;  /* 0x0000820000247ab9 */ /* 0x000fe20000000a00 */
[----:B------:R-:W-:-:S03]  /*0080*/  ULDC.64 UR38, c[0x0][0x248] ;  /* 0x0000920000267ab9 */ /* 0x000fc60000000a00 */
[----:B------:R-:W2:Y:S01]  /*0090*/  LDC R19, c[0x0][RZ] ;  /* 0x00000000ff137b82 */ /* 0x000ea20000000800 */
[----:B------:R-:W-:Y:S01]  /*00a0*/  ULDC UR6, c[0x0][0xc] ;  /* 0x0000030000067ab9 */ /* 0x000fe20000000800 */
[----:B-1----:R-:W-:Y:S01]  /*00b0*/  ISETP.NE.AND P0, PT, R2, RZ, PT ;  /* 0x000000ff0200720c */ /* 0x002fe20003f05270 */
[C---:B--2---:R-:W-:Y:S01]  /*00c0*/  IMAD R22, R19.reuse, UR4, R2 ;  /* 0x0000000413167c24 */ /* 0x044fe2000f8e0202 */
[----:B------:R-:W-:Y:S01]  /*00d0*/  ULDC UR4, c[0x0][0x20] ;  /* 0x0000080000047ab9 */ /* 0x000fe20000000800 */
[----:B------:R-:W-:Y:S01]  /*00e0*/  IMAD R19, R19, UR6, RZ ;  /* 0x0000000613137c24 */ /* 0x000fe2000f8e02ff */
[----:B------:R-:W-:Y:S02]  /*00f0*/  IADD3 R6, P1, R1, UR4, RZ ;  /* 0x0000000401067c10 */ /* 0x000fe4000ff3e0ff */
[----:B------:R-:W-:Y:S01]  /*0100*/  IADD3 R0, -R22, R3, RZ ;  /* 0x0000000316007210 */ /* 0x000fe20007ffe1ff */
[----:B------:R-:W-:Y:S01]  /*0110*/  IMAD.U32 R23, R19, -0x8, RZ ;  /* 0xfffffff813177824 */ /* 0x000fe200078e00ff */
[----:B------:R-:W-:-:S04]  /*0120*/  IADD3.X R7, RZ, UR5, RZ, P1, !PT ;  /* 0x00000005ff077c10 */ /* 0x000fc80008ffe4ff */
[----:B------:R-:W-:-:S05]  /*0130*/  LOP3.LUT R23, R0, R23, RZ, 0xc0, !PT ;  /* 0x0000001700177212 */ /* 0x000fca00078ec0ff */
[----:B------:R-:W-:Y:S01]  /*0140*/  IMAD.IADD R18, R22, 0x1, R23 ;  /* 0x0000000116127824 */ /* 0x000fe200078e0217 */
[----:B------:R-:W-:Y:S06]  /*0150*/  @P0 BRA `(.L_x_340) ;  /* 0x0000000000c40947 */ /* 0x000fec0003800000 */
[----:B------:R-:W0:Y:S02]  /*0160*/  LDC.64 R2, c[0x0][0x220] ;  /* 0x00008800ff027b82 */ /* 0x000e240000000a00 */
[----:B0-----:R-:W2:Y:S02]  /*0170*/  LDG.E R24, desc[UR36][R2.64] ;  /* 0x0000002402187981 */ /* 0x001ea4000c1e1900 */
[----:B--2---:R-:W-:Y:S02]  /*0180*/  IADD3 R0, R24, 0x1, RZ ;  /* 0x0000000118007810 */ /* 0x004fe40007ffe0ff */
[----:B------:R-:W-:Y:S02]  /*0190*/  CS2R R4, SR_CLOCKLO ;  /* 0x0000000000047805 */ /* 0x000fe40000015000 */
[----:B------:R-:W0:Y:S05]  /*01a0*/  LDC.64 R2, c[0x0][0x228] ;  /* 0x00008a00ff027b82 */ /* 0x000e2a0000000a00 */
.L_x_342:
[----:B0-----:R-:W2:Y:S01]  /*01b0*/  LDG.E.STRONG.SYS R9, desc[UR36][R2.64] ;  /* 0x0000002402097981 */ /* 0x001ea2000c1f5900 */
[----:B------:R-:W-:Y:S05]  /*01c0*/  YIELD ;  /* 0x0000000000007946 */ /* 0x000fea0003800000 */
[----:B--2---:R-:W-:-:S05]  /*01d0*/  IMAD.IADD R9, R9, 0x1, -R0 ;  /* 0x0000000109097824 */ /* 0x004fca00078e0a00 */
[----:B------:R-:W-:-:S13]  /*01e0*/  ISETP.GT.AND P0, PT, R9, -0x1, PT ;  /* 0xffffffff0900780c */ /* 0x000fda0003f04270 */
[----:B------:R-:W-:Y:S05]  /*01f0*/  @P0 BRA `(.L_x_341) ;  /* 0x00000000008c0947 */ /* 0x000fea0003800000 */
        /* <DEDUP_REMOVED lines=13> */
[----:B------:R-:W-:Y:S01]  /*02d0*/  IMAD.MOV.U32 R12, RZ, RZ, 0x7d4 ;  /* 0x000007d4ff0c7424 */ /* 0x000fe200078e00ff */
[----:B------:R-:W-:-:S02]  /*02e0*/  IADD3 R17, R24, 0x1, RZ ;  /* 0x0000000118117810 */ /* 0x000fc40007ffe0ff */
[----:B------:R-:W-:Y:S02]  /*02f0*/  UIADD3.X UR5, URZ, UR5, URZ, UP0, !UPT ;  /* 0x000000053f057290 */ /* 0x000fe400087fe43f */
[----:B------:R-:W-:Y:S01]  /*0300*/  IMAD.U32 R8, RZ, RZ, UR4 ;  /* 0x00000004ff087e24 */ /* 0x000fe2000f8e00ff */
[----:B-1----:R-:W-:Y:S01]  /*0310*/  MOV R14, R5 ;  /* 0x00000005000e7202 */ /* 0x002fe20000000f00 */
[----:B------:R-:W-:Y:S01]  /*0320*/  IMAD.MOV.U32 R13, RZ, RZ, R4 ;  /* 0x000000ffff0d7224 */ /* 0x000fe200078e0004 */
[----:B0-----:R-:W-:Y:S02]  /*0330*/  MOV R2, 0x2a8 ;  /* 0x000002a800027802 */ /* 0x001fe40000000f00 */
[----:B------:R-:W-:Y:S01]  /*0340*/  MOV R9, UR5 ;  /* 0x0000000500097c02 */ /* 0x000fe20008000f00 */
[----:B------:R-:W-:Y:S01]  /*0350*/  ULDC.64 UR4, c[0x4][0x270] ;  /* 0x01009c0000047ab9 */ /* 0x000fe20000000a00 */
[----:B------:R0:W-:Y:S01]  /*0360*/  STL.64 [R1+0x10], R12 ;  /* 0x0000100c01007387 */ /* 0x0001e20000100a00 */
[----:B--2---:R-:W-:Y:S01]  /*0370*/  IMAD.MOV.U32 R15, RZ, RZ, R20 ;  /* 0x000000ffff0f7224 */ /* 0x004fe200078e0014 */
[----:B------:R-:W-:Y:S01]  /*0380*/  MOV R16, R21 ;  /* 0x0000001500107202 */ /* 0x000fe20000000f00 */
[----:B------:R-:W1:Y:S01]  /*0390*/  LDC.64 R2, c[0x4][R2] ;  /* 0x0100000002027b82 */ /* 0x000e620000000a00 */
[----:B------:R0:W-:Y:S01]  /*03a0*/  STL.64 [R1], R8 ;  /* 0x0000000801007387 */ /* 0x0001e20000100a00 */
[----:B------:R-:W-:Y:S01]  /*03b0*/  IMAD.U32 R4, RZ, RZ, UR4 ;  /* 0x00000004ff047e24 */ /* 0x000fe2000f8e00ff */
[----:B------:R-:W-:-:S02]  /*03c0*/  MOV R5, UR5 ;  /* 0x0000000500057c02 */ /* 0x000fc40008000f00 */
[----:B------:R0:W-:Y:S04]  /*03d0*/  STL.64 [R1+0x18], R14 ;  /* 0x0000180e01007387 */ /* 0x0001e80000100a00 */
[----:B------:R0:W-:Y:S04]  /*03e0*/  STL.64 [R1+0x20], R16 ;  /* 0x0000201001007387 */ /* 0x0001e80000100a00 */
[----:B----4-:R0:W-:Y:S04]  /*03f0*/  STL.64 [R1+0x8], R10 ;  /* 0x0000080a01007387 */ /* 0x0101e80000100a00 */
[----:B-1-3--:R0:W-:Y:S02]  /*0400*/  STL [R1+0x28], R0 ;  /* 0x0000280001007387 */ /* 0x00a1e40000100800 */
[----:B------:R-:W-:-:S07]  /*0410*/  LEPC R20, `(.L_x_341) ;  /* 0x000000001014794e */ /* 0x000fce0000000000 */
[----:B0-----:R-:W-:Y:S05]  /*0420*/  CALL.ABS.NOINC R2 ;  /* 0x0000000002007343 */ /* 0x001fea0003c00000 */
.L_x_341:
[----:B------:R-:W-:Y:S02]  /*0430*/  ULDC UR4, c[0x0][0x240] ;  /* 0x0000900000047ab9 */ /* 0x000fe40000000800 */
[----:B------:R-:W-:-:S05]  /*0440*/  IMAD.U32 R3, RZ, RZ, UR4 ;  /* 0x00000004ff037e24 */ /* 0x000fca000f8e00ff */
[----:B------:R-:W-:-:S13]  /*0450*/  ISETP.NE.AND P0, PT, R3, RZ, PT ;  /* 0x000000ff0300720c */ /* 0x000fda0003f05270 */
[----:B------:R-:W-:Y:S05]  /*0460*/  @!P0 BRA `(.L_x_343) ;  /* 0x0000000400008947 */ /* 0x000fea0003800000 */
.L_x_340:
[----:B------:R-:W-:Y:S05]  /*0470*/  WARPSYNC.ALL ;  /* 0x0000000000007948 */ /* 0x000fea0003800000 */
[----:B------:R-:W-:Y:S01]  /*0480*/  BAR.SYNC.DEFER_BLOCKING 0x0 ;  /* 0x0000000000007b1d */ /* 0x000fe20000010000 */
[----:B------:R-:W-:-:S13]  /*0490*/  ISETP.GE.AND P0, PT, R22, R3, PT ;  /* 0x000000031600720c */ /* 0x000fda0003f06270 */
[----:B------:R-:W-:Y:S05]  /*04a0*/  @P0 EXIT ;  /* 0x000000000000094d */ /* 0x000fea0003800000 */
[----:B------:R-:W-:Y:S01]  /*04b0*/  ISETP.GE.AND P0, PT, R23, 0x1, PT ;  /* 0x000000011700780c */ /* 0x000fe20003f06270 */
[----:B------:R-:W-:-:S12]  /*04c0*/  BSSY B0, `(.L_x_344) ;  /* 0x000002e000007945 */ /* 0x000fd80003800000 */
[----:B------:R-:W-:Y:S05]  /*04d0*/  @!P0 BRA `(.L_x_345) ;  /* 0x0000000000b08947 */ /* 0x000fea0003800000 */
.L_x_346:
[C---:B-1----:R-:W-:Y:S01]  /*04e0*/  IADD3 R44, R19.reuse, R22, RZ ;  /* 0x00000016132c7210 */ /* 0x042fe20007ffe0ff */
[----:B------:R-:W0:Y:S04]  /*04f0*/  LDC.64 R40, c[0x0][0x230] ;  /* 0x00008c00ff287b82 */ /* 0x000e280000000a00 */
[----:B------:R-:W-:-:S04]  /*0500*/  IMAD.IADD R0, R19, 0x1, R44 ;  /* 0x0000000113007824 */ /* 0x000fc800078e022c */
[----:B------:R-:W1:Y:S01]  /*0510*/  LDC.64 R50, c[0x0][0x238] ;  /* 0x00008e00ff327b82 */ /* 0x000e620000000a00 */
[----:B------:R-:W-:-:S04]  /*0520*/  IADD3 R2, R19, R0, RZ ;  /* 0x0000000013027210 */ /* 0x000fc80007ffe0ff */
[----:B------:R-:W-:-:S05]  /*0530*/  IADD3 R20, R19, R2, RZ ;  /* 0x0000000213147210 */ /* 0x000fca0007ffe0ff */
[----:B------:R-:W-:-:S05]  /*0540*/  IMAD.IADD R16, R19, 0x1, R20 ;  /* 0x0000000113107824 */ /* 0x000fca00078e0214 */
        /* <DEDUP_REMOVED lines=30> */
[----:B------:R1:W-:Y:S01]  /*0730*/  STG.E.128 desc[UR36][R20.64], R28 ;  /* 0x0000001c14007986 */ /* 0x0003e2000c101d24 */
[----:B0-----:R-:W-:-:S03]  /*0740*/  IMAD.IADD R22, R19, 0x1, R48 ;  /* 0x0000000113167824 */ /* 0x001fc600078e0230 */
[----:B------:R1:W-:Y:S04]  /*0750*/  STG.E.128 desc[UR36][R16.64], R32 ;  /* 0x0000002010007986 */ /* 0x0003e8000c101d24 */
[----:B------:R1:W-:Y:S04]  /*0760*/  STG.E.128 desc[UR36][R46.64], R36 ;  /* 0x000000242e007986 */ /* 0x0003e8000c101d24 */
[----:B------:R1:W-:Y:S01]  /*0770*/  STG.E.128 desc[UR36][R50.64], R40 ;  /* 0x0000002832007986 */ /* 0x0003e2000c101d24 */
[----:B------:R-:W-:-:S13]  /*0780*/  ISETP.GE.AND P0, PT, R22, R18, PT ;  /* 0x000000121600720c */ /* 0x000fda0003f06270 */
[----:B------:R-:W-:Y:S05]  /*0790*/  @!P0 BRA `(.L_x_346) ;  /* 0xfffffffc00508947 */ /* 0x000fea000383ffff */
.L_x_345:
[----:B------:R-:W-:Y:S05]  /*07a0*/  BSYNC B0 ;  /* 0x0000000000007941 */ /* 0x000fea0003800000 */
.L_x_344:
[----:B-1----:R-:W0:Y:S01]  /*07b0*/  LDC.64 R10, c[0x0][0x230] ;  /* 0x00008c00ff0a7b82 */ /* 0x002e220000000a00 */
[----:B------:R-:W-:-:S07]  /*07c0*/  ISETP.GE.AND P0, PT, R18, R3, PT ;  /* 0x000000031200720c */ /* 0x000fce0003f06270 */
[----:B------:R-:W1:Y:S06]  /*07d0*/  LDC.64 R8, c[0x0][0x238] ;  /* 0x00008e00ff087b82 */ /* 0x000e6c0000000a00 */
[----:B------:R-:W-:Y:S05]  /*07e0*/  @P0 EXIT ;  /* 0x000000000000094d */ /* 0x000fea0003800000 */
.L_x_347:
[----:B0-----:R-:W-:-:S05]  /*07f0*/  IMAD.WIDE R6, R18, 0x10, R10 ;  /* 0x0000001012067825 */ /* 0x001fca00078e020a */
[----:B--2---:R-:W2:Y:S01]  /*0800*/  LDG.E.128 R12, desc[UR36][R6.64] ;  /* 0x00000024060c7981 */ /* 0x004ea2000c1e1d00 */
[----:B-1----:R-:W-:Y:S01]  /*0810*/  IMAD.WIDE R4, R18, 0x10, R8 ;  /* 0x0000001012047825 */ /* 0x002fe200078e0208 */
[----:B------:R-:W-:-:S04]  /*0820*/  IADD3 R18, R19, R18, RZ ;  /* 0x0000001213127210 */ /* 0x000fc80007ffe0ff */
[----:B------:R-:W-:Y:S01]  /*0830*/  ISETP.GE.AND P0, PT, R18, R3, PT ;  /* 0x000000031200720c */ /* 0x000fe20003f06270 */
[----:B--2---:R2:W-:-:S12]  /*0840*/  STG.E.128 desc[UR36][R4.64], R12 ;  /* 0x0000000c04007986 */ /* 0x0045d8000c101d24 */
[----:B------:R-:W-:Y:S05]  /*0850*/  @!P0 BRA `(.L_x_347) ;  /* 0xfffffffc00e48947 */ /* 0x000fea000383ffff */
[----:B------:R-:W-:Y:S05]  /*0860*/  EXIT ;  /* 0x000000000000794d */ /* 0x000fea0003800000 */
.L_x_343:
[----:B------:R-:W0:Y:S01]  /*0870*/  LDC.64 R2, c[0x0][0x220] ;  /* 0x00008800ff027b82 */ /* 0x000e220000000a00 */
[----:B------:R-:W-:-:S05]  /*0880*/  IADD3 R5, R24, 0x1, RZ ;  /* 0x0000000118057810 */ /* 0x000fca0007ffe0ff */
[----:B0-----:R-:W-:Y:S01]  /*0890*/  STG.E desc[UR36][R2.64], R5 ;  /* 0x0000000502007986 */ /* 0x001fe2000c101924 */
[----:B------:R-:W-:Y:S05]  /*08a0*/  EXIT ;  /* 0x000000000000794d */ /* 0x000fea0003800000 */
.L_x_348:
        /* <DEDUP_REMOVED lines=13> */
.L_x_955:


//--------------------- .text._Z18kuserbuffers_dummyv --------------------------
	.section	.text._Z18kuserbuffers_dummyv,"ax",@progbits
	.align	128
        .global         _Z18kuserbuffers_dummyv
        .type           _Z18kuserbuffers_dummyv,@function
        .size           _Z18kuserbuffers_dummyv,(.L_x_956 - _Z18kuserbuffers_dummyv)
        .other          _Z18kuserbuffers_dummyv,@"STO_CUDA_ENTRY STV_DEFAULT"
_Z18kuserbuffers_dummyv:
.text._Z18kuserbuffers_dummyv:
[----:B------:R-:W-:Y:S01]  /*0000*/  LDC R1, c[0x0][0x28] ;  /* 0x00000a00ff017b82 */ /* 0x000fe20000000800 */
[----:B------:R-:W-:Y:S05]  /*0010*/  EXIT ;  /* 0x000000000000794d */ /* 0x000fea0003800000 */
.L_x_349:
        /* <DEDUP_REMOVED lines=14> */
.L_x_956:


//--------------------- .text._Z16kuserbuffers_incPi --------------------------
	.section	.text._Z16kuserbuffers_incPi,"ax",@progbits
	.align	128
        .global         _Z16kuserbuffers_incPi
        .type           _Z16kuserbuffers_incPi,@function
        .size           _Z16kuserbuffers_incPi,(.L_x_957 - _Z16kuserbuffers_incPi)
        .other          _Z16kuserbuffers_incPi,@"STO_CUDA_ENTRY STV_DEFAULT"
_Z16kuserbuffers_incPi:
.text._Z16kuserbuffers_incPi:
[----:B------:R-:W-:Y:S01]  /*0000*/  LDC R1, c[0x0][0x28] ;  /* 0x00000a00ff017b82 */ /* 0x000fe20000000800 */
[----:B------:R-:W0:Y:S07]  /*0010*/  S2R R0, SR_LANEID ;  /* 0x0000000000007919 */ /* 0x000e2e0000000000 */
[----:B------:R-:W1:Y:S01]  /*0020*/  LDC.64 R2, c[0x0][0x210] ;  /* 0x00008400ff027b82 */ /* 0x000e620000000a00 */
[----:B------:R-:W-:Y:S02]  /*0030*/  VOTEU.ANY UR4, UPT, PT ;  /* 0x0000000000047886 */ /* 0x000fe400038e0100 */
[----:B------:R-:W-:-:S02]  /*0040*/  UFLO.U32 UR5, UR4 ;  /* 0x00000004000572bd */ /* 0x000fc400080e0000 */
[----:B------:R-:W1:Y:S04]  /*0050*/  POPC R5, UR4 ;  /* 0x0000000400057d09 */ /* 0x000e680008000000 */
[----:B0-----:R-:W-:Y:S01]  /*0060*/  ISETP.EQ.U32.AND P0, PT, R0, UR5, PT ;  /* 0x0000000500007c0c */ /* 0x001fe2000bf02070 */
[----:B------:R-:W-:-:S12]  /*0070*/  ULDC.64 UR4, c[0x0][0x208] ;  /* 0x0000820000047ab9 */ /* 0x000fd80000000a00 */
[----:B-1----:R-:W-:Y:S01]  /*0080*/  @P0 REDG.E.ADD.STRONG.GPU desc[UR4][R2.64], R5 ;  /* 0x000000050200098e */ /* 0x002fe2000c10e184 */
[----:B------:R-:W-:Y:S05]  /*0090*/  EXIT ;  /* 0x000000000000794d */ /* 0x000fea0003800000 */
.L_x_350:
        /* <DEDUP_REMOVED lines=14> */
.L_x_957:


//--------------------- .text._Z21kuserbuffers_pullsendiiPiS_ --------------------------
	.section	.text._Z21kuserbuffers_pullsendiiPiS_,"ax",@progbits
	.align	128
        .global         _Z21kuserbuffers_pullsendiiPiS_
        .type           _Z21kuserbuffers_pullsendiiPiS_,@function
        .size           _Z21kuserbuffers_pullsendiiPiS_,(.L_x_958 - _Z21kuserbuffers_pullsendiiPiS_)
        .other          _Z21kuserbuffers_pullsendiiPiS_,@"STO_CUDA_ENTRY STV_DEFAULT"
_Z21kuserbuffers_pullsendiiPiS_:
.text._Z21kuserbuffers_pullsendiiPiS_:
        /* <DEDUP_REMOVED lines=8> */
[----:B-1----:R-:W-:Y:S01]  /*0080*/  @P0 REDG.E.ADD.STRONG.SYS desc[UR4][R2.64], R5 ;  /* 0x000000050200098e */ /* 0x002fe2000c114184 */
[----:B------:R-:W-:Y:S05]  /*0090*/  EXIT ;  /* 0x000000000000794d */ /* 0x000fea0003800000 */
.L_x_351:
        /* <DEDUP_REMOVED lines=14> */
.L_x_958:


//--------------------- .text._Z42userbuffers_fp16_sum_inplace_gpu_rr_rs_oopILi32EEviiiiiiiiiPPviS0_m --------------------------
	.section	.text._Z42userbuffers_fp16_sum_inplace_gpu_rr_rs_oopILi32EEviiiiiiiiiPPviS0_m,"ax",@progbits
	.align	128
        .global         _Z42userbuffers_fp16_sum_inplace_gpu_rr_rs_oopILi32EEviiiiiiiiiPPviS0_m
        .type           _Z42userbuffers_fp16_sum_inplace_gpu_rr_rs_oopILi32EEviiiiiiiiiPPviS0_m,@function
        .size           _Z42userbuffers_fp16_sum_inplace_gpu_rr_rs_oopILi32EEviiiiiiiiiPPviS0_m,(.L_x_959 - _Z42userbuffers_fp16_sum_inplace_gpu_rr_rs_oopILi32EEviiiiiiiiiPPviS0_m)
        .other          _Z42userbuffers_fp16_sum_inplace_gpu_rr_rs_oopILi32EEviiiiiiiiiPPviS0_m,@"STO_CUDA_ENTRY STV_DEFAULT"
_Z42userbuffers_fp16_sum_inplace_gpu_rr_rs_oopILi32EEviiiiiiiiiPPviS0_m:
.text._Z42userbuffers_fp16_sum_inplace_gpu_rr_rs_oopILi32EEviiiiiiiiiPPviS0_m:
[----:B------:R-:W0:Y:S01]  /*0000*/  LDC R1, c[0x0][0x28] ;  /* 0x00000a00ff017b82 */ /* 0x000e220000000800 */
[----:B------:R-:W1:Y:S01]  /*0010*/  S2R R17, SR_TID.X ;  /* 0x0000000000117919 */ /* 0x000e620000002100 */
[----:B0-----:R-:W-:Y:S01]  /*0020*/  IADD3 R1, R1, -0x98, RZ ;  /* 0xffffff6801017810 */ /* 0x001fe20007ffe0ff */
[----:B------:R-:W-:Y:S01]  /*0030*/  ULDC UR4, c[0x0][0x20] ;  /* 0x0000080000047ab9 */ /* 0x000fe20000000800 */
[----:B------:R-:W-:Y:S01]  /*0040*/  ULDC.64 UR36, c[0x0][0x208] ;  /* 0x0000820000247ab9 */ /* 0x000fe20000000a00 */
[----:B------:R-:W-:Y:S01]  /*0050*/  ULDC.64 UR38, c[0x0][0x250] ;  /* 0x0000940000267ab9 */ /* 0x000fe20000000a00 */
[----:B------:R-:W-:Y:S01]  /*0060*/  IADD3 R6, P1, R1, UR4, RZ ;  /* 0x0000000401067c10 */ /* 0x000fe2000ff3e0ff */
[----:B------:R-:W-:-:S03]  /*0070*/  ULDC UR4, c[0x0][0x24] ;  /* 0x0000090000047ab9 */ /* 0x000fc60000000800 */
[----:B------:R-:W-:Y:S02]  /*0080*/  IADD3.X R7, RZ, UR4, RZ, P1, !PT ;  /* 0x00000004ff077c10 */ /* 0x000fe40008ffe4ff */
[----:B-1----:R-:W-:-:S13]  /*0090*/  ISETP.GT.U32.AND P0, PT, R17, 0x1f, PT ;  /* 0x0000001f1100780c */ /* 0x002fda0003f04070 */
        /* <DEDUP_REMOVED lines=20> */
[----:B------:R-:W-:Y:S01]  /*01e0*/  STL.64 [R1+0x90], R18 ;  /* 0x0000901201007387 */ /* 0x000fe20000100a00 */
[----:B------:R-:W-:Y:S02]  /*01f0*/  @!P0 LEA.HI.X.SX32 R11, R11, R10, 0x1, P1 ;  /* 0x0000000a0b0b8211 */ /* 0x000fe400008f0eff */
[----:B--2---:R-:W-:-:S04]  /*0200*/  @!P0 LEA R10, P1, R3, R8, 0x2 ;  /* 0x00000008030a8211 */ /* 0x004fc800078210ff */
[----:B------:R-:W-:Y:S01]  /*0210*/  @!P0 LEA.HI.X R11, R3, R9, R11, 0x2, P1 ;  /* 0x00000009030b8211 */ /* 0x000fe200008f140b */
[----:B0-----:R-:W-:Y:S01]  /*0220*/  IMAD.WIDE R8, R15, 0x8, R4 ;  /* 0x000000080f087825 */ /* 0x001fe200078e0204 */
[----:B---3--:R-:W-:-:S05]  /*0230*/  IADD3 R58, R0, 0x1, RZ ;  /* 0x00000001003a7810 */ /* 0x008fca0007ffe0ff */
[----:B------:R-:W-:Y:S04]  /*0240*/  @!P0 ST.E.STRONG.SYS desc[UR36][R10.64], R58 ;  /* 0x0000003a0a008985 */ /* 0x000fe8000c115924 */
[----:B------:R-:W2:Y:S01]  /*0250*/  LDG.E.64 R8, desc[UR36][R8.64] ;  /* 0x0000002408087981 */ /* 0x000ea2000c1e1b00 */
[----:B-1----:R-:W-:-:S06]  /*0260*/  ULEA UR4, UR5, UR4, 0x18 ;  /* 0x0000000405047291 */ /* 0x002fcc000f8ec03f */
[----:B------:R-:W-:Y:S02]  /*0270*/  LEA R5, R17, UR4, 0x3 ;  /* 0x0000000411057c11 */ /* 0x000fe4000f8e18ff */
[----:B------:R-:W-:Y:S02]  /*0280*/  LEA R2, P0, R13, R18, 0x2 ;  /* 0x000000120d027211 */ /* 0x000fe400078010ff */
[----:B------:R-:W-:-:S04]  /*0290*/  SHF.R.S32.HI R4, RZ, 0x1f, R13 ;  /* 0x0000001fff047819 */ /* 0x000fc8000001140d */
[----:B------:R-:W-:Y:S01]  /*02a0*/  LEA.HI.X R3, R13, R19, R4, 0x2, P0 ;  /* 0x000000130d037211 */ /* 0x000fe200000f1404 */
[----:B--2---:R0:W-:Y:S02]  /*02b0*/  STS.64 [R5], R8 ;  /* 0x0000000805007388 */ /* 0x0041e40000000a00 */
[----:B0-----:R-:W-:-:S07]  /*02c0*/  CS2R R4, SR_CLOCKLO ;  /* 0x0000000000047805 */ /* 0x001fce0000015000 */
.L_x_353:
[----:B------:R-:W2:Y:S01]  /*02d0*/  LD.E.STRONG.SYS R9, desc[UR36][R2.64] ;  /* 0x0000002402097980 */ /* 0x000ea2000c115900 */
[----:B------:R-:W-:Y:S05]  /*02e0*/  YIELD ;  /* 0x0000000000007946 */ /* 0x000fea0003800000 */
[----:B--2---:R-:W-:-:S04]  /*02f0*/  IADD3 R9, -R58, R9, RZ ;  /* 0x000000093a097210 */ /* 0x004fc80007ffe1ff */
        /* <DEDUP_REMOVED lines=8> */
[----:B------:R0:W2:Y:S01]  /*0380*/  LD.E.STRONG.SYS R59, desc[UR36][R2.64] ;  /* 0x00000024023b7980 */ /* 0x0000a2000c115900 */
[----:B------:R-:W1:Y:S01]  /*0390*/  LDC R13, c[0x0][0x21c] ;  /* 0x00008700ff0d7b82 */ /* 0x000e620000000800 */
[----:B------:R-:W-:Y:S01]  /*03a0*/  ULDC.64 UR4, c[0x4][0x260] ;  /* 0x0100980000047ab9 */ /* 0x000fe20000000a00 */
[----:B------:R-:W-:Y:S01]  /*03b0*/  HFMA2.MMA R12, -RZ, RZ, 0, 2.09808349609375e-05 ;  /* 0x00000160ff0c7435 */ /* 0x000fe200000001ff */
[----:B------:R-:W-:Y:S01]  /*03c0*/  UIADD3 UR4, UP0, UR4, 0x4c, URZ ;  /* 0x0000004c04047890 */ /* 0x000fe2000ff1e03f */
[----:B------:R-:W-:Y:S01]  /*03d0*/  IADD3 R58, R0, 0x1, RZ ;  /* 0x00000001003a7810 */ /* 0x000fe20007ffe0ff */
[----:B------:R3:W-:Y:S01]  /*03e0*/  STL.64 [R1+0x18], R16 ;  /* 0x0000181001007387 */ /* 0x0007e20000100a00 */
[----:B------:R-:W-:Y:S01]  /*03f0*/  MOV R0, 0x2a8 ;  /* 0x000002a800007802 */ /* 0x000fe20000000f00 */
[----:B------:R-:W-:Y:S01]  /*0400*/  UIADD3.X UR5, URZ, UR5, URZ, UP0, !UPT ;  /* 0x000000053f057290 */ /* 0x000fe200087fe43f */
[----:B------:R-:W4:Y:S01]  /*0410*/  LDC.64 R10, c[0x4][0x1b0] ;  /* 0x01006c00ff0a7b82 */ /* 0x000f220000000a00 */
[----:B------:R-:W-:-:S04]  /*0420*/  MOV R8, UR4 ;  /* 0x0000000400087c02 */ /* 0x000fc80008000f00 */
[----:B------:R-:W-:Y:S01]  /*0430*/  MOV R9, UR5 ;  /* 0x0000000500097c02 */ /* 0x000fe20008000f00 */
[----:B------:R-:W-:Y:S02]  /*0440*/  ULDC.64 UR4, c[0x4][0x258] ;  /* 0x0100960000047ab9 */ /* 0x000fe40000000a00 */
[----:B0-----:R3:W0:Y:S01]  /*0450*/  LDC.64 R2, c[0x4][R0] ;  /* 0x0100000000027b82 */ /* 0x0016220000000a00 */
[----:B------:R-:W-:Y:S01]  /*0460*/  MOV R4, UR4 ;  /* 0x0000000400047c02 */ /* 0x000fe20008000f00 */
[----:B------:R3:W-:Y:S01]  /*0470*/  STL.64 [R1], R8 ;  /* 0x0000000801007387 */ /* 0x0007e20000100a00 */
[----:B------:R-:W-:-:S03]  /*0480*/  MOV R5, UR5 ;  /* 0x0000000500057c02 */ /* 0x000fc60008000f00 */
[----:B-1----:R3:W-:Y:S04]  /*0490*/  STL.64 [R1+0x10], R12 ;  /* 0x0000100c01007387 */ /* 0x0027e80000100a00 */
[----:B----4-:R3:W-:Y:S04]  /*04a0*/  STL.64 [R1+0x8], R10 ;  /* 0x0000080a01007387 */ /* 0x0107e80000100a00 */
[----:B0-2---:R3:W-:Y:S02]  /*04b0*/  STL.64 [R1+0x20], R58 ;  /* 0x0000203a01007387 */ /* 0x0057e40000100a00 */
[----:B------:R-:W-:-:S07]  /*04c0*/  LEPC R20, `(.L_x_352) ;  /* 0x000000001014794e */ /* 0x000fce0000000000 */
[----:B---3--:R-:W-:Y:S05]  /*04d0*/  CALL.ABS.NOINC R2 ;  /* 0x0000000002007343 */ /* 0x008fea0003c00000 */
.L_x_352:
        /* <DEDUP_REMOVED lines=13> */
[----:B------:R-:W-:Y:S02]  /*05b0*/  SHF.L.U32 R2, R58, 0x5, RZ ;  /* 0x000000053a027819 */ /* 0x000fe400000006ff */
[----:B--2---:R-:W-:-:S04]  /*05c0*/  IADD3 R3, R0, R3, RZ ;  /* 0x0000000300037210 */ /* 0x004fc80007ffe0ff */
[----:B------:R-:W-:-:S13]  /*05d0*/  ISETP.EQ.AND P0, PT, R3, R2, PT ;  /* 0x000000020300720c */ /* 0x000fda0003f02270 */
.L_x_355:
[----:B------:R-:W-:Y:S05]  /*05e0*/  BSYNC B0 ;  /* 0x0000000000007941 */ /* 0x000fea0003800000 */
.L_x_354:
        /* <DEDUP_REMOVED lines=14> */
[----:B------:R-:W-:Y:S01]  /*06d0*/  IADD3 R17, R17, UR4, RZ ;  /* 0x0000000411117c10 */ /* 0x000fe2000fffe0ff */
[----:B------:R-:W-:-:S03]  /*06e0*/  UMOV UR4, 0x400 ;  /* 0x0000040000047882 */ /* 0x000fc60000000000 */
[----:B------:R-:W-:-:S04]  /*06f0*/  SHF.L.U32 R17, R17, 0x3, RZ ;  /* 0x0000000311117819 */ /* 0x000fc800000006ff */
[C---:B------:R-:W-:Y:S02]  /*0700*/  IADD3 R22, R17.reuse, 0x8, RZ ;  /* 0x0000000811167810 */ /* 0x040fe40007ffe0ff */
[C---:B------:R-:W-:Y:S02]  /*0710*/  IADD3 R20, R17.reuse, 0x10, RZ ;  /* 0x0000001011147810 */ /* 0x040fe40007ffe0ff */
[C---:B------:R-:W-:Y:S02]  /*0720*/  IADD3 R2, R17.reuse, 0x20, RZ ;  /* 0x0000002011027810 */ /* 0x040fe40007ffe0ff */
[C---:B------:R-:W-:Y:S02]  /*0730*/  IADD3 R4, R17.reuse, 0x60, RZ ;  /* 0x0000006011047810 */ /* 0x040fe40007ffe0ff */
[C---:B------:R-:W-:Y:S02]  /*0740*/  IADD3 R23, R17.reuse, 0xc0, RZ ;  /* 0x000000c011177810 */ /* 0x040fe40007ffe0ff */
[----:B------:R-:W-:-:S02]  /*0750*/  LOP3.LUT R21, R17, 0xf8, RZ, 0xc0, !PT ;  /* 0x000000f811157812 */ /* 0x000fc400078ec0ff */
[----:B------:R-:W-:Y:S01]  /*0760*/  LOP3.LUT R22, R22, 0xf8, RZ, 0xc0, !PT ;  /* 0x000000f816167812 */ /* 0x000fe200078ec0ff */
[----:B0-----:R-:W-:Y:S01]  /*0770*/  ULEA UR4, UR5, UR4, 0x18 ;  /* 0x0000000405047291 */ /* 0x001fe2000f8ec03f */
[----:B------:R-:W-:Y:S02]  /*0780*/  LOP3.LUT R20, R20, 0xf8, RZ, 0xc0, !PT ;  /* 0x000000f814147812 */ /* 0x000fe400078ec0ff */
[C---:B------:R-:W-:Y:S02]  /*0790*/  IADD3 R19, R17.reuse, 0x18, RZ ;  /* 0x0000001811137810 */ /* 0x040fe40007ffe0ff */
[C---:B------:R-:W-:Y:S02]  /*07a0*/  IADD3 R15, R17.reuse, 0x28, RZ ;  /* 0x00000028110f7810 */ /* 0x040fe40007ffe0ff */
[C---:B------:R-:W-:Y:S02]  /*07b0*/  IADD3 R13, R17.reuse, 0x30, RZ ;  /* 0x00000030110d7810 */ /* 0x040fe40007ffe0ff */
[C---:B------:R-:W-:Y:S01]  /*07c0*/  IADD3 R11, R17.reuse, 0x38, RZ ;  /* 0x00000038110b7810 */ /* 0x040fe20007ffe0ff */
[----:B------:R-:W0:Y:S01]  /*07d0*/  LDS.64 R24, [R21+UR4] ;  /* 0x0000000415187984 */ /* 0x000e220008000a00 */
[----:B------:R-:W-:-:S02]  /*07e0*/  IADD3 R9, R17, 0x40, RZ ;  /* 0x0000004011097810 */ /* 0x000fc40007ffe0ff */
[C---:B------:R-:W-:Y:S01]  /*07f0*/  IADD3 R7, R17.reuse, 0x48, RZ ;  /* 0x0000004811077810 */ /* 0x040fe20007ffe0ff */
[----:B------:R-:W1:Y:S01]  /*0800*/  LDS.64 R20, [R20+UR4] ;  /* 0x0000000414147984 */ /* 0x000e620008000a00 */
[C---:B------:R-:W-:Y:S02]  /*0810*/  IADD3 R5, R17.reuse, 0x50, RZ ;  /* 0x0000005011057810 */ /* 0x040fe40007ffe0ff */
[C---:B------:R-:W-:Y:S02]  /*0820*/  IADD3 R3, R17.reuse, 0x58, RZ ;  /* 0x0000005811037810 */ /* 0x040fe40007ffe0ff */
[C---:B------:R-:W-:Y:S02]  /*0830*/  IADD3 R60, R17.reuse, 0x68, RZ ;  /* 0x00000068113c7810 */ /* 0x040fe40007ffe0ff */
[C---:B------:R-:W-:Y:S02]  /*0840*/  IADD3 R54, R17.reuse, 0x70, RZ ;  /* 0x0000007011367810 */ /* 0x040fe40007ffe0ff */
[----:B------:R-:W-:-:S02]  /*0850*/  IADD3 R52, R17, 0x78, RZ ;  /* 0x0000007811347810 */ /* 0x000fc40007ffe0ff */
[C---:B------:R-:W-:Y:S02]  /*0860*/  IADD3 R50, R17.reuse, 0x80, RZ ;  /* 0x0000008011327810 */ /* 0x040fe40007ffe0ff */
        /* <DEDUP_REMOVED lines=11> */
[C---:B------:R-:W-:Y:S01]  /*0920*/  IADD3 R14, R17.reuse, 0xe8, RZ ;  /* 0x000000e8110e7810 */ /* 0x040fe20007ffe0ff */
[----:B0-----:R-:W-:Y:S01]  /*0930*/  STL.64 [R1+0x88], R24 ;  /* 0x0000881801007387 */ /* 0x001fe20000100a00 */
[C---:B------:R-:W-:Y:S02]  /*0940*/  IADD3 R16, R17.reuse, 0xf0, RZ ;  /* 0x000000f011107810 */ /* 0x040fe40007ffe0ff */
[----:B------:R-:W-:Y:S01]  /*0950*/  IADD3 R18, R17, -0x8, RZ ;  /* 0xfffffff811127810 */ /* 0x000fe20007ffe0ff */
[----:B-1----:R-:W-:Y:S01]  /*0960*/  STL.64 [R1+0x78], R20 ;  /* 0x0000781401007387 */ /* 0x002fe20000100a00 */
[----:B------:R-:W-:Y:S02]  /*0970*/  LOP3.LUT R17, R2, 0xf8, RZ, 0xc0, !PT ;  /* 0x000000f802117812 */ /* 0x000fe400078ec0ff */
[----:B------:R-:W-:Y:S02]  /*0980*/  LOP3.LUT R2, R4, 0xf8, RZ, 0xc0, !PT ;  /* 0x000000f804027812 */ /* 0x000fe400078ec0ff */
[----:B------:R-:W-:-:S02]  /*0990*/  LOP3.LUT R4, R23, 0xf8, RZ, 0xc0, !PT ;  /* 0x000000f817047812 */ /* 0x000fc400078ec0ff */
[----:B------:R-:W0:Y:S01]  /*09a0*/  LDS.64 R22, [R22+UR4] ;  /* 0x0000000416167984 */ /* 0x000e220008000a00 */
[----:B------:R-:W-:Y:S02]  /*09b0*/  LOP3.LUT R19, R19, 0xf8, RZ, 0xc0, !PT ;  /* 0x000000f813137812 */ /* 0x000fe400078ec0ff */
[----:B------:R-:W-:Y:S02]  /*09c0*/  LOP3.LUT R15, R15, 0xf8, RZ, 0xc0, !PT ;  /* 0x000000f80f0f7812 */ /* 0x000fe400078ec0ff */
[----:B------:R-:W-:Y:S01]  /*09d0*/  LOP3.LUT R13, R13, 0xf8, RZ, 0xc0, !PT ;  /* 0x000000f80d0d7812 */ /* 0x000fe200078ec0ff */
[----:B------:R-:W1:Y:S01]  /*09e0*/  LDS.64 R24, [R19+UR4] ;  /* 0x0000000413187984 */ /* 0x000e620008000a00 */
[----:B------:R-:W-:Y:S02]  /*09f0*/  LOP3.LUT R11, R11, 0xf8, RZ, 0xc0, !PT ;  /* 0x000000f80b0b7812 */ /* 0x000fe400078ec0ff */
[----:B------:R-:W-:Y:S01]  /*0a00*/  LOP3.LUT R9, R9, 0xf8, RZ, 0xc0, !PT ;  /* 0x000000f809097812 */ /* 0x000fe200078ec0ff */
[----:B------:R-:W2:Y:S01]  /*0a10*/  LDS.64 R20, [R15+UR4] ;  /* 0x000000040f147984 */ /* 0x000ea20008000a00 */
[----:B------:R-:W-:-:S02]  /*0a20*/  LOP3.LUT R7, R7, 0xf8, RZ, 0xc0, !PT ;  /* 0x000000f807077812 */ /* 0x000fc400078ec0ff */
[----:B------:R-:W-:Y:S02]  /*0a30*/  LOP3.LUT R5, R5, 0xf8, RZ, 0xc0, !PT ;  /* 0x000000f805057812 */ /* 0x000fe400078ec0ff */
[----:B------:R-:W-:Y:S02]  /*0a40*/  LOP3.LUT R3, R3, 0xf8, RZ, 0xc0, !PT ;  /* 0x000000f803037812 */ /* 0x000fe400078ec0ff */
[----:B------:R-:W-:Y:S02]  /*0a50*/  LOP3.LUT R60, R60, 0xf8, RZ, 0xc0, !PT ;  /* 0x000000f83c3c7812 */ /* 0x000fe400078ec0ff */
[----:B------:R-:W-:Y:S02]  /*0a60*/  LOP3.LUT R54, R54, 0xf8, RZ, 0xc0, !PT ;  /* 0x000000f836367812 */ /* 0x000fe400078ec0ff */
[----:B------:R-:W-:Y:S02]  /*0a70*/  LOP3.LUT R52, R52, 0xf8, RZ, 0xc0, !PT ;  /* 0x000000f834347812 */ /* 0x000fe400078ec0ff */
[----:B------:R-:W-:Y:S01]  /*0a80*/  LOP3.LUT R50, R50, 0xf8, RZ, 0xc0, !PT ;  /* 0x000000f832327812 */ /* 0x000fe200078ec0ff */
[----:B------:R-:W-:Y:S01]  /*0a90*/  LDS.64 R60, [R60+UR4] ;  /* 0x000000043c3c7984 */ /* 0x000fe20008000a00 */
[----:B------:R-:W-:-:S02]  /*0aa0*/  LOP3.LUT R48, R48, 0xf8, RZ, 0xc0, !PT ;  /* 0x000000f830307812 */ /* 0x000fc400078ec0ff */
[----:B------:R-:W-:Y:S01]  /*0ab0*/  LOP3.LUT R46, R46, 0xf8, RZ, 0xc0, !PT ;  /* 0x000000f82e2e7812 */ /* 0x000fe200078ec0ff */
[----:B------:R-:W-:Y:S01]  /*0ac0*/  LDS.64 R54, [R54+UR4] ;  /* 0x0000000436367984 */ /* 0x000fe20008000a00 */
[----:B------:R-:W-:Y:S02]  /*0ad0*/  LOP3.LUT R44, R44, 0xf8, RZ, 0xc0, !PT ;  /* 0x000000f82c2c7812 */ /* 0x000fe400078ec0ff */
[----:B------:R-:W-:Y:S01]  /*0ae0*/  LOP3.LUT R42, R42, 0xf8, RZ, 0xc0, !PT ;  /* 0x000000f82a2a7812 */ /* 0x000fe200078ec0ff */
[----:B------:R-:W-:Y:S01]  /*0af0*/  LDS.64 R52, [R52+UR4] ;  /* 0x0000000434347984 */ /* 0x000fe20008000a00 */
[----:B------:R-:W-:Y:S02]  /*0b00*/  LOP3.LUT R40, R40, 0xf8, RZ, 0xc0, !PT ;  /* 0x000000f828287812 */ /* 0x000fe400078ec0ff */
[----:B------:R-:W-:Y:S01]  /*0b10*/  LOP3.LUT R38, R38, 0xf8, RZ, 0xc0, !PT ;  /* 0x000000f826267812 */ /* 0x000fe200078ec0ff */
[----:B------:R-:W-:Y:S01]  /*0b20*/  LDS.64 R50, [R50+UR4] ;  /* 0x0000000432327984 */ /* 0x000fe20008000a00 */
[----:B------:R-:W-:-:S02]  /*0b30*/  LOP3.LUT R36, R36, 0xf8, RZ, 0xc0, !PT ;  /* 0x000000f824247812 */ /* 0x000fc400078ec0ff */
[----:B------:R-:W-:Y:S01]  /*0b40*/  LOP3.LUT R6, R6, 0xf8, RZ, 0xc0, !PT ;  /* 0x000000f806067812 */ /* 0x000fe200078ec0ff */
[----:B0-----:R-:W-:Y:S01]  /*0b50*/  STL.64 [R1+0x80], R22 ;  /* 0x0000801601007387 */ /* 0x001fe20000100a00 */
[----:B------:R-:W-:Y:S02]  /*0b60*/  LOP3.LUT R8, R8, 0xf8, RZ, 0xc0, !PT ;  /* 0x000000f808087812 */ /* 0x000fe400078ec0ff */
[----:B------:R-:W-:Y:S01]  /*0b70*/  LOP3.LUT R10, R10, 0xf8, RZ, 0xc0, !PT ;  /* 0x000000f80a0a7812 */ /* 0x000fe200078ec0ff */
[----:B------:R-:W0:Y:S01]  /*0b80*/  LDS.64 R22, [R17+UR4] ;  /* 0x0000000411167984 */ /* 0x000e220008000a00 */
[----:B------:R-:W-:Y:S02]  /*0b90*/  LOP3.LUT R12, R12, 0xf8, RZ, 0xc0, !PT ;  /* 0x000000f80c0c7812 */ /* 0x000fe400078ec0ff */
[----:B------:R-:W-:Y:S01]  /*0ba0*/  LOP3.LUT R14, R14, 0xf8, RZ, 0xc0, !PT ;  /* 0x000000f80e0e7812 */ /* 0x000fe200078ec0ff */
[----:B-1----:R-:W-:Y:S01]  /*0bb0*/  STL.64 [R1+0x70], R24 ;  /* 0x0000701801007387 */ /* 0x002fe20000100a00 */
[----:B------:R-:W-:-:S02]  /*0bc0*/  LOP3.LUT R16, R16, 0xf8, RZ, 0xc0, !PT ;  /* 0x000000f810107812 */ /* 0x000fc400078ec0ff */
[----:B------:R-:W-:Y:S01]  /*0bd0*/  LOP3.LUT R18, R18, 0xf8, RZ, 0xc0, !PT ;  /* 0x000000f812127812 */ /* 0x000fe200078ec0ff */
[----:B--2---:R-:W-:Y:S04]  /*0be0*/  STL.64 [R1+0x60], R20 ;  /* 0x0000601401007387 */ /* 0x004fe80000100a00 */
[----:B------:R-:W1:Y:S04]  /*0bf0*/  LDS.64 R24, [R13+UR4] ;  /* 0x000000040d187984 */ /* 0x000e680008000a00 */
[----:B------:R-:W2:Y:S04]  /*0c00*/  LDS.64 R20, [R9+UR4] ;  /* 0x0000000409147984 */ /* 0x000ea80008000a00 */
[----:B------:R-:W-:Y:S04]  /*0c10*/  LDS.64 R48, [R48+UR4] ;  /* 0x0000000430307984 */ /* 0x000fe80008000a00 */
[----:B------:R-:W-:Y:S04]  /*0c20*/  LDS.64 R46, [R46+UR4] ;  /* 0x000000042e2e7984 */ /* 0x000fe80008000a00 */
[----:B------:R-:W-:Y:S04]  /*0c30*/  LDS.64 R44, [R44+UR4] ;  /* 0x000000042c2c7984 */ /* 0x000fe80008000a00 */
[----:B------:R-:W-:Y:S04]  /*0c40*/  LDS.64 R42, [R42+UR4] ;  /* 0x000000042a2a7984 */ /* 0x000fe80008000a00 */
[----:B------:R-:W-:Y:S04]  /*0c50*/  LDS.64 R40, [R40+UR4] ;  /* 0x0000000428287984 */ /* 0x000fe80008000a00 */
[----:B0-----:R-:W-:Y:S04]  /*0c60*/  STL.64 [R1+0x68], R22 ;  /* 0x0000681601007387 */ /* 0x001fe80000100a00 */
[----:B------:R-:W0:Y:S04]  /*0c70*/  LDS.64 R22, [R11+UR4] ;  /* 0x000000040b167984 */ /* 0x000e280008000a00 */
[----:B------:R-:W-:Y:S04]  /*0c80*/  LDS.64 R38, [R38+UR4] ;  /* 0x0000000426267984 */ /* 0x000fe80008000a00 */
[----:B-1----:R-:W-:Y:S04]  /*0c90*/  STL.64 [R1+0x58], R24 ;  /* 0x0000581801007387 */ /* 0x002fe80000100a00 */
[----:B--2---:R-:W-:Y:S04]  /*0ca0*/  STL.64 [R1+0x48], R20 ;  /* 0x0000481401007387 */ /* 0x004fe80000100a00 */
[----:B------:R-:W1:Y:S04]  /*0cb0*/  LDS.64 R24, [R7+UR4] ;  /* 0x0000000407187984 */ /* 0x000e680008000a00 */
[----:B------:R-:W2:Y:S04]  /*0cc0*/  LDS.64 R20, [R3+UR4] ;  /* 0x0000000403147984 */ /* 0x000ea80008000a00 */
[----:B------:R-:W3:Y:S04]  /*0cd0*/  LDS.64 R2, [R2+UR4] ;  /* 0x0000000402027984 */ /* 0x000ee80008000a00 */
[----:B------:R-:W-:Y:S04]  /*0ce0*/  LDS.64 R36, [R36+UR4] ;  /* 0x0000000424247984 */ /* 0x000fe80008000a00 */
[----:B------:R-:W-:Y:S04]  /*0cf0*/  LDS.64 R6, [R6+UR4] ;  /* 0x0000000406067984 */ /* 0x000fe80008000a00 */
[----:B------:R-:W-:Y:S04]  /*0d00*/  LDS.64 R8, [R8+UR4] ;  /* 0x0000000408087984 */ /* 0x000fe80008000a00 */
[----:B0-----:R-:W-:Y:S04]  /*0d10*/  STL.64 [R1+0x50], R22 ;  /* 0x0000501601007387 */ /* 0x001fe80000100a00 */
[----:B------:R-:W0:Y:S04]  /*0d20*/  LDS.64 R22, [R5+UR4] ;  /* 0x0000000405167984 */ /* 0x000e280008000a00 */
[----:B------:R-:W4:Y:S04]  /*0d30*/  LDS.64 R4, [R4+UR4] ;  /* 0x0000000404047984 */ /* 0x000f280008000a00 */
[----:B------:R-:W4:Y:S04]  /*0d40*/  LDS.64 R10, [R10+UR4] ;  /* 0x000000040a0a7984 */ /* 0x000f280008000a00 */
[----:B-1----:R-:W-:Y:S04]  /*0d50*/  STL.64 [R1+0x40], R24 ;  /* 0x0000401801007387 */ /* 0x002fe80000100a00 */
[----:B--2---:R-:W-:Y:S04]  /*0d60*/  STL.64 [R1+0x30], R20 ;  /* 0x0000301401007387 */ /* 0x004fe80000100a00 */
[----:B------:R-:W1:Y:S04]  /*0d70*/  LDS.64 R12, [R12+UR4] ;  /* 0x000000040c0c7984 */ /* 0x000e680008000a00 */
[----:B------:R-:W2:Y:S04]  /*0d80*/  LDS.64 R14, [R14+UR4] ;  /* 0x000000040e0e7984 */ /* 0x000ea80008000a00 */
[----:B------:R-:W1:Y:S04]  /*0d90*/  LDS.64 R16, [R16+UR4] ;  /* 0x0000000410107984 */ /* 0x000e680008000a00 */
[----:B------:R-:W1:Y:S01]  /*0da0*/  LDS.64 R18, [R18+UR4] ;  /* 0x0000000412127984 */ /* 0x000e620008000a00 */
[----:B------:R-:W-:-:S02]  /*0db0*/  ULDC UR4, c[0x0][0x22c] ;  /* 0x00008b0000047ab9 */ /* 0x000fc40000000800 */
[----:B------:R-:W-:Y:S01]  /*0dc0*/  ISETP.NE.AND P1, PT, RZ, UR4, PT ;  /* 0x00000004ff007c0c */ /* 0x000fe2000bf25270 */
[----:B---3--:R3:W-:Y:S04]  /*0dd0*/  STL.64 [R1+0x28], R2 ;  /* 0x0000280201007387 */ /* 0x0087e80000100a00 */
[----:B0-----:R0:W-:Y:S01]  /*0de0*/  STL.64 [R1+0x38], R22 ;  /* 0x0000381601007387 */ /* 0x0011e20000100a00 */
[----:B---34-:R-:W-:-:S07]  /*0df0*/  LOP3.LUT R2, RZ, UR4, RZ, 0x33, !PT ;  /* 0x00000004ff027c12 */ /* 0x018fce000f8e33ff */
.L_x_358:
[----:B---3--:R-:W3:Y:S04]  /*0e00*/  LDL.64 R20, [R1+0x88] ;  /* 0x0000880001147983 */ /* 0x008ee80000100a00 */
[----:B------:R-:W4:Y:S04]  /*0e10*/  LDL.64 R24, [R1+0x80] ;  /* 0x0000800001187983 */ /* 0x000f280000100a00 */
[----:B0-----:R-:W5:Y:S01]  /*0e20*/  LDL.64 R22, [R1+0x78] ;  /* 0x0000780001167983 */ /* 0x001f620000100a00 */
[----:B------:R-:W-:Y:S01]  /*0e30*/  IADD3 R2, R0, UR6, RZ ;  /* 0x0000000600027c10 */ /* 0x000fe2000fffe0ff */
[----:B------:R-:W-:-:S02]  /*0e40*/  ULDC UR4, c[0x0][0x22c] ;  /* 0x00008b0000047ab9 */ /* 0x000fc40000000800 */
[----:B------:R-:W2:Y:S02]  /*0e50*/  LDL.64 R28, [R1+0x70] ;  /* 0x00007000011c7983 */ /* 0x000ea40000100a00 */
[----:B---3--:R-:W-:-:S04]  /*0e60*/  IMAD.WIDE R20, R2, 0x10, R20 ;  /* 0x0000001002147825 */ /* 0x008fc800078e0214 */
[----:B----4-:R-:W-:-:S04]  /*0e70*/  IMAD.WIDE R32, R2, 0x10, R24 ;  /* 0x0000001002207825 */ /* 0x010fc800078e0218 */
[C---:B-----5:R-:W-:Y:S02]  /*0e80*/  IMAD.WIDE R24, R2.reuse, 0x10, R22 ;  /* 0x0000001002187825 */ /* 0x060fe400078e0216 */
[----:B------:R-:W3:Y:S04]  /*0e90*/  LD.E.128 R20, desc[UR36][R20.64] ;  /* 0x0000002414147980 */ /* 0x000ee8000c101d00 */
[----:B------:R-:W3:Y:S01]  /*0ea0*/  LD.E.128 R32, desc[UR36][R32.64] ;  /* 0x0000002420207980 */ /* 0x000ee2000c101d00 */
[----:B--2---:R-:W-:-:S03]  /*0eb0*/  IMAD.WIDE R28, R2, 0x10, R28 ;  /* 0x00000010021c7825 */ /* 0x004fc600078e021c */
[----:B------:R-:W2:Y:S04]  /*0ec0*/  LD.E.128 R24, desc[UR36][R24.64] ;  /* 0x0000002418187980 */ /* 0x000ea8000c101d00 */
[----:B------:R-:W4:Y:S01]  /*0ed0*/  LD.E.128 R28, desc[UR36][R28.64] ;  /* 0x000000241c1c7980 */ /* 0x000f22000c101d00 */
[----:B---3--:R-:W-:Y:S01]  /*0ee0*/  HADD2.BF16_V2 R56, R21, R33 ;  /* 0x0000002115387230 */ /* 0x008fe20000200000 */
[----:B------:R-:W-:Y:S01]  /*0ef0*/  HFMA2.MMA.BF16_V2 R57, R20, 1, 1, R32 ;  /* 0x3f803f8014397835 */ /* 0x000fe20000200020 */
[----:B------:R-:W-:Y:S01]  /*0f00*/  HADD2.BF16_V2 R23, R23, R35 ;  /* 0x0000002317177230 */ /* 0x000fe20000200000 */
[----:B------:R-:W3:Y:S01]  /*0f10*/  LDL.64 R32, [R1+0x68] ;  /* 0x0000680001207983 */ /* 0x000ee20000100a00 */
[----:B------:R-:W-:-:S03]  /*0f20*/  HFMA2.MMA.BF16_V2 R3, R22, 1, 1, R34 ;  /* 0x3f803f8016037835 */ /* 0x000fc60000200022 */
[----:B------:R-:W5:Y:S05]  /*0f30*/  LDL.64 R34, [R1+0x60] ;  /* 0x0000600001227983 */ /* 0x000f6a0000100a00 */
[----:B--2---:R-:W-:Y:S01]  /*0f40*/  HFMA2.MMA.BF16_V2 R3, R3, 1, 1, R26 ;  /* 0x3f803f8003037835 */ /* 0x004fe2000020001a */
[----:B---3--:R-:W-:-:S04]  /*0f50*/  IMAD.WIDE R32, R2, 0x10, R32 ;  /* 0x0000001002207825 */ /* 0x008fc800078e0220 */
[----:B-----5:R-:W-:Y:S02]  /*0f60*/  IMAD.WIDE R20, R2, 0x10, R34 ;  /* 0x0000001002147825 */ /* 0x020fe400078e0222 */
[----:B------:R-:W2:Y:S02]  /*0f70*/  LD.E.128 R32, desc[UR36][R32.64] ;  /* 0x0000002420207980 */ /* 0x000ea4000c101d00 */
[----:B------:R-:W-:Y:S01]  /*0f80*/  HADD2.BF16_V2 R27, R23, R27 ;  /* 0x0000001b171b7230 */ /* 0x000fe20000200000 */
[----:B------:R-:W-:Y:S01]  /*0f90*/  HFMA2.MMA.BF16_V2 R57, R57, 1, 1, R24 ;  /* 0x3f803f8039397835 */ /* 0x000fe20000200018 */
[----:B------:R-:W-:Y:S01]  /*0fa0*/  HADD2.BF16_V2 R56, R56, R25 ;  /* 0x0000001938387230 */ /* 0x000fe20000200000 */
[----:B----4-:R-:W-:Y:S01]  /*0fb0*/  HFMA2.MMA.BF16_V2 R3, R3, 1, 1, R30 ;  /* 0x3f803f8003037835 */ /* 0x010fe2000020001e */
[----:B------:R-:W3:Y:S01]  /*0fc0*/  LDL.64 R24, [R1+0x58] ;  /* 0x0000580001187983 */ /* 0x000ee20000100a00 */
[----:B------:R-:W-:Y:S02]  /*0fd0*/  HADD2.BF16_V2 R31, R27, R31 ;  /* 0x0000001f1b1f7230 */ /* 0x000fe40000200000 */
[----:B------:R-:W-:Y:S01]  /*0fe0*/  HADD2.BF16_V2 R56, R56, R29 ;  /* 0x0000001d38387230 */ /* 0x000fe20000200000 */
[----:B------:R-:W4:Y:S01]  /*0ff0*/  LD.E.128 R20, desc[UR36][R20.64] ;  /* 0x0000002414147980 */ /* 0x000f22000c101d00 */
[----:B------:R-:W-:-:S03]  /*1000*/  HFMA2.MMA.BF16_V2 R57, R57, 1, 1, R28 ;  /* 0x3f803f8039397835 */ /* 0x000fc6000020001c */
[----:B------:R-:W5:Y:S01]  /*1010*/  LDL.64 R28, [R1+0x48] ;  /* 0x00004800011c7983 */ /* 0x000f620000100a00 */
[----:B--2---:R-:W-:Y:S01]  /*1020*/  HADD2.BF16_V2 R31, R31, R35 ;  /* 0x000000231f1f7230 */ /* 0x004fe20000200000 */
[----:B------:R-:W-:Y:S02]  /*1030*/  HFMA2.MMA.BF16_V2 R3, R3, 1, 1, R34 ;  /* 0x3f803f8003037835 */ /* 0x000fe40000200022 */
[----:B------:R-:W2:Y:S01]  /*1040*/  LDL.64 R34, [R1+0x50] ;  /* 0x0000500001227983 */ /* 0x000ea20000100a00 */
[----:B---3--:R-:W-:-:S04]  /*1050*/  IMAD.WIDE R24, R2, 0x10, R24 ;  /* 0x0000001002187825 */ /* 0x008fc800078e0218 */
[----:B------:R-:W-:Y:S01]  /*1060*/  HADD2.BF16_V2 R56, R56, R33 ;  /* 0x0000002138387230 */ /* 0x000fe20000200000 */
[----:B------:R-:W-:Y:S01]  /*1070*/  HFMA2.MMA.BF16_V2 R57, R57, 1, 1, R32 ;  /* 0x3f803f8039397835 */ /* 0x000fe20000200020 */
[----:B------:R-:W3:Y:S01]  /*1080*/  LD.E.128 R24, desc[UR36][R24.64] ;  /* 0x0000002418187980 */ /* 0x000ee2000c101d00 */
[----:B-----5:R-:W-:-:S04]  /*1090*/  IMAD.WIDE R28, R2, 0x10, R28 ;  /* 0x00000010021c7825 */ /* 0x020fc800078e021c */
[----:B----4-:R-:W-:Y:S02]  /*10a0*/  HADD2.BF16_V2 R23, R31, R23 ;  /* 0x000000171f177230 */ /* 0x010fe40000200000 */
[----:B------:R-:W-:Y:S01]  /*10b0*/  HFMA2.MMA.BF16_V2 R57, R57, 1, 1, R20 ;  /* 0x3f803f8039397835 */ /* 0x000fe20000200014 */
[----:B------:R-:W-:Y:S02]  /*10c0*/  HADD2.BF16_V2 R56, R56, R21 ;  /* 0x0000001538387230 */ /* 0x000fe40000200000 */
[----:B------:R-:W4:Y:S04]  /*10d0*/  LDL.64 R20, [R1+0x40] ;  /* 0x0000400001147983 */ /* 0x000f280000100a00 */
[----:B------:R-:W5:Y:S01]  /*10e0*/  LD.E.128 R28, desc[UR36][R28.64] ;  /* 0x000000241c1c7980 */ /* 0x000f62000c101d00 */
[----:B--2---:R-:W-:-:S06]  /*10f0*/  IMAD.WIDE R32, R2, 0x10, R34 ;  /* 0x0000001002207825 */ /* 0x004fcc00078e0222 */
[----:B------:R-:W2:Y:S01]  /*1100*/  LD.E.128 R32, desc[UR36][R32.64] ;  /* 0x0000002420207980 */ /* 0x000ea2000c101d00 */
[----:B------:R-:W-:Y:S01]  /*1110*/  HFMA2.MMA.BF16_V2 R3, R3, 1, 1, R22 ;  /* 0x3f803f8003037835 */ /* 0x000fe20000200016 */
[----:B---3--:R-:W-:-:S07]  /*1120*/  HADD2.BF16_V2 R27, R23, R27 ;  /* 0x0000001b171b7230 */ /* 0x008fce0000200000 */
[----:B------:R-:W-:Y:S01]  /*1130*/  HFMA2.MMA.BF16_V2 R3, R3, 1, 1, R26 ;  /* 0x3f803f8003037835 */ /* 0x000fe2000020001a */
[----:B------:R-:W-:Y:S01]  /*1140*/  HADD2.BF16_V2 R56, R56, R25 ;  /* 0x0000001938387230 */ /* 0x000fe20000200000 */
[----:B------:R-:W-:Y:S02]  /*1150*/  HFMA2.MMA.BF16_V2 R57, R57, 1, 1, R24 ;  /* 0x3f803f8039397835 */ /* 0x000fe40000200018 */
[----:B------:R-:W3:Y:S01]  /*1160*/  LDL.64 R24, [R1+0x30] ;  /* 0x0000300001187983 */ /* 0x000ee20000100a00 */
[----:B----4-:R-:W-:-:S06]  /*1170*/  IMAD.WIDE R20, R2, 0x10, R20 ;  /* 0x0000001002147825 */ /* 0x010fcc00078e0214 */
[----:B------:R-:W4:Y:S01]  /*1180*/  LD.E.128 R20, desc[UR36][R20.64] ;  /* 0x0000002414147980 */ /* 0x000f22000c101d00 */
[----:B--2---:R-:W-:Y:S01]  /*1190*/  HADD2.BF16_V2 R27, R27, R35 ;  /* 0x000000231b1b7230 */ /* 0x004fe20000200000 */
[----:B------:R-:W-:Y:S02]  /*11a0*/  HFMA2.MMA.BF16_V2 R3, R3, 1, 1, R34 ;  /* 0x3f803f8003037835 */ /* 0x000fe40000200022 */
[----:B------:R-:W2:Y:S01]  /*11b0*/  LDL.64 R34, [R1+0x38] ;  /* 0x0000380001227983 */ /* 0x000ea20000100a00 */
[----:B------:R-:W-:Y:S01]  /*11c0*/  HFMA2.MMA.BF16_V2 R57, R57, 1, 1, R32 ;  /* 0x3f803f8039397835 */ /* 0x000fe20000200020 */
[----:B------:R-:W-:-:S04]  /*11d0*/  HADD2.BF16_V2 R56, R56, R33 ;  /* 0x0000002138387230 */ /* 0x000fc80000200000 */
[----:B-----5:R-:W-:-:S03]  /*11e0*/  HADD2.BF16_V2 R56, R56, R29 ;  /* 0x0000001d38387230 */ /* 0x020fc60000200000 */
[----:B------:R-:W-:Y:S02]  /*11f0*/  HFMA2.MMA.BF16_V2 R57, R57, 1, 1, R28 ;  /* 0x3f803f8039397835 */ /* 0x000fe4000020001c */
[----:B------:R-:W5:Y:S01]  /*1200*/  LDL.64 R28, [R1+0x28] ;  /* 0x00002800011c7983 */ /* 0x000f620000100a00 */
[----:B---3--:R-:W-:-:S04]  /*1210*/  IMAD.WIDE R24, R2, 0x10, R24 ;  /* 0x0000001002187825 */ /* 0x008fc800078e0218 */
[----:B------:R-:W-:Y:S02]  /*1220*/  HADD2.BF16_V2 R31, R27, R31 ;  /* 0x0000001f1b1f7230 */ /* 0x000fe40000200000 */
[----:B------:R-:W3:Y:S01]  /*1230*/  LD.E.128 R24, desc[UR36][R24.64] ;  /* 0x0000002418187980 */ /* 0x000ee2000c101d00 */
[----:B------:R-:W-:Y:S01]  /*1240*/  HFMA2.MMA.BF16_V2 R3, R3, 1, 1, R30 ;  /* 0x3f803f8003037835 */ /* 0x000fe2000020001e */
[----:B----4-:R-:W-:Y:S02]  /*1250*/  HADD2.BF16_V2 R23, R31, R23 ;  /* 0x000000171f177230 */ /* 0x010fe40000200000 */
[----:B--2---:R-:W-:-:S06]  /*1260*/  IMAD.WIDE R32, R2, 0x10, R34 ;  /* 0x0000001002207825 */ /* 0x004fcc00078e0222 */
[----:B------:R-:W2:Y:S01]  /*1270*/  LD.E.128 R32, desc[UR36][R32.64] ;  /* 0x0000002420207980 */ /* 0x000ea2000c101d00 */
[----:B-----5:R-:W-:-:S06]  /*1280*/  IMAD.WIDE R28, R2, 0x10, R28 ;  /* 0x00000010021c7825 */ /* 0x020fcc00078e021c */
[----:B------:R-:W4:Y:S01]  /*1290*/  LD.E.128 R28, desc[UR36][R28.64] ;  /* 0x000000241c1c7980 */ /* 0x000f22000c101d00 */
[----:B------:R-:W-:Y:S01]  /*12a0*/  HFMA2.MMA.BF16_V2 R57, R57, 1, 1, R20 ;  /* 0x3f803f8039397835 */ /* 0x000fe20000200014 */
[----:B------:R-:W-:Y:S01]  /*12b0*/  HADD2.BF16_V2 R56, R56, R21 ;  /* 0x0000001538387230 */ /* 0x000fe20000200000 */
[----:B------:R-:W-:Y:S01]  /*12c0*/  HFMA2.MMA.BF16_V2 R3, R3, 1, 1, R22 ;  /* 0x3f803f8003037835 */ /* 0x000fe20000200016 */
[----:B------:R-:W-:-:S04]  /*12d0*/  IMAD.WIDE R20, R2, 0x10, R54 ;  /* 0x0000001002147825 */ /* 0x000fc800078e0236 */
[----:B--2---:R-:W-:Y:S01]  /*12e0*/  HADD2.BF16_V2 R56, R56, R33 ;  /* 0x0000002138387230 */ /* 0x004fe20000200000 */
[----:B------:R-:W-:Y:S01]  /*12f0*/  HFMA2.MMA.BF16_V2 R57, R57, 1, 1, R32 ;  /* 0x3f803f8039397835 */ /* 0x000fe20000200020 */
[----:B------:R-:W-:-:S04]  /*1300*/  IMAD.WIDE R32, R2, 0x10, R60 ;  /* 0x0000001002207825 */ /* 0x000fc800078e023c */
[----:B------:R-:W-:Y:S01]  /*1310*/  HADD2.BF16_V2 R23, R23, R35 ;  /* 0x0000002317177230 */ /* 0x000fe20000200000 */
[----:B------:R-:W-:Y:S02]  /*1320*/  HFMA2.MMA.BF16_V2 R3, R3, 1, 1, R34 ;  /* 0x3f803f8003037835 */ /* 0x000fe40000200022 */
[----:B------:R-:W2:Y:S01]  /*1330*/  LD.E.128 R32, desc[UR36][R32.64] ;  /* 0x0000002420207980 */ /* 0x000ea2000c101d00 */
[----:B---3--:R-:W-:-:S03]  /*1340*/  HADD2.BF16_V2 R27, R23, R27 ;  /* 0x0000001b171b7230 */ /* 0x008fc60000200000 */
[----:B------:R-:W3:Y:S01]  /*1350*/  LD.E.128 R20, desc[UR36][R20.64] ;  /* 0x0000002414147980 */ /* 0x000ee2000c101d00 */
[----:B------:R-:W-:Y:S01]  /*1360*/  HADD2.BF16_V2 R56, R56, R25 ;  /* 0x0000001938387230 */ /* 0x000fe20000200000 */
[----:B------:R-:W-:Y:S01]  /*1370*/  HFMA2.MMA.BF16_V2 R57, R57, 1, 1, R24 ;  /* 0x3f803f8039397835 */ /* 0x000fe20000200018 */
[----:B------:R-:W-:Y:S01]  /*1380*/  IMAD.WIDE R24, R2, 0x10, R52 ;  /* 0x0000001002187825 */ /* 0x000fe200078e0234 */
[----:B------:R-:W-:-:S03]  /*1390*/  HFMA2.MMA.BF16_V2 R3, R3, 1, 1, R26 ;  /* 0x3f803f8003037835 */ /* 0x000fc6000020001a */
[----:B----4-:R-:W-:Y:S02]  /*13a0*/  HADD2.BF16_V2 R31, R27, R31 ;  /* 0x0000001f1b1f7230 */ /* 0x010fe40000200000 */
        /* <DEDUP_REMOVED lines=19> */
[----:B------:R-:W-:Y:S01]  /*14e0*/  HADD2.BF16_V2 R56, R56, R25 ;  /* 0x0000001938387230 */ /* 0x000fe20000200000 */
[----:B------:R-:W-:Y:S01]  /*14f0*/  HFMA2.MMA.BF16_V2 R57, R57, 1, 1, R24 ;  /* 0x3f803f8039397835 */ /* 0x000fe20000200018 */
[----:B------:R-:W-:Y:S01]  /*1500*/  IMAD.WIDE R24, R2, 0x10, R44 ;  /* 0x0000001002187825 */ /* 0x000fe200078e022c */
[----:B------:R-:W-:-:S03]  /*1510*/  HFMA2.MMA.BF16_V2 R3, R3, 1, 1, R26 ;  /* 0x3f803f8003037835 */ /* 0x000fc6000020001a */
[----:B--2---:R-:W-:-:S04]  /*1520*/  HADD2.BF16_V2 R27, R27, R35 ;  /* 0x000000231b1b7230 */ /* 0x004fc80000200000 */
[----:B---3--:R-:W-:Y:S02]  /*1530*/  HADD2.BF16_V2 R31, R27, R31 ;  /* 0x0000001f1b1f7230 */ /* 0x008fe40000200000 */
[----:B------:R-:W2:Y:S01]  /*1540*/  LD.E.128 R24, desc[UR36][R24.64] ;  /* 0x0000002418187980 */ /* 0x000ea2000c101d00 */
[----:B------:R-:W-:Y:S01]  /*1550*/  HADD2.BF16_V2 R56, R56, R33 ;  /* 0x0000002138387230 */ /* 0x000fe20000200000 */
[----:B------:R-:W-:Y:S01]  /*1560*/  HFMA2.MMA.BF16_V2 R57, R57, 1, 1, R32 ;  /* 0x3f803f8039397835 */ /* 0x000fe20000200020 */
[----:B------:R-:W-:Y:S01]  /*1570*/  IMAD.WIDE R32, R2, 0x10, R42 ;  /* 0x0000001002207825 */ /* 0x000fe200078e022a */
[----:B------:R-:W-:-:S05]  /*1580*/  HFMA2.MMA.BF16_V2 R3, R3, 1, 1, R34 ;  /* 0x3f803f8003037835 */ /* 0x000fca0000200022 */
        /* <DEDUP_REMOVED lines=49> */
[----:B-1----:R-:W-:-:S04]  /*18a0*/  IMAD.WIDE R24, R2, 0x10, R12 ;  /* 0x0000001002187825 */ /* 0x002fc800078e020c */
[----:B------:R-:W-:Y:S01]  /*18b0*/  HADD2.BF16_V2 R35, R35, R27 ;  /* 0x0000001b23237230 */ /* 0x000fe20000200000 */
[----:B------:R-:W-:Y:S02]  /*18c0*/  HFMA2.MMA.BF16_V2 R3, R3, 1, 1, R26 ;  /* 0x3f803f8003037835 */ /* 0x000fe4000020001a */
[----:B------:R-:W2:Y:S01]  /*18d0*/  LD.E.128 R24, desc[UR36][R24.64] ;  /* 0x0000002418187980 */ /* 0x000ea2000c101d00 */
[----:B---3--:R-:W-:-:S03]  /*18e0*/  HADD2.BF16_V2 R31, R35, R31 ;  /* 0x0000001f231f7230 */ /* 0x008fc60000200000 */
[----:B------:R-:W3:Y:S01]  /*18f0*/  LD.E.128 R32, desc[UR36][R32.64] ;  /* 0x0000002420207980 */ /* 0x000ee2000c101d00 */
[----:B------:R-:W-:Y:S02]  /*1900*/  HADD2.BF16_V2 R56, R56, R29 ;  /* 0x0000001d38387230 */ /* 0x000fe40000200000 */
[----:B------:R-:W0:Y:S01]  /*1910*/  LDC R29, c[0x0][0x22c] ;  /* 0x00008b00ff1d7b82 */ /* 0x000e220000000800 */
[----:B------:R-:W-:Y:S01]  /*1920*/  HFMA2.MMA.BF16_V2 R3, R3, 1, 1, R30 ;  /* 0x3f803f8003037835 */ /* 0x000fe2000020001e */
[----:B----4-:R-:W-:-:S07]  /*1930*/  HADD2.BF16_V2 R30, R56, R21 ;  /* 0x00000015381e7230 */ /* 0x010fce0000200000 */
[----:B------:R-:W-:Y:S01]  /*1940*/  HFMA2.MMA.BF16_V2 R22, R3, 1, 1, R22 ;  /* 0x3f803f8003167835 */ /* 0x000fe20000200016 */
[----:B0-----:R-:W-:-:S04]  /*1950*/  IABS R3, R29 ;  /* 0x0000001d00037213 */ /* 0x001fc80000000000 */
[----:B------:R-:W0:Y:S08]  /*1960*/  I2F.RP R21, R3 ;  /* 0x0000000300157306 */ /* 0x000e300000209400 */
[----:B0-----:R-:W0:Y:S02]  /*1970*/  MUFU.RCP R21, R21 ;  /* 0x0000001500157308 */ /* 0x001e240000001000 */
[----:B0-----:R-:W-:-:S06]  /*1980*/  IADD3 R21, R21, 0xffffffe, RZ ;  /* 0x0ffffffe15157810 */ /* 0x001fcc0007ffe0ff */
[----:B------:R-:W0:Y:S01]  /*1990*/  F2I.FTZ.U32.TRUNC.NTZ R29, R21 ;  /* 0x00000015001d7305 */ /* 0x000e22000021f000 */
[----:B------:R-:W-:Y:S01]  /*19a0*/  HFMA2.MMA.BF16_V2 R57, R57, 1, 1, R28 ;  /* 0x3f803f8039397835 */ /* 0x000fe2000020001c */
[----:B------:R-:W-:Y:S01]  /*19b0*/  MOV R28, RZ ;  /* 0x000000ff001c7202 */ /* 0x000fe20000000f00 */
[----:B------:R-:W-:Y:S01]  /*19c0*/  HADD2.BF16_V2 R31, R31, R23 ;  /* 0x000000171f1f7230 */ /* 0x000fe20000200000 */
[----:B0-----:R-:W-:-:S05]  /*19d0*/  IADD3 R21, RZ, -R29, RZ ;  /* 0x8000001dff157210 */ /* 0x001fca0007ffe0ff */
[----:B------:R-:W-:Y:S01]  /*19e0*/  HFMA2.MMA.BF16_V2 R57, R57, 1, 1, R20 ;  /* 0x3f803f8039397835 */ /* 0x000fe20000200014 */
[----:B------:R-:W-:-:S04]  /*19f0*/  IMAD R21, R21, R3, RZ ;  /* 0x0000000315157224 */ /* 0x000fc800078e02ff */
[----:B------:R-:W-:-:S04]  /*1a00*/  IMAD.HI.U32 R28, R29, R21, R28 ;  /* 0x000000151d1c7227 */ /* 0x000fc800078e001c */
[----:B------:R-:W-:Y:S01]  /*1a10*/  IMAD.WIDE R20, R2, 0x10, R16 ;  /* 0x0000001002147825 */ /* 0x000fe200078e0210 */
[----:B--2---:R-:W-:-:S03]  /*1a20*/  HFMA2.MMA.BF16_V2 R29, R22, 1, 1, R26 ;  /* 0x3f803f80161d7835 */ /* 0x004fc6000020001a */
[----:B------:R-:W-:Y:S02]  /*1a30*/  HADD2.BF16_V2 R27, R31, R27 ;  /* 0x0000001b1f1b7230 */ /* 0x000fe40000200000 */
[----:B------:R-:W2:Y:S01]  /*1a40*/  LD.E.128 R20, desc[UR36][R20.64] ;  /* 0x0000002414147980 */ /* 0x000ea2000c101d00 */
[----:B------:R-:W-:Y:S01]  /*1a50*/  HADD2.BF16_V2 R30, R30, R25 ;  /* 0x000000191e1e7230 */ /* 0x000fe20000200000 */
[----:B------:R-:W-:Y:S01]  /*1a60*/  HFMA2.MMA.BF16_V2 R31, R57, 1, 1, R24 ;  /* 0x3f803f80391f7835 */ /* 0x000fe20000200018 */
[----:B------:R-:W-:-:S04]  /*1a70*/  IMAD.WIDE R24, R2, 0x10, R18 ;  /* 0x0000001002187825 */ /* 0x000fc800078e0212 */
[----:B---3--:R-:W-:Y:S02]  /*1a80*/  HADD2.BF16_V2 R35, R27, R35 ;  /* 0x000000231b237230 */ /* 0x008fe40000200000 */
[----:B------:R-:W3:Y:S01]  /*1a90*/  LD.E.128 R24, desc[UR36][R24.64] ;  /* 0x0000002418187980 */ /* 0x000ee2000c101d00 */
[----:B------:R-:W-:-:S05]  /*1aa0*/  IABS R2, R0 ;  /* 0x0000000000027213 */ /* 0x000fca0000000000 */
[----:B------:R-:W-:-:S05]  /*1ab0*/  IMAD.HI.U32 R28, R28, R2, RZ ;  /* 0x000000021c1c7227 */ /* 0x000fca00078e00ff */
[----:B------:R-:W-:-:S05]  /*1ac0*/  IADD3 R56, -R28, RZ, RZ ;  /* 0x000000ff1c387210 */ /* 0x000fca0007ffe1ff */
[C---:B------:R-:W-:Y:S02]  /*1ad0*/  IMAD R2, R3.reuse, R56, R2 ;  /* 0x0000003803027224 */ /* 0x040fe400078e0202 */
[----:B------:R-:W0:Y:S03]  /*1ae0*/  LDC.64 R56, c[0x0][0x248] ;  /* 0x00009200ff387b82 */ /* 0x000e260000000a00 */
[----:B------:R-:W-:-:S13]  /*1af0*/  ISETP.GT.U32.AND P3, PT, R3, R2, PT ;  /* 0x000000020300720c */ /* 0x000fda0003f64070 */
[----:B------:R-:W-:-:S04]  /*1b00*/  @!P3 IADD3 R2, R2, -R3, RZ ;  /* 0x800000030202b210 */ /* 0x000fc80007ffe0ff */
[----:B------:R-:W-:Y:S02]  /*1b10*/  ISETP.GE.U32.AND P2, PT, R2, R3, PT ;  /* 0x000000030200720c */ /* 0x000fe40003f46070 */
[----:B------:R-:W1:Y:S01]  /*1b20*/  LDC R3, c[0x0][0x22c] ;  /* 0x00008b00ff037b82 */ /* 0x000e620000000800 */
[----:B------:R-:W-:Y:S01]  /*1b30*/  @!P3 IADD3 R28, R28, 0x1, RZ ;  /* 0x000000011c1cb810 */ /* 0x000fe20007ffe0ff */
[----:B------:R-:W-:Y:S02]  /*1b40*/  HFMA2.MMA.BF16_V2 R29, R29, 1, 1, R34 ;  /* 0x3f803f801d1d7835 */ /* 0x000fe40000200022 */
[----:B------:R-:W-:-:S07]  /*1b50*/  HFMA2.MMA.BF16_V2 R31, R31, 1, 1, R32 ;  /* 0x3f803f801f1f7835 */ /* 0x000fce0000200020 */
[----:B------:R-:W-:Y:S02]  /*1b60*/  @P2 IADD3 R28, R28, 0x1, RZ ;  /* 0x000000011c1c2810 */ /* 0x000fe40007ffe0ff */
[----:B-1----:R-:W-:-:S04]  /*1b70*/  LOP3.LUT R2, R0, R3, RZ, 0x3c, !PT ;  /* 0x0000000300027212 */ /* 0x002fc800078e3cff */
[----:B------:R-:W-:Y:S02]  /*1b80*/  ISETP.GE.AND P4, PT, R2, RZ, PT ;  /* 0x000000ff0200720c */ /* 0x000fe40003f86270 */
[----:B------:R-:W-:Y:S01]  /*1b90*/  LOP3.LUT R2, RZ, UR4, RZ, 0x33, !PT ;  /* 0x00000004ff027c12 */ /* 0x000fe2000f8e33ff */
[----:B------:R-:W-:-:S10]  /*1ba0*/  HADD2.BF16_V2 R30, R30, R33 ;  /* 0x000000211e1e7230 */ /* 0x000fd40000200000 */
[----:B------:R-:W-:-:S04]  /*1bb0*/  @!P4 IADD3 R28, -R28, RZ, RZ ;  /* 0x000000ff1c1cc210 */ /* 0x000fc80007ffe1ff */
[----:B------:R-:W-:-:S04]  /*1bc0*/  SEL R28, R2, R28, !P1 ;  /* 0x0000001c021c7207 */ /* 0x000fc80004800000 */
[----:B------:R-:W-:-:S05]  /*1bd0*/  IADD3 R2, -R28, RZ, RZ ;  /* 0x000000ff1c027210 */ /* 0x000fca0007ffe1ff */
[----:B------:R-:W-:-:S04]  /*1be0*/  IMAD R2, R3, R2, R0 ;  /* 0x0000000203027224 */ /* 0x000fc800078e0200 */
[----:B------:R-:W-:Y:S01]  /*1bf0*/  IMAD R2, R28, UR7, R2 ;  /* 0x000000071c027c24 */ /* 0x000fe2000f8e0202 */
[----:B------:R-:W-:-:S03]  /*1c00*/  ULDC UR4, c[0x0][0xc] ;  /* 0x0000030000047ab9 */ /* 0x000fc60000000800 */
[----:B0-----:R-:W-:-:S04]  /*1c10*/  IMAD.WIDE R2, R2, 0x10, R56 ;  /* 0x0000001002027825 */ /* 0x001fc800078e0238 */
[----:B------:R-:W-:-:S05]  /*1c20*/  IMAD R0, R59, UR4, R0 ;  /* 0x000000043b007c24 */ /* 0x000fca000f8e0200 */
[----:B------:R-:W-:Y:S01]  /*1c30*/  ISETP.GE.AND P2, PT, R0, UR8, PT ;  /* 0x0000000800007c0c */ /* 0x000fe2000bf46270 */
[----:B--2---:R-:W-:Y:S02]  /*1c40*/  HFMA2.MMA.BF16_V2 R31, R31, 1, 1, R20 ;  /* 0x3f803f801f1f7835 */ /* 0x004fe40000200014 */
[----:B------:R-:W-:Y:S01]  /*1c50*/  HFMA2.MMA.BF16_V2 R29, R29, 1, 1, R22 ;  /* 0x3f803f801d1d7835 */ /* 0x000fe20000200016 */
[----:B------:R-:W-:Y:S02]  /*1c60*/  HADD2.BF16_V2 R35, R35, R23 ;  /* 0x0000001723237230 */ /* 0x000fe40000200000 */
[----:B------:R-:W-:-:S04]  /*1c70*/  HADD2.BF16_V2 R30, R30, R21 ;  /* 0x000000151e1e7230 */ /* 0x000fc80000200000 */
[----:B---3--:R-:W-:Y:S02]  /*1c80*/  HFMA2.MMA.BF16_V2 R27, R35, 1, 1, R27 ;  /* 0x3f803f80231b7835 */ /* 0x008fe4000020001b */
[----:B------:R-:W-:Y:S01]  /*1c90*/  HFMA2.MMA.BF16_V2 R25, R30, 1, 1, R25 ;  /* 0x3f803f801e197835 */ /* 0x000fe20000200019 */
[----:B------:R-:W-:Y:S02]  /*1ca0*/  HADD2.BF16_V2 R24, R31, R24 ;  /* 0x000000181f187230 */ /* 0x000fe40000200000 */
[----:B------:R-:W-:-:S05]  /*1cb0*/  HADD2.BF16_V2 R26, R29, R26 ;  /* 0x0000001a1d1a7230 */ /* 0x000fca0000200000 */
[----:B------:R3:W-:Y:S01]  /*1cc0*/  STG.E.128 desc[UR36][R2.64], R24 ;  /* 0x0000001802007986 */ /* 0x0007e2000c101d24 */
[----:B------:R-:W-:Y:S05]  /*1cd0*/  @!P2 BRA `(.L_x_358) ;  /* 0xfffffff00048a947 */ /* 0x000fea000383ffff */
.L_x_357:
[----:B------:R-:W-:Y:S05]  /*1ce0*/  BSYNC B0 ;  /* 0x0000000000007941 */ /* 0x000fea0003800000 */
.L_x_356:
[----:B------:R-:W0:Y:S02]  /*1cf0*/  S2R R0, SR_TID.X ;  /* 0x0000000000007919 */ /* 0x000e240000002100 */
[----:B0-----:R-:W-:-:S13]  /*1d00*/  ISETP.NE.OR P0, PT, R0, RZ, !P0 ;  /* 0x000000ff0000720c */ /* 0x001fda0004705670 */
[----:B------:R-:W-:Y:S05]  /*1d10*/  @P0 EXIT ;  /* 0x000000000000094d */ /* 0x000fea0003800000 */
[----:B---3--:R-:W2:Y:S04]  /*1d20*/  LDL.LU.64 R2, [R1+0x90] ;  /* 0x0000900001027983 */ /* 0x008ea80000300a00 */
[----:B--2---:R-:W-:Y:S01]  /*1d30*/  ST.E desc[UR36][R2.64+-0x80], R58 ;  /* 0xffff803a02007985 */ /* 0x004fe2000c101924 */
[----:B------:R-:W-:Y:S05]  /*1d40*/  EXIT ;  /* 0x000000000000794d */ /* 0x000fea0003800000 */
.L_x_359:
        /* <DEDUP_REMOVED lines=11> */
.L_x_959:


//--------------------- .text._Z42userbuffers_fp16_sum_inplace_gpu_rr_rs_oopILi16EEviiiiiiiiiPPviS0_m --------------------------
	.section	.text._Z42userbuffers_fp16_sum_inplace_gpu_rr_rs_oopILi16EEviiiiiiiiiPPviS0_m,"ax",@progbits
	.align	128
        .global         _Z42userbuffers_fp16_sum_inplace_gpu_rr_rs_oopILi16EEviiiiiiiiiPPviS0_m
        .type           _Z42userbuffers_fp16_sum_inplace_gpu_rr_rs_oopILi16EEviiiiiiiiiPPviS0_m,@function
        .size           _Z42userbuffers_fp16_sum_inplace_gpu_rr_rs_oopILi16EEviiiiiiiiiPPviS0_m,(.L_x_960 - _Z42userbuffers_fp16_sum_inplace_gpu_rr_rs_oopILi16EEviiiiiiiiiPPviS0_m)
        .other          _Z42userbuffers_fp16_sum_inplace_gpu_rr_rs_oopILi16EEviiiiiiiiiPPviS0_m,@"STO_CUDA_ENTRY STV_DEFAULT"
_Z42userbuffers_fp16_sum_inplace_gpu_rr_rs_oopILi16EEviiiiiiiiiPPviS0_m:
.text._Z42userbuffers_fp16_sum_inplace_gpu_rr_rs_oopILi16EEviiiiiiiiiPPviS0_m:
        /* <DEDUP_REMOVED lines=27> */
[----:B------:R-:W-:-:S04]  /*01b0*/  @!P0 IADD3 R3, P1, R11, R12, RZ ;  /* 0x0000000c0b038210 */ /* 0x000fc80007f3e0ff */
[----:B------:R-:W-:Y:S02]  /*01c0*/  @!P0 LEA.HI.X.SX32 R11, R11, R10, 0x1, P1 ;  /* 0x0000000a0b0b8211 */ /* 0x000fe400008f0eff */
[----:B--2---:R-:W-:-:S04]  /*01d0*/  @!P0 LEA R10, P1, R3, R8, 0x2 ;  /* 0x00000008030a8211 */ /* 0x004fc800078210ff */
[----:B------:R-:W-:Y:S01]  /*01e0*/  @!P0 LEA.HI.X R11, R3, R9, R11, 0x2, P1 ;  /* 0x00000009030b8211 */ /* 0x000fe200008f140b */
[----:B0-----:R-:W-:Y:S01]  /*01f0*/  IMAD.WIDE R8, R15, 0x8, R4 ;  /* 0x000000080f087825 */ /* 0x001fe200078e0204 */
[----:B------:R-:W0:Y:S01]  /*0200*/  S2UR UR5, SR_CgaCtaId ;  /* 0x00000000000579c3 */ /* 0x000e220000008800 */
[----:B---3--:R-:W-:-:S05]  /*0210*/  IADD3 R2, R0, 0x1, RZ ;  /* 0x0000000100027810 */ /* 0x008fca0007ffe0ff */
        /* <DEDUP_REMOVED lines=10> */
.L_x_361:
        /* <DEDUP_REMOVED lines=24> */
[----:B------:R3:W2:Y:S01]  /*0440*/  LDC.64 R8, c[0x4][R0] ;  /* 0x0100000000087b82 */ /* 0x0006a20000000a00 */
[----:B0-----:R-:W-:Y:S01]  /*0450*/  MOV R4, UR4 ;  /* 0x0000000400047c02 */ /* 0x001fe20008000f00 */
[----:B------:R3:W-:Y:S01]  /*0460*/  STL.64 [R1], R10 ;  /* 0x0000000a01007387 */ /* 0x0007e20000100a00 */
[----:B------:R-:W-:-:S03]  /*0470*/  MOV R5, UR5 ;  /* 0x0000000500057c02 */ /* 0x000fc60008000f00 */
[----:B-1----:R3:W-:Y:S04]  /*0480*/  STL.64 [R1+0x10], R14 ;  /* 0x0000100e01007387 */ /* 0x0027e80000100a00 */
[----:B----4-:R3:W-:Y:S04]  /*0490*/  STL.64 [R1+0x8], R12 ;  /* 0x0000080c01007387 */ /* 0x0107e80000100a00 */
[----:B--2---:R3:W-:Y:S02]  /*04a0*/  STL.64 [R1+0x20], R2 ;  /* 0x0000200201007387 */ /* 0x0047e40000100a00 */
[----:B------:R-:W-:-:S07]  /*04b0*/  LEPC R20, `(.L_x_360) ;  /* 0x000000001014794e */ /* 0x000fce0000000000 */
[----:B---3--:R-:W-:Y:S05]  /*04c0*/  CALL.ABS.NOINC R8 ;  /* 0x0000000008007343 */ /* 0x008fea0003c00000 */
.L_x_360:
        /* <DEDUP_REMOVED lines=12> */
[----:B------:R-:W-:Y:S02]  /*0590*/  SHF.L.U32 R5, R2, 0x5, RZ ;  /* 0x0000000502057819 */ /* 0x000fe400000006ff */
[----:B--2---:R-:W-:-:S04]  /*05a0*/  IADD3 R0, R3, R0, RZ ;  /* 0x0000000003007210 */ /* 0x004fc80007ffe0ff */
[----:B------:R-:W-:-:S13]  /*05b0*/  ISETP.EQ.AND P0, PT, R0, R5, PT ;  /* 0x000000050000720c */ /* 0x000fda0003f02270 */
.L_x_363:
[----:B------:R-:W-:Y:S05]  /*05c0*/  BSYNC B0 ;  /* 0x0000000000007941 */ /* 0x000fea0003800000 */
.L_x_362:
        /* <DEDUP_REMOVED lines=17> */
[C---:B------:R-:W-:Y:S01]  /*06e0*/  IADD3 R4, R3.reuse, 0x8, RZ ;  /* 0x0000000803047810 */ /* 0x040fe20007ffe0ff */
[C---:B------:R-:W-:Y:S01]  /*06f0*/  VIADD R9, R3.reuse, 0x28 ;  /* 0x0000002803097836 */ /* 0x040fe20000000000 */
[C---:B------:R-:W-:Y:S02]  /*0700*/  IADD3 R6, R3.reuse, 0x10, RZ ;  /* 0x0000001003067810 */ /* 0x040fe40007ffe0ff */
[C---:B------:R-:W-:Y:S02]  /*0710*/  IADD3 R7, R3.reuse, 0x18, RZ ;  /* 0x0000001803077810 */ /* 0x040fe40007ffe0ff */
[C---:B------:R-:W-:Y:S02]  /*0720*/  IADD3 R8, R3.reuse, 0x20, RZ ;  /* 0x0000002003087810 */ /* 0x040fe40007ffe0ff */
[C---:B------:R-:W-:Y:S02]  /*0730*/  IADD3 R10, R3.reuse, 0x30, RZ ;  /* 0x00000030030a7810 */ /* 0x040fe40007ffe0ff */
[----:B------:R-:W-:-:S02]  /*0740*/  IADD3 R11, R3, 0x38, RZ ;  /* 0x00000038030b7810 */ /* 0x000fc40007ffe0ff */
[C---:B------:R-:W-:Y:S01]  /*0750*/  IADD3 R12, R3.reuse, 0x40, RZ ;  /* 0x00000040030c7810 */ /* 0x040fe20007ffe0ff */
[----:B0-----:R-:W-:Y:S01]  /*0760*/  ULEA UR4, UR5, UR4, 0x18 ;  /* 0x0000000405047291 */ /* 0x001fe2000f8ec03f */
[C---:B------:R-:W-:Y:S02]  /*0770*/  IADD3 R13, R3.reuse, 0x48, RZ ;  /* 0x00000048030d7810 */ /* 0x040fe40007ffe0ff */
[C---:B------:R-:W-:Y:S02]  /*0780*/  IADD3 R14, R3.reuse, 0x50, RZ ;  /* 0x00000050030e7810 */ /* 0x040fe40007ffe0ff */
[C---:B------:R-:W-:Y:S02]  /*0790*/  IADD3 R15, R3.reuse, 0x58, RZ ;  /* 0x00000058030f7810 */ /* 0x040fe40007ffe0ff */
[C---:B------:R-:W-:Y:S02]  /*07a0*/  IADD3 R16, R3.reuse, 0x60, RZ ;  /* 0x0000006003107810 */ /* 0x040fe40007ffe0ff */
[----:B------:R-:W-:-:S02]  /*07b0*/  IADD3 R20, R3, 0x68, RZ ;  /* 0x0000006803147810 */ /* 0x000fc40007ffe0ff */
[C---:B------:R-:W-:Y:S02]  /*07c0*/  IADD3 R21, R3.reuse, 0x70, RZ ;  /* 0x0000007003157810 */ /* 0x040fe40007ffe0ff */
[C---:B------:R-:W-:Y:S01]  /*07d0*/  LOP3.LUT R60, R3.reuse, 0x78, RZ, 0xc0, !PT ;  /* 0x00000078033c7812 */ /* 0x040fe200078ec0ff */
[----:B------:R-:W-:Y:S01]  /*07e0*/  VIADD R3, R3, 0xfffffff8 ;  /* 0xfffffff803037836 */ /* 0x000fe20000000000 */
[----:B------:R-:W-:Y:S02]  /*07f0*/  LOP3.LUT R54, R7, 0x78, RZ, 0xc0, !PT ;  /* 0x0000007807367812 */ /* 0x000fe400078ec0ff */
[----:B------:R-:W-:Y:S02]  /*0800*/  LOP3.LUT R52, R8, 0x78, RZ, 0xc0, !PT ;  /* 0x0000007808347812 */ /* 0x000fe400078ec0ff */
[----:B------:R-:W-:Y:S01]  /*0810*/  LOP3.LUT R48, R10, 0x78, RZ, 0xc0, !PT ;  /* 0x000000780a307812 */ /* 0x000fe200078ec0ff */
[----:B------:R-:W0:Y:S01]  /*0820*/  LDS.64 R60, [R60+UR4] ;  /* 0x000000043c3c7984 */ /* 0x000e220008000a00 */
[----:B------:R-:W-:-:S02]  /*0830*/  LOP3.LUT R6, R6, 0x78, RZ, 0xc0, !PT ;  /* 0x0000007806067812 */ /* 0x000fc400078ec0ff */
[----:B------:R-:W-:Y:S01]  /*0840*/  LOP3.LUT R50, R9, 0x78, RZ, 0xc0, !PT ;  /* 0x0000007809327812 */ /* 0x000fe200078ec0ff */
[----:B------:R-:W1:Y:S01]  /*0850*/  LDS.64 R54, [R54+UR4] ;  /* 0x0000000436367984 */ /* 0x000e620008000a00 */
[----:B------:R-:W-:Y:S02]  /*0860*/  LOP3.LUT R46, R11, 0x78, RZ, 0xc0, !PT ;  /* 0x000000780b2e7812 */ /* 0x000fe400078ec0ff */
[----:B------:R-:W-:Y:S01]  /*0870*/  LOP3.LUT R7, R20, 0x78, RZ, 0xc0, !PT ;  /* 0x0000007814077812 */ /* 0x000fe200078ec0ff */
[----:B------:R2:W3:Y:S01]  /*0880*/  LDS.64 R56, [R6+UR4] ;  /* 0x0000000406387984 */ /* 0x0004e20008000a00 */
[----:B------:R-:W-:Y:S02]  /*0890*/  LOP3.LUT R8, R21, 0x78, RZ, 0xc0, !PT ;  /* 0x0000007815087812 */ /* 0x000fe400078ec0ff */
[----:B------:R-:W-:Y:S01]  /*08a0*/  LOP3.LUT R10, R3, 0x78, RZ, 0xc0, !PT ;  /* 0x00000078030a7812 */ /* 0x000fe200078ec0ff */
[----:B------:R-:W4:Y:S01]  /*08b0*/  LDS.64 R52, [R52+UR4] ;  /* 0x0000000434347984 */ /* 0x000f220008000a00 */
[----:B------:R-:W-:-:S02]  /*08c0*/  LOP3.LUT R4, R4, 0x78, RZ, 0xc0, !PT ;  /* 0x0000007804047812 */ /* 0x000fc400078ec0ff */
[----:B------:R-:W-:Y:S01]  /*08d0*/  LOP3.LUT R12, R12, 0x78, RZ, 0xc0, !PT ;  /* 0x000000780c0c7812 */ /* 0x000fe200078ec0ff */
[----:B------:R-:W0:Y:S01]  /*08e0*/  LDS.64 R50, [R50+UR4] ;  /* 0x0000000432327984 */ /* 0x000e220008000a00 */
[----:B------:R-:W-:Y:S02]  /*08f0*/  LOP3.LUT R13, R13, 0x78, RZ, 0xc0, !PT ;  /* 0x000000780d0d7812 */ /* 0x000fe400078ec0ff */
[----:B------:R-:W-:Y:S01]  /*0900*/  LOP3.LUT R14, R14, 0x78, RZ, 0xc0, !PT ;  /* 0x000000780e0e7812 */ /* 0x000fe200078ec0ff */
[----:B------:R2:W0:Y:S01]  /*0910*/  LDS.64 R58, [R4+UR4] ;  /* 0x00000004043a7984 */ /* 0x0004220008000a00 */
[----:B------:R-:W-:Y:S02]  /*0920*/  LOP3.LUT R15, R15, 0x78, RZ, 0xc0, !PT ;  /* 0x000000780f0f7812 */ /* 0x000fe400078ec0ff */
[----:B------:R-:W-:Y:S01]  /*0930*/  LOP3.LUT R16, R16, 0x78, RZ, 0xc0, !PT ;  /* 0x0000007810107812 */ /* 0x000fe200078ec0ff */
[----:B------:R-:W0:Y:S04]  /*0940*/  LDS.64 R48, [R48+UR4] ;  /* 0x0000000430307984 */ /* 0x000e280008000a00 */
[----:B------:R-:W0:Y:S04]  /*0950*/  LDS.64 R46, [R46+UR4] ;  /* 0x000000042e2e7984 */ /* 0x000e280008000a00 */
[----:B------:R2:W0:Y:S04]  /*0960*/  LDS.64 R44, [R12+UR4] ;  /* 0x000000040c2c7984 */ /* 0x0004280008000a00 */
[----:B------:R2:W0:Y:S04]  /*0970*/  LDS.64 R42, [R13+UR4] ;  /* 0x000000040d2a7984 */ /* 0x0004280008000a00 */
[----:B------:R2:W0:Y:S04]  /*0980*/  LDS.64 R40, [R14+UR4] ;  /* 0x000000040e287984 */ /* 0x0004280008000a00 */
[----:B------:R2:W0:Y:S04]  /*0990*/  LDS.64 R38, [R15+UR4] ;  /* 0x000000040f267984 */ /* 0x0004280008000a00 */
[----:B------:R2:W0:Y:S04]  /*09a0*/  LDS.64 R36, [R16+UR4] ;  /* 0x0000000410247984 */ /* 0x0004280008000a00 */
[----:B------:R-:W0:Y:S04]  /*09b0*/  LDS.64 R6, [R7+UR4] ;  /* 0x0000000407067984 */ /* 0x000e280008000a00 */
[----:B------:R-:W0:Y:S04]  /*09c0*/  LDS.64 R8, [R8+UR4] ;  /* 0x0000000408087984 */ /* 0x000e280008000a00 */
[----:B------:R-:W0:Y:S01]  /*09d0*/  LDS.64 R10, [R10+UR4] ;  /* 0x000000040a0a7984 */ /* 0x000e220008000a00 */
[----:B------:R-:W-:-:S02]  /*09e0*/  ULDC UR4, c[0x0][0x22c] ;  /* 0x00008b0000047ab9 */ /* 0x000fc40000000800 */
[----:B------:R-:W-:Y:S02]  /*09f0*/  ISETP.NE.AND P1, PT, RZ, UR4, PT ;  /* 0x00000004ff007c0c */ /* 0x000fe4000bf25270 */
[----:B-1234-:R-:W-:-:S11]  /*0a00*/  LOP3.LUT R3, RZ, UR4, RZ, 0x33, !PT ;  /* 0x00000004ff037c12 */ /* 0x01efd6000f8e33ff */
.L_x_366:
[----:B------:R-:W-:-:S05]  /*0a10*/  IADD3 R4, R5, UR6, RZ ;  /* 0x0000000605047c10 */ /* 0x000fca000fffe0ff */
[----:B0-----:R-:W-:-:S04]  /*0a20*/  IMAD.WIDE R12, R4, 0x10, R60 ;  /* 0x00000010040c7825 */ /* 0x001fc800078e023c */
[C---:B------:R-:W-:Y:S02]  /*0a30*/  IMAD.WIDE R20, R4.reuse, 0x10, R58 ;  /* 0x0000001004147825 */ /* 0x040fe400078e023a */
[----:B-1----:R-:W2:Y:S02]  /*0a40*/  LD.E.128 R12, desc[UR36][R12.64] ;  /* 0x000000240c0c7980 */ /* 0x002ea4000c101d00 */
[C---:B------:R-:W-:Y:S02]  /*0a50*/  IMAD.WIDE R24, R4.reuse, 0x10, R56 ;  /* 0x0000001004187825 */ /* 0x040fe400078e0238 */
[----:B------:R-:W2:Y:S04]  /*0a60*/  LD.E.128 R20, desc[UR36][R20.64] ;  /* 0x0000002414147980 */ /* 0x000ea8000c101d00 */
[----:B------:R-:W3:Y:S01]  /*0a70*/  LD.E.128 R24, desc[UR36][R24.64] ;  /* 0x0000002418187980 */ /* 0x000ee2000c101d00 */
[----:B------:R-:W-:-:S06]  /*0a80*/  IMAD.WIDE R28, R4, 0x10, R54 ;  /* 0x00000010041c7825 */ /* 0x000fcc00078e0236 */
[----:B------:R-:W4:Y:S01]  /*0a90*/  LD.E.128 R28, desc[UR36][R28.64] ;  /* 0x000000241c1c7980 */ /* 0x000f22000c101d00 */
[----:B------:R-:W-:-:S06]  /*0aa0*/  IMAD.WIDE R32, R4, 0x10, R52 ;  /* 0x0000001004207825 */ /* 0x000fcc00078e0234 */
[----:B------:R-:W5:Y:S01]  /*0ab0*/  LD.E.128 R32, desc[UR36][R32.64] ;  /* 0x0000002420207980 */ /* 0x000f62000c101d00 */
[----:B--2---:R-:W-:Y:S02]  /*0ac0*/  HFMA2.MMA.BF16_V2 R13, R13, 1, 1, R21 ;  /* 0x3f803f800d0d7835 */ /* 0x004fe40000200015 */
[----:B------:R-:W-:Y:S01]  /*0ad0*/  HFMA2.MMA.BF16_V2 R15, R15, 1, 1, R23 ;  /* 0x3f803f800f0f7835 */ /* 0x000fe20000200017 */
[----:B------:R-:W-:Y:S02]  /*0ae0*/  HADD2.BF16_V2 R22, R14, R22 ;  /* 0x000000160e167230 */ /* 0x000fe40000200000 */
[----:B------:R-:W-:-:S03]  /*0af0*/  HADD2.BF16_V2 R14, R12, R20 ;  /* 0x000000140c0e7230 */ /* 0x000fc60000200000 */
[----:B---3--:R-:W-:Y:S01]  /*0b00*/  HFMA2.MMA.BF16_V2 R25, R13, 1, 1, R25 ;  /* 0x3f803f800d197835 */ /* 0x008fe20000200019 */
[----:B------:R-:W-:Y:S01]  /*0b10*/  IMAD.WIDE R12, R4, 0x10, R50 ;  /* 0x00000010040c7825 */ /* 0x000fe200078e0232 */
[----:B------:R-:W-:-:S03]  /*0b20*/  HFMA2.MMA.BF16_V2 R27, R15, 1, 1, R27 ;  /* 0x3f803f800f1b7835 */ /* 0x000fc6000020001b */
[----:B------:R-:W-:Y:S02]  /*0b30*/  HADD2.BF16_V2 R24, R14, R24 ;  /* 0x000000180e187230 */ /* 0x000fe40000200000 */
[----:B------:R-:W-:Y:S01]  /*0b40*/  IMAD.WIDE R20, R4, 0x10, R48 ;  /* 0x0000001004147825 */ /* 0x000fe200078e0230 */
[----:B------:R-:W2:Y:S03]  /*0b50*/  LD.E.128 R12, desc[UR36][R12.64] ;  /* 0x000000240c0c7980 */ /* 0x000ea6000c101d00 */
[----:B------:R-:W-:Y:S02]  /*0b60*/  HADD2.BF16_V2 R26, R22, R26 ;  /* 0x0000001a161a7230 */ /* 0x000fe40000200000 */
[----:B------:R-:W3:Y:S01]  /*0b70*/  LD.E.128 R20, desc[UR36][R20.64] ;  /* 0x0000002414147980 */ /* 0x000ee2000c101d00 */
[----:B----4-:R-:W-:Y:S01]  /*0b80*/  HFMA2.MMA.BF16_V2 R25, R25, 1, 1, R29 ;  /* 0x3f803f8019197835 */ /* 0x010fe2000020001d */
[----:B------:R-:W-:-:S02]  /*0b90*/  HADD2.BF16_V2 R16, R24, R28 ;  /* 0x0000001c18107230 */ /* 0x000fc40000200000 */
[----:B------:R-:W-:Y:S01]  /*0ba0*/  IMAD.WIDE R28, R4, 0x10, R46 ;  /* 0x00000010041c7825 */ /* 0x000fe200078e022e */
[----:B------:R-:W-:-:S03]  /*0bb0*/  HFMA2.MMA.BF16_V2 R27, R27, 1, 1, R31 ;  /* 0x3f803f801b1b7835 */ /* 0x000fc6000020001f */
[----:B------:R-:W-:Y:S02]  /*0bc0*/  HADD2.BF16_V2 R26, R26, R30 ;  /* 0x0000001e1a1a7230 */ /* 0x000fe40000200000 */
[----:B------:R-:W4:Y:S01]  /*0bd0*/  LD.E.128 R28, desc[UR36][R28.64] ;  /* 0x000000241c1c7980 */ /* 0x000f22000c101d00 */
[----:B-----5:R-:W-:Y:S01]  /*0be0*/  HFMA2.MMA.BF16_V2 R33, R25, 1, 1, R33 ;  /* 0x3f803f8019217835 */ /* 0x020fe20000200021 */
[----:B------:R-:W-:Y:S01]  /*0bf0*/  IMAD.WIDE R24, R4, 0x10, R44 ;  /* 0x0000001004187825 */ /* 0x000fe200078e022c */
[----:B------:R-:W-:-:S03]  /*0c00*/  HFMA2.MMA.BF16_V2 R35, R27, 1, 1, R35 ;  /* 0x3f803f801b237835 */ /* 0x000fc60000200023 */
[----:B------:R-:W-:Y:S02]  /*0c10*/  HADD2.BF16_V2 R34, R26, R34 ;  /* 0x000000221a227230 */ /* 0x000fe40000200000 */
[----:B------:R-:W5:Y:S01]  /*0c20*/  LD.E.128 R24, desc[UR36][R24.64] ;  /* 0x0000002418187980 */ /* 0x000f62000c101d00 */
[----:B------:R-:W-:Y:S02]  /*0c30*/  HADD2.BF16_V2 R32, R16, R32 ;  /* 0x0000002010207230 */ /* 0x000fe40000200000 */
[----:B--2---:R-:W-:Y:S01]  /*0c40*/  HADD2.BF16_V2 R14, R34, R14 ;  /* 0x0000000e220e7230 */ /* 0x004fe20000200000 */
[----:B------:R-:W-:Y:S01]  /*0c50*/  HFMA2.MMA.BF16_V2 R33, R33, 1, 1, R13 ;  /* 0x3f803f8021217835 */ /* 0x000fe2000020000d */
[----:B------:R-:W-:Y:S02]  /*0c60*/  HADD2.BF16_V2 R34, R32, R12 ;  /* 0x0000000c20227230 */ /* 0x000fe40000200000 */
[----:B------:R-:W-:Y:S01]  /*0c70*/  IMAD.WIDE R12, R4, 0x10, R42 ;  /* 0x00000010040c7825 */ /* 0x000fe200078e022a */
[----:B------:R-:W-:-:S03]  /*0c80*/  HFMA2.MMA.BF16_V2 R16, R35, 1, 1, R15 ;  /* 0x3f803f8023107835 */ /* 0x000fc6000020000f */
[----:B---3--:R-:W-:Y:S02]  /*0c90*/  HADD2.BF16_V2 R32, R14, R22 ;  /* 0x000000160e207230 */ /* 0x008fe40000200000 */
[----:B------:R-:W2:Y:S01]  /*0ca0*/  LD.E.128 R12, desc[UR36][R12.64] ;  /* 0x000000240c0c7980 */ /* 0x000ea2000c101d00 */
[----:B------:R-:W-:Y:S01]  /*0cb0*/  HFMA2.MMA.BF16_V2 R33, R33, 1, 1, R21 ;  /* 0x3f803f8021217835 */ /* 0x000fe20000200015 */
[----:B------:R-:W-:Y:S02]  /*0cc0*/  HADD2.BF16_V2 R34, R34, R20 ;  /* 0x0000001422227230 */ /* 0x000fe40000200000 */
[----:B------:R-:W-:Y:S01]  /*0cd0*/  IMAD.WIDE R20, R4, 0x10, R40 ;  /* 0x0000001004147825 */ /* 0x000fe200078e0228 */
[----:B------:R-:W-:-:S05]  /*0ce0*/  HFMA2.MMA.BF16_V2 R16, R16, 1, 1, R23 ;  /* 0x3f803f8010107835 */ /* 0x000fca0000200017 */
[----:B------:R-:W3:Y:S01]  /*0cf0*/  LD.E.128 R20, desc[UR36][R20.64] ;  /* 0x0000002414147980 */ /* 0x000ee2000c101d00 */
[----:B----4-:R-:W-:Y:S01]  /*0d00*/  HFMA2.MMA.BF16_V2 R33, R33, 1, 1, R29 ;  /* 0x3f803f8021217835 */ /* 0x010fe2000020001d */
[----:B------:R-:W-:Y:S02]  /*0d10*/  HADD2.BF16_V2 R35, R34, R28 ;  /* 0x0000001c22237230 */ /* 0x000fe40000200000 */
[----:B------:R-:W-:Y:S01]  /*0d20*/  IMAD.WIDE R28, R4, 0x10, R38 ;  /* 0x00000010041c7825 */ /* 0x000fe200078e0226 */
[----:B------:R-:W-:-:S03]  /*0d30*/  HFMA2.MMA.BF16_V2 R16, R16, 1, 1, R31 ;  /* 0x3f803f8010107835 */ /* 0x000fc6000020001f */
[----:B------:R-:W-:Y:S02]  /*0d40*/  HADD2.BF16_V2 R32, R32, R30 ;  /* 0x0000001e20207230 */ /* 0x000fe40000200000 */
[----:B------:R-:W4:Y:S01]  /*0d50*/  LD.E.128 R28, desc[UR36][R28.64] ;  /* 0x000000241c1c7980 */ /* 0x000f22000c101d00 */
[----:B-----5:R-:W-:Y:S01]  /*0d60*/  HFMA2.MMA.BF16_V2 R34, R33, 1, 1, R25 ;  /* 0x3f803f8021227835 */ /* 0x020fe20000200019 */
[----:B------:R-:W-:Y:S02]  /*0d70*/  HADD2.BF16_V2 R33, R35, R24 ;  /* 0x0000001823217230 */ /* 0x000fe40000200000 */
[----:B------:R-:W-:Y:S01]  /*0d80*/  IMAD.WIDE R24, R4, 0x10, R36 ;  /* 0x0000001004187825 */ /* 0x000fe200078e0224 */
[----:B------:R-:W-:-:S03]  /*0d90*/  HFMA2.MMA.BF16_V2 R16, R16, 1, 1, R27 ;  /* 0x3f803f8010107835 */ /* 0x000fc6000020001b */
[----:B------:R-:W-:Y:S02]  /*0da0*/  HADD2.BF16_V2 R32, R32, R26 ;  /* 0x0000001a20207230 */ /* 0x000fe40000200000 */
[----:B------:R-:W5:Y:S03]  /*0db0*/  LD.E.128 R24, desc[UR36][R24.64] ;  /* 0x0000002418187980 */ /* 0x000f66000c101d00 */
[----:B--2---:R-:W-:Y:S02]  /*0dc0*/  HFMA2.MMA.BF16_V2 R15, R16, 1, 1, R15 ;  /* 0x3f803f80100f7835 */ /* 0x004fe4000020000f */
[----:B------:R-:W0:Y:S01]  /*0dd0*/  LDC R16, c[0x0][0x22c] ;  /* 0x00008b00ff107b82 */ /* 0x000e220000000800 */
[----:B------:R-:W-:-:S05]  /*0de0*/  HADD2.BF16_V2 R14, R32, R14 ;  /* 0x0000000e200e7230 */ /* 0x000fca0000200000 */
[----:B---3--:R-:W-:Y:S01]  /*0df0*/  HFMA2.MMA.BF16_V2 R15, R15, 1, 1, R23 ;  /* 0x3f803f800f0f7835 */ /* 0x008fe20000200017 */
[----:B0-----:R-:W-:-:S04]  /*0e00*/  IABS R32, R16 ;  /* 0x0000001000207213 */ /* 0x001fc80000000000 */
[----:B------:R-:W0:Y:S08]  /*0e10*/  I2F.RP R23, R32 ;  /* 0x0000002000177306 */ /* 0x000e300000209400 */
[----:B0-----:R-:W0:Y:S01]  /*0e20*/  MUFU.RCP R23, R23 ;  /* 0x0000001700177308 */ /* 0x001e220000001000 */
[----:B------:R-:W-:Y:S01]  /*0e30*/  HFMA2.MMA.BF16_V2 R34, R34, 1, 1, R13 ;  /* 0x3f803f8022227835 */ /* 0x000fe2000020000d */
[----:B0-----:R-:W-:-:S06]  /*0e40*/  IADD3 R23, R23, 0xffffffe, RZ ;  /* 0x0ffffffe17177810 */ /* 0x001fcc0007ffe0ff */
[----:B------:R-:W0:Y:S01]  /*0e50*/  F2I.FTZ.U32.TRUNC.NTZ R13, R23 ;  /* 0x00000017000d7305 */ /* 0x000e22000021f000 */
[----:B------:R-:W-:Y:S01]  /*0e60*/  HADD2.BF16_V2 R35, R33, R12 ;  /* 0x0000000c21237230 */ /* 0x000fe20000200000 */
[----:B------:R-:W-:Y:S02]  /*0e70*/  MOV R12, RZ ;  /* 0x000000ff000c7202 */ /* 0x000fe40000000f00 */
[----:B0-----:R-:W-:-:S05]  /*0e80*/  IADD3 R33, RZ, -R13, RZ ;  /* 0x8000000dff217210 */ /* 0x001fca0007ffe0ff */
[----:B------:R-:W-:-:S04]  /*0e90*/  IMAD R33, R33, R32, RZ ;  /* 0x0000002021217224 */ /* 0x000fc800078e02ff */
[----:B------:R-:W-:-:S04]  /*0ea0*/  IMAD.HI.U32 R33, R13, R33, R12 ;  /* 0x000000210d217227 */ /* 0x000fc800078e000c */
[----:B------:R-:W-:-:S04]  /*0eb0*/  IMAD.WIDE R12, R4, 0x10, R6 ;  /* 0x00000010040c7825 */ /* 0x000fc800078e0206 */
[----:B------:R-:W-:Y:S01]  /*0ec0*/  HADD2.BF16_V2 R22, R14, R22 ;  /* 0x000000160e167230 */ /* 0x000fe20000200000 */
[----:B----4-:R-:W-:Y:S02]  /*0ed0*/  HFMA2.MMA.BF16_V2 R31, R15, 1, 1, R31 ;  /* 0x3f803f800f1f7835 */ /* 0x010fe4000020001f */
[----:B------:R-:W-:Y:S01]  /*0ee0*/  HFMA2.MMA.BF16_V2 R34, R34, 1, 1, R21 ;  /* 0x3f803f8022227835 */ /* 0x000fe20000200015 */
[----:B------:R-:W2:Y:S01]  /*0ef0*/  LD.E.128 R12, desc[UR36][R12.64] ;  /* 0x000000240c0c7980 */ /* 0x000ea2000c101d00 */
[----:B------:R-:W-:Y:S02]  /*0f00*/  HADD2.BF16_V2 R35, R35, R20 ;  /* 0x0000001423237230 */ /* 0x000fe40000200000 */
[----:B------:R-:W-:-:S04]  /*0f10*/  IMAD.WIDE R20, R4, 0x10, R8 ;  /* 0x0000001004147825 */ /* 0x000fc800078e0208 */
[----:B------:R-:W-:Y:S01]  /*0f20*/  HADD2.BF16_V2 R22, R22, R30 ;  /* 0x0000001e16167230 */ /* 0x000fe20000200000 */
[----:B------:R-:W-:-:S03]  /*0f30*/  HFMA2.MMA.BF16_V2 R29, R34, 1, 1, R29 ;  /* 0x3f803f80221d7835 */ /* 0x000fc6000020001d */
[----:B-----5:R-:W-:Y:S02]  /*0f40*/  HADD2.BF16_V2 R26, R22, R26 ;  /* 0x0000001a161a7230 */ /* 0x020fe40000200000 */
[----:B------:R-:W3:Y:S01]  /*0f50*/  LD.E.128 R20, desc[UR36][R20.64] ;  /* 0x0000002414147980 */ /* 0x000ee2000c101d00 */
[----:B------:R-:W-:Y:S02]  /*0f60*/  HADD2.BF16_V2 R34, R35, R28 ;  /* 0x0000001c23227230 */ /* 0x000fe40000200000 */
[----:B------:R-:W-:Y:S01]  /*0f70*/  HFMA2.MMA.BF16_V2 R25, R29, 1, 1, R25 ;  /* 0x3f803f801d197835 */ /* 0x000fe20000200019 */
[----:B------:R-:W-:Y:S01]  /*0f80*/  IMAD.WIDE R28, R4, 0x10, R10 ;  /* 0x00000010041c7825 */ /* 0x000fe200078e020a */
[----:B------:R-:W-:-:S05]  /*0f90*/  HFMA2.MMA.BF16_V2 R27, R31, 1, 1, R27 ;  /* 0x3f803f801f1b7835 */ /* 0x000fca000020001b */
[----:B------:R-:W4:Y:S01]  /*0fa0*/  LD.E.128 R28, desc[UR36][R28.64] ;  /* 0x000000241c1c7980 */ /* 0x000f22000c101d00 */
[----:B------:R-:W-:-:S05]  /*0fb0*/  IABS R4, R5 ;  /* 0x0000000500047213 */ /* 0x000fca0000000000 */
[----:B------:R-:W-:-:S05]  /*0fc0*/  IMAD.HI.U32 R33, R33, R4, RZ ;  /* 0x0000000421217227 */ /* 0x000fca00078e00ff */
[----:B------:R-:W-:-:S05]  /*0fd0*/  IADD3 R35, -R33, RZ, RZ ;  /* 0x000000ff21237210 */ /* 0x000fca0007ffe1ff */
[----:B------:R-:W-:-:S05]  /*0fe0*/  IMAD R35, R32, R35, R4 ;  /* 0x0000002320237224 */ /* 0x000fca00078e0204 */
[----:B------:R-:W-:Y:S02]  /*0ff0*/  ISETP.GT.U32.AND P3, PT, R32, R35, PT ;  /* 0x000000232000720c */ /* 0x000fe40003f64070 */
[----:B------:R-:W-:-:S11]  /*1000*/  LOP3.LUT R4, R5, R16, RZ, 0x3c, !PT ;  /* 0x0000001005047212 */ /* 0x000fd600078e3cff */
[----:B------:R-:W-:-:S04]  /*1010*/  @!P3 IADD3 R35, R35, -R32, RZ ;  /* 0x800000202323b210 */ /* 0x000fc80007ffe0ff */
[----:B------:R-:W-:Y:S02]  /*1020*/  ISETP.GE.U32.AND P2, PT, R35, R32, PT ;  /* 0x000000202300720c */ /* 0x000fe40003f46070 */
[----:B------:R-:W-:Y:S02]  /*1030*/  ISETP.GE.AND P4, PT, R4, RZ, PT ;  /* 0x000000ff0400720c */ /* 0x000fe40003f86270 */
[----:B------:R-:W-:Y:S01]  /*1040*/  @!P3 IADD3 R33, R33, 0x1, RZ ;  /* 0x000000012121b810 */ /* 0x000fe20007ffe0ff */
[----:B------:R-:W-:-:S08]  /*1050*/  HADD2.BF16_V2 R34, R34, R24 ;  /* 0x0000001822227230 */ /* 0x000fd00000200000 */
[----:B------:R-:W-:-:S04]  /*1060*/  @P2 IADD3 R33, R33, 0x1, RZ ;  /* 0x0000000121212810 */ /* 0x000fc80007ffe0ff */
[----:B------:R-:W-:Y:S01]  /*1070*/  @!P4 IADD3 R33, -R33, RZ, RZ ;  /* 0x000000ff2121c210 */ /* 0x000fe20007ffe1ff */
[----:B------:R-:W-:Y:S01]  /*1080*/  ULDC UR4, c[0x0][0xc] ;  /* 0x0000030000047ab9 */ /* 0x000fe20000000800 */
[----:B--2---:R-:W-:Y:S01]  /*1090*/  HFMA2.MMA.BF16_V2 R27, R27, 1, 1, R15 ;  /* 0x3f803f801b1b7835 */ /* 0x004fe2000020000f */
[----:B------:R-:W-:Y:S02]  /*10a0*/  HADD2.BF16_V2 R26, R26, R14 ;  /* 0x0000000e1a1a7230 */ /* 0x000fe40000200000 */
[----:B------:R-:W0:Y:S01]  /*10b0*/  LDC.64 R14, c[0x0][0x248] ;  /* 0x00009200ff0e7b82 */ /* 0x000e220000000a00 */
[----:B------:R-:W-:Y:S01]  /*10c0*/  HFMA2.MMA.BF16_V2 R25, R25, 1, 1, R13 ;  /* 0x3f803f8019197835 */ /* 0x000fe2000020000d */
[----:B------:R-:W-:Y:S01]  /*10d0*/  SEL R13, R3, R33, !P1 ;  /* 0x00000021030d7207 */ /* 0x000fe20004800000 */
[----:B------:R-:W-:-:S03]  /*10e0*/  HADD2.BF16_V2 R34, R34, R12 ;  /* 0x0000000c22227230 */ /* 0x000fc60000200000 */
[----:B------:R-:W-:Y:S01]  /*10f0*/  IADD3 R12, -R13, RZ, RZ ;  /* 0x000000ff0d0c7210 */ /* 0x000fe20007ffe1ff */
[----:B---3--:R-:W-:Y:S01]  /*1100*/  HFMA2.MMA.BF16_V2 R4, R27, 1, 1, R23 ;  /* 0x3f803f801b047835 */ /* 0x008fe20000200017 */
[----:B------:R-:W-:-:S03]  /*1110*/  HADD2.BF16_V2 R23, R34, R20 ;  /* 0x0000001422177230 */ /* 0x000fc60000200000 */
[----:B------:R-:W-:Y:S01]  /*1120*/  IMAD R16, R16, R12, R5 ;  /* 0x0000000c10107224 */ /* 0x000fe200078e0205 */
[----:B------:R-:W-:Y:S01]  /*1130*/  HFMA2.MMA.BF16_V2 R12, R25, 1, 1, R21 ;  /* 0x3f803f80190c7835 */ /* 0x000fe20000200015 */
[----:B------:R-:W-:Y:S02]  /*1140*/  HADD2.BF16_V2 R21, R26, R22 ;  /* 0x000000161a157230 */ /* 0x000fe40000200000 */
[----:B------:R-:W-:Y:S01]  /*1150*/  IMAD R13, R13, UR7, R16 ;  /* 0x000000070d0d7c24 */ /* 0x000fe2000f8e0210 */
[----:B----4-:R-:W-:-:S03]  /*1160*/  HFMA2.MMA.BF16_V2 R28, R23, 1, 1, R28 ;  /* 0x3f803f80171c7835 */ /* 0x010fc6000020001c */
[----:B------:R-:W-:Y:S01]  /*1170*/  HFMA2.MMA.BF16_V2 R30, R21, 1, 1, R30 ;  /* 0x3f803f80151e7835 */ /* 0x000fe2000020001e */
[----:B------:R-:W-:Y:S02]  /*1180*/  HADD2.BF16_V2 R31, R4, R31 ;  /* 0x0000001f041f7230 */ /* 0x000fe40000200000 */
[----:B------:R-:W-:Y:S02]  /*1190*/  HADD2.BF16_V2 R29, R12, R29 ;  /* 0x0000001d0c1d7230 */ /* 0x000fe40000200000 */
[----:B0-----:R-:W-:-:S04]  /*11a0*/  IMAD.WIDE R14, R13, 0x10, R14 ;  /* 0x000000100d0e7825 */ /* 0x001fc800078e020e */
[----:B------:R-:W-:Y:S01]  /*11b0*/  IMAD R5, R0, UR4, R5 ;  /* 0x0000000400057c24 */ /* 0x000fe2000f8e0205 */
[----:B------:R1:W-:Y:S04]  /*11c0*/  STG.E.128 desc[UR36][R14.64], R28 ;  /* 0x0000001c0e007986 */ /* 0x0003e8000c101d24 */
[----:B------:R-:W-:-:S13]  /*11d0*/  ISETP.GE.AND P2, PT, R5, UR8, PT ;  /* 0x0000000805007c0c */ /* 0x000fda000bf46270 */
[----:B------:R-:W-:Y:S05]  /*11e0*/  @!P2 BRA `(.L_x_366) ;  /* 0xfffffff80008a947 */ /* 0x000fea000383ffff */
.L_x_365:
[----:B------:R-:W-:Y:S05]  /*11f0*/  BSYNC B0 ;  /* 0x0000000000007941 */ /* 0x000fea0003800000 */
.L_x_364:
[----:B------:R-:W-:-:S13]  /*1200*/  ISETP.NE.OR P0, PT, R17, RZ, !P0 ;  /* 0x000000ff1100720c */ /* 0x000fda0004705670 */
[----:B------:R-:W-:Y:S05]  /*1210*/  @P0 EXIT ;  /* 0x000000000000094d */ /* 0x000fea0003800000 */
[----:B------:R-:W-:Y:S01]  /*1220*/  ST.E desc[UR36][R18.64+-0x80], R2 ;  /* 0xffff800212007985 */ /* 0x000fe2000c101924 */
[----:B------:R-:W-:Y:S05]  /*1230*/  EXIT ;  /* 0x000000000000794d */ /* 0x000fea0003800000 */
.L_x_367:
        /* <DEDUP_REMOVED lines=12> */
.L_x_960:


//--------------------- .text._Z42userbuffers_fp16_sum_inplace_gpu_rr_rs_oopILi8EEviiiiiiiiiPPviS0_m --------------------------
	.section	.text._Z42userbuffers_fp16_sum_inplace_gpu_rr_rs_oopILi8EEviiiiiiiiiPPviS0_m,"ax",@progbits
	.align	128
        .global         _Z42userbuffers_fp16_sum_inplace_gpu_rr_rs_oopILi8EEviiiiiiiiiPPviS0_m
        .type           _Z42userbuffers_fp16_sum_inplace_gpu_rr_rs_oopILi8EEviiiiiiiiiPPviS0_m,@function
        .size           _Z42userbuffers_fp16_sum_inplace_gpu_rr_rs_oopILi8EEviiiiiiiiiPPviS0_m,(.L_x_961 - _Z42userbuffers_fp16_sum_inplace_gpu_rr_rs_oopILi8EEviiiiiiiiiPPviS0_m)
        .other          _Z42userbuffers_fp16_sum_inplace_gpu_rr_rs_oopILi8EEviiiiiiiiiPPviS0_m,@"STO_CUDA_ENTRY STV_DEFAULT"
_Z42userbuffers_fp16_sum_inplace_gpu_rr_rs_oopILi8EEviiiiiiiiiPPviS0_m:
.text._Z42userbuffers_fp16_sum_inplace_gpu_rr_rs_oopILi8EEviiiiiiiiiPPviS0_m:
[----:B------:R-:W0:Y:S01]  /*0000*/  LDC R1, c[0x0][0x28] ;  /* 0x00000a00ff017b82 */ /* 0x000e220000000800 */
[----:B------:R-:W1:Y:S01]  /*0010*/  S2R R17, SR_TID.X ;  /* 0x0000000000117919 */ /* 0x000e620000002100 */
[----:B0-----:R-:W-:Y:S01]  /*0020*/  IADD3 R1, R1, -0x28, RZ ;  /* 0xffffffd801017810 */ /* 0x001fe20007ffe0ff */
[----:B------:R-:W-:Y:S01]  /*0030*/  ULDC UR4, c[0x0][0x20] ;  /* 0x0000080000047ab9 */ /* 0x000fe20000000800 */
[----:B------:R-:W-:Y:S01]  /*0040*/  ULDC.64 UR36, c[0x0][0x208] ;  /* 0x0000820000247ab9 */ /* 0x000fe20000000a00 */
[----:B------:R-:W-:Y:S01]  /*0050*/  ULDC.64 UR38, c[0x0][0x250] ;  /* 0x0000940000267ab9 */ /* 0x000fe20000000a00 */
[----:B------:R-:W-:Y:S01]  /*0060*/  IADD3 R6, P1, R1, UR4, RZ ;  /* 0x0000000401067c10 */ /* 0x000fe2000ff3e0ff */
[----:B------:R-:W-:-:S04]  /*0070*/  ULDC UR4, c[0x0][0x24] ;  /* 0x0000090000047ab9 */ /* 0x000fc80000000800 */
[----:B------:R-:W-:Y:S01]  /*0080*/  IMAD.X R7, RZ, RZ, UR4, P1 ;  /* 0x00000004ff077e24 */ /* 0x000fe200088e06ff */
        /* <DEDUP_REMOVED lines=35> */
.L_x_369:
[----:B------:R-:W2:Y:S01]  /*02c0*/  LD.E.STRONG.SYS R3, desc[UR36][R4.64] ;  /* 0x0000002404037980 */ /* 0x000ea2000c115900 */
        /* <DEDUP_REMOVED lines=15> */
[----:B------:R-:W-:Y:S01]  /*03c0*/  VIADD R2, R0, 0x1 ;  /* 0x0000000100027836 */ /* 0x000fe20000000000 */
[----:B------:R-:W-:Y:S01]  /*03d0*/  MOV R0, 0x2a8 ;  /* 0x000002a800007802 */ /* 0x000fe20000000f00 */
[----:B------:R3:W-:Y:S01]  /*03e0*/  STL.64 [R1+0x18], R16 ;  /* 0x0000181001007387 */ /* 0x0007e20000100a00 */
[----:B------:R-:W-:Y:S01]  /*03f0*/  UIADD3.X UR5, URZ, UR5, URZ, UP0, !UPT ;  /* 0x000000053f057290 */ /* 0x000fe200087fe43f */
[----:B------:R-:W4:Y:S01]  /*0400*/  LDC.64 R12, c[0x4][0x1a0] ;  /* 0x01006800ff0c7b82 */ /* 0x000f220000000a00 */
[----:B------:R-:W-:-:S04]  /*0410*/  MOV R10, UR4 ;  /* 0x00000004000a7c02 */ /* 0x000fc80008000f00 */
[----:B------:R-:W-:Y:S01]  /*0420*/  IMAD.U32 R11, RZ, RZ, UR5 ;  /* 0x00000005ff0b7e24 */ /* 0x000fe2000f8e00ff */
[----:B------:R-:W-:Y:S02]  /*0430*/  ULDC.64 UR4, c[0x4][0x258] ;  /* 0x0100960000047ab9 */ /* 0x000fe40000000a00 */
[----:B------:R3:W2:Y:S01]  /*0440*/  LDC.64 R8, c[0x4][R0] ;  /* 0x0100000000087b82 */ /* 0x0006a20000000a00 */
[----:B0-----:R-:W-:Y:S01]  /*0450*/  IMAD.U32 R4, RZ, RZ, UR4 ;  /* 0x00000004ff047e24 */ /* 0x001fe2000f8e00ff */
[----:B------:R3:W-:Y:S01]  /*0460*/  STL.64 [R1], R10 ;  /* 0x0000000a01007387 */ /* 0x0007e20000100a00 */
[----:B------:R-:W-:-:S03]  /*0470*/  MOV R5, UR5 ;  /* 0x0000000500057c02 */ /* 0x000fc60008000f00 */
[----:B-1----:R3:W-:Y:S04]  /*0480*/  STL.64 [R1+0x10], R14 ;  /* 0x0000100e01007387 */ /* 0x0027e80000100a00 */
[----:B----4-:R3:W-:Y:S04]  /*0490*/  STL.64 [R1+0x8], R12 ;  /* 0x0000080c01007387 */ /* 0x0107e80000100a00 */
[----:B--2---:R3:W-:Y:S02]  /*04a0*/  STL.64 [R1+0x20], R2 ;  /* 0x0000200201007387 */ /* 0x0047e40000100a00 */
[----:B------:R-:W-:-:S07]  /*04b0*/  LEPC R20, `(.L_x_368) ;  /* 0x000000001014794e */ /* 0x000fce0000000000 */
[----:B---3--:R-:W-:Y:S05]  /*04c0*/  CALL.ABS.NOINC R8 ;  /* 0x0000000008007343 */ /* 0x008fea0003c00000 */
.L_x_368:
        /* <DEDUP_REMOVED lines=12> */
[----:B------:R-:W-:Y:S01]  /*0590*/  IMAD.SHL.U32 R5, R2, 0x20, RZ ;  /* 0x0000002002057824 */ /* 0x000fe200078e00ff */
[----:B--2---:R-:W-:-:S04]  /*05a0*/  IADD3 R0, R3, R0, RZ ;  /* 0x0000000003007210 */ /* 0x004fc80007ffe0ff */
[----:B------:R-:W-:-:S13]  /*05b0*/  ISETP.EQ.AND P0, PT, R0, R5, PT ;  /* 0x000000050000720c */ /* 0x000fda0003f02270 */
.L_x_371:
[----:B------:R-:W-:Y:S05]  /*05c0*/  BSYNC B0 ;  /* 0x0000000000007941 */ /* 0x000fea0003800000 */
.L_x_370:
        /* <DEDUP_REMOVED lines=12> */
[----:B------:R-:W0:Y:S01]  /*0690*/  LDC R11, c[0x0][0x22c] ;  /* 0x00008b00ff0b7b82 */ /* 0x000e220000000800 */
[----:B------:R-:W-:Y:S01]  /*06a0*/  ULDC UR4, c[0x0][0x21c] ;  /* 0x0000870000047ab9 */ /* 0x000fe20000000800 */
[----:B------:R-:W-:Y:S01]  /*06b0*/  HFMA2.MMA R34, -RZ, RZ, 0, 0 ;  /* 0x00000000ff227435 */ /* 0x000fe200000001ff */
[----:B------:R-:W-:Y:S01]  /*06c0*/  VIADD R17, R17, UR4 ;  /* 0x0000000411117c36 */ /* 0x000fe20008000000 */
[----:B------:R-:W-:-:S04]  /*06d0*/  UMOV UR4, 0x400 ;  /* 0x0000040000047882 */ /* 0x000fc80000000000 */
[----:B------:R-:W1:Y:S01]  /*06e0*/  S2UR UR5, SR_CgaCtaId ;  /* 0x00000000000579c3 */ /* 0x000e620000008800 */
[----:B------:R-:W-:-:S04]  /*06f0*/  SHF.L.U32 R17, R17, 0x3, RZ ;  /* 0x0000000311117819 */ /* 0x000fc800000006ff */
[C---:B------:R-:W-:Y:S01]  /*0700*/  IADD3 R5, R17.reuse, 0x10, RZ ;  /* 0x0000001011057810 */ /* 0x040fe20007ffe0ff */
[C---:B------:R-:W-:Y:S01]  /*0710*/  VIADD R4, R17.reuse, 0x8 ;  /* 0x0000000811047836 */ /* 0x040fe20000000000 */
[C---:B------:R-:W-:Y:S01]  /*0720*/  IADD3 R7, R17.reuse, 0x20, RZ ;  /* 0x0000002011077810 */ /* 0x040fe20007ffe0ff */
[C---:B------:R-:W-:Y:S01]  /*0730*/  VIADD R6, R17.reuse, 0x18 ;  /* 0x0000001811067836 */ /* 0x040fe20000000000 */
[C---:B------:R-:W-:Y:S01]  /*0740*/  IADD3 R9, R17.reuse, 0x30, RZ ;  /* 0x0000003011097810 */ /* 0x040fe20007ffe0ff */
[C---:B------:R-:W-:Y:S01]  /*0750*/  VIADD R8, R17.reuse, 0x28 ;  /* 0x0000002811087836 */ /* 0x040fe20000000000 */
[C---:B------:R-:W-:Y:S01]  /*0760*/  LOP3.LUT R32, R17.reuse, 0x38, RZ, 0xc0, !PT ;  /* 0x0000003811207812 */ /* 0x040fe200078ec0ff */
[----:B------:R-:W-:Y:S01]  /*0770*/  VIADD R17, R17, 0xfffffff8 ;  /* 0xfffffff811117836 */ /* 0x000fe20000000000 */
[----:B------:R-:W-:Y:S02]  /*0780*/  LOP3.LUT R4, R4, 0x38, RZ, 0xc0, !PT ;  /* 0x0000003804047812 */ /* 0x000fe400078ec0ff */
[----:B------:R-:W-:-:S02]  /*0790*/  LOP3.LUT R6, R6, 0x38, RZ, 0xc0, !PT ;  /* 0x0000003806067812 */ /* 0x000fc400078ec0ff */
[----:B0-----:R-:W-:Y:S02]  /*07a0*/  IABS R3, R11 ;  /* 0x0000000b00037213 */ /* 0x001fe40000000000 */
[----:B------:R-:W-:Y:S02]  /*07b0*/  LOP3.LUT R17, R17, 0x38, RZ, 0xc0, !PT ;  /* 0x0000003811117812 */ /* 0x000fe400078ec0ff */
[----:B------:R-:W0:Y:S01]  /*07c0*/  I2F.RP R10, R3 ;  /* 0x00000003000a7306 */ /* 0x000e220000209400 */
[----:B------:R-:W-:Y:S01]  /*07d0*/  LOP3.LUT R7, R7, 0x38, RZ, 0xc0, !PT ;  /* 0x0000003807077812 */ /* 0x000fe200078ec0ff */
[----:B-1----:R-:W-:Y:S01]  /*07e0*/  ULEA UR4, UR5, UR4, 0x18 ;  /* 0x0000000405047291 */ /* 0x002fe2000f8ec03f */
[----:B------:R-:W-:Y:S02]  /*07f0*/  LOP3.LUT R8, R8, 0x38, RZ, 0xc0, !PT ;  /* 0x0000003808087812 */ /* 0x000fe400078ec0ff */
[----:B------:R-:W-:Y:S02]  /*0800*/  LOP3.LUT R9, R9, 0x38, RZ, 0xc0, !PT ;  /* 0x0000003809097812 */ /* 0x000fe400078ec0ff */
[----:B------:R-:W-:-:S02]  /*0810*/  LOP3.LUT R5, R5, 0x38, RZ, 0xc0, !PT ;  /* 0x0000003805057812 */ /* 0x000fc400078ec0ff */
[----:B------:R-:W-:Y:S02]  /*0820*/  ISETP.NE.AND P1, PT, R11, RZ, PT ;  /* 0x000000ff0b00720c */ /* 0x000fe40003f25270 */
[----:B------:R-:W1:Y:S01]  /*0830*/  LDS.64 R32, [R32+UR4] ;  /* 0x0000000420207984 */ /* 0x000e620008000a00 */
[----:B0-----:R-:W0:Y:S03]  /*0840*/  MUFU.RCP R10, R10 ;  /* 0x0000000a000a7308 */ /* 0x001e260000001000 */
[----:B------:R-:W2:Y:S04]  /*0850*/  LDS.64 R30, [R4+UR4] ;  /* 0x00000004041e7984 */ /* 0x000ea80008000a00 */
[----:B------:R-:W3:Y:S04]  /*0860*/  LDS.64 R26, [R6+UR4] ;  /* 0x00000004061a7984 */ /* 0x000ee80008000a00 */
[----:B------:R-:W4:Y:S04]  /*0870*/  LDS.64 R24, [R7+UR4] ;  /* 0x0000000407187984 */ /* 0x000f280008000a00 */
[----:B------:R-:W1:Y:S04]  /*0880*/  LDS.64 R22, [R8+UR4] ;  /* 0x0000000408167984 */ /* 0x000e680008000a00 */
[----:B------:R-:W1:Y:S01]  /*0890*/  LDS.64 R20, [R9+UR4] ;  /* 0x0000000409147984 */ /* 0x000e620008000a00 */
[----:B0-----:R-:W-:-:S03]  /*08a0*/  IADD3 R10, R10, 0xffffffe, RZ ;  /* 0x0ffffffe0a0a7810 */ /* 0x001fc60007ffe0ff */
[----:B------:R-:W0:Y:S01]  /*08b0*/  LDS.64 R16, [R17+UR4] ;  /* 0x0000000411107984 */ /* 0x000e220008000a00 */
[----:B------:R-:W5:Y:S03]  /*08c0*/  F2I.FTZ.U32.TRUNC.NTZ R35, R10 ;  /* 0x0000000a00237305 */ /* 0x000f66000021f000 */
[----:B------:R5:W0:Y:S02]  /*08d0*/  LDS.64 R28, [R5+UR4] ;  /* 0x00000004051c7984 */ /* 0x000a240008000a00 */
[----:B-----5:R-:W-:-:S04]  /*08e0*/  IMAD.MOV R12, RZ, RZ, -R35 ;  /* 0x000000ffff0c7224 */ /* 0x020fc800078e0a23 */
[----:B------:R-:W-:-:S04]  /*08f0*/  IMAD R5, R12, R3, RZ ;  /* 0x000000030c057224 */ /* 0x000fc800078e02ff */
[----:B------:R-:W-:Y:S01]  /*0900*/  IMAD.HI.U32 R34, R35, R5, R34 ;  /* 0x0000000523227227 */ /* 0x000fe200078e0022 */
[----:B--23--:R-:W-:-:S07]  /*0910*/  LOP3.LUT R35, RZ, R11, RZ, 0x33, !PT ;  /* 0x0000000bff237212 */ /* 0x00cfce00078e33ff */
.L_x_374:
[----:B--2---:R-:W2:Y:S01]  /*0920*/  LDC R10, c[0x0][0x22c] ;  /* 0x00008b00ff0a7b82 */ /* 0x004ea20000000800 */
[----:B------:R-:W-:Y:S02]  /*0930*/  IABS R5, R37 ;  /* 0x0000002500057213 */ /* 0x000fe40000000000 */
[----:B------:R-:W-:-:S03]  /*0940*/  IADD3 R39, R37, UR6, RZ ;  /* 0x0000000625277c10 */ /* 0x000fc6000fffe0ff */
[----:B------:R-:W-:-:S04]  /*0950*/  IMAD.HI.U32 R4, R34, R5, RZ ;  /* 0x0000000522047227 */ /* 0x000fc800078e00ff */
[----:B-1----:R-:W-:Y:S01]  /*0960*/  IMAD.WIDE R8, R39, 0x10, R32 ;  /* 0x0000001027087825 */ /* 0x002fe200078e0220 */
[----:B------:R-:W-:-:S03]  /*0970*/  IADD3 R6, -R4, RZ, RZ ;  /* 0x000000ff04067210 */ /* 0x000fc60007ffe1ff */
[----:B------:R-:W-:-:S06]  /*0980*/  IMAD.WIDE R12, R39, 0x10, R30 ;  /* 0x00000010270c7825 */ /* 0x000fcc00078e021e */
[----:B------:R-:W3:Y:S01]  /*0990*/  LD.E.128 R12, desc[UR36][R12.64] ;  /* 0x000000240c0c7980 */ /* 0x000ee2000c101d00 */
[----:B--2---:R-:W-:-:S05]  /*09a0*/  IABS R7, R10 ;  /* 0x0000000a00077213 */ /* 0x004fca0000000000 */
[----:B------:R-:W-:Y:S01]  /*09b0*/  IMAD R6, R7, R6, R5 ;  /* 0x0000000607067224 */ /* 0x000fe200078e0205 */
[----:B------:R-:W-:-:S04]  /*09c0*/  LOP3.LUT R5, R37, R10, RZ, 0x3c, !PT ;  /* 0x0000000a25057212 */ /* 0x000fc800078e3cff */
[----:B------:R-:W-:Y:S02]  /*09d0*/  ISETP.GT.U32.AND P3, PT, R3, R6, PT ;  /* 0x000000060300720c */ /* 0x000fe40003f64070 */
[----:B------:R-:W-:-:S11]  /*09e0*/  ISETP.GE.AND P4, PT, R5, RZ, PT ;  /* 0x000000ff0500720c */ /* 0x000fd60003f86270 */
[----:B------:R-:W-:Y:S01]  /*09f0*/  @!P3 IMAD.IADD R6, R6, 0x1, -R7 ;  /* 0x000000010606b824 */ /* 0x000fe200078e0a07 */
[----:B------:R-:W-:-:S04]  /*0a00*/  @!P3 IADD3 R4, R4, 0x1, RZ ;  /* 0x000000010404b810 */ /* 0x000fc80007ffe0ff */
[----:B------:R-:W-:-:S13]  /*0a10*/  ISETP.GE.U32.AND P2, PT, R6, R3, PT ;  /* 0x000000030600720c */ /* 0x000fda0003f46070 */
[----:B------:R-:W-:-:S05]  /*0a20*/  @P2 IADD3 R4, R4, 0x1, RZ ;  /* 0x0000000104042810 */ /* 0x000fca0007ffe0ff */
[----:B------:R-:W-:-:S05]  /*0a30*/  @!P4 IMAD.MOV R4, RZ, RZ, -R4 ;  /* 0x000000ffff04c224 */ /* 0x000fca00078e0a04 */
[----:B------:R-:W-:-:S04]  /*0a40*/  SEL R4, R35, R4, !P1 ;  /* 0x0000000423047207 */ /* 0x000fc80004800000 */
[----:B------:R-:W-:-:S05]  /*0a50*/  IADD3 R6, -R4, RZ, RZ ;  /* 0x000000ff04067210 */ /* 0x000fca0007ffe1ff */
[----:B------:R-:W-:Y:S02]  /*0a60*/  IMAD R5, R10, R6, R37 ;  /* 0x000000060a057224 */ /* 0x000fe400078e0225 */
[----:B------:R-:W3:Y:S02]  /*0a70*/  LD.E.128 R8, desc[UR36][R8.64] ;  /* 0x0000002408087980 */ /* 0x000ee4000c101d00 */
[----:B------:R-:W-:Y:S02]  /*0a80*/  IMAD R36, R4, UR7, R5 ;  /* 0x0000000704247c24 */ /* 0x000fe4000f8e0205 */
[----:B0-----:R-:W-:-:S06]  /*0a90*/  IMAD.WIDE R4, R39, 0x10, R28 ;  /* 0x0000001027047825 */ /* 0x001fcc00078e021c */
[----:B------:R-:W2:Y:S01]  /*0aa0*/  LD.E.128 R4, desc[UR36][R4.64] ;  /* 0x0000002404047980 */ /* 0x000ea2000c101d00 */
[----:B---3--:R-:W-:Y:S01]  /*0ab0*/  HADD2.BF16_V2 R15, R11, R15 ;  /* 0x0000000f0b0f7230 */ /* 0x008fe20000200000 */
[----:B------:R-:W-:Y:S01]  /*0ac0*/  HFMA2.MMA.BF16_V2 R11, R8, 1, 1, R12 ;  /* 0x3f803f80080b7835 */ /* 0x000fe2000020000c */
[----:B------:R-:W-:Y:S01]  /*0ad0*/  HADD2.BF16_V2 R14, R10, R14 ;  /* 0x0000000e0a0e7230 */ /* 0x000fe20000200000 */
[----:B------:R-:W-:Y:S01]  /*0ae0*/  HFMA2.MMA.BF16_V2 R13, R9, 1, 1, R13 ;  /* 0x3f803f80090d7835 */ /* 0x000fe2000020000d */
[----:B--2---:R-:W-:-:S05]  /*0af0*/  HADD2.BF16_V2 R15, R15, R7 ;  /* 0x000000070f0f7230 */ /* 0x004fca0000200000 */
[----:B------:R-:W-:Y:S01]  /*0b00*/  HFMA2.MMA.BF16_V2 R7, R11, 1, 1, R4 ;  /* 0x3f803f800b077835 */ /* 0x000fe20000200004 */
[----:B------:R-:W-:-:S06]  /*0b10*/  IMAD.WIDE R10, R39, 0x10, R26 ;  /* 0x00000010270a7825 */ /* 0x000fcc00078e021a */
[----:B------:R-:W2:Y:S01]  /*0b20*/  LD.E.128 R8, desc[UR36][R10.64] ;  /* 0x000000240a087980 */ /* 0x000ea2000c101d00 */
[----:B------:R-:W-:Y:S01]  /*0b30*/  HFMA2.MMA.BF16_V2 R13, R13, 1, 1, R5 ;  /* 0x3f803f800d0d7835 */ /* 0x000fe20000200005 */
[----:B----4-:R-:W-:-:S04]  /*0b40*/  IMAD.WIDE R4, R39, 0x10, R24 ;  /* 0x0000001027047825 */ /* 0x010fc800078e0218 */
[----:B------:R-:W-:Y:S01]  /*0b50*/  HADD2.BF16_V2 R14, R14, R6 ;  /* 0x000000060e0e7230 */ /* 0x000fe20000200000 */
[----:B--2---:R-:W-:Y:S02]  /*0b60*/  HFMA2.MMA.BF16_V2 R8, R7, 1, 1, R8 ;  /* 0x3f803f8007087835 */ /* 0x004fe40000200008 */
[----:B------:R-:W2:Y:S01]  /*0b70*/  LD.E.128 R4, desc[UR36][R4.64] ;  /* 0x0000002404047980 */ /* 0x000ea2000c101d00 */
[----:B------:R-:W-:Y:S01]  /*0b80*/  HADD2.BF16_V2 R15, R15, R11 ;  /* 0x0000000b0f0f7230 */ /* 0x000fe20000200000 */
[----:B------:R-:W-:Y:S01]  /*0b90*/  HFMA2.MMA.BF16_V2 R13, R13, 1, 1, R9 ;  /* 0x3f803f800d0d7835 */ /* 0x000fe20000200009 */
[----:B------:R-:W-:Y:S02]  /*0ba0*/  HADD2.BF16_V2 R14, R14, R10 ;  /* 0x0000000a0e0e7230 */ /* 0x000fe40000200000 */
[----:B--2---:R-:W-:Y:S01]  /*0bb0*/  HADD2.BF16_V2 R15, R15, R7 ;  /* 0x000000070f0f7230 */ /* 0x004fe20000200000 */
[----:B------:R-:W-:Y:S01]  /*0bc0*/  HFMA2.MMA.BF16_V2 R7, R8, 1, 1, R4 ;  /* 0x3f803f8008077835 */ /* 0x000fe20000200004 */
[----:B------:R-:W-:-:S06]  /*0bd0*/  IMAD.WIDE R8, R39, 0x10, R22 ;  /* 0x0000001027087825 */ /* 0x000fcc00078e0216 */
[----:B------:R-:W2:Y:S01]  /*0be0*/  LD.E.128 R8, desc[UR36][R8.64] ;  /* 0x0000002408087980 */ /* 0x000ea2000c101d00 */
[----:B------:R-:W-:Y:S01]  /*0bf0*/  HFMA2.MMA.BF16_V2 R13, R13, 1, 1, R5 ;  /* 0x3f803f800d0d7835 */ /* 0x000fe20000200005 */
[----:B------:R-:W-:-:S04]  /*0c00*/  IMAD.WIDE R4, R39, 0x10, R20 ;  /* 0x0000001027047825 */ /* 0x000fc800078e0214 */
[----:B------:R-:W-:Y:S02]  /*0c10*/  HADD2.BF16_V2 R14, R14, R6 ;  /* 0x000000060e0e7230 */ /* 0x000fe40000200000 */
[----:B--2---:R-:W-:Y:S01]  /*0c20*/  HADD2.BF16_V2 R38, R15, R11 ;  /* 0x0000000b0f267230 */ /* 0x004fe20000200000 */
[----:B------:R-:W-:Y:S02]  /*0c30*/  HFMA2.MMA.BF16_V2 R11, R7, 1, 1, R8 ;  /* 0x3f803f80070b7835 */ /* 0x000fe40000200008 */
[----:B------:R-:W2:Y:S01]  /*0c40*/  LD.E.128 R4, desc[UR36][R4.64] ;  /* 0x0000002404047980 */ /* 0x000ea2000c101d00 */
[----:B------:R-:W-:Y:S01]  /*0c50*/  HADD2.BF16_V2 R15, R14, R10 ;  /* 0x0000000a0e0f7230 */ /* 0x000fe20000200000 */
[----:B------:R-:W-:Y:S01]  /*0c60*/  HFMA2.MMA.BF16_V2 R14, R13, 1, 1, R9 ;  /* 0x3f803f800d0e7835 */ /* 0x000fe20000200009 */
[----:B------:R-:W-:-:S05]  /*0c70*/  IMAD.WIDE R12, R39, 0x10, R16 ;  /* 0x00000010270c7825 */ /* 0x000fca00078e0210 */
[----:B--2---:R-:W-:Y:S02]  /*0c80*/  HADD2.BF16_V2 R41, R11, R4 ;  /* 0x000000040b297230 */ /* 0x004fe40000200000 */
[----:B------:R-:W2:Y:S01]  /*0c90*/  LD.E.128 R8, desc[UR36][R12.64] ;  /* 0x000000240c087980 */ /* 0x000ea2000c101d00 */
[----:B------:R-:W-:Y:S01]  /*0ca0*/  HFMA2.MMA.BF16_V2 R38, R38, 1, 1, R7 ;  /* 0x3f803f8026267835 */ /* 0x000fe20000200007 */
[----:B------:R-:W-:Y:S02]  /*0cb0*/  HADD2.BF16_V2 R15, R15, R6 ;  /* 0x000000060f0f7230 */ /* 0x000fe40000200000 */
[----:B------:R-:W0:Y:S01]  /*0cc0*/  LDC.64 R6, c[0x0][0x248] ;  /* 0x00009200ff067b82 */ /* 0x000e220000000a00 */
[----:B------:R-:W-:Y:S01]  /*0cd0*/  HFMA2.MMA.BF16_V2 R14, R14, 1, 1, R5 ;  /* 0x3f803f800e0e7835 */ /* 0x000fe20000200005 */
[----:B------:R-:W-:Y:S02]  /*0ce0*/  ULDC UR4, c[0x0][0xc] ;  /* 0x0000030000047ab9 */ /* 0x000fe40000000800 */
[----:B------:R-:W-:-:S05]  /*0cf0*/  IMAD R37, R0, UR4, R37 ;  /* 0x0000000400257c24 */ /* 0x000fca000f8e0225 */
[----:B------:R-:W-:Y:S01]  /*0d00*/  ISETP.GE.AND P2, PT, R37, UR8, PT ;  /* 0x0000000825007c0c */ /* 0x000fe2000bf46270 */
[----:B0-----:R-:W-:Y:S01]  /*0d10*/  IMAD.WIDE R4, R36, 0x10, R6 ;  /* 0x0000001024047825 */ /* 0x001fe200078e0206 */
[----:B--2---:R-:W-:Y:S02]  /*0d20*/  HFMA2.MMA.BF16_V2 R9, R14, 1, 1, R9 ;  /* 0x3f803f800e097835 */ /* 0x004fe40000200009 */
[----:B------:R-:W-:Y:S01]  /*0d30*/  HFMA2.MMA.BF16_V2 R11, R38, 1, 1, R11 ;  /* 0x3f803f80260b7835 */ /* 0x000fe2000020000b */
[----:B------:R-:W-:Y:S02]  /*0d40*/  HADD2.BF16_V2 R8, R41, R8 ;  /* 0x0000000829087230 */ /* 0x000fe40000200000 */
[----:B------:R-:W-:-:S05]  /*0d50*/  HADD2.BF16_V2 R10, R15, R10 ;  /* 0x0000000a0f0a7230 */ /* 0x000fca0000200000 */
[----:B------:R2:W-:Y:S01]  /*0d60*/  STG.E.128 desc[UR36][R4.64], R8 ;  /* 0x0000000804007986 */ /* 0x0005e2000c101d24 */
[----:B------:R-:W-:Y:S05]  /*0d70*/  @!P2 BRA `(.L_x_374) ;  /* 0xfffffff800e8a947 */ /* 0x000fea000383ffff */
.L_x_373:
[----:B------:R-:W-:Y:S05]  /*0d80*/  BSYNC B0 ;  /* 0x0000000000007941 */ /* 0x000fea0003800000 */
.L_x_372:
[----:B------:R-:W0:Y:S02]  /*0d90*/  S2R R0, SR_TID.X ;  /* 0x0000000000007919 */ /* 0x000e240000002100 */
[----:B0-----:R-:W-:-:S13]  /*0da0*/  ISETP.NE.OR P0, PT, R0, RZ, !P0 ;  /* 0x000000ff0000720c */ /* 0x001fda0004705670 */
[----:B------:R-:W-:Y:S05]  /*0db0*/  @P0 EXIT ;  /* 0x000000000000094d */ /* 0x000fea0003800000 */
[----:B------:R-:W-:Y:S01]  /*0dc0*/  ST.E desc[UR36][R18.64+-0x80], R2 ;  /* 0xffff800212007985 */ /* 0x000fe2000c101924 */
[----:B------:R-:W-:Y:S05]  /*0dd0*/  EXIT ;  /* 0x000000000000794d */ /* 0x000fea0003800000 */
.L_x_375:
        /* <DEDUP_REMOVED lines=10> */
.L_x_961:


//--------------------- .text._Z42userbuffers_fp16_sum_inplace_gpu_rr_rs_oopILi4EEviiiiiiiiiPPviS0_m --------------------------
	.section	.text._Z42userbuffers_fp16_sum_inplace_gpu_rr_rs_oopILi4EEviiiiiiiiiPPviS0_m,"ax",@progbits
	.align	128
        .global         _Z42userbuffers_fp16_sum_inplace_gpu_rr_rs_oopILi4EEviiiiiiiiiPPviS0_m
        .type           _Z42userbuffers_fp16_sum_inplace_gpu_rr_rs_oopILi4EEviiiiiiiiiPPviS0_m,@function
        .size           _Z42userbuffers_fp16_sum_inplace_gpu_rr_rs_oopILi4EEviiiiiiiiiPPviS0_m,(.L_x_962 - _Z42userbuffers_fp16_sum_inplace_gpu_rr_rs_oopILi4EEviiiiiiiiiPPviS0_m)
        .other          _Z42userbuffers_fp16_sum_inplace_gpu_rr_rs_oopILi4EEviiiiiiiiiPPviS0_m,@"STO_CUDA_ENTRY STV_DEFAULT"
_Z42userbuffers_fp16_sum_inplace_gpu_rr_rs_oopILi4EEviiiiiiiiiPPviS0_m:
.text._Z42userbuffers_fp16_sum_inplace_gpu_rr_rs_oopILi4EEviiiiiiiiiPPviS0_m:
[----:B------:R-:W0:Y:S01]  /*0000*/  LDC R1, c[0x0][0x28] ;  /* 0x00000a00ff017b82 */ /* 0x000e220000000800 */
[----:B------:R-:W1:Y:S01]  /*0010*/  S2R R17, SR_TID.X ;  /* 0x0000000000117919 */ /* 0x000e620000002100 */
[----:B0-----:R-:W-:Y:S01]  /*0020*/  VIADD R1, R1, 0xffffffd8 ;  /* 0xffffffd801017836 */ /* 0x001fe20000000000 */
[----:B------:R-:W-:Y:S01]  /*0030*/  ULDC UR4, c[0x0][0x20] ;  /* 0x0000080000047ab9 */ /* 0x000fe20000000800 */
[----:B------:R-:W-:Y:S01]  /*0040*/  ULDC.64 UR36, c[0x0][0x208] ;  /* 0x0000820000247ab9 */ /* 0x000fe20000000a00 */
[----:B------:R-:W-:Y:S02]  /*0050*/  ULDC.64 UR38, c[0x0][0x250] ;  /* 0x0000940000267ab9 */ /* 0x000fe40000000a00 */
        /* <DEDUP_REMOVED lines=38> */
.L_x_377:
[----:B------:R-:W2:Y:S01]  /*02c0*/  LD.E.STRONG.SYS R9, desc[UR36][R2.64] ;  /* 0x0000002402097980 */ /* 0x000ea2000c115900 */
[----:B------:R-:W-:Y:S05]  /*02d0*/  YIELD ;  /* 0x0000000000007946 */ /* 0x000fea0003800000 */
[----:B--2---:R-:W-:-:S04]  /*02e0*/  IADD3 R9, -R24, R9, RZ ;  /* 0x0000000918097210 */ /* 0x004fc80007ffe1ff */
        /* <DEDUP_REMOVED lines=18> */
[----:B------:R-:W-:-:S04]  /*0410*/  MOV R8, UR4 ;  /* 0x0000000400087c02 */ /* 0x000fc80008000f00 */
[----:B------:R-:W-:Y:S01]  /*0420*/  IMAD.U32 R9, RZ, RZ, UR5 ;  /* 0x00000005ff097e24 */ /* 0x000fe2000f8e00ff */
[----:B------:R-:W-:Y:S02]  /*0430*/  ULDC.64 UR4, c[0x4][0x258] ;  /* 0x0100960000047ab9 */ /* 0x000fe40000000a00 */
[----:B0-----:R3:W0:Y:S01]  /*0440*/  LDC.64 R2, c[0x4][R0] ;  /* 0x0100000000027b82 */ /* 0x0016220000000a00 */
[----:B------:R-:W-:Y:S01]  /*0450*/  MOV R4, UR4 ;  /* 0x0000000400047c02 */ /* 0x000fe20008000f00 */
[----:B------:R3:W-:Y:S01]  /*0460*/  STL.64 [R1], R8 ;  /* 0x0000000801007387 */ /* 0x0007e20000100a00 */
[----:B------:R-:W-:-:S03]  /*0470*/  IMAD.U32 R5, RZ, RZ, UR5 ;  /* 0x00000005ff057e24 */ /* 0x000fc6000f8e00ff */
[----:B-1----:R3:W-:Y:S04]  /*0480*/  STL.64 [R1+0x10], R12 ;  /* 0x0000100c01007387 */ /* 0x0027e80000100a00 */
[----:B----4-:R3:W-:Y:S04]  /*0490*/  STL.64 [R1+0x8], R10 ;  /* 0x0000080a01007387 */ /* 0x0107e80000100a00 */
[----:B0-2---:R3:W-:Y:S02]  /*04a0*/  STL.64 [R1+0x20], R24 ;  /* 0x0000201801007387 */ /* 0x0057e40000100a00 */
[----:B------:R-:W-:-:S07]  /*04b0*/  LEPC R20, `(.L_x_376) ;  /* 0x000000001014794e */ /* 0x000fce0000000000 */
[----:B---3--:R-:W-:Y:S05]  /*04c0*/  CALL.ABS.NOINC R2 ;  /* 0x0000000002007343 */ /* 0x008fea0003c00000 */
.L_x_376:
        /* <DEDUP_REMOVED lines=15> */
.L_x_379:
[----:B------:R-:W-:Y:S05]  /*05c0*/  BSYNC B0 ;  /* 0x0000000000007941 */ /* 0x000fea0003800000 */
.L_x_378:
        /* <DEDUP_REMOVED lines=11> */
[----:B------:R-:W0:Y:S01]  /*0680*/  LDC R8, c[0x0][0x22c] ;  /* 0x00008b00ff087b82 */ /* 0x000e220000000800 */
[----:B------:R-:W-:Y:S01]  /*0690*/  LEA.HI R17, R17, UR8, RZ, 0x1b ;  /* 0x0000000811117c11 */ /* 0x000fe2000f8fd8ff */
[----:B------:R-:W-:-:S04]  /*06a0*/  ULDC UR4, c[0x0][0x21c] ;  /* 0x0000870000047ab9 */ /* 0x000fc80000000800 */
[----:B------:R-:W-:Y:S01]  /*06b0*/  VIADD R17, R17, UR4 ;  /* 0x0000000411117c36 */ /* 0x000fe20008000000 */
[----:B------:R-:W-:Y:S01]  /*06c0*/  UMOV UR4, 0x400 ;  /* 0x0000040000047882 */ /* 0x000fe20000000000 */
[----:B------:R-:W1:Y:S02]  /*06d0*/  S2UR UR5, SR_CgaCtaId ;  /* 0x00000000000579c3 */ /* 0x000e640000008800 */
[----:B------:R-:W-:-:S04]  /*06e0*/  IMAD.SHL.U32 R17, R17, 0x8, RZ ;  /* 0x0000000811117824 */ /* 0x000fc800078e00ff */
[C---:B------:R-:W-:Y:S01]  /*06f0*/  VIADD R5, R17.reuse, 0x10 ;  /* 0x0000001011057836 */ /* 0x040fe20000000000 */
[C---:B------:R-:W-:Y:S02]  /*0700*/  IADD3 R3, R17.reuse, 0x8, RZ ;  /* 0x0000000811037810 */ /* 0x040fe40007ffe0ff */
[C---:B------:R-:W-:Y:S01]  /*0710*/  LOP3.LUT R2, R17.reuse, 0x18, RZ, 0xc0, !PT ;  /* 0x0000001811027812 */ /* 0x040fe200078ec0ff */
[----:B------:R-:W-:Y:S01]  /*0720*/  VIADD R17, R17, 0xfffffff8 ;  /* 0xfffffff811117836 */ /* 0x000fe20000000000 */
[----:B------:R-:W-:Y:S02]  /*0730*/  LOP3.LUT R4, R3, 0x18, RZ, 0xc0, !PT ;  /* 0x0000001803047812 */ /* 0x000fe400078ec0ff */
[----:B------:R-:W-:Y:S02]  /*0740*/  LOP3.LUT R6, R5, 0x18, RZ, 0xc0, !PT ;  /* 0x0000001805067812 */ /* 0x000fe400078ec0ff */
[----:B------:R-:W-:Y:S02]  /*0750*/  LOP3.LUT R17, R17, 0x18, RZ, 0xc0, !PT ;  /* 0x0000001811117812 */ /* 0x000fe400078ec0ff */
[----:B0-----:R-:W-:-:S02]  /*0760*/  IABS R27, R8 ;  /* 0x00000008001b7213 */ /* 0x001fc40000000000 */
[----:B------:R-:W-:Y:S02]  /*0770*/  ISETP.NE.AND P1, PT, R8, RZ, PT ;  /* 0x000000ff0800720c */ /* 0x000fe40003f25270 */
[----:B------:R-:W0:Y:S01]  /*0780*/  I2F.RP R7, R27 ;  /* 0x0000001b00077306 */ /* 0x000e220000209400 */
[----:B-1----:R-:W-:-:S09]  /*0790*/  ULEA UR4, UR5, UR4, 0x18 ;  /* 0x0000000405047291 */ /* 0x002fd2000f8ec03f */
[----:B------:R-:W1:Y:S01]  /*07a0*/  LDS.64 R2, [R2+UR4] ;  /* 0x0000000402027984 */ /* 0x000e620008000a00 */
[----:B0-----:R-:W0:Y:S03]  /*07b0*/  MUFU.RCP R7, R7 ;  /* 0x0000000700077308 */ /* 0x001e260000001000 */
[----:B------:R-:W2:Y:S04]  /*07c0*/  LDS.64 R4, [R4+UR4] ;  /* 0x0000000404047984 */ /* 0x000ea80008000a00 */
[----:B------:R3:W4:Y:S01]  /*07d0*/  LDS.64 R20, [R17+UR4] ;  /* 0x0000000411147984 */ /* 0x0007220008000a00 */
[----:B0-----:R-:W-:-:S03]  /*07e0*/  IADD3 R12, R7, 0xffffffe, RZ ;  /* 0x0ffffffe070c7810 */ /* 0x001fc60007ffe0ff */
[----:B------:R-:W0:Y:S01]  /*07f0*/  LDS.64 R6, [R6+UR4] ;  /* 0x0000000406067984 */ /* 0x000e220008000a00 */
[----:B------:R-:W-:Y:S01]  /*0800*/  ULDC UR4, c[0x0][0xc] ;  /* 0x0000030000047ab9 */ /* 0x000fe20000000800 */
[----:B------:R5:W3:Y:S01]  /*0810*/  F2I.FTZ.U32.TRUNC.NTZ R13, R12 ;  /* 0x0000000c000d7305 */ /* 0x000ae2000021f000 */
[----:B------:R-:W-:Y:S02]  /*0820*/  IMAD R25, R10, UR4, RZ ;  /* 0x000000040a197c24 */ /* 0x000fe4000f8e02ff */
[----:B-----5:R-:W-:Y:S02]  /*0830*/  IMAD.MOV.U32 R12, RZ, RZ, RZ ;  /* 0x000000ffff0c7224 */ /* 0x020fe400078e00ff */
[----:B---3--:R-:W-:-:S04]  /*0840*/  IMAD.MOV R14, RZ, RZ, -R13 ;  /* 0x000000ffff0e7224 */ /* 0x008fc800078e0a0d */
[----:B------:R-:W-:-:S04]  /*0850*/  IMAD R23, R14, R27, RZ ;  /* 0x0000001b0e177224 */ /* 0x000fc800078e02ff */
[----:B-12---:R-:W-:-:S07]  /*0860*/  IMAD.HI.U32 R23, R13, R23, R12 ;  /* 0x000000170d177227 */ /* 0x006fce00078e000c */
.L_x_382:
[----:B-1----:R-:W1:Y:S01]  /*0870*/  LDC R11, c[0x0][0x22c] ;  /* 0x00008b00ff0b7b82 */ /* 0x002e620000000800 */
[----:B------:R-:W-:Y:S01]  /*0880*/  IABS R10, R0 ;  /* 0x00000000000a7213 */ /* 0x000fe20000000000 */
[----:B------:R-:W-:-:S04]  /*0890*/  VIADD R26, R0, UR6 ;  /* 0x00000006001a7c36 */ /* 0x000fc80008000000 */
[----:B------:R-:W-:Y:S02]  /*08a0*/  IMAD.HI.U32 R8, R23, R10, RZ ;  /* 0x0000000a17087227 */ /* 0x000fe400078e00ff */
[----:B------:R-:W2:Y:S03]  /*08b0*/  LDC R12, c[0x0][0x22c] ;  /* 0x00008b00ff0c7b82 */ /* 0x000ea60000000800 */
[----:B------:R-:W-:Y:S02]  /*08c0*/  IADD3 R9, -R8, RZ, RZ ;  /* 0x000000ff08097210 */ /* 0x000fe40007ffe1ff */
[----:B-1----:R-:W-:-:S05]  /*08d0*/  IABS R13, R11 ;  /* 0x0000000b000d7213 */ /* 0x002fca0000000000 */
[----:B------:R-:W-:Y:S01]  /*08e0*/  IMAD R10, R13, R9, R10 ;  /* 0x000000090d0a7224 */ /* 0x000fe200078e020a */
[----:B------:R-:W-:Y:S02]  /*08f0*/  LOP3.LUT R9, R0, R11, RZ, 0x3c, !PT ;  /* 0x0000000b00097212 */ /* 0x000fe400078e3cff */
[----:B--2---:R-:W-:Y:S02]  /*0900*/  LOP3.LUT R12, RZ, R12, RZ, 0x33, !PT ;  /* 0x0000000cff0c7212 */ /* 0x004fe400078e33ff */
[----:B------:R-:W-:Y:S02]  /*0910*/  ISETP.GT.U32.AND P3, PT, R27, R10, PT ;  /* 0x0000000a1b00720c */ /* 0x000fe40003f64070 */
[----:B------:R-:W-:-:S11]  /*0920*/  ISETP.GE.AND P4, PT, R9, RZ, PT ;  /* 0x000000ff0900720c */ /* 0x000fd60003f86270 */
[----:B------:R-:W-:Y:S02]  /*0930*/  @!P3 IMAD.IADD R10, R10, 0x1, -R13 ;  /* 0x000000010a0ab824 */ /* 0x000fe400078e0a0d */
[----:B------:R-:W-:-:S03]  /*0940*/  @!P3 VIADD R8, R8, 0x1 ;  /* 0x000000010808b836 */ /* 0x000fc60000000000 */
[----:B------:R-:W-:-:S13]  /*0950*/  ISETP.GE.U32.AND P2, PT, R10, R27, PT ;  /* 0x0000001b0a00720c */ /* 0x000fda0003f46070 */
[----:B------:R-:W-:-:S05]  /*0960*/  @P2 IADD3 R8, R8, 0x1, RZ ;  /* 0x0000000108082810 */ /* 0x000fca0007ffe0ff */
[----:B------:R-:W-:-:S05]  /*0970*/  @!P4 IMAD.MOV R8, RZ, RZ, -R8 ;  /* 0x000000ffff08c224 */ /* 0x000fca00078e0a08 */
[----:B------:R-:W-:Y:S01]  /*0980*/  SEL R22, R12, R8, !P1 ;  /* 0x000000080c167207 */ /* 0x000fe20004800000 */
[----:B------:R-:W-:-:S03]  /*0990*/  IMAD.WIDE R8, R26, 0x10, R2 ;  /* 0x000000101a087825 */ /* 0x000fc600078e0202 */
[----:B------:R-:W-:Y:S01]  /*09a0*/  IADD3 R10, -R22, RZ, RZ ;  /* 0x000000ff160a7210 */ /* 0x000fe20007ffe1ff */
[----:B------:R-:W-:-:S04]  /*09b0*/  IMAD.WIDE R12, R26, 0x10, R4 ;  /* 0x000000101a0c7825 */ /* 0x000fc800078e0204 */
[----:B------:R-:W-:Y:S02]  /*09c0*/  IMAD R11, R11, R10, R0 ;  /* 0x0000000a0b0b7224 */ /* 0x000fe400078e0200 */
[----:B------:R-:W2:Y:S01]  /*09d0*/  LD.E.128 R12, desc[UR36][R12.64] ;  /* 0x000000240c0c7980 */ /* 0x000ea2000c101d00 */
[----:B0-----:R-:W-:-:S04]  /*09e0*/  IMAD.WIDE R16, R26, 0x10, R6 ;  /* 0x000000101a107825 */ /* 0x001fc800078e0206 */
[----:B------:R-:W-:Y:S02]  /*09f0*/  IMAD R22, R22, UR7, R11 ;  /* 0x0000000716167c24 */ /* 0x000fe4000f8e020b */
[----:B------:R-:W2:Y:S04]  /*0a00*/  LD.E.128 R8, desc[UR36][R8.64] ;  /* 0x0000002408087980 */ /* 0x000ea8000c101d00 */
[----:B------:R-:W3:Y:S01]  /*0a10*/  LD.E.128 R16, desc[UR36][R16.64] ;  /* 0x0000002410107980 */ /* 0x000ee2000c101d00 */
[----:B--2---:R-:W-:Y:S02]  /*0a20*/  HADD2.BF16_V2 R8, R8, R12 ;  /* 0x0000000c08087230 */ /* 0x004fe40000200000 */
[----:B------:R-:W-:-:S04]  /*0a30*/  HADD2.BF16_V2 R13, R9, R13 ;  /* 0x0000000d090d7230 */ /* 0x000fc80000200000 */
[----:B---3--:R-:W-:Y:S01]  /*0a40*/  HFMA2.MMA.BF16_V2 R16, R8, 1, 1, R16 ;  /* 0x3f803f8008107835 */ /* 0x008fe20000200010 */
[----:B----4-:R-:W-:Y:S01]  /*0a50*/  IMAD.WIDE R8, R26, 0x10, R20 ;  /* 0x000000101a087825 */ /* 0x010fe200078e0214 */
[----:B------:R-:W-:Y:S02]  /*0a60*/  HFMA2.MMA.BF16_V2 R15, R11, 1, 1, R15 ;  /* 0x3f803f800b0f7835 */ /* 0x000fe4000020000f */
[----:B------:R-:W-:-:S03]  /*0a70*/  HFMA2.MMA.BF16_V2 R14, R10, 1, 1, R14 ;  /* 0x3f803f800a0e7835 */ /* 0x000fc6000020000e */
[----:B------:R-:W2:Y:S05]  /*0a80*/  LD.E.128 R8, desc[UR36][R8.64] ;  /* 0x0000002408087980 */ /* 0x000eaa000c101d00 */
[----:B------:R-:W-:Y:S01]  /*0a90*/  HFMA2.MMA.BF16_V2 R14, R14, 1, 1, R18 ;  /* 0x3f803f800e0e7835 */ /* 0x000fe20000200012 */
[----:B------:R-:W-:Y:S02]  /*0aa0*/  HADD2.BF16_V2 R18, R13, R17 ;  /* 0x000000110d127230 */ /* 0x000fe40000200000 */
[----:B------:R-:W0:Y:S01]  /*0ab0*/  LDC.64 R12, c[0x0][0x248] ;  /* 0x00009200ff0c7b82 */ /* 0x000e220000000a00 */
[----:B------:R-:W-:Y:S02]  /*0ac0*/  HADD2.BF16_V2 R15, R15, R19 ;  /* 0x000000130f0f7230 */ /* 0x000fe40000200000 */
[----:B------:R-:W-:-:S05]  /*0ad0*/  IMAD.IADD R0, R25, 0x1, R0 ;  /* 0x0000000119007824 */ /* 0x000fca00078e0200 */
        /* <DEDUP_REMOVED lines=8> */
.L_x_381:
[----:B------:R-:W-:Y:S05]  /*0b60*/  BSYNC B0 ;  /* 0x0000000000007941 */ /* 0x000fea0003800000 */
.L_x_380:
[----:B------:R-:W0:Y:S02]  /*0b70*/  S2R R0, SR_TID.X ;  /* 0x0000000000007919 */ /* 0x000e240000002100 */
[----:B0-----:R-:W-:-:S13]  /*0b80*/  ISETP.NE.OR P0, PT, R0, RZ, !P0 ;  /* 0x000000ff0000720c */ /* 0x001fda0004705670 */
[----:B------:R-:W-:Y:S05]  /*0b90*/  @P0 EXIT ;  /* 0x000000000000094d */ /* 0x000fea0003800000 */
[----:B------:R-:W-:Y:S01]  /*0ba0*/  ST.E desc[UR36][R28.64+-0x80], R24 ;  /* 0xffff80181c007985 */ /* 0x000fe2000c101924 */
[----:B------:R-:W-:Y:S05]  /*0bb0*/  EXIT ;  /* 0x000000000000794d */ /* 0x000fea0003800000 */
.L_x_383:
        /* <DEDUP_REMOVED lines=12> */
.L_x_962:


//--------------------- .text._Z42userbuffers_fp16_sum_inplace_gpu_rr_rs_oopILi2EEviiiiiiiiiPPviS0_m --------------------------
	.section	.text._Z42userbuffers_fp16_sum_inplace_gpu_rr_rs_oopILi2EEviiiiiiiiiPPviS0_m,"ax",@progbits
	.align	128
        .global         _Z42userbuffers_fp16_sum_inplace_gpu_rr_rs_oopILi2EEviiiiiiiiiPPviS0_m
        .type           _Z42userbuffers_fp16_sum_inplace_gpu_rr_rs_oopILi2EEviiiiiiiiiPPviS0_m,@function
        .size           _Z42userbuffers_fp16_sum_inplace_gpu_rr_rs_oopILi2EEviiiiiiiiiPPviS0_m,(.L_x_963 - _Z42userbuffers_fp16_sum_inplace_gpu_rr_rs_oopILi2EEviiiiiiiiiPPviS0_m)
        .other          _Z42userbuffers_fp16_sum_inplace_gpu_rr_rs_oopILi2EEviiiiiiiiiPPviS0_m,@"STO_CUDA_ENTRY STV_DEFAULT"
_Z42userbuffers_fp16_sum_inplace_gpu_rr_rs_oopILi2EEviiiiiiiiiPPviS0_m:
.text._Z42userbuffers_fp16_sum_inplace_gpu_rr_rs_oopILi2EEviiiiiiiiiPPviS0_m:
        /* <DEDUP_REMOVED lines=44> */
.L_x_385:
        /* <DEDUP_REMOVED lines=33> */
.L_x_384:
        /* <DEDUP_REMOVED lines=15> */
.L_x_387:
[----:B------:R-:W-:Y:S05]  /*05c0*/  BSYNC B0 ;  /* 0x0000000000007941 */ /* 0x000fea0003800000 */
.L_x_386:
        /* <DEDUP_REMOVED lines=17> */
[----:B------:R-:W-:-:S05]  /*06e0*/  IMAD.SHL.U32 R3, R3, 0x8, RZ ;  /* 0x0000000803037824 */ /* 0x000fca00078e00ff */
[----:B------:R-:W-:-:S04]  /*06f0*/  LOP3.LUT R14, R3, 0x8, RZ, 0xc0, !PT ;  /* 0x00000008030e7812 */ /* 0x000fc800078ec0ff */
[----:B------:R-:W-:Y:S02]  /*0700*/  LOP3.LUT R12, R14, 0x8, RZ, 0x3c, !PT ;  /* 0x000000080e0c7812 */ /* 0x000fe400078e3cff */
[-C--:B0-----:R-:W-:Y:S02]  /*0710*/  IABS R0, R18.reuse ;  /* 0x0000001200007213 */ /* 0x081fe40000000000 */
[----:B------:R-:W-:Y:S02]  /*0720*/  ISETP.NE.AND P1, PT, R18, RZ, PT ;  /* 0x000000ff1200720c */ /* 0x000fe40003f25270 */
[----:B------:R-:W0:Y:S01]  /*0730*/  I2F.RP R4, R0 ;  /* 0x0000000000047306 */ /* 0x000e220000209400 */
[----:B------:R-:W-:Y:S01]  /*0740*/  LOP3.LUT R18, RZ, R18, RZ, 0x33, !PT ;  /* 0x00000012ff127212 */ /* 0x000fe200078e33ff */
[----:B-1----:R-:W-:-:S09]  /*0750*/  ULEA UR4, UR5, UR4, 0x18 ;  /* 0x0000000405047291 */ /* 0x002fd2000f8ec03f */
[----:B------:R-:W1:Y:S01]  /*0760*/  LDS.64 R14, [R14+UR4] ;  /* 0x000000040e0e7984 */ /* 0x000e620008000a00 */
[----:B0-----:R-:W0:Y:S03]  /*0770*/  MUFU.RCP R4, R4 ;  /* 0x0000000400047308 */ /* 0x001e260000001000 */
[----:B------:R-:W2:Y:S01]  /*0780*/  LDS.64 R12, [R12+UR4] ;  /* 0x000000040c0c7984 */ /* 0x000ea20008000a00 */
[----:B------:R-:W-:Y:S02]  /*0790*/  ULDC UR4, c[0x0][0xc] ;  /* 0x0000030000047ab9 */ /* 0x000fe40000000800 */
[----:B------:R-:W-:Y:S02]  /*07a0*/  IMAD R22, R22, UR4, RZ ;  /* 0x0000000416167c24 */ /* 0x000fe4000f8e02ff */
[----:B0-----:R-:W-:Y:S02]  /*07b0*/  VIADD R5, R4, 0xffffffe ;  /* 0x0ffffffe04057836 */ /* 0x001fe40000000000 */
[----:B------:R-:W-:-:S04]  /*07c0*/  IMAD.MOV.U32 R4, RZ, RZ, RZ ;  /* 0x000000ffff047224 */ /* 0x000fc800078e00ff */
[----:B------:R-:W0:Y:S02]  /*07d0*/  F2I.FTZ.U32.TRUNC.NTZ R5, R5 ;  /* 0x0000000500057305 */ /* 0x000e24000021f000 */
[----:B0-----:R-:W-:-:S04]  /*07e0*/  IMAD.MOV R3, RZ, RZ, -R5 ;  /* 0x000000ffff037224 */ /* 0x001fc800078e0a05 */
[----:B------:R-:W-:-:S04]  /*07f0*/  IMAD R3, R3, R0, RZ ;  /* 0x0000000003037224 */ /* 0x000fc800078e02ff */
[----:B-12---:R-:W-:-:S07]  /*0800*/  IMAD.HI.U32 R3, R5, R3, R4 ;  /* 0x0000000305037227 */ /* 0x006fce00078e0004 */
.L_x_390:
[----:B------:R-:W-:Y:S01]  /*0810*/  IADD3 R9, R23, UR6, RZ ;  /* 0x0000000617097c10 */ /* 0x000fe2000fffe0ff */
[----:B0-----:R-:W0:Y:S04]  /*0820*/  LDC R24, c[0x0][0x22c] ;  /* 0x00008b00ff187b82 */ /* 0x001e280000000800 */
[----:B------:R-:W-:-:S04]  /*0830*/  IMAD.WIDE R4, R9, 0x10, R14 ;  /* 0x0000001009047825 */ /* 0x000fc800078e020e */
[----:B------:R-:W-:Y:S02]  /*0840*/  IMAD.WIDE R8, R9, 0x10, R12 ;  /* 0x0000001009087825 */ /* 0x000fe400078e020c */
[----:B------:R-:W2:Y:S04]  /*0850*/  LD.E.128 R4, desc[UR36][R4.64] ;  /* 0x0000002404047980 */ /* 0x000ea8000c101d00 */
[----:B------:R-:W2:Y:S01]  /*0860*/  LD.E.128 R8, desc[UR36][R8.64] ;  /* 0x0000002408087980 */ /* 0x000ea2000c101d00 */
[----:B------:R-:W-:-:S05]  /*0870*/  IABS R26, R23 ;  /* 0x00000017001a7213 */ /* 0x000fca0000000000 */
[----:B------:R-:W-:Y:S01]  /*0880*/  IMAD.HI.U32 R20, R3, R26, RZ ;  /* 0x0000001a03147227 */ /* 0x000fe200078e00ff */
[----:B0-----:R-:W-:-:S03]  /*0890*/  IABS R28, R24 ;  /* 0x00000018001c7213 */ /* 0x001fc60000000000 */
[----:B------:R-:W-:-:S04]  /*08a0*/  IMAD.MOV R21, RZ, RZ, -R20 ;  /* 0x000000ffff157224 */ /* 0x000fc800078e0a14 */
[----:B------:R-:W-:-:S05]  /*08b0*/  IMAD R21, R28, R21, R26 ;  /* 0x000000151c157224 */ /* 0x000fca00078e021a */
[----:B------:R-:W-:-:S13]  /*08c0*/  ISETP.GT.U32.AND P3, PT, R0, R21, PT ;  /* 0x000000150000720c */ /* 0x000fda0003f64070 */
[----:B------:R-:W-:Y:S02]  /*08d0*/  @!P3 IMAD.IADD R21, R21, 0x1, -R28 ;  /* 0x000000011515b824 */ /* 0x000fe400078e0a1c */
[----:B------:R-:W-:-:S03]  /*08e0*/  @!P3 VIADD R20, R20, 0x1 ;  /* 0x000000011414b836 */ /* 0x000fc60000000000 */
[----:B------:R-:W-:Y:S02]  /*08f0*/  ISETP.GE.U32.AND P2, PT, R21, R0, PT ;  /* 0x000000001500720c */ /* 0x000fe40003f46070 */
[----:B------:R-:W-:-:S04]  /*0900*/  LOP3.LUT R21, R23, R24, RZ, 0x3c, !PT ;  /* 0x0000001817157212 */ /* 0x000fc800078e3cff */
[----:B------:R-:W-:-:S07]  /*0910*/  ISETP.GE.AND P4, PT, R21, RZ, PT ;  /* 0x000000ff1500720c */ /* 0x000fce0003f86270 */
[----:B------:R-:W-:-:S05]  /*0920*/  @P2 VIADD R20, R20, 0x1 ;  /* 0x0000000114142836 */ /* 0x000fca0000000000 */
[----:B------:R-:W-:Y:S02]  /*0930*/  MOV R25, R20 ;  /* 0x0000001400197202 */ /* 0x000fe40000000f00 */
[----:B------:R-:W0:Y:S03]  /*0940*/  LDC.64 R20, c[0x0][0x248] ;  /* 0x00009200ff147b82 */ /* 0x000e260000000a00 */
[----:B------:R-:W-:-:S05]  /*0950*/  @!P4 IMAD.MOV R25, RZ, RZ, -R25 ;  /* 0x000000ffff19c224 */ /* 0x000fca00078e0a19 */
[----:B------:R-:W-:-:S05]  /*0960*/  SEL R25, R18, R25, !P1 ;  /* 0x0000001912197207 */ /* 0x000fca0004800000 */
[----:B------:R-:W-:-:S04]  /*0970*/  IMAD.MOV R26, RZ, RZ, -R25 ;  /* 0x000000ffff1a7224 */ /* 0x000fc800078e0a19 */
[--C-:B------:R-:W-:Y:S02]  /*0980*/  IMAD R24, R24, R26, R23.reuse ;  /* 0x0000001a18187224 */ /* 0x100fe400078e0217 */
[----:B------:R-:W-:Y:S02]  /*0990*/  IMAD.IADD R23, R22, 0x1, R23 ;  /* 0x0000000116177824 */ /* 0x000fe400078e0217 */
[----:B------:R-:W-:-:S03]  /*09a0*/  IMAD R25, R25, UR7, R24 ;  /* 0x0000000719197c24 */ /* 0x000fc6000f8e0218 */
[----:B------:R-:W-:Y:S01]  /*09b0*/  ISETP.GE.AND P2, PT, R23, UR9, PT ;  /* 0x0000000917007c0c */ /* 0x000fe2000bf46270 */
[----:B0-----:R-:W-:Y:S01]  /*09c0*/  IMAD.WIDE R20, R25, 0x10, R20 ;  /* 0x0000001019147825 */ /* 0x001fe200078e0214 */
[----:B--2---:R-:W-:-:S03]  /*09d0*/  HFMA2.MMA.BF16_V2 R7, R7, 1, 1, R11 ;  /* 0x3f803f8007077835 */ /* 0x004fc6000020000b */
[----:B------:R-:W-:Y:S01]  /*09e0*/  HADD2.BF16_V2 R6, R6, R10 ;  /* 0x0000000a06067230 */ /* 0x000fe20000200000 */
[----:B------:R-:W-:Y:S01]  /*09f0*/  HFMA2.MMA.BF16_V2 R5, R5, 1, 1, R9 ;  /* 0x3f803f8005057835 */ /* 0x000fe20000200009 */
[----:B------:R-:W-:-:S06]  /*0a00*/  HADD2.BF16_V2 R4, R4, R8 ;  /* 0x0000000804047230 */ /* 0x000fcc0000200000 */
[----:B------:R0:W-:Y:S01]  /*0a10*/  STG.E.128 desc[UR36][R20.64], R4 ;  /* 0x0000000414007986 */ /* 0x0001e2000c101d24 */
[----:B------:R-:W-:Y:S05]  /*0a20*/  @!P2 BRA `(.L_x_390) ;  /* 0xfffffffc0078a947 */ /* 0x000fea000383ffff */
.L_x_389:
[----:B------:R-:W-:Y:S05]  /*0a30*/  BSYNC B0 ;  /* 0x0000000000007941 */ /* 0x000fea0003800000 */
.L_x_388:
[----:B------:R-:W-:-:S13]  /*0a40*/  ISETP.NE.OR P0, PT, R19, RZ, !P0 ;  /* 0x000000ff1300720c */ /* 0x000fda0004705670 */
[----:B------:R-:W-:Y:S05]  /*0a50*/  @P0 EXIT ;  /* 0x000000000000094d */ /* 0x000fea0003800000 */
[----:B------:R-:W-:Y:S01]  /*0a60*/  ST.E desc[UR36][R16.64+-0x80], R2 ;  /* 0xffff800210007985 */ /* 0x000fe2000c101924 */
[----:B------:R-:W-:Y:S05]  /*0a70*/  EXIT ;  /* 0x000000000000794d */ /* 0x000fea0003800000 */
.L_x_391:
        /* <DEDUP_REMOVED lines=16> */
.L_x_963:


//--------------------- .text._Z42userbuffers_fp16_sum_inplace_gpu_mc_rs_oopILi32EEviiiiiiiiiPPviS0_P6float4m --------------------------
	.section	.text._Z42userbuffers_fp16_sum_inplace_gpu_mc_rs_oopILi32EEviiiiiiiiiPPviS0_P6float4m,"ax",@progbits
	.align	128
        .global         _Z42userbuffers_fp16_sum_inplace_gpu_mc_rs_oopILi32EEviiiiiiiiiPPviS0_P6float4m
        .type           _Z42userbuffers_fp16_sum_inplace_gpu_mc_rs_oopILi32EEviiiiiiiiiPPviS0_P6float4m,@function
        .size           _Z42userbuffers_fp16_sum_inplace_gpu_mc_rs_oopILi32EEviiiiiiiiiPPviS0_P6float4m,(.L_x_964 - _Z42userbuffers_fp16_sum_inplace_gpu_mc_rs_oopILi32EEviiiiiiiiiPPviS0_P6float4m)
        .other          _Z42userbuffers_fp16_sum_inplace_gpu_mc_rs_oopILi32EEviiiiiiiiiPPviS0_P6float4m,@"STO_CUDA_ENTRY STV_DEFAULT"
_Z42userbuffers_fp16_sum_inplace_gpu_mc_rs_oopILi32EEviiiiiiiiiPPviS0_P6float4m:
.text._Z42userbuffers_fp16_sum_inplace_gpu_mc_rs_oopILi32EEviiiiiiiiiPPviS0_P6float4m:
        /* <DEDUP_REMOVED lines=16> */
[----:B0-----:R-:W-:-:S04]  /*0100*/  IMAD R11, R11, UR4, R10 ;  /* 0x000000040b0b7c24 */ /* 0x001fc8000f8e020a */
[----:B-1----:R-:W-:-:S06]  /*0110*/  IMAD.WIDE R2, R11, 0x8, R2 ;  /* 0x000000080b027825 */ /* 0x002fcc00078e0202 */
[----:B------:R-:W3:Y:S01]  /*0120*/  LDG.E.64 R2, desc[UR36][R2.64] ;  /* 0x0000002402027981 */ /* 0x000ee2000c1e1b00 */
[----:B------:R-:W-:Y:S01]  /*0130*/  IMAD R13, R17, UR4, R10 ;  /* 0x00000004110d7c24 */ /* 0x000fe2000f8e020a */
[----:B--2---:R-:W-:-:S04]  /*0140*/  ISETP.NE.AND P0, PT, R16, RZ, PT ;  /* 0x000000ff1000720c */ /* 0x004fc80003f05270 */
[----:B------:R-:W-:-:S09]  /*0150*/  SHF.R.S32.HI R12, RZ, 0x1f, R13 ;  /* 0x0000001fff0c7819 */ /* 0x000fd2000001140d */
[----:B------:R-:W0:Y:S02]  /*0160*/  @!P0 LDC.64 R8, c[0x0][0x238] ;  /* 0x00008e00ff088b82 */ /* 0x000e240000000a00 */
[----:B0-----:R-:W-:-:S04]  /*0170*/  @!P0 LEA R8, P1, R13, R8, 0x3 ;  /* 0x000000080d088211 */ /* 0x001fc800078218ff */
[----:B------:R-:W-:-:S05]  /*0180*/  @!P0 LEA.HI.X R9, R13, R9, R12, 0x3, P1 ;  /* 0x000000090d098211 */ /* 0x000fca00008f1c0c */
[----:B------:R-:W2:Y:S01]  /*0190*/  @!P0 LDG.E.64 R4, desc[UR36][R8.64] ;  /* 0x0000002408048981 */ /* 0x000ea2000c1e1b00 */
[----:B---3--:R-:W-:-:S05]  /*01a0*/  IMAD.WIDE R18, R14, 0x4, R2 ;  /* 0x000000040e127825 */ /* 0x008fca00078e0202 */
[----:B------:R-:W3:Y:S01]  /*01b0*/  LD.E R0, desc[UR36][R18.64+-0x80] ;  /* 0xffff802412007980 */ /* 0x000ee2000c101900 */
[----:B------:R-:W-:Y:S02]  /*01c0*/  @!P0 SHF.R.S32.HI R2, RZ, 0x1f, R14 ;  /* 0x0000001fff028819 */ /* 0x000fe4000001140e */
[----:B------:R-:W-:-:S04]  /*01d0*/  @!P0 IADD3 R3, P1, R11, R14, RZ ;  /* 0x0000000e0b038210 */ /* 0x000fc80007f3e0ff */
[----:B------:R-:W-:Y:S02]  /*01e0*/  @!P0 LEA.HI.X.SX32 R2, R11, R2, 0x1, P1 ;  /* 0x000000020b028211 */ /* 0x000fe400008f0eff */
[----:B--2---:R-:W-:-:S04]  /*01f0*/  @!P0 LEA R10, P1, R3, R4, 0x2 ;  /* 0x00000004030a8211 */ /* 0x004fc800078210ff */
[----:B------:R-:W-:Y:S02]  /*0200*/  @!P0 LEA.HI.X R11, R3, R5, R2, 0x2, P1 ;  /* 0x00000005030b8211 */ /* 0x000fe400008f1402 */
[----:B---3--:R-:W-:-:S05]  /*0210*/  IADD3 R2, R0, 0x1, RZ ;  /* 0x0000000100027810 */ /* 0x008fca0007ffe0ff */
[----:B------:R0:W-:Y:S01]  /*0220*/  @!P0 ST.E.STRONG.SYS desc[UR36][R10.64], R2 ;  /* 0x000000020a008985 */ /* 0x0001e2000c115924 */
[----:B------:R-:W-:-:S04]  /*0230*/  LEA R4, P0, R13, R18, 0x2 ;  /* 0x000000120d047211 */ /* 0x000fc800078010ff */
[----:B------:R-:W-:Y:S02]  /*0240*/  LEA.HI.X R5, R13, R19, R12, 0x2, P0 ;  /* 0x000000130d057211 */ /* 0x000fe400000f140c */
[----:B------:R-:W-:-:S07]  /*0250*/  CS2R R8, SR_CLOCKLO ;  /* 0x0000000000087805 */ /* 0x000fce0000015000 */
.L_x_393:
[----:B------:R-:W2:Y:S01]  /*0260*/  LD.E.STRONG.SYS R3, desc[UR36][R4.64] ;  /* 0x0000002404037980 */ /* 0x000ea2000c115900 */
[----:B------:R-:W-:Y:S05]  /*0270*/  YIELD ;  /* 0x0000000000007946 */ /* 0x000fea0003800000 */
[----:B--2---:R-:W-:-:S05]  /*0280*/  IMAD.IADD R3, R3, 0x1, -R2 ;  /* 0x0000000103037824 */ /* 0x004fca00078e0a02 */
[----:B------:R-:W-:-:S13]  /*0290*/  ISETP.GT.AND P0, PT, R3, -0x1, PT ;  /* 0xffffffff0300780c */ /* 0x000fda0003f04270 */
[----:B------:R-:W-:Y:S05]  /*02a0*/  @P0 BRA `(.L_x_392) ;  /* 0x0000000000700947 */ /* 0x000fea0003800000 */
[----:B0-----:R-:W-:-:S06]  /*02b0*/  CS2R R10, SR_CLOCKLO ;  /* 0x00000000000a7805 */ /* 0x001fcc0000015000 */
        /* <DEDUP_REMOVED lines=8> */
[----:B------:R-:W-:Y:S01]  /*0340*/  HFMA2.MMA R14, -RZ, RZ, 0, 3.6060810089111328125e-05 ;  /* 0x0000025dff0e7435 */ /* 0x000fe200000001ff */
[----:B------:R-:W-:Y:S01]  /*0350*/  UIADD3 UR4, UP0, UR4, 0x4c, URZ ;  /* 0x0000004c04047890 */ /* 0x000fe2000ff1e03f */
[----:B------:R-:W-:Y:S01]  /*0360*/  IADD3 R2, R0, 0x1, RZ ;  /* 0x0000000100027810 */ /* 0x000fe20007ffe0ff */
[----:B------:R3:W-:Y:S01]  /*0370*/  STL.64 [R1+0x18], R16 ;  /* 0x0000181001007387 */ /* 0x0007e20000100a00 */
[----:B------:R-:W-:Y:S01]  /*0380*/  MOV R0, 0x2a8 ;  /* 0x000002a800007802 */ /* 0x000fe20000000f00 */
        /* <DEDUP_REMOVED lines=14> */
.L_x_392:
[----:B------:R-:W-:Y:S01]  /*0470*/  ISETP.NE.AND P0, PT, R17, RZ, PT ;  /* 0x000000ff1100720c */ /* 0x000fe20003f05270 */
[----:B------:R-:W-:Y:S05]  /*0480*/  WARPSYNC.ALL ;  /* 0x0000000000007948 */ /* 0x000fea0003800000 */
[----:B------:R-:W-:Y:S06]  /*0490*/  BAR.SYNC.DEFER_BLOCKING 0x0 ;  /* 0x0000000000007b1d */ /* 0x000fec0000010000 */
[----:B------:R-:W-:Y:S01]  /*04a0*/  BSSY B0, `(.L_x_394) ;  /* 0x000000d000007945 */ /* 0x000fe20003800000 */
[----:B------:R-:W-:-:S03]  /*04b0*/  @P0 MOV R0, RZ ;  /* 0x000000ff00000202 */ /* 0x000fc60000000f00 */
        /* <DEDUP_REMOVED lines=11> */
.L_x_395:
[----:B------:R-:W-:Y:S05]  /*0570*/  BSYNC B0 ;  /* 0x0000000000007941 */ /* 0x000fea0003800000 */
.L_x_394:
[----:B------:R-:W-:Y:S01]  /*0580*/  ULDC UR4, c[0x0][0x0] ;  /* 0x0000000000047ab9 */ /* 0x000fe20000000800 */
[----:B------:R-:W1:Y:S01]  /*0590*/  LDC R3, c[0x0][0xc] ;  /* 0x00000300ff037b82 */ /* 0x000e620000000800 */
[----:B------:R-:W2:Y:S01]  /*05a0*/  S2R R50, SR_CTAID.X ;  /* 0x0000000000327919 */ /* 0x000ea20000002500 */
[----:B------:R-:W-:Y:S01]  /*05b0*/  ULDC UR5, c[0x0][0x230] ;  /* 0x00008c0000057ab9 */ /* 0x000fe20000000800 */
[----:B------:R-:W-:Y:S01]  /*05c0*/  BSSY B0, `(.L_x_396) ;  /* 0x00000eb000007945 */ /* 0x000fe20003800000 */
[----:B-1----:R-:W-:-:S05]  /*05d0*/  IMAD R3, R3, UR4, RZ ;  /* 0x0000000403037c24 */ /* 0x002fca000f8e02ff */
[----:B0-----:R-:W-:-:S04]  /*05e0*/  SHF.L.U32 R10, R3, 0x3, RZ ;  /* 0x00000003030a7819 */ /* 0x001fc800000006ff */
[----:B------:R-:W-:Y:S01]  /*05f0*/  IABS R9, R10 ;  /* 0x0000000a00097213 */ /* 0x000fe20000000000 */
[----:B--2---:R-:W-:Y:S01]  /*0600*/  IMAD R50, R50, UR4, R17 ;  /* 0x0000000432327c24 */ /* 0x004fe2000f8e0211 */
[----:B------:R-:W-:Y:S02]  /*0610*/  ULDC UR4, c[0x0][0x228] ;  /* 0x00008a0000047ab9 */ /* 0x000fe40000000800 */
[----:B------:R-:W0:Y:S02]  /*0620*/  I2F.RP R7, R9 ;  /* 0x0000000900077306 */ /* 0x000e240000209400 */
[----:B------:R-:W-:Y:S01]  /*0630*/  VIMNMX R16, R50, UR4, !PT ;  /* 0x0000000432107c48 */ /* 0x000fe2000ffe0100 */
[----:B------:R-:W-:-:S03]  /*0640*/  ULDC UR4, c[0x0][0x224] ;  /* 0x0000890000047ab9 */ /* 0x000fc60000000800 */
[----:B------:R-:W-:-:S04]  /*0650*/  IADD3 R6, -R50, R16, RZ ;  /* 0x0000001032067210 */ /* 0x000fc80007ffe1ff */
[----:B------:R-:W-:Y:S01]  /*0660*/  ISETP.GE.AND P2, PT, R6, RZ, PT ;  /* 0x000000ff0600720c */ /* 0x000fe20003f46270 */
[----:B0-----:R-:W0:Y:S02]  /*0670*/  MUFU.RCP R7, R7 ;  /* 0x0000000700077308 */ /* 0x001e240000001000 */
[----:B0-----:R-:W-:Y:S01]  /*0680*/  VIADD R4, R7, 0xffffffe ;  /* 0x0ffffffe07047836 */ /* 0x001fe20000000000 */
[----:B------:R-:W-:-:S05]  /*0690*/  IABS R7, R6 ;  /* 0x0000000600077213 */ /* 0x000fca0000000000 */
[----:B------:R0:W1:Y:S02]  /*06a0*/  F2I.FTZ.U32.TRUNC.NTZ R5, R4 ;  /* 0x0000000400057305 */ /* 0x000064000021f000 */
[----:B0-----:R-:W-:Y:S02]  /*06b0*/  IMAD.MOV.U32 R4, RZ, RZ, RZ ;  /* 0x000000ffff047224 */ /* 0x001fe400078e00ff */
[----:B-1----:R-:W-:-:S04]  /*06c0*/  IMAD.MOV R8, RZ, RZ, -R5 ;  /* 0x000000ffff087224 */ /* 0x002fc800078e0a05 */
[----:B------:R-:W-:Y:S01]  /*06d0*/  IMAD R11, R8, R9, RZ ;  /* 0x00000009080b7224 */ /* 0x000fe200078e02ff */
[----:B------:R-:W-:-:S03]  /*06e0*/  IABS R8, R10 ;  /* 0x0000000a00087213 */ /* 0x000fc60000000000 */
[----:B------:R-:W-:-:S04]  /*06f0*/  IMAD.HI.U32 R4, R5, R11, R4 ;  /* 0x0000000b05047227 */ /* 0x000fc800078e0004 */
[----:B------:R-:W-:Y:S02]  /*0700*/  IMAD.MOV R5, RZ, RZ, -R8 ;  /* 0x000000ffff057224 */ /* 0x000fe400078e0a08 */
[----:B------:R-:W-:-:S04]  /*0710*/  IMAD.HI.U32 R4, R4, R7, RZ ;  /* 0x0000000704047227 */ /* 0x000fc800078e00ff */
[----:B------:R-:W-:-:S05]  /*0720*/  IMAD R4, R4, R5, R7 ;  /* 0x0000000504047224 */ /* 0x000fca00078e0207 */
[----:B------:R-:W-:-:S13]  /*0730*/  ISETP.GT.U32.AND P0, PT, R9, R4, PT ;  /* 0x000000040900720c */ /* 0x000fda0003f04070 */
[----:B------:R-:W-:Y:S02]  /*0740*/  @!P0 IADD3 R4, R4, -R9, RZ ;  /* 0x8000000904048210 */ /* 0x000fe40007ffe0ff */
[----:B------:R-:W-:Y:S02]  /*0750*/  ISETP.NE.AND P0, PT, R10, RZ, PT ;  /* 0x000000ff0a00720c */ /* 0x000fe40003f05270 */
[----:B------:R-:W-:-:S13]  /*0760*/  ISETP.GT.U32.AND P1, PT, R9, R4, PT ;  /* 0x000000040900720c */ /* 0x000fda0003f24070 */
[----:B------:R-:W-:-:S04]  /*0770*/  @!P1 IMAD.IADD R4, R4, 0x1, -R9 ;  /* 0x0000000104049824 */ /* 0x000fc800078e0a09 */
[----:B------:R-:W-:Y:S01]  /*0780*/  @!P2 IMAD.MOV R4, RZ, RZ, -R4 ;  /* 0x000000ffff04a224 */ /* 0x000fe200078e0a04 */
[----:B------:R-:W-:-:S04]  /*0790*/  @!P0 LOP3.LUT R4, RZ, R10, RZ, 0x33, !PT ;  /* 0x0000000aff048212 */ /* 0x000fc800078e33ff */
[----:B------:R-:W-:-:S04]  /*07a0*/  IADD3 R5, R6, -R4, RZ ;  /* 0x8000000406057210 */ /* 0x000fc80007ffe0ff */
[----:B------:R-:W-:Y:S01]  /*07b0*/  ISETP.GE.AND P1, PT, R5, 0x1, PT ;  /* 0x000000010500780c */ /* 0x000fe20003f26270 */
[----:B------:R-:W-:-:S05]  /*07c0*/  IMAD.IADD R47, R50, 0x1, R5 ;  /* 0x00000001322f7824 */ /* 0x000fca00078e0205 */
[----:B------:R-:W-:-:S07]  /*07d0*/  ISETP.GE.AND P0, PT, R47, R16, PT ;  /* 0x000000102f00720c */ /* 0x000fce0003f06270 */
[----:B------:R-:W-:Y:S06]  /*07e0*/  @!P1 BRA `(.L_x_397) ;  /* 0x0000000c00209947 */ /* 0x000fec0003800000 */
[----:B------:R-:W0:Y:S02]  /*07f0*/  LDC R4, c[0x0][0x22c] ;  /* 0x00008b00ff047b82 */ /* 0x000e240000000800 */
[----:B0-----:R-:W-:-:S04]  /*0800*/  IABS R43, R4 ;  /* 0x00000004002b7213 */ /* 0x001fc80000000000 */
[----:B------:R-:W0:Y:S08]  /*0810*/  I2F.RP R6, R43 ;  /* 0x0000002b00067306 */ /* 0x000e300000209400 */
[----:B0-----:R-:W0:Y:S02]  /*0820*/  MUFU.RCP R6, R6 ;  /* 0x0000000600067308 */ /* 0x001e240000001000 */
[----:B0-----:R-:W-:-:S06]  /*0830*/  VIADD R4, R6, 0xffffffe ;  /* 0x0ffffffe06047836 */ /* 0x001fcc0000000000 */
[----:B------:R0:W1:Y:S02]  /*0840*/  F2I.FTZ.U32.TRUNC.NTZ R5, R4 ;  /* 0x0000000400057305 */ /* 0x000064000021f000 */
[----:B0-----:R-:W-:Y:S01]  /*0850*/  IMAD.MOV.U32 R4, RZ, RZ, RZ ;  /* 0x000000ffff047224 */ /* 0x001fe200078e00ff */
[----:B-1----:R-:W-:-:S05]  /*0860*/  IADD3 R8, RZ, -R5, RZ ;  /* 0x80000005ff087210 */ /* 0x002fca0007ffe0ff */
[----:B------:R-:W-:-:S04]  /*0870*/  IMAD R7, R8, R43, RZ ;  /* 0x0000002b08077224 */ /* 0x000fc800078e02ff */
[----:B------:R-:W-:-:S07]  /*0880*/  IMAD.HI.U32 R42, R5, R7, R4 ;  /* 0x00000007052a7227 */ /* 0x000fce00078e0004 */
.L_x_398:
[----:B0-----:R-:W0:Y:S01]  /*0890*/  LDC.64 R12, c[0x0][0x250] ;  /* 0x00009400ff0c7b82 */ /* 0x001e220000000a00 */
[----:B------:R-:W-:-:S07]  /*08a0*/  VIADD R20, R50, UR4 ;  /* 0x0000000432147c36 */ /* 0x000fce0008000000 */
[----:B------:R-:W1:Y:S01]  /*08b0*/  LDC R49, c[0x0][0x22c] ;  /* 0x00008b00ff317b82 */ /* 0x000e620000000800 */
[----:B------:R-:W-:-:S07]  /*08c0*/  IABS R21, R50 ;  /* 0x0000003200157213 */ /* 0x000fce0000000000 */
[----:B------:R-:W2:Y:S01]  /*08d0*/  LDC.64 R40, c[0x0][0x248] ;  /* 0x00009200ff287b82 */ /* 0x000ea20000000a00 */
[----:B0-----:R-:W-:-:S05]  /*08e0*/  IMAD.WIDE R14, R20, 0x10, R12 ;  /* 0x00000010140e7825 */ /* 0x001fca00078e020c */
[----:B------:R0:W3:Y:S01]  /*08f0*/  LDGMC.E.ADD.BF16x8.RN.STRONG.SYS R4, [R14.64+URZ] ;  /* 0x000000000e0479a5 */ /* 0x0000e20008014b7f */
[----:B------:R-:W-:-:S06]  /*0900*/  IMAD.WIDE R8, R3, 0x10, R14 ;  /* 0x0000001003087825 */ /* 0x000fcc00078e020e */
[----:B------:R-:W4:Y:S01]  /*0910*/  LDGMC.E.ADD.BF16x8.RN.STRONG.SYS R8, [R8.64+URZ] ;  /* 0x00000000080879a5 */ /* 0x000f220008014b7f */
[----:B------:R-:W-:Y:S01]  /*0920*/  IMAD.HI.U32 R42, R42, R21, RZ ;  /* 0x000000152a2a7227 */ /* 0x000fe200078e00ff */
[-C--:B-1----:R-:W-:Y:S02]  /*0930*/  IABS R48, R49.reuse ;  /* 0x0000003100307213 */ /* 0x082fe40000000000 */
[-C--:B0-----:R-:W-:Y:S02]  /*0940*/  LOP3.LUT R14, R50, R49.reuse, RZ, 0x3c, !PT ;  /* 0x00000031320e7212 */ /* 0x081fe400078e3cff */
[----:B------:R-:W-:Y:S01]  /*0950*/  IADD3 R22, -R42, RZ, RZ ;  /* 0x000000ff2a167210 */ /* 0x000fe20007ffe1ff */
[----:B------:R-:W0:Y:S01]  /*0960*/  I2F.RP R23, R48 ;  /* 0x0000003000177306 */ /* 0x000e220000209400 */
[----:B------:R-:W-:Y:S02]  /*0970*/  ISETP.GE.AND P3, PT, R14, RZ, PT ;  /* 0x000000ff0e00720c */ /* 0x000fe40003f66270 */
[----:B------:R-:W-:Y:S01]  /*0980*/  IADD3 R15, R3, R20, R3 ;  /* 0x00000014030f7210 */ /* 0x000fe20007ffe003 */
[----:B------:R-:W-:Y:S01]  /*0990*/  IMAD R22, R48, R22, R21 ;  /* 0x0000001630167224 */ /* 0x000fe200078e0215 */
[----:B------:R-:W-:-:S03]  /*09a0*/  LOP3.LUT R46, RZ, R49, RZ, 0x33, !PT ;  /* 0x00000031ff2e7212 */ /* 0x000fc600078e33ff */
[----:B------:R-:W-:Y:S01]  /*09b0*/  IMAD.WIDE R12, R15, 0x10, R12 ;  /* 0x000000100f0c7825 */ /* 0x000fe200078e020c */
[----:B------:R-:W-:-:S03]  /*09c0*/  ISETP.GT.U32.AND P2, PT, R43, R22, PT ;  /* 0x000000162b00720c */ /* 0x000fc60003f44070 */
[C---:B------:R-:W-:Y:S01]  /*09d0*/  IMAD.WIDE R20, R3.reuse, 0x10, R12 ;  /* 0x0000001003147825 */ /* 0x040fe200078e020c */
[----:B0-----:R-:W0:Y:S03]  /*09e0*/  MUFU.RCP R23, R23 ;  /* 0x0000001700177308 */ /* 0x001e260000001000 */
[----:B------:R-:W-:-:S06]  /*09f0*/  IMAD.WIDE R24, R3, 0x10, R20 ;  /* 0x0000001003187825 */ /* 0x000fcc00078e0214 */
[----:B------:R-:W-:Y:S02]  /*0a00*/  @!P2 IMAD.IADD R22, R22, 0x1, -R48 ;  /* 0x000000011616a824 */ /* 0x000fe400078e0a30 */
[----:B------:R-:W-:Y:S02]  /*0a10*/  @!P2 VIADD R42, R42, 0x1 ;  /* 0x000000012a2aa836 */ /* 0x000fe40000000000 */
[----:B------:R-:W-:Y:S01]  /*0a20*/  IMAD.WIDE R28, R3, 0x10, R24 ;  /* 0x00000010031c7825 */ /* 0x000fe200078e0218 */
[----:B------:R-:W-:-:S03]  /*0a30*/  ISETP.GE.U32.AND P1, PT, R22, R43, PT ;  /* 0x0000002b1600720c */ /* 0x000fc60003f26070 */
[----:B0-----:R-:W-:Y:S02]  /*0a40*/  VIADD R43, R23, 0xffffffe ;  /* 0x0ffffffe172b7836 */ /* 0x001fe40000000000 */
[----:B------:R-:W-:-:S04]  /*0a50*/  IMAD.WIDE R32, R3, 0x10, R28 ;  /* 0x0000001003207825 */ /* 0x000fc800078e021c */
[----:B------:R-:W0:Y:S04]  /*0a60*/  F2I.FTZ.U32.TRUNC.NTZ R43, R43 ;  /* 0x0000002b002b7305 */ /* 0x000e28000021f000 */
[----:B------:R-:W-:Y:S02]  /*0a70*/  @P1 IADD3 R42, R42, 0x1, RZ ;  /* 0x000000012a2a1810 */ /* 0x000fe40007ffe0ff */
[----:B------:R-:W-:-:S03]  /*0a80*/  ISETP.NE.AND P1, PT, R49, RZ, PT ;  /* 0x000000ff3100720c */ /* 0x000fc60003f25270 */
[----:B------:R-:W-:-:S05]  /*0a90*/  @!P3 IMAD.MOV R42, RZ, RZ, -R42 ;  /* 0x000000ffff2ab224 */ /* 0x000fca00078e0a2a */
[----:B------:R-:W-:-:S04]  /*0aa0*/  SEL R42, R46, R42, !P1 ;  /* 0x0000002a2e2a7207 */ /* 0x000fc80004800000 */
[----:B------:R-:W-:-:S05]  /*0ab0*/  IADD3 R15, -R42, RZ, RZ ;  /* 0x000000ff2a0f7210 */ /* 0x000fca0007ffe1ff */
[----:B------:R-:W-:-:S04]  /*0ac0*/  IMAD R15, R49, R15, R50 ;  /* 0x0000000f310f7224 */ /* 0x000fc800078e0232 */
[----:B------:R-:W-:Y:S01]  /*0ad0*/  IMAD R45, R42, UR5, R15 ;  /* 0x000000052a2d7c24 */ /* 0x000fe2000f8e020f */
[----:B------:R-:W-:Y:S01]  /*0ae0*/  HFMA2.MMA R42, -RZ, RZ, 0, 0 ;  /* 0x00000000ff2a7435 */ /* 0x000fe200000001ff */
[----:B0-----:R-:W-:Y:S01]  /*0af0*/  IMAD.MOV R51, RZ, RZ, -R43 ;  /* 0x000000ffff337224 */ /* 0x001fe200078e0a2b */
[----:B------:R-:W5:Y:S01]  /*0b00*/  LDGMC.E.ADD.BF16x8.RN.STRONG.SYS R12, [R12.64+URZ] ;  /* 0x000000000c0c79a5 */ /* 0x000f620008014b7f */
[----:B------:R-:W-:Y:S02]  /*0b10*/  IMAD.IADD R52, R3, 0x1, R50 ;  /* 0x0000000103347824 */ /* 0x000fe400078e0232 */
[----:B------:R-:W-:Y:S01]  /*0b20*/  IMAD R51, R51, R48, RZ ;  /* 0x0000003033337224 */ /* 0x000fe200078e02ff */
[----:B------:R-:W5:Y:S01]  /*0b30*/  LDGMC.E.ADD.BF16x8.RN.STRONG.SYS R20, [R20.64+URZ] ;  /* 0x00000000141479a5 */ /* 0x000f620008014b7f */
[----:B------:R-:W-:Y:S01]  /*0b40*/  IMAD.WIDE R36, R3, 0x10, R32 ;  /* 0x0000001003247825 */ /* 0x000fe200078e0220 */
[----:B------:R-:W-:Y:S02]  /*0b50*/  IABS R50, R52 ;  /* 0x0000003400327213 */ /* 0x000fe40000000000 */
[----:B------:R-:W5:Y:S01]  /*0b60*/  LDGMC.E.ADD.BF16x8.RN.STRONG.SYS R24, [R24.64+URZ] ;  /* 0x00000000181879a5 */ /* 0x000f620008014b7f */
[----:B------:R-:W-:-:S03]  /*0b70*/  IMAD.HI.U32 R42, R43, R51, R42 ;  /* 0x000000332b2a7227 */ /* 0x000fc600078e002a */
[----:B------:R-:W5:Y:S01]  /*0b80*/  LDGMC.E.ADD.BF16x8.RN.STRONG.SYS R28, [R28.64+URZ] ;  /* 0x000000001c1c79a5 */ /* 0x000f620008014b7f */
[----:B------:R-:W-:Y:S02]  /*0b90*/  IMAD.MOV.U32 R43, RZ, RZ, R50 ;  /* 0x000000ffff2b7224 */ /* 0x000fe400078e0032 */
[----:B--2---:R-:W-:Y:S01]  /*0ba0*/  IMAD.WIDE R44, R45, 0x10, R40 ;  /* 0x000000102d2c7825 */ /* 0x004fe200078e0228 */
[----:B------:R-:W2:Y:S04]  /*0bb0*/  LDGMC.E.ADD.BF16x8.RN.STRONG.SYS R32, [R32.64+URZ] ;  /* 0x00000000202079a5 */ /* 0x000ea80008014b7f */
[----:B------:R-:W2:Y:S01]  /*0bc0*/  LDGMC.E.ADD.BF16x8.RN.STRONG.SYS R36, [R36.64+URZ] ;  /* 0x00000000242479a5 */ /* 0x000ea20008014b7f */
[----:B------:R-:W-:-:S04]  /*0bd0*/  IMAD.HI.U32 R50, R42, R43, RZ ;  /* 0x0000002b2a327227 */ /* 0x000fc800078e00ff */
[----:B------:R-:W-:Y:S01]  /*0be0*/  IMAD.MOV R51, RZ, RZ, -R50 ;  /* 0x000000ffff337224 */ /* 0x000fe200078e0a32 */
[----:B---3--:R0:W-:Y:S03]  /*0bf0*/  STG.E.128 desc[UR36][R44.64], R4 ;  /* 0x000000042c007986 */ /* 0x0081e6000c101d24 */
[----:B0-----:R-:W-:Y:S01]  /*0c00*/  IMAD R4, R48, R51, R43 ;  /* 0x0000003330047224 */ /* 0x001fe200078e022b */
[----:B------:R-:W-:-:S04]  /*0c10*/  MOV R43, R48 ;  /* 0x00000030002b7202 */ /* 0x000fc80000000f00 */
[----:B------:R-:W-:-:S13]  /*0c20*/  ISETP.GT.U32.AND P3, PT, R43, R4, PT ;  /* 0x000000042b00720c */ /* 0x000fda0003f64070 */
[----:B------:R-:W-:-:S05]  /*0c30*/  @!P3 IMAD.IADD R4, R4, 0x1, -R48 ;  /* 0x000000010404b824 */ /* 0x000fca00078e0a30 */
[----:B------:R-:W-:Y:S02]  /*0c40*/  ISETP.GE.U32.AND P2, PT, R4, R43, PT ;  /* 0x0000002b0400720c */ /* 0x000fe40003f46070 */
[----:B------:R-:W-:Y:S01]  /*0c50*/  LOP3.LUT R4, R52, R49, RZ, 0x3c, !PT ;  /* 0x0000003134047212 */ /* 0x000fe200078e3cff */
[----:B------:R-:W-:-:S03]  /*0c60*/  @!P3 VIADD R50, R50, 0x1 ;  /* 0x000000013232b836 */ /* 0x000fc60000000000 */
[----:B------:R-:W-:-:S07]  /*0c70*/  ISETP.GE.AND P4, PT, R4, RZ, PT ;  /* 0x000000ff0400720c */ /* 0x000fce0003f86270 */
[----:B------:R-:W-:-:S06]  /*0c80*/  @P2 IADD3 R50, R50, 0x1, RZ ;  /* 0x0000000132322810 */ /* 0x000fcc0007ffe0ff */
[----:B------:R-:W-:-:S05]  /*0c90*/  @!P4 IMAD.MOV R50, RZ, RZ, -R50 ;  /* 0x000000ffff32c224 */ /* 0x000fca00078e0a32 */
[----:B------:R-:W-:-:S05]  /*0ca0*/  SEL R50, R46, R50, !P1 ;  /* 0x000000322e327207 */ /* 0x000fca0004800000 */
[----:B------:R-:W-:-:S04]  /*0cb0*/  IMAD.MOV R4, RZ, RZ, -R50 ;  /* 0x000000ffff047224 */ /* 0x000fc800078e0a32 */
[----:B------:R-:W-:-:S04]  /*0cc0*/  IMAD R5, R49, R4, R52 ;  /* 0x0000000431057224 */ /* 0x000fc800078e0234 */
[----:B------:R-:W-:Y:S01]  /*0cd0*/  IMAD R5, R50, UR5, R5 ;  /* 0x0000000532057c24 */ /* 0x000fe2000f8e0205 */
[----:B------:R-:W-:-:S05]  /*0ce0*/  IADD3 R50, R3, R52, RZ ;  /* 0x0000003403327210 */ /* 0x000fca0007ffe0ff */
[----:B------:R-:W-:-:S05]  /*0cf0*/  IMAD.IADD R44, R3, 0x1, R50 ;  /* 0x00000001032c7824 */ /* 0x000fca00078e0232 */
[----:B------:R-:W-:Y:S02]  /*0d00*/  IABS R53, R44 ;  /* 0x0000002c00357213 */ /* 0x000fe40000000000 */
[----:B------:R-:W-:-:S03]  /*0d10*/  IABS R51, R50 ;  /* 0x0000003200337213 */ /* 0x000fc60000000000 */
[----:B------:R-:W-:-:S04]  /*0d20*/  IMAD.HI.U32 R45, R42, R53, RZ ;  /* 0x000000352a2d7227 */ /* 0x000fc800078e00ff */
[----:B------:R-:W-:Y:S01]  /*0d30*/  IMAD.WIDE R4, R5, 0x10, R40 ;  /* 0x0000001005047825 */ /* 0x000fe200078e0228 */
[----:B------:R-:W-:-:S03]  /*0d40*/  IADD3 R6, -R45, RZ, RZ ;  /* 0x000000ff2d067210 */ /* 0x000fc60007ffe1ff */
[----:B------:R-:W-:Y:S01]  /*0d50*/  IMAD.HI.U32 R7, R42, R51, RZ ;  /* 0x000000332a077227 */ /* 0x000fe200078e00ff */
[----:B----4-:R0:W-:Y:S03]  /*0d60*/  STG.E.128 desc[UR36][R4.64], R8 ;  /* 0x0000000804007986 */ /* 0x0101e6000c101d24 */
[----:B------:R-:W-:-:S04]  /*0d70*/  IMAD.MOV R52, RZ, RZ, -R7 ;  /* 0x000000ffff347224 */ /* 0x000fc800078e0a07 */
[C---:B------:R-:W-:Y:S02]  /*0d80*/  IMAD R52, R48.reuse, R52, R51 ;  /* 0x0000003430347224 */ /* 0x040fe400078e0233 */
[----:B0-----:R-:W-:-:S05]  /*0d90*/  IMAD R4, R48, R6, R53 ;  /* 0x0000000630047224 */ /* 0x001fca00078e0235 */
[----:B------:R-:W-:Y:S01]  /*0da0*/  ISETP.GT.U32.AND P5, PT, R43, R4, PT ;  /* 0x000000042b00720c */ /* 0x000fe20003fa4070 */
[----:B------:R-:W-:Y:S01]  /*0db0*/  IMAD.IADD R6, R3, 0x1, R44 ;  /* 0x0000000103067824 */ /* 0x000fe200078e022c */
[----:B------:R-:W-:-:S04]  /*0dc0*/  ISETP.GT.U32.AND P4, PT, R43, R52, PT ;  /* 0x000000342b00720c */ /* 0x000fc80003f84070 */
[----:B------:R-:W-:-:S05]  /*0dd0*/  IABS R5, R6 ;  /* 0x0000000600057213 */ /* 0x000fca0000000000 */
[----:B------:R-:W-:Y:S02]  /*0de0*/  IMAD.HI.U32 R9, R42, R5, RZ ;  /* 0x000000052a097227 */ /* 0x000fe400078e00ff */
[----:B------:R-:W-:Y:S02]  /*0df0*/  @!P5 IADD3 R4, R4, -R48, RZ ;  /* 0x800000300404d210 */ /* 0x000fe40007ffe0ff */
[----:B------:R-:W-:Y:S02]  /*0e00*/  @!P4 IMAD.IADD R52, R52, 0x1, -R48 ;  /* 0x000000013434c824 */ /* 0x000fe400078e0a30 */
[-C--:B------:R-:W-:Y:S01]  /*0e10*/  ISETP.GE.U32.AND P6, PT, R4, R43.reuse, PT ;  /* 0x0000002b0400720c */ /* 0x080fe20003fc6070 */
[----:B------:R-:W-:Y:S02]  /*0e20*/  IMAD.MOV R8, RZ, RZ, -R9 ;  /* 0x000000ffff087224 */ /* 0x000fe400078e0a09 */
[----:B------:R-:W-:Y:S01]  /*0e30*/  IMAD.IADD R4, R3, 0x1, R6 ;  /* 0x0000000103047824 */ /* 0x000fe200078e0206 */
[----:B------:R-:W-:Y:S01]  /*0e40*/  ISETP.GE.U32.AND P3, PT, R52, R43, PT ;  /* 0x0000002b3400720c */ /* 0x000fe20003f66070 */
[----:B------:R-:W-:Y:S01]  /*0e50*/  IMAD R8, R48, R8, R5 ;  /* 0x0000000830087224 */ /* 0x000fe200078e0205 */
[----:B------:R-:W-:-:S02]  /*0e60*/  LOP3.LUT R5, R50, R49, RZ, 0x3c, !PT ;  /* 0x0000003132057212 */ /* 0x000fc400078e3cff */
[----:B------:R-:W-:Y:S02]  /*0e70*/  IABS R11, R4 ;  /* 0x00000004000b7213 */ /* 0x000fe40000000000 */
[----:B------:R-:W-:Y:S02]  /*0e80*/  @!P4 IADD3 R7, R7, 0x1, RZ ;  /* 0x000000010707c810 */ /* 0x000fe40007ffe0ff */
[----:B------:R-:W-:Y:S02]  /*0e90*/  ISETP.GT.U32.AND P2, PT, R43, R8, PT ;  /* 0x000000082b00720c */ /* 0x000fe40003f44070 */
[----:B------:R-:W-:Y:S01]  /*0ea0*/  ISETP.GE.AND P4, PT, R5, RZ, PT ;  /* 0x000000ff0500720c */ /* 0x000fe20003f86270 */
[----:B------:R-:W-:-:S04]  /*0eb0*/  IMAD.HI.U32 R5, R42, R11, RZ ;  /* 0x0000000b2a057227 */ /* 0x000fc800078e00ff */
[----:B------:R-:W-:Y:S02]  /*0ec0*/  IMAD.MOV R10, RZ, RZ, -R5 ;  /* 0x000000ffff0a7224 */ /* 0x000fe400078e0a05 */
[----:B------:R-:W-:Y:S02]  /*0ed0*/  @P3 VIADD R7, R7, 0x1 ;  /* 0x0000000107073836 */ /* 0x000fe40000000000 */
[----:B------:R-:W-:Y:S02]  /*0ee0*/  IMAD R10, R48, R10, R11 ;  /* 0x0000000a300a7224 */ /* 0x000fe400078e020b */
[----:B------:R-:W-:Y:S02]  /*0ef0*/  @!P2 IADD3 R8, R8, -R48, RZ ;  /* 0x800000300808a210 */ /* 0x000fe40007ffe0ff */
[----:B------:R-:W-:Y:S01]  /*0f00*/  @!P4 IMAD.MOV R7, RZ, RZ, -R7 ;  /* 0x000000ffff07c224 */ /* 0x000fe200078e0a07 */
[----:B------:R-:W-:Y:S02]  /*0f10*/  ISETP.GT.U32.AND P4, PT, R43, R10, PT ;  /* 0x0000000a2b00720c */ /* 0x000fe40003f84070 */
[----:B------:R-:W-:-:S02]  /*0f20*/  ISETP.GE.U32.AND P3, PT, R8, R43, PT ;  /* 0x0000002b0800720c */ /* 0x000fc40003f66070 */
[----:B------:R-:W-:Y:S02]  /*0f30*/  LOP3.LUT R8, R44, R49, RZ, 0x3c, !PT ;  /* 0x000000312c087212 */ /* 0x000fe400078e3cff */
[----:B------:R-:W-:Y:S01]  /*0f40*/  SEL R7, R46, R7, !P1 ;  /* 0x000000072e077207 */ /* 0x000fe20004800000 */
[----:B------:R-:W-:Y:S01]  /*0f50*/  @!P5 VIADD R45, R45, 0x1 ;  /* 0x000000012d2dd836 */ /* 0x000fe20000000000 */
[----:B------:R-:W-:Y:S02]  /*0f60*/  ISETP.GE.AND P5, PT, R8, RZ, PT ;  /* 0x000000ff0800720c */ /* 0x000fe40003fa6270 */
[----:B------:R-:W-:-:S03]  /*0f70*/  IADD3 R8, -R7, RZ, RZ ;  /* 0x000000ff07087210 */ /* 0x000fc60007ffe1ff */
[----:B------:R-:W-:Y:S02]  /*0f80*/  @!P4 IMAD.IADD R10, R10, 0x1, -R48 ;  /* 0x000000010a0ac824 */ /* 0x000fe400078e0a30 */
[----:B------:R-:W-:Y:S01]  /*0f90*/  IMAD R50, R49, R8, R50 ;  /* 0x0000000831327224 */ /* 0x000fe200078e0232 */
[----:B------:R-:W-:Y:S01]  /*0fa0*/  IADD3 R8, R3, R4, RZ ;  /* 0x0000000403087210 */ /* 0x000fe20007ffe0ff */
[----:B------:R-:W-:Y:S01]  /*0fb0*/  @P6 VIADD R45, R45, 0x1 ;  /* 0x000000012d2d6836 */ /* 0x000fe20000000000 */
[----:B------:R-:W-:Y:S02]  /*0fc0*/  ISETP.GE.U32.AND P6, PT, R10, R43, PT ;  /* 0x0000002b0a00720c */ /* 0x000fe40003fc6070 */
[----:B------:R-:W-:Y:S02]  /*0fd0*/  IABS R51, R8 ;  /* 0x0000000800337213 */ /* 0x000fe40000000000 */
[----:B------:R-:W-:Y:S01]  /*0fe0*/  LOP3.LUT R10, R6, R49, RZ, 0x3c, !PT ;  /* 0x00000031060a7212 */ /* 0x000fe200078e3cff */
[----:B------:R-:W-:-:S03]  /*0ff0*/  @!P5 IMAD.MOV R45, RZ, RZ, -R45 ;  /* 0x000000ffff2dd224 */ /* 0x000fc600078e0a2d */
[----:B------:R-:W-:Y:S01]  /*1000*/  ISETP.GE.AND P5, PT, R10, RZ, PT ;  /* 0x000000ff0a00720c */ /* 0x000fe20003fa6270 */
[----:B------:R-:W-:-:S04]  /*1010*/  IMAD.HI.U32 R10, R42, R51, RZ ;  /* 0x000000332a0a7227 */ /* 0x000fc800078e00ff */
[----:B------:R-:W-:Y:S01]  /*1020*/  IMAD R7, R7, UR5, R50 ;  /* 0x0000000507077c24 */ /* 0x000fe2000f8e0232 */
[----:B------:R-:W-:Y:S01]  /*1030*/  IADD3 R50, -R10, RZ, RZ ;  /* 0x000000ff0a327210 */ /* 0x000fe20007ffe1ff */
[----:B------:R-:W-:-:S04]  /*1040*/  @!P2 VIADD R9, R9, 0x1 ;  /* 0x000000010909a836 */ /* 0x000fc80000000000 */
[----:B------:R-:W-:Y:S01]  /*1050*/  IMAD R50, R48, R50, R51 ;  /* 0x0000003230327224 */ /* 0x000fe200078e0233 */
[----:B------:R-:W-:-:S04]  /*1060*/  SEL R45, R46, R45, !P1 ;  /* 0x0000002d2e2d7207 */ /* 0x000fc80004800000 */
[----:B------:R-:W-:Y:S01]  /*1070*/  ISETP.GT.U32.AND P2, PT, R43, R50, PT ;  /* 0x000000322b00720c */ /* 0x000fe20003f44070 */
[----:B------:R-:W-:Y:S01]  /*1080*/  IMAD.MOV R11, RZ, RZ, -R45 ;  /* 0x000000ffff0b7224 */ /* 0x000fe200078e0a2d */
[----:B------:R-:W-:-:S03]  /*1090*/  @P3 IADD3 R9, R9, 0x1, RZ ;  /* 0x0000000109093810 */ /* 0x000fc60007ffe0ff */
[----:B------:R-:W-:Y:S02]  /*10a0*/  IMAD R44, R49, R11, R44 ;  /* 0x0000000b312c7224 */ /* 0x000fe400078e022c */
[----:B------:R-:W-:Y:S02]  /*10b0*/  IMAD.MOV.U32 R11, RZ, RZ, R9 ;  /* 0x000000ffff0b7224 */ /* 0x000fe400078e0009 */
[----:B------:R-:W-:Y:S01]  /*10c0*/  IMAD R9, R45, UR5, R44 ;  /* 0x000000052d097c24 */ /* 0x000fe2000f8e022c */
[----:B------:R-:W-:-:S03]  /*10d0*/  LOP3.LUT R44, R4, R49, RZ, 0x3c, !PT ;  /* 0x00000031042c7212 */ /* 0x000fc600078e3cff */
[----:B------:R-:W-:Y:S02]  /*10e0*/  @!P2 IMAD.IADD R50, R50, 0x1, -R48 ;  /* 0x000000013232a824 */ /* 0x000fe400078e0a30 */
[----:B------:R-:W-:Y:S01]  /*10f0*/  @!P5 IMAD.MOV R11, RZ, RZ, -R11 ;  /* 0x000000ffff0bd224 */ /* 0x000fe200078e0a0b */
[----:B------:R-:W-:Y:S02]  /*1100*/  ISETP.GE.AND P5, PT, R44, RZ, PT ;  /* 0x000000ff2c00720c */ /* 0x000fe40003fa6270 */
[----:B------:R-:W-:Y:S02]  /*1110*/  ISETP.GE.U32.AND P3, PT, R50, R43, PT ;  /* 0x0000002b3200720c */ /* 0x000fe40003f66070 */
[----:B------:R-:W-:Y:S02]  /*1120*/  LOP3.LUT R44, R8, R49, RZ, 0x3c, !PT ;  /* 0x00000031082c7212 */ /* 0x000fe400078e3cff */
[----:B------:R-:W-:Y:S02]  /*1130*/  @!P4 IADD3 R5, R5, 0x1, RZ ;  /* 0x000000010505c810 */ /* 0x000fe40007ffe0ff */
[----:B------:R-:W-:-:S02]  /*1140*/  SEL R11, R46, R11, !P1 ;  /* 0x0000000b2e0b7207 */ /* 0x000fc40004800000 */
[----:B------:R-:W-:Y:S01]  /*1150*/  ISETP.GE.AND P4, PT, R44, RZ, PT ;  /* 0x000000ff2c00720c */ /* 0x000fe20003f86270 */
[----:B------:R-:W-:Y:S01]  /*1160*/  @P6 VIADD R5, R5, 0x1 ;  /* 0x0000000105056836 */ /* 0x000fe20000000000 */
[----:B------:R-:W-:Y:S01]  /*1170*/  @!P2 IADD3 R10, R10, 0x1, RZ ;  /* 0x000000010a0aa810 */ /* 0x000fe20007ffe0ff */
[----:B------:R-:W-:Y:S02]  /*1180*/  IMAD.MOV R44, RZ, RZ, -R11 ;  /* 0x000000ffff2c7224 */ /* 0x000fe400078e0a0b */
[----:B------:R-:W-:Y:S02]  /*1190*/  IMAD.MOV.U32 R45, RZ, RZ, R5 ;  /* 0x000000ffff2d7224 */ /* 0x000fe400078e0005 */
[----:B------:R-:W-:Y:S02]  /*11a0*/  IMAD R6, R49, R44, R6 ;  /* 0x0000002c31067224 */ /* 0x000fe400078e0206 */
[----:B------:R-:W-:Y:S01]  /*11b0*/  @P3 VIADD R10, R10, 0x1 ;  /* 0x000000010a0a3836 */ /* 0x000fe20000000000 */
[----:B------:R-:W-:Y:S01]  /*11c0*/  @!P5 IADD3 R45, -R45, RZ, RZ ;  /* 0x000000ff2d2dd210 */ /* 0x000fe20007ffe1ff */
[----:B------:R-:W-:-:S02]  /*11d0*/  IMAD R5, R11, UR5, R6 ;  /* 0x000000050b057c24 */ /* 0x000fc4000f8e0206 */
[----:B------:R-:W-:Y:S01]  /*11e0*/  @!P4 IMAD.MOV R10, RZ, RZ, -R10 ;  /* 0x000000ffff0ac224 */ /* 0x000fe200078e0a0a */
[----:B------:R-:W-:Y:S01]  /*11f0*/  SEL R6, R46, R45, !P1 ;  /* 0x0000002d2e067207 */ /* 0x000fe20004800000 */
[----:B------:R-:W-:-:S03]  /*1200*/  IMAD.IADD R50, R3, 0x1, R8 ;  /* 0x0000000103327824 */ /* 0x000fc600078e0208 */
[----:B------:R-:W-:Y:S02]  /*1210*/  IADD3 R11, -R6, RZ, RZ ;  /* 0x000000ff060b7210 */ /* 0x000fe40007ffe1ff */
[----:B------:R-:W-:Y:S02]  /*1220*/  SEL R10, R46, R10, !P1 ;  /* 0x0000000a2e0a7207 */ /* 0x000fe40004800000 */
[----:B------:R-:W-:Y:S01]  /*1230*/  IABS R51, R50 ;  /* 0x0000003200337213 */ /* 0x000fe20000000000 */
[----:B------:R-:W-:Y:S02]  /*1240*/  IMAD R11, R49, R11, R4 ;  /* 0x0000000b310b7224 */ /* 0x000fe400078e0204 */
[----:B------:R-:W-:Y:S02]  /*1250*/  IMAD.MOV R45, RZ, RZ, -R10 ;  /* 0x000000ffff2d7224 */ /* 0x000fe400078e0a0a */
[----:B------:R-:W-:-:S04]  /*1260*/  IMAD.HI.U32 R4, R42, R51, RZ ;  /* 0x000000332a047227 */ /* 0x000fc800078e00ff */
[----:B------:R-:W-:Y:S02]  /*1270*/  IMAD R45, R49, R45, R8 ;  /* 0x0000002d312d7224 */ /* 0x000fe400078e0208 */
[----:B------:R-:W-:-:S04]  /*1280*/  IMAD.MOV R8, RZ, RZ, -R4 ;  /* 0x000000ffff087224 */ /* 0x000fc800078e0a04 */
[----:B------:R-:W-:-:S05]  /*1290*/  IMAD R8, R48, R8, R51 ;  /* 0x0000000830087224 */ /* 0x000fca00078e0233 */
[----:B------:R-:W-:-:S13]  /*12a0*/  ISETP.GT.U32.AND P3, PT, R43, R8, PT ;  /* 0x000000082b00720c */ /* 0x000fda0003f64070 */
[----:B------:R-:W-:-:S04]  /*12b0*/  @!P3 IADD3 R8, R8, -R48, RZ ;  /* 0x800000300808b210 */ /* 0x000fc80007ffe0ff */
[----:B------:R-:W-:Y:S02]  /*12c0*/  ISETP.GE.U32.AND P2, PT, R8, R43, PT ;  /* 0x0000002b0800720c */ /* 0x000fe40003f46070 */
[----:B------:R-:W-:-:S04]  /*12d0*/  LOP3.LUT R8, R50, R49, RZ, 0x3c, !PT ;  /* 0x0000003132087212 */ /* 0x000fc800078e3cff */
[----:B------:R-:W-:Y:S01]  /*12e0*/  ISETP.GE.AND P4, PT, R8, RZ, PT ;  /* 0x000000ff0800720c */ /* 0x000fe20003f86270 */
[----:B------:R-:W-:-:S06]  /*12f0*/  @!P3 VIADD R4, R4, 0x1 ;  /* 0x000000010404b836 */ /* 0x000fcc0000000000 */
[----:B------:R-:W-:-:S06]  /*1300*/  @P2 VIADD R4, R4, 0x1 ;  /* 0x0000000104042836 */ /* 0x000fcc0000000000 */
[----:B------:R-:W-:-:S04]  /*1310*/  @!P4 IADD3 R4, -R4, RZ, RZ ;  /* 0x000000ff0404c210 */ /* 0x000fc80007ffe1ff */
[----:B------:R-:W-:-:S05]  /*1320*/  SEL R4, R46, R4, !P1 ;  /* 0x000000042e047207 */ /* 0x000fca0004800000 */
[----:B------:R-:W-:Y:S02]  /*1330*/  IMAD.MOV R8, RZ, RZ, -R4 ;  /* 0x000000ffff087224 */ /* 0x000fe400078e0a04 */
[----:B------:R-:W-:Y:S02]  /*1340*/  IMAD R11, R6, UR5, R11 ;  /* 0x00000005060b7c24 */ /* 0x000fe4000f8e020b */
[----:B------:R-:W-:Y:S02]  /*1350*/  IMAD R49, R49, R8, R50 ;  /* 0x0000000831317224 */ /* 0x000fe400078e0232 */
[----:B------:R-:W-:-:S04]  /*1360*/  IMAD.WIDE R6, R7, 0x10, R40 ;  /* 0x0000001007067825 */ /* 0x000fc800078e0228 */
[----:B------:R-:W-:Y:S02]  /*1370*/  IMAD R45, R10, UR5, R45 ;  /* 0x000000050a2d7c24 */ /* 0x000fe4000f8e022d */
[----:B------:R-:W-:Y:S02]  /*1380*/  IMAD R49, R4, UR5, R49 ;  /* 0x0000000504317c24 */ /* 0x000fe4000f8e0231 */
[--C-:B------:R-:W-:Y:S01]  /*1390*/  IMAD.WIDE R8, R9, 0x10, R40.reuse ;  /* 0x0000001009087825 */ /* 0x100fe200078e0228 */
[----:B-----5:R0:W-:Y:S03]  /*13a0*/  STG.E.128 desc[UR36][R6.64], R12 ;  /* 0x0000000c06007986 */ /* 0x0201e6000c101d24 */
[--C-:B------:R-:W-:Y:S01]  /*13b0*/  IMAD.WIDE R4, R5, 0x10, R40.reuse ;  /* 0x0000001005047825 */ /* 0x100fe200078e0228 */
[----:B------:R0:W-:Y:S03]  /*13c0*/  STG.E.128 desc[UR36][R8.64], R20 ;  /* 0x0000001408007986 */ /* 0x0001e6000c101d24 */
[--C-:B------:R-:W-:Y:S01]  /*13d0*/  IMAD.WIDE R10, R11, 0x10, R40.reuse ;  /* 0x000000100b0a7825 */ /* 0x100fe200078e0228 */
[----:B------:R0:W-:Y:S03]  /*13e0*/  STG.E.128 desc[UR36][R4.64], R24 ;  /* 0x0000001804007986 */ /* 0x0001e6000c101d24 */
[--C-:B------:R-:W-:Y:S01]  /*13f0*/  IMAD.WIDE R44, R45, 0x10, R40.reuse ;  /* 0x000000102d2c7825 */ /* 0x100fe200078e0228 */
[----:B------:R0:W-:Y:S03]  /*1400*/  STG.E.128 desc[UR36][R10.64], R28 ;  /* 0x0000001c0a007986 */ /* 0x0001e6000c101d24 */
[----:B------:R-:W-:Y:S01]  /*1410*/  IMAD.WIDE R40, R49, 0x10, R40 ;  /* 0x0000001031287825 */ /* 0x000fe200078e0228 */
[----:B--2---:R0:W-:Y:S03]  /*1420*/  STG.E.128 desc[UR36][R44.64], R32 ;  /* 0x000000202c007986 */ /* 0x0041e6000c101d24 */
[----:B------:R-:W-:Y:S01]  /*1430*/  IMAD.IADD R50, R3, 0x1, R50 ;  /* 0x0000000103327824 */ /* 0x000fe200078e0232 */
[----:B------:R0:W-:Y:S04]  /*1440*/  STG.E.128 desc[UR36][R40.64], R36 ;  /* 0x0000002428007986 */ /* 0x0001e8000c101d24 */
[----:B------:R-:W-:-:S13]  /*1450*/  ISETP.GE.AND P1, PT, R50, R47, PT ;  /* 0x0000002f3200720c */ /* 0x000fda0003f26270 */
[----:B------:R-:W-:Y:S05]  /*1460*/  @!P1 BRA `(.L_x_398) ;  /* 0xfffffff400089947 */ /* 0x000fea000383ffff */
.L_x_397:
[----:B------:R-:W-:Y:S05]  /*1470*/  BSYNC B0 ;  /* 0x0000000000007941 */ /* 0x000fea0003800000 */
.L_x_396:
[----:B------:R-:W-:Y:S01]  /*1480*/  ULDC UR4, c[0x0][0x224] ;  /* 0x0000890000047ab9 */ /* 0x000fe20000000800 */
[----:B------:R-:W-:Y:S01]  /*1490*/  ULDC UR5, c[0x0][0x230] ;  /* 0x00008c0000057ab9 */ /* 0x000fe20000000800 */
[----:B------:R-:W-:Y:S04]  /*14a0*/  BSSY B0, `(.L_x_399) ;  /* 0x000002a000007945 */ /* 0x000fe80003800000 */
[----:B------:R-:W-:Y:S05]  /*14b0*/  @P0 BRA `(.L_x_400) ;  /* 0x0000000000a00947 */ /* 0x000fea0003800000 */
[----:B0-----:R-:W0:Y:S08]  /*14c0*/  LDC R6, c[0x0][0x22c] ;  /* 0x00008b00ff067b82 */ /* 0x001e300000000800 */
[----:B------:R-:W1:Y:S08]  /*14d0*/  LDC R24, c[0x0][0x22c] ;  /* 0x00008b00ff187b82 */ /* 0x000e700000000800 */
[----:B------:R-:W2:Y:S01]  /*14e0*/  LDC.64 R8, c[0x0][0x250] ;  /* 0x00009400ff087b82 */ /* 0x000ea20000000a00 */
[----:B0-----:R-:W-:-:S07]  /*14f0*/  IABS R20, R6 ;  /* 0x0000000600147213 */ /* 0x001fce0000000000 */
[----:B------:R-:W0:Y:S01]  /*1500*/  LDC.64 R10, c[0x0][0x248] ;  /* 0x00009200ff0a7b82 */ /* 0x000e220000000a00 */
[----:B------:R-:W-:Y:S01]  /*1510*/  ISETP.NE.AND P3, PT, R6, RZ, PT ;  /* 0x000000ff0600720c */ /* 0x000fe20003f65270 */
[----:B------:R-:W3:Y:S01]  /*1520*/  I2F.RP R7, R20 ;  /* 0x0000001400077306 */ /* 0x000ee20000209400 */
[----:B------:R-:W-:-:S07]  /*1530*/  LOP3.LUT R15, RZ, R6, RZ, 0x33, !PT ;  /* 0x00000006ff0f7212 */ /* 0x000fce00078e33ff */
[----:B---3--:R-:W3:Y:S02]  /*1540*/  MUFU.RCP R7, R7 ;  /* 0x0000000700077308 */ /* 0x008ee40000001000 */
[----:B---3--:R-:W-:-:S06]  /*1550*/  IADD3 R4, R7, 0xffffffe, RZ ;  /* 0x0ffffffe07047810 */ /* 0x008fcc0007ffe0ff */
[----:B------:R3:W4:Y:S02]  /*1560*/  F2I.FTZ.U32.TRUNC.NTZ R5, R4 ;  /* 0x0000000400057305 */ /* 0x000724000021f000 */
[----:B---3--:R-:W-:Y:S02]  /*1570*/  IMAD.MOV.U32 R4, RZ, RZ, RZ ;  /* 0x000000ffff047224 */ /* 0x008fe400078e00ff */
[----:B----4-:R-:W-:-:S04]  /*1580*/  IMAD.MOV R13, RZ, RZ, -R5 ;  /* 0x000000ffff0d7224 */ /* 0x010fc800078e0a05 */
[----:B------:R-:W-:-:S04]  /*1590*/  IMAD R13, R13, R20, RZ ;  /* 0x000000140d0d7224 */ /* 0x000fc800078e02ff */
[----:B012---:R-:W-:-:S07]  /*15a0*/  IMAD.HI.U32 R22, R5, R13, R4 ;  /* 0x0000000d05167227 */ /* 0x007fce00078e0004 */
.L_x_401:
[----:B-1----:R-:W-:-:S05]  /*15b0*/  IADD3 R5, R47, UR4, RZ ;  /* 0x000000042f057c10 */ /* 0x002fca000fffe0ff */
[----:B------:R-:W-:-:S06]  /*15c0*/  IMAD.WIDE R4, R5, 0x10, R8 ;  /* 0x0000001005047825 */ /* 0x000fcc00078e0208 */
[----:B------:R-:W2:Y:S01]  /*15d0*/  LDGMC.E.ADD.BF16x8.RN.STRONG.SYS R4, [R4.64+URZ] ;  /* 0x00000000040479a5 */ /* 0x000ea20008014b7f */
[----:B------:R-:W-:Y:S02]  /*15e0*/  IABS R13, R47 ;  /* 0x0000002f000d7213 */ /* 0x000fe40000000000 */
[----:B------:R-:W-:-:S03]  /*15f0*/  IABS R26, R24 ;  /* 0x00000018001a7213 */ /* 0x000fc60000000000 */
[----:B------:R-:W-:-:S04]  /*1600*/  IMAD.HI.U32 R12, R22, R13, RZ ;  /* 0x0000000d160c7227 */ /* 0x000fc800078e00ff */
[----:B------:R-:W-:-:S04]  /*1610*/  IMAD.MOV R14, RZ, RZ, -R12 ;  /* 0x000000ffff0e7224 */ /* 0x000fc800078e0a0c */
[----:B------:R-:W-:-:S05]  /*1620*/  IMAD R13, R26, R14, R13 ;  /* 0x0000000e1a0d7224 */ /* 0x000fca00078e020d */
[----:B------:R-:W-:-:S13]  /*1630*/  ISETP.GT.U32.AND P1, PT, R20, R13, PT ;  /* 0x0000000d1400720c */ /* 0x000fda0003f24070 */
[----:B------:R-:W-:Y:S01]  /*1640*/  @!P1 IMAD.IADD R13, R13, 0x1, -R26 ;  /* 0x000000010d0d9824 */ /* 0x000fe200078e0a1a */
[----:B------:R-:W-:-:S04]  /*1650*/  @!P1 IADD3 R12, R12, 0x1, RZ ;  /* 0x000000010c0c9810 */ /* 0x000fc80007ffe0ff */
[----:B------:R-:W-:Y:S02]  /*1660*/  ISETP.GE.U32.AND P0, PT, R13, R20, PT ;  /* 0x000000140d00720c */ /* 0x000fe40003f06070 */
[----:B------:R-:W-:-:S04]  /*1670*/  LOP3.LUT R13, R47, R24, RZ, 0x3c, !PT ;  /* 0x000000182f0d7212 */ /* 0x000fc800078e3cff */
[----:B------:R-:W-:-:S07]  /*1680*/  ISETP.GE.AND P2, PT, R13, RZ, PT ;  /* 0x000000ff0d00720c */ /* 0x000fce0003f46270 */
[----:B------:R-:W-:-:S06]  /*1690*/  @P0 VIADD R12, R12, 0x1 ;  /* 0x000000010c0c0836 */ /* 0x000fcc0000000000 */
[----:B------:R-:W-:-:S04]  /*16a0*/  @!P2 IADD3 R12, -R12, RZ, RZ ;  /* 0x000000ff0c0ca210 */ /* 0x000fc80007ffe1ff */
[----:B------:R-:W-:-:S05]  /*16b0*/  SEL R12, R15, R12, !P3 ;  /* 0x0000000c0f0c7207 */ /* 0x000fca0005800000 */
[----:B------:R-:W-:-:S04]  /*16c0*/  IMAD.MOV R14, RZ, RZ, -R12 ;  /* 0x000000ffff0e7224 */ /* 0x000fc800078e0a0c */
[----:B------:R-:W-:Y:S01]  /*16d0*/  IMAD R13, R24, R14, R47 ;  /* 0x0000000e180d7224 */ /* 0x000fe200078e022f */
[----:B------:R-:W-:-:S03]  /*16e0*/  IADD3 R47, R3, R47, RZ ;  /* 0x0000002f032f7210 */ /* 0x000fc60007ffe0ff */
[----:B------:R-:W-:Y:S01]  /*16f0*/  IMAD R13, R12, UR5, R13 ;  /* 0x000000050c0d7c24 */ /* 0x000fe2000f8e020d */
[----:B------:R-:W-:-:S03]  /*1700*/  ISETP.GE.AND P0, PT, R47, R16, PT ;  /* 0x000000102f00720c */ /* 0x000fc60003f06270 */
[----:B------:R-:W-:-:S05]  /*1710*/  IMAD.WIDE R12, R13, 0x10, R10 ;  /* 0x000000100d0c7825 */ /* 0x000fca00078e020a */
[----:B--2---:R1:W-:Y:S05]  /*1720*/  STG.E.128 desc[UR36][R12.64], R4 ;  /* 0x000000040c007986 */ /* 0x0043ea000c101d24 */
[----:B------:R-:W-:Y:S05]  /*1730*/  @!P0 BRA `(.L_x_401) ;  /* 0xfffffffc009c8947 */ /* 0x000fea000383ffff */
.L_x_400:
[----:B------:R-:W-:Y:S05]  /*1740*/  BSYNC B0 ;  /* 0x0000000000007941 */ /* 0x000fea0003800000 */
.L_x_399:
[----:B------:R-:W-:-:S04]  /*1750*/  ISETP.NE.AND P0, PT, R0, RZ, PT ;  /* 0x000000ff0000720c */ /* 0x000fc80003f05270 */
[----:B------:R-:W-:-:S13]  /*1760*/  ISETP.NE.OR P0, PT, R17, RZ, !P0 ;  /* 0x000000ff1100720c */ /* 0x000fda0004705670 */
[----:B------:R-:W-:Y:S05]  /*1770*/  @P0 EXIT ;  /* 0x000000000000094d */ /* 0x000fea0003800000 */
[----:B------:R-:W-:Y:S01]  /*1780*/  ST.E desc[UR36][R18.64+-0x80], R2 ;  /* 0xffff800212007985 */ /* 0x000fe2000c101924 */
[----:B------:R-:W-:Y:S05]  /*1790*/  EXIT ;  /* 0x000000000000794d */ /* 0x000fea0003800000 */
.L_x_402:
        /* <DEDUP_REMOVED lines=14> */
.L_x_964:


//--------------------- .text._Z42userbuffers_fp16_sum_inplace_gpu_mc_rs_oopILi16EEviiiiiiiiiPPviS0_P6float4m --------------------------
	.section	.text._Z42userbuffers_fp16_sum_inplace_gpu_mc_rs_oopILi16EEviiiiiiiiiPPviS0_P6float4m,"ax",@progbits
	.align	128
        .global         _Z42userbuffers_fp16_sum_inplace_gpu_mc_rs_oopILi16EEviiiiiiiiiPPviS0_P6float4m
        .type           _Z42userbuffers_fp16_sum_inplace_gpu_mc_rs_oopILi16EEviiiiiiiiiPPviS0_P6float4m,@function
        .size           _Z42userbuffers_fp16_sum_inplace_gpu_mc_rs_oopILi16EEviiiiiiiiiPPviS0_P6float4m,(.L_x_965 - _Z42userbuffers_fp16_sum_inplace_gpu_mc_rs_oopILi16EEviiiiiiiiiPPviS0_P6float4m)
        .other          _Z42userbuffers_fp16_sum_inplace_gpu_mc_rs_oopILi16EEviiiiiiiiiPPviS0_P6float4m,@"STO_CUDA_ENTRY STV_DEFAULT"
_Z42userbuffers_fp16_sum_inplace_gpu_mc_rs_oopILi16EEviiiiiiiiiPPviS0_P6float4m:
.text._Z42userbuffers_fp16_sum_inplace_gpu_mc_rs_oopILi16EEviiiiiiiiiPPviS0_P6float4m:
        /* <DEDUP_REMOVED lines=38> */
.L_x_404:
        /* <DEDUP_REMOVED lines=33> */
.L_x_403:
        /* <DEDUP_REMOVED lines=16> */
.L_x_406:
[----:B------:R-:W-:Y:S05]  /*0570*/  BSYNC B0 ;  /* 0x0000000000007941 */ /* 0x000fea0003800000 */
.L_x_405:
        /* <DEDUP_REMOVED lines=49> */
.L_x_409:
        /* <DEDUP_REMOVED lines=190> */
.L_x_408:
[----:B------:R-:W-:Y:S05]  /*1470*/  BSYNC B0 ;  /* 0x0000000000007941 */ /* 0x000fea0003800000 */
.L_x_407:
        /* <DEDUP_REMOVED lines=19> */
.L_x_412:
        /* <DEDUP_REMOVED lines=25> */
.L_x_411:
[----:B------:R-:W-:Y:S05]  /*1740*/  BSYNC B0 ;  /* 0x0000000000007941 */ /* 0x000fea0003800000 */
.L_x_410:
[----:B------:R-:W-:-:S04]  /*1750*/  ISETP.NE.AND P0, PT, R0, RZ, PT ;  /* 0x000000ff0000720c */ /* 0x000fc80003f05270 */
[----:B------:R-:W-:-:S13]  /*1760*/  ISETP.NE.OR P0, PT, R17, RZ, !P0 ;  /* 0x000000ff1100720c */ /* 0x000fda0004705670 */
[----:B------:R-:W-:Y:S05]  /*1770*/  @P0 EXIT ;  /* 0x000000000000094d */ /* 0x000fea0003800000 */
[----:B------:R-:W-:Y:S01]  /*1780*/  ST.E desc[UR36][R18.64+-0x80], R2 ;  /* 0xffff800212007985 */ /* 0x000fe2000c101924 */
[----:B------:R-:W-:Y:S05]  /*1790*/  EXIT ;  /* 0x000000000000794d */ /* 0x000fea0003800000 */
.L_x_413:
        /* <DEDUP_REMOVED lines=14> */
.L_x_965:


//--------------------- .text._Z42userbuffers_fp16_sum_inplace_gpu_mc_rs_oopILi8EEviiiiiiiiiPPviS0_P6float4m --------------------------
	.section	.text._Z42userbuffers_fp16_sum_inplace_gpu_mc_rs_oopILi8EEviiiiiiiiiPPviS0_P6float4m,"ax",@progbits
	.align	128
        .global         _Z42userbuffers_fp16_sum_inplace_gpu_mc_rs_oopILi8EEviiiiiiiiiPPviS0_P6float4m
        .type           _Z42userbuffers_fp16_sum_inplace_gpu_mc_rs_oopILi8EEviiiiiiiiiPPviS0_P6float4m,@function
        .size           _Z42userbuffers_fp16_sum_inplace_gpu_mc_rs_oopILi8EEviiiiiiiiiPPviS0_P6float4m,(.L_x_966 - _Z42userbuffers_fp16_sum_inplace_gpu_mc_rs_oopILi8EEviiiiiiiiiPPviS0_P6float4m)
        .other          _Z42userbuffers_fp16_sum_inplace_gpu_mc_rs_oopILi8EEviiiiiiiiiPPviS0_P6float4m,@"STO_CUDA_ENTRY STV_DEFAULT"
_Z42userbuffers_fp16_sum_inplace_gpu_mc_rs_oopILi8EEviiiiiiiiiPPviS0_P6float4m:
.text._Z42userbuffers_fp16_sum_inplace_gpu_mc_rs_oopILi8EEviiiiiiiiiPPviS0_P6float4m:
        /* <DEDUP_REMOVED lines=38> */
.L_x_415:
        /* <DEDUP_REMOVED lines=33> */
.L_x_414:
        /* <DEDUP_REMOVED lines=16> */
.L_x_417:
[----:B------:R-:W-:Y:S05]  /*0570*/  BSYNC B0 ;  /* 0x0000000000007941 */ /* 0x000fea0003800000 */
.L_x_416:
        /* <DEDUP_REMOVED lines=49> */
.L_x_420:
        /* <DEDUP_REMOVED lines=190> */
.L_x_419:
[----:B------:R-:W-:Y:S05]  /*1470*/  BSYNC B0 ;  /* 0x0000000000007941 */ /* 0x000fea0003800000 */
.L_x_418:
        /* <DEDUP_REMOVED lines=19> */
.L_x_423:
        /* <DEDUP_REMOVED lines=25> */
.L_x_422:
[----:B------:R-:W-:Y:S05]  /*1740*/  BSYNC B0 ;  /* 0x0000000000007941 */ /* 0x000fea0003800000 */
.L_x_421:
[----:B------:R-:W-:-:S04]  /*1750*/  ISETP.NE.AND P0, PT, R0, RZ, PT ;  /* 0x000000ff0000720c */ /* 0x000fc80003f05270 */
[----:B------:R-:W-:-:S13]  /*1760*/  ISETP.NE.OR P0, PT, R17, RZ, !P0 ;  /* 0x000000ff1100720c */ /* 0x000fda0004705670 */
[----:B------:R-:W-:Y:S05]  /*1770*/  @P0 EXIT ;  /* 0x000000000000094d */ /* 0x000fea0003800000 */
[----:B------:R-:W-:Y:S01]  /*1780*/  ST.E desc[UR36][R18.64+-0x80], R2 ;  /* 0xffff800212007985 */ /* 0x000fe2000c101924 */
[----:B------:R-:W-:Y:S05]  /*1790*/  EXIT ;  /* 0x000000000000794d */ /* 0x000fea0003800000 */
.L_x_424:
        /* <DEDUP_REMOVED lines=14> */
.L_x_966:


//--------------------- .text._Z42userbuffers_fp16_sum_inplace_gpu_mc_rs_oopILi4EEviiiiiiiiiPPviS0_P6float4m --------------------------
	.section	.text._Z42userbuffers_fp16_sum_inplace_gpu_mc_rs_oopILi4EEviiiiiiiiiPPviS0_P6float4m,"ax",@progbits
	.align	128
        .global         _Z42userbuffers_fp16_sum_inplace_gpu_mc_rs_oopILi4EEviiiiiiiiiPPviS0_P6float4m
        .type           _Z42userbuffers_fp16_sum_inplace_gpu_mc_rs_oopILi4EEviiiiiiiiiPPviS0_P6float4m,@function
        .size           _Z42userbuffers_fp16_sum_inplace_gpu_mc_rs_oopILi4EEviiiiiiiiiPPviS0_P6float4m,(.L_x_967 - _Z42userbuffers_fp16_sum_inplace_gpu_mc_rs_oopILi4EEviiiiiiiiiPPviS0_P6float4m)
        .other          _Z42userbuffers_fp16_sum_inplace_gpu_mc_rs_oopILi4EEviiiiiiiiiPPviS0_P6float4m,@"STO_CUDA_ENTRY STV_DEFAULT"
_Z42userbuffers_fp16_sum_inplace_gpu_mc_rs_oopILi4EEviiiiiiiiiPPviS0_P6float4m:
.text._Z42userbuffers_fp16_sum_inplace_gpu_mc_rs_oopILi4EEviiiiiiiiiPPviS0_P6float4m:
        /* <DEDUP_REMOVED lines=38> */
.L_x_426:
        /* <DEDUP_REMOVED lines=33> */
.L_x_425:
        /* <DEDUP_REMOVED lines=16> */
.L_x_428:
[----:B------:R-:W-:Y:S05]  /*0570*/  BSYNC B0 ;  /* 0x0000000000007941 */ /* 0x000fea0003800000 */
.L_x_427:
        /* <DEDUP_REMOVED lines=49> */
.L_x_431:
        /* <DEDUP_REMOVED lines=190> */
.L_x_430:
[----:B------:R-:W-:Y:S05]  /*1470*/  BSYNC B0 ;  /* 0x0000000000007941 */ /* 0x000fea0003800000 */
.L_x_429:
        /* <DEDUP_REMOVED lines=19> */
.L_x_434:
        /* <DEDUP_REMOVED lines=25> */
.L_x_433:
[----:B------:R-:W-:Y:S05]  /*1740*/  BSYNC B0 ;  /* 0x0000000000007941 */ /* 0x000fea0003800000 */
.L_x_432:
[----:B------:R-:W-:-:S04]  /*1750*/  ISETP.NE.AND P0, PT, R0, RZ, PT ;  /* 0x000000ff0000720c */ /* 0x000fc80003f05270 */
[----:B------:R-:W-:-:S13]  /*1760*/  ISETP.NE.OR P0, PT, R17, RZ, !P0 ;  /* 0x000000ff1100720c */ /* 0x000fda0004705670 */
[----:B------:R-:W-:Y:S05]  /*1770*/  @P0 EXIT ;  /* 0x000000000000094d */ /* 0x000fea0003800000 */
[----:B------:R-:W-:Y:S01]  /*1780*/  ST.E desc[UR36][R18.64+-0x80], R2 ;  /* 0xffff800212007985 */ /* 0x000fe2000c101924 */
[----:B------:R-:W-:Y:S05]  /*1790*/  EXIT ;  /* 0x000000000000794d */ /* 0x000fea0003800000 */
.L_x_435:
        /* <DEDUP_REMOVED lines=14> */
.L_x_967:


//--------------------- .text._Z42userbuffers_fp16_sum_inplace_gpu_mc_rs_oopILi2EEviiiiiiiiiPPviS0_P6float4m --------------------------
	.section	.text._Z42userbuffers_fp16_sum_inplace_gpu_mc_rs_oopILi2EEviiiiiiiiiPPviS0_P6float4m,"ax",@progbits
	.align	128
        .global         _Z42userbuffers_fp16_sum_inplace_gpu_mc_rs_oopILi2EEviiiiiiiiiPPviS0_P6float4m
        .type           _Z42userbuffers_fp16_sum_inplace_gpu_mc_rs_oopILi2EEviiiiiiiiiPPviS0_P6float4m,@function
        .size           _Z42userbuffers_fp16_sum_inplace_gpu_mc_rs_oopILi2EEviiiiiiiiiPPviS0_P6float4m,(.L_x_968 - _Z42userbuffers_fp16_sum_inplace_gpu_mc_rs_oopILi2EEviiiiiiiiiPPviS0_P6float4m)
        .other          _Z42userbuffers_fp16_sum_inplace_gpu_mc_rs_oopILi2EEviiiiiiiiiPPviS0_P6float4m,@"STO_CUDA_ENTRY STV_DEFAULT"
_Z42userbuffers_fp16_sum_inplace_gpu_mc_rs_oopILi2EEviiiiiiiiiPPviS0_P6float4m:
.text._Z42userbuffers_fp16_sum_inplace_gpu_mc_rs_oopILi2EEviiiiiiiiiPPviS0_P6float4m:
        /* <DEDUP_REMOVED lines=38> */
.L_x_437:
        /* <DEDUP_REMOVED lines=33> */
.L_x_436:
        /* <DEDUP_REMOVED lines=16> */
.L_x_439:
[----:B------:R-:W-:Y:S05]  /*0570*/  BSYNC B0 ;  /* 0x0000000000007941 */ /* 0x000fea0003800000 */
.L_x_438:
        /* <DEDUP_REMOVED lines=49> */
.L_x_442:
        /* <DEDUP_REMOVED lines=190> */
.L_x_441:
[----:B------:R-:W-:Y:S05]  /*1470*/  BSYNC B0 ;  /* 0x0000000000007941 */ /* 0x000fea0003800000 */
.L_x_440:
        /* <DEDUP_REMOVED lines=19> */
.L_x_445:
        /* <DEDUP_REMOVED lines=25> */
.L_x_444:
[----:B------:R-:W-:Y:S05]  /*1740*/  BSYNC B0 ;  /* 0x0000000000007941 */ /* 0x000fea0003800000 */
.L_x_443:
[----:B------:R-:W-:-:S04]  /*1750*/  ISETP.NE.AND P0, PT, R0, RZ, PT ;  /* 0x000000ff0000720c */ /* 0x000fc80003f05270 */
[----:B------:R-:W-:-:S13]  /*1760*/  ISETP.NE.OR P0, PT, R17, RZ, !P0 ;  /* 0x000000ff1100720c */ /* 0x000fda0004705670 */
[----:B------:R-:W-:Y:S05]  /*1770*/  @P0 EXIT ;  /* 0x000000000000094d */ /* 0x000fea0003800000 */
[----:B------:R-:W-:Y:S01]  /*1780*/  ST.E desc[UR36][R18.64+-0x80], R2 ;  /* 0xffff800212007985 */ /* 0x000fe2000c101924 */
[----:B------:R-:W-:Y:S05]  /*1790*/  EXIT ;  /* 0x000000000000794d */ /* 0x000fea0003800000 */
.L_x_446:
        /* <DEDUP_REMOVED lines=14> */
.L_x_968:


//--------------------- .text._Z38userbuffers_fp16_sum_inplace_gpu_rr_rsILi32EEviiiiiiiPPvim --------------------------
	.section	.text._Z38userbuffers_fp16_sum_inplace_gpu_rr_rsILi32EEviiiiiiiPPvim,"ax",@progbits
	.align	128
        .global         _Z38userbuffers_fp16_sum_inplace_gpu_rr_rsILi32EEviiiiiiiPPvim
        .type           _Z38userbuffers_fp16_sum_inplace_gpu_rr_rsILi32EEviiiiiiiPPvim,@function
        .size           _Z38userbuffers_fp16_sum_inplace_gpu_rr_rsILi32EEviiiiiiiPPvim,(.L_x_969 - _Z38userbuffers_fp16_sum_inplace_gpu_rr_rsILi32EEviiiiiiiPPvim)
        .other          _Z38userbuffers_fp16_sum_inplace_gpu_rr_rsILi32EEviiiiiiiPPvim,@"STO_CUDA_ENTRY STV_DEFAULT"
_Z38userbuffers_fp16_sum_inplace_gpu_rr_rsILi32EEviiiiiiiPPvim:
.text._Z38userbuffers_fp16_sum_inplace_gpu_rr_rsILi32EEviiiiiiiPPvim:
        /* <DEDUP_REMOVED lines=44> */
.L_x_448:
        /* <DEDUP_REMOVED lines=14> */
[----:B------:R-:W-:Y:S01]  /*03a0*/  HFMA2.MMA R14, -RZ, RZ, 0, 1.6987323760986328125e-05 ;  /* 0x0000011dff0e7435 */ /* 0x000fe200000001ff */
        /* <DEDUP_REMOVED lines=18> */
.L_x_447:
        /* <DEDUP_REMOVED lines=15> */
.L_x_450:
[----:B------:R-:W-:Y:S05]  /*05c0*/  BSYNC B0 ;  /* 0x0000000000007941 */ /* 0x000fea0003800000 */
.L_x_449:
[----:B------:R-:W0:Y:S01]  /*05d0*/  S2UR UR4, SR_CTAID.X ;  /* 0x00000000000479c3 */ /* 0x000e220000002500 */
[----:B------:R-:W-:Y:S01]  /*05e0*/  ULDC UR5, c[0x0][0x228] ;  /* 0x00008a0000057ab9 */ /* 0x000fe20000000800 */
[----:B------:R-:W-:Y:S01]  /*05f0*/  ULDC UR6, c[0x0][0x224] ;  /* 0x0000890000067ab9 */ /* 0x000fe20000000800 */
[----:B------:R-:W-:Y:S05]  /*0600*/  BSSY B0, `(.L_x_451) ;  /* 0x0000151000007945 */ /* 0x000fea0003800000 */
[----:B------:R-:W1:Y:S01]  /*0610*/  LDC R0, c[0x0][RZ] ;  /* 0x00000000ff007b82 */ /* 0x000e620000000800 */
[----:B0-----:R-:W-:Y:S01]  /*0620*/  LEA.HI R3, R17, UR4, RZ, 0x1b ;  /* 0x0000000411037c11 */ /* 0x001fe2000f8fd8ff */
[----:B-1----:R-:W-:-:S06]  /*0630*/  IMAD R59, R0, UR4, R17 ;  /* 0x00000004003b7c24 */ /* 0x002fcc000f8e0211 */
[----:B------:R-:W-:Y:S01]  /*0640*/  BAR.SYNC.DEFER_BLOCKING 0x0 ;  /* 0x0000000000007b1d */ /* 0x000fe20000010000 */
[----:B------:R-:W-:-:S13]  /*0650*/  ISETP.GE.AND P1, PT, R59, UR5, PT ;  /* 0x000000053b007c0c */ /* 0x000fda000bf26270 */
[----:B------:R-:W-:Y:S05]  /*0660*/  @P1 BRA `(.L_x_452) ;  /* 0x0000001400281947 */ /* 0x000fea0003800000 */
[----:B------:R-:W0:Y:S01]  /*0670*/  S2R R6, SR_CgaCtaId ;  /* 0x0000000000067919 */ /* 0x000e220000008800 */
[----:B------:R-:W1:Y:S01]  /*0680*/  LDC R4, c[0x0][0x21c] ;  /* 0x00008700ff047b82 */ /* 0x000e620000000800 */
[----:B------:R-:W-:Y:S02]  /*0690*/  MOV R9, 0x400 ;  /* 0x0000040000097802 */ /* 0x000fe40000000f00 */
[----:B-1----:R-:W-:-:S04]  /*06a0*/  IADD3 R3, R3, R4, RZ ;  /* 0x0000000403037210 */ /* 0x002fc80007ffe0ff */
[----:B------:R-:W-:Y:S02]  /*06b0*/  SHF.L.U32 R5, R3, 0x3, RZ ;  /* 0x0000000303057819 */ /* 0x000fe400000006ff */
[----:B0-----:R-:W-:Y:S02]  /*06c0*/  LEA R9, R6, R9, 0x18 ;  /* 0x0000000906097211 */ /* 0x001fe400078ec0ff */
[C---:B------:R-:W-:Y:S02]  /*06d0*/  IADD3 R46, R5.reuse, 0xd8, RZ ;  /* 0x000000d8052e7810 */ /* 0x040fe40007ffe0ff */
[----:B------:R-:W-:Y:S02]  /*06e0*/  LEA R3, R4, R9, 0x3 ;  /* 0x0000000904037211 */ /* 0x000fe400078e18ff */
[C---:B------:R-:W-:Y:S02]  /*06f0*/  IADD3 R48, R5.reuse, 0xe8, RZ ;  /* 0x000000e805307810 */ /* 0x040fe40007ffe0ff */
[----:B------:R-:W-:-:S02]  /*0700*/  IADD3 R7, R5, 0x28, RZ ;  /* 0x0000002805077810 */ /* 0x000fc40007ffe0ff */
[C---:B------:R-:W-:Y:S02]  /*0710*/  IADD3 R34, R5.reuse, 0x8, RZ ;  /* 0x0000000805227810 */ /* 0x040fe40007ffe0ff */
[C---:B------:R-:W-:Y:S02]  /*0720*/  IADD3 R56, R5.reuse, 0x10, RZ ;  /* 0x0000001005387810 */ /* 0x040fe40007ffe0ff */
[C---:B------:R-:W-:Y:S02]  /*0730*/  IADD3 R54, R5.reuse, 0xe0, RZ ;  /* 0x000000e005367810 */ /* 0x040fe40007ffe0ff */
[C---:B------:R-:W-:Y:S02]  /*0740*/  IADD3 R52, R5.reuse, 0xf0, RZ ;  /* 0x000000f005347810 */ /* 0x040fe40007ffe0ff */
[C---:B------:R-:W-:Y:S02]  /*0750*/  IADD3 R50, R5.reuse, -0x8, RZ ;  /* 0xfffffff805327810 */ /* 0x040fe40007ffe0ff */
        /* <DEDUP_REMOVED lines=22> */
[C---:B------:R-:W-:Y:S02]  /*08c0*/  LOP3.LUT R14, R5.reuse, 0xf8, RZ, 0xc0, !PT ;  /* 0x000000f8050e7812 */ /* 0x040fe400078ec0ff */
[----:B------:R-:W-:Y:S02]  /*08d0*/  IADD3 R5, R5, 0xd0, RZ ;  /* 0x000000d005057810 */ /* 0x000fe40007ffe0ff */
[----:B------:R-:W-:-:S02]  /*08e0*/  LOP3.LUT R46, R46, 0xf8, RZ, 0xc0, !PT ;  /* 0x000000f82e2e7812 */ /* 0x000fc400078ec0ff */
[----:B------:R-:W-:Y:S02]  /*08f0*/  LOP3.LUT R48, R48, 0xf8, RZ, 0xc0, !PT ;  /* 0x000000f830307812 */ /* 0x000fe400078ec0ff */
[----:B------:R-:W-:Y:S02]  /*0900*/  LOP3.LUT R7, R7, 0xf8, RZ, 0xc0, !PT ;  /* 0x000000f807077812 */ /* 0x000fe400078ec0ff */
[----:B------:R-:W-:Y:S02]  /*0910*/  LOP3.LUT R34, R34, 0xf8, RZ, 0xc0, !PT ;  /* 0x000000f822227812 */ /* 0x000fe400078ec0ff */
[----:B------:R-:W-:Y:S02]  /*0920*/  LOP3.LUT R56, R56, 0xf8, RZ, 0xc0, !PT ;  /* 0x000000f838387812 */ /* 0x000fe400078ec0ff */
[----:B------:R-:W-:Y:S02]  /*0930*/  LOP3.LUT R54, R54, 0xf8, RZ, 0xc0, !PT ;  /* 0x000000f836367812 */ /* 0x000fe400078ec0ff */
        /* <DEDUP_REMOVED lines=24> */
[----:B------:R-:W-:-:S02]  /*0ac0*/  IADD3 R49, R9, R14, RZ ;  /* 0x0000000e09317210 */ /* 0x000fc40007ffe0ff */
[----:B------:R-:W-:Y:S02]  /*0ad0*/  LOP3.LUT R14, R5, 0xf8, RZ, 0xc0, !PT ;  /* 0x000000f8050e7812 */ /* 0x000fe400078ec0ff */
[C---:B------:R-:W-:Y:S02]  /*0ae0*/  IADD3 R55, R9.reuse, R46, RZ ;  /* 0x0000002e09377210 */ /* 0x040fe40007ffe0ff */
[C---:B------:R-:W-:Y:S02]  /*0af0*/  IADD3 R53, R9.reuse, R48, RZ ;  /* 0x0000003009357210 */ /* 0x040fe40007ffe0ff */
[C---:B------:R-:W-:Y:S02]  /*0b00*/  IADD3 R46, R9.reuse, R7, RZ ;  /* 0x00000007092e7210 */ /* 0x040fe40007ffe0ff */
[C---:B------:R-:W-:Y:S02]  /*0b10*/  IADD3 R57, R9.reuse, R34, RZ ;  /* 0x0000002209397210 */ /* 0x040fe40007ffe0ff */
[----:B------:R-:W-:-:S02]  /*0b20*/  IADD3 R56, R9, R56, RZ ;  /* 0x0000003809387210 */ /* 0x000fc40007ffe0ff */
[C---:B------:R-:W-:Y:S02]  /*0b30*/  IADD3 R54, R9.reuse, R54, RZ ;  /* 0x0000003609367210 */ /* 0x040fe40007ffe0ff */
        /* <DEDUP_REMOVED lines=24> */
[----:B------:R-:W-:-:S07]  /*0cc0*/  IADD3 R9, R9, R14, RZ ;  /* 0x0000000e09097210 */ /* 0x000fce0007ffe0ff */
.L_x_453:
[----:B0-----:R-:W0:Y:S01]  /*0cd0*/  LDS.64 R12, [R49] ;  /* 0x00000000310c7984 */ /* 0x001e220000000a00 */
[----:B------:R-:W-:-:S03]  /*0ce0*/  IADD3 R50, R59, UR6, RZ ;  /* 0x000000063b327c10 */ /* 0x000fc6000fffe0ff */
[----:B------:R-:W1:Y:S04]  /*0cf0*/  LDS.64 R20, [R57] ;  /* 0x0000000039147984 */ /* 0x000e680000000a00 */
[----:B------:R-:W2:Y:S04]  /*0d00*/  LDS.64 R24, [R56] ;  /* 0x0000000038187984 */ /* 0x000ea80000000a00 */
[----:B------:R-:W3:Y:S04]  /*0d10*/  LDS.64 R28, [R48] ;  /* 0x00000000301c7984 */ /* 0x000ee80000000a00 */
[----:B------:R-:W4:Y:S01]  /*0d20*/  LDS.64 R32, [R47] ;  /* 0x000000002f207984 */ /* 0x000f220000000a00 */
[----:B0-----:R-:W-:-:S04]  /*0d30*/  IMAD.WIDE R12, R50, 0x10, R12 ;  /* 0x00000010320c7825 */ /* 0x001fc800078e020c */
[C---:B-1----:R-:W-:Y:S02]  /*0d40*/  IMAD.WIDE R20, R50.reuse, 0x10, R20 ;  /* 0x0000001032147825 */ /* 0x042fe400078e0214 */
[----:B------:R-:W5:Y:S04]  /*0d50*/  LD.E.128 R12, desc[UR36][R12.64] ;  /* 0x000000240c0c7980 */ /* 0x000f68000c101d00 */
[----:B------:R-:W5:Y:S01]  /*0d60*/  LD.E.128 R20, desc[UR36][R20.64] ;  /* 0x0000002414147980 */ /* 0x000f62000c101d00 */
[----:B--2---:R-:W-:-:S06]  /*0d70*/  IMAD.WIDE R24, R50, 0x10, R24 ;  /* 0x0000001032187825 */ /* 0x004fcc00078e0218 */
[----:B------:R-:W2:Y:S01]  /*0d80*/  LD.E.128 R24, desc[UR36][R24.64] ;  /* 0x0000002418187980 */ /* 0x000ea2000c101d00 */
[----:B---3--:R-:W-:-:S06]  /*0d90*/  IMAD.WIDE R28, R50, 0x10, R28 ;  /* 0x00000010321c7825 */ /* 0x008fcc00078e021c */
[----:B------:R-:W3:Y:S01]  /*0da0*/  LD.E.128 R28, desc[UR36][R28.64] ;  /* 0x000000241c1c7980 */ /* 0x000ee2000c101d00 */
[----:B----4-:R-:W-:-:S06]  /*0db0*/  IMAD.WIDE R32, R50, 0x10, R32 ;  /* 0x0000001032207825 */ /* 0x010fcc00078e0220 */
[----:B------:R-:W4:Y:S01]  /*0dc0*/  LD.E.128 R32, desc[UR36][R32.64] ;  /* 0x0000002420207980 */ /* 0x000f22000c101d00 */
[----:B-----5:R-:W-:Y:S01]  /*0dd0*/  HADD2.BF16_V2 R21, R13, R21 ;  /* 0x000000150d157230 */ /* 0x020fe20000200000 */
[----:B------:R-:W-:Y:S01]  /*0de0*/  HFMA2.MMA.BF16_V2 R20, R12, 1, 1, R20 ;  /* 0x3f803f800c147835 */ /* 0x000fe20000200014 */
[----:B------:R-:W-:Y:S01]  /*0df0*/  HADD2.BF16_V2 R15, R15, R23 ;  /* 0x000000170f0f7230 */ /* 0x000fe20000200000 */
[----:B------:R-:W0:Y:S01]  /*0e00*/  LDS.64 R12, [R46] ;  /* 0x000000002e0c7984 */ /* 0x000e220000000a00 */
[----:B------:R-:W-:Y:S02]  /*0e10*/  HFMA2.MMA.BF16_V2 R14, R14, 1, 1, R22 ;  /* 0x3f803f800e0e7835 */ /* 0x000fe40000200016 */
[----:B--2---:R-:W-:-:S06]  /*0e20*/  HADD2.BF16_V2 R27, R15, R27 ;  /* 0x0000001b0f1b7230 */ /* 0x004fcc0000200000 */
[----:B------:R-:W-:Y:S01]  /*0e30*/  HFMA2.MMA.BF16_V2 R26, R14, 1, 1, R26 ;  /* 0x3f803f800e1a7835 */ /* 0x000fe2000020001a */
[----:B0-----:R-:W-:-:S06]  /*0e40*/  IMAD.WIDE R12, R50, 0x10, R12 ;  /* 0x00000010320c7825 */ /* 0x001fcc00078e020c */
[----:B------:R-:W2:Y:S01]  /*0e50*/  LD.E.128 R12, desc[UR36][R12.64] ;  /* 0x000000240c0c7980 */ /* 0x000ea2000c101d00 */
[----:B------:R-:W-:Y:S01]  /*0e60*/  HADD2.BF16_V2 R25, R21, R25 ;  /* 0x0000001915197230 */ /* 0x000fe20000200000 */
[----:B------:R-:W-:Y:S02]  /*0e70*/  HFMA2.MMA.BF16_V2 R24, R20, 1, 1, R24 ;  /* 0x3f803f8014187835 */ /* 0x000fe40000200018 */
[----:B------:R-:W0:Y:S01]  /*0e80*/  LDS.64 R20, [R45] ;  /* 0x000000002d147984 */ /* 0x000e220000000a00 */
[----:B---3--:R-:W-:-:S05]  /*0e90*/  HADD2.BF16_V2 R29, R25, R29 ;  /* 0x0000001d191d7230 */ /* 0x008fca0000200000 */
[----:B------:R-:W-:Y:S02]  /*0ea0*/  HFMA2.MMA.BF16_V2 R28, R24, 1, 1, R28 ;  /* 0x3f803f80181c7835 */ /* 0x000fe4000020001c */
[----:B------:R-:W1:Y:S01]  /*0eb0*/  LDS.64 R24, [R44] ;  /* 0x000000002c187984 */ /* 0x000e620000000a00 */
[----:B0-----:R-:W-:-:S06]  /*0ec0*/  IMAD.WIDE R20, R50, 0x10, R20 ;  /* 0x0000001032147825 */ /* 0x001fcc00078e0214 */
[----:B------:R-:W3:Y:S01]  /*0ed0*/  LD.E.128 R20, desc[UR36][R20.64] ;  /* 0x0000002414147980 */ /* 0x000ee2000c101d00 */
[----:B------:R-:W-:Y:S01]  /*0ee0*/  HFMA2.MMA.BF16_V2 R26, R26, 1, 1, R30 ;  /* 0x3f803f801a1a7835 */ /* 0x000fe2000020001e */
[----:B------:R-:W-:Y:S02]  /*0ef0*/  HADD2.BF16_V2 R27, R27, R31 ;  /* 0x0000001f1b1b7230 */ /* 0x000fe40000200000 */
[----:B-1----:R-:W-:-:S04]  /*0f00*/  IMAD.WIDE R24, R50, 0x10, R24 ;  /* 0x0000001032187825 */ /* 0x002fc800078e0218 */
[----:B----4-:R-:W-:Y:S01]  /*0f10*/  HADD2.BF16_V2 R35, R27, R35 ;  /* 0x000000231b237230 */ /* 0x010fe20000200000 */
[----:B------:R-:W-:Y:S02]  /*0f20*/  HFMA2.MMA.BF16_V2 R34, R26, 1, 1, R34 ;  /* 0x3f803f801a227835 */ /* 0x000fe40000200022 */
[----:B------:R-:W4:Y:S01]  /*0f30*/  LD.E.128 R24, desc[UR36][R24.64] ;  /* 0x0000002418187980 */ /* 0x000f22000c101d00 */
[----:B------:R-:W-:Y:S01]  /*0f40*/  HADD2.BF16_V2 R33, R29, R33 ;  /* 0x000000211d217230 */ /* 0x000fe20000200000 */
[----:B------:R-:W-:Y:S02]  /*0f50*/  HFMA2.MMA.BF16_V2 R32, R28, 1, 1, R32 ;  /* 0x3f803f801c207835 */ /* 0x000fe40000200020 */
[----:B------:R-:W0:Y:S02]  /*0f60*/  LDS.64 R28, [R43] ;  /* 0x000000002b1c7984 */ /* 0x000e240000000a00 */
[----:B0-----:R-:W-:-:S06]  /*0f70*/  IMAD.WIDE R28, R50, 0x10, R28 ;  /* 0x00000010321c7825 */ /* 0x001fcc00078e021c */
[----:B------:R-:W5:Y:S01]  /*0f80*/  LD.E.128 R28, desc[UR36][R28.64] ;  /* 0x000000241c1c7980 */ /* 0x000f62000c101d00 */
[----:B--2---:R-:W-:Y:S01]  /*0f90*/  HADD2.BF16_V2 R33, R33, R13 ;  /* 0x0000000d21217230 */ /* 0x004fe20000200000 */
[----:B------:R-:W-:Y:S02]  /*0fa0*/  HFMA2.MMA.BF16_V2 R32, R32, 1, 1, R12 ;  /* 0x3f803f8020207835 */ /* 0x000fe4000020000c */
[----:B------:R-:W0:Y:S01]  /*0fb0*/  LDS.64 R12, [R42] ;  /* 0x000000002a0c7984 */ /* 0x000e220000000a00 */
[----:B------:R-:W-:Y:S01]  /*0fc0*/  HADD2.BF16_V2 R35, R35, R15 ;  /* 0x0000000f23237230 */ /* 0x000fe20000200000 */
[----:B------:R-:W-:Y:S01]  /*0fd0*/  HFMA2.MMA.BF16_V2 R34, R34, 1, 1, R14 ;  /* 0x3f803f8022227835 */ /* 0x000fe2000020000e */
[----:B0-----:R-:W-:-:S06]  /*0fe0*/  IMAD.WIDE R12, R50, 0x10, R12 ;  /* 0x00000010320c7825 */ /* 0x001fcc00078e020c */
[----:B------:R-:W2:Y:S01]  /*0ff0*/  LD.E.128 R12, desc[UR36][R12.64] ;  /* 0x000000240c0c7980 */ /* 0x000ea2000c101d00 */
[----:B---3--:R-:W-:Y:S01]  /*1000*/  HADD2.BF16_V2 R33, R33, R21 ;  /* 0x0000001521217230 */ /* 0x008fe20000200000 */
[----:B------:R-:W-:Y:S02]  /*1010*/  HFMA2.MMA.BF16_V2 R32, R32, 1, 1, R20 ;  /* 0x3f803f8020207835 */ /* 0x000fe40000200014 */
[----:B------:R-:W0:Y:S01]  /*1020*/  LDS.64 R20, [R41] ;  /* 0x0000000029147984 */ /* 0x000e220000000a00 */
[----:B------:R-:W-:Y:S01]  /*1030*/  HADD2.BF16_V2 R35, R35, R23 ;  /* 0x0000001723237230 */ /* 0x000fe20000200000 */
[----:B------:R-:W-:Y:S01]  /*1040*/  HFMA2.MMA.BF16_V2 R34, R34, 1, 1, R22 ;  /* 0x3f803f8022227835 */ /* 0x000fe20000200016 */
[----:B----4-:R-:W-:-:S03]  /*1050*/  HADD2.BF16_V2 R33, R33, R25 ;  /* 0x0000001921217230 */ /* 0x010fc60000200000 */
[----:B------:R-:W-:Y:S02]  /*1060*/  HFMA2.MMA.BF16_V2 R32, R32, 1, 1, R24 ;  /* 0x3f803f8020207835 */ /* 0x000fe40000200018 */
[----:B------:R-:W1:Y:S01]  /*1070*/  LDS.64 R24, [R40] ;  /* 0x0000000028187984 */ /* 0x000e620000000a00 */
[----:B0-----:R-:W-:-:S06]  /*1080*/  IMAD.WIDE R20, R50, 0x10, R20 ;  /* 0x0000001032147825 */ /* 0x001fcc00078e0214 */
[----:B------:R-:W3:Y:S01]  /*1090*/  LD.E.128 R20, desc[UR36][R20.64] ;  /* 0x0000002414147980 */ /* 0x000ee2000c101d00 */
[----:B-1----:R-:W-:-:S04]  /*10a0*/  IMAD.WIDE R24, R50, 0x10, R24 ;  /* 0x0000001032187825 */ /* 0x002fc800078e0218 */
[----:B------:R-:W-:Y:S01]  /*10b0*/  HADD2.BF16_V2 R35, R35, R27 ;  /* 0x0000001b23237230 */ /* 0x000fe20000200000 */
[----:B------:R-:W-:Y:S02]  /*10c0*/  HFMA2.MMA.BF16_V2 R34, R34, 1, 1, R26 ;  /* 0x3f803f8022227835 */ /* 0x000fe4000020001a */
[----:B------:R-:W4:Y:S01]  /*10d0*/  LD.E.128 R24, desc[UR36][R24.64] ;  /* 0x0000002418187980 */ /* 0x000f22000c101d00 */
[----:B-----5:R-:W-:Y:S01]  /*10e0*/  HADD2.BF16_V2 R33, R33, R29 ;  /* 0x0000001d21217230 */ /* 0x020fe20000200000 */
[----:B------:R-:W-:Y:S02]  /*10f0*/  HFMA2.MMA.BF16_V2 R32, R32, 1, 1, R28 ;  /* 0x3f803f8020207835 */ /* 0x000fe4000020001c */
[----:B------:R-:W0:Y:S01]  /*1100*/  LDS.64 R28, [R39] ;  /* 0x00000000271c7984 */ /* 0x000e220000000a00 */
[----:B------:R-:W-:Y:S01]  /*1110*/  HADD2.BF16_V2 R35, R35, R31 ;  /* 0x0000001f23237230 */ /* 0x000fe20000200000 */
[----:B------:R-:W-:Y:S01]  /*1120*/  HFMA2.MMA.BF16_V2 R34, R34, 1, 1, R30 ;  /* 0x3f803f8022227835 */ /* 0x000fe2000020001e */
        /* <DEDUP_REMOVED lines=9> */
[----:B---3--:R-:W-:Y:S01]  /*11c0*/  HFMA2.MMA.BF16_V2 R34, R34, 1, 1, R22 ;  /* 0x3f803f8022227835 */ /* 0x008fe20000200016 */
[----:B------:R-:W-:Y:S01]  /*11d0*/  HADD2.BF16_V2 R33, R33, R21 ;  /* 0x0000001521217230 */ /* 0x000fe20000200000 */
[----:B------:R-:W-:Y:S02]  /*11e0*/  HFMA2.MMA.BF16_V2 R22, R32, 1, 1, R20 ;  /* 0x3f803f8020167835 */ /* 0x000fe40000200014 */
[----:B------:R-:W0:Y:S01]  /*11f0*/  LDS.64 R20, [R37] ;  /* 0x0000000025147984 */ /* 0x000e220000000a00 */
[----:B------:R-:W-:-:S04]  /*1200*/  HADD2.BF16_V2 R35, R35, R23 ;  /* 0x0000001723237230 */ /* 0x000fc80000200000 */
[----:B----4-:R-:W-:Y:S01]  /*1210*/  HADD2.BF16_V2 R35, R35, R27 ;  /* 0x0000001b23237230 */ /* 0x010fe20000200000 */
[----:B------:R-:W-:Y:S01]  /*1220*/  HFMA2.MMA.BF16_V2 R34, R34, 1, 1, R26 ;  /* 0x3f803f8022227835 */ /* 0x000fe2000020001a */
[----:B------:R-:W-:Y:S01]  /*1230*/  HADD2.BF16_V2 R32, R33, R25 ;  /* 0x0000001921207230 */ /* 0x000fe20000200000 */
[----:B------:R-:W-:Y:S01]  /*1240*/  HFMA2.MMA.BF16_V2 R33, R22, 1, 1, R24 ;  /* 0x3f803f8016217835 */ /* 0x000fe20000200018 */
[----:B0-----:R-:W-:Y:S02]  /*1250*/  IMAD.WIDE R26, R50, 0x10, R20 ;  /* 0x00000010321a7825 */ /* 0x001fe400078e0214 */
[----:B------:R-:W0:Y:S04]  /*1260*/  LDS.64 R20, [R36] ;  /* 0x0000000024147984 */ /* 0x000e280000000a00 */
[----:B------:R-:W3:Y:S01]  /*1270*/  LD.E.128 R24, desc[UR36][R26.64] ;  /* 0x000000241a187980 */ /* 0x000ee2000c101d00 */
[----:B-----5:R-:W-:Y:S01]  /*1280*/  HADD2.BF16_V2 R32, R32, R29 ;  /* 0x0000001d20207230 */ /* 0x020fe20000200000 */
[----:B------:R-:W-:-:S02]  /*1290*/  HFMA2.MMA.BF16_V2 R33, R33, 1, 1, R28 ;  /* 0x3f803f8021217835 */ /* 0x000fc4000020001c */
[----:B------:R-:W1:Y:S01]  /*12a0*/  LDS.64 R28, [R19] ;  /* 0x00000000131c7984 */ /* 0x000e620000000a00 */
[----:B0-----:R-:W-:-:S06]  /*12b0*/  IMAD.WIDE R20, R50, 0x10, R20 ;  /* 0x0000001032147825 */ /* 0x001fcc00078e0214 */
[----:B------:R-:W4:Y:S01]  /*12c0*/  LD.E.128 R20, desc[UR36][R20.64] ;  /* 0x0000002414147980 */ /* 0x000f22000c101d00 */
[----:B------:R-:W-:Y:S01]  /*12d0*/  HFMA2.MMA.BF16_V2 R30, R34, 1, 1, R30 ;  /* 0x3f803f80221e7835 */ /* 0x000fe2000020001e */
[----:B------:R-:W-:Y:S02]  /*12e0*/  HADD2.BF16_V2 R31, R35, R31 ;  /* 0x0000001f231f7230 */ /* 0x000fe40000200000 */
[----:B-1----:R-:W-:-:S04]  /*12f0*/  IMAD.WIDE R28, R50, 0x10, R28 ;  /* 0x00000010321c7825 */ /* 0x002fc800078e021c */
[----:B--2---:R-:W-:Y:S01]  /*1300*/  HADD2.BF16_V2 R15, R31, R15 ;  /* 0x0000000f1f0f7230 */ /* 0x004fe20000200000 */
[----:B------:R-:W-:Y:S02]  /*1310*/  HFMA2.MMA.BF16_V2 R14, R30, 1, 1, R14 ;  /* 0x3f803f801e0e7835 */ /* 0x000fe4000020000e */
[----:B------:R-:W2:Y:S01]  /*1320*/  LD.E.128 R28, desc[UR36][R28.64] ;  /* 0x000000241c1c7980 */ /* 0x000ea2000c101d00 */
[----:B------:R-:W-:Y:S01]  /*1330*/  HADD2.BF16_V2 R32, R32, R13 ;  /* 0x0000000d20207230 */ /* 0x000fe20000200000 */
[----:B------:R-:W-:Y:S02]  /*1340*/  HFMA2.MMA.BF16_V2 R33, R33, 1, 1, R12 ;  /* 0x3f803f8021217835 */ /* 0x000fe4000020000c */
[----:B------:R-:W0:Y:S01]  /*1350*/  LDS.64 R12, [R18] ;  /* 0x00000000120c7984 */ /* 0x000e220000000a00 */
[----:B---3--:R-:W-:Y:S01]  /*1360*/  HADD2.BF16_V2 R15, R15, R27 ;  /* 0x0000001b0f0f7230 */ /* 0x008fe20000200000 */
[----:B------:R-:W-:Y:S01]  /*1370*/  HFMA2.MMA.BF16_V2 R14, R14, 1, 1, R26 ;  /* 0x3f803f800e0e7835 */ /* 0x000fe2000020001a */
[----:B0-----:R-:W-:-:S04]  /*1380*/  IMAD.WIDE R26, R50, 0x10, R12 ;  /* 0x00000010321a7825 */ /* 0x001fc800078e020c */
[----:B------:R-:W-:Y:S01]  /*1390*/  HADD2.BF16_V2 R32, R32, R25 ;  /* 0x0000001920207230 */ /* 0x000fe20000200000 */
[----:B------:R-:W-:Y:S01]  /*13a0*/  HFMA2.MMA.BF16_V2 R33, R33, 1, 1, R24 ;  /* 0x3f803f8021217835 */ /* 0x000fe20000200018 */
[----:B------:R-:W0:Y:S04]  /*13b0*/  LDS.64 R12, [R16] ;  /* 0x00000000100c7984 */ /* 0x000e280000000a00 */
[----:B------:R-:W3:Y:S01]  /*13c0*/  LD.E.128 R24, desc[UR36][R26.64] ;  /* 0x000000241a187980 */ /* 0x000ee2000c101d00 */
[----:B0-----:R-:W-:-:S04]  /*13d0*/  IMAD.WIDE R12, R50, 0x10, R12 ;  /* 0x00000010320c7825 */ /* 0x001fc800078e020c */
[----:B----4-:R-:W-:Y:S01]  /*13e0*/  HADD2.BF16_V2 R23, R15, R23 ;  /* 0x000000170f177230 */ /* 0x010fe20000200000 */
[----:B------:R-:W-:Y:S01]  /*13f0*/  HFMA2.MMA.BF16_V2 R22, R14, 1, 1, R22 ;  /* 0x3f803f800e167835 */ /* 0x000fe20000200016 */
[----:B------:R-:W-:Y:S01]  /*1400*/  HADD2.BF16_V2 R32, R32, R21 ;  /* 0x0000001520207230 */ /* 0x000fe20000200000 */
[----:B------:R-:W-:Y:S01]  /*1410*/  HFMA2.MMA.BF16_V2 R33, R33, 1, 1, R20 ;  /* 0x3f803f8021217835 */ /* 0x000fe20000200014 */
[----:B------:R-:W4:Y:S04]  /*1420*/  LD.E.128 R12, desc[UR36][R12.64] ;  /* 0x000000240c0c7980 */ /* 0x000f28000c101d00 */
[----:B------:R-:W0:Y:S02]  /*1430*/  LDS.64 R20, [R11] ;  /* 0x000000000b147984 */ /* 0x000e240000000a00 */
[----:B0-----:R-:W-:-:S04]  /*1440*/  IMAD.WIDE R20, R50, 0x10, R20 ;  /* 0x0000001032147825 */ /* 0x001fc800078e0214 */
[----:B--2---:R-:W-:Y:S01]  /*1450*/  HADD2.BF16_V2 R31, R23, R31 ;  /* 0x0000001f171f7230 */ /* 0x004fe20000200000 */
[----:B------:R-:W-:Y:S02]  /*1460*/  HFMA2.MMA.BF16_V2 R30, R22, 1, 1, R30 ;  /* 0x3f803f80161e7835 */ /* 0x000fe4000020001e */
[----:B------:R-:W2:Y:S01]  /*1470*/  LD.E.128 R20, desc[UR36][R20.64] ;  /* 0x0000002414147980 */ /* 0x000ea2000c101d00 */
[----:B------:R-:W-:Y:S01]  /*1480*/  HADD2.BF16_V2 R32, R32, R29 ;  /* 0x0000001d20207230 */ /* 0x000fe20000200000 */
[----:B------:R-:W-:Y:S02]  /*1490*/  HFMA2.MMA.BF16_V2 R33, R33, 1, 1, R28 ;  /* 0x3f803f8021217835 */ /* 0x000fe4000020001c */
[----:B------:R-:W0:Y:S02]  /*14a0*/  LDS.64 R28, [R10] ;  /* 0x000000000a1c7984 */ /* 0x000e240000000a00 */
[----:B0-----:R-:W-:-:S04]  /*14b0*/  IMAD.WIDE R28, R50, 0x10, R28 ;  /* 0x00000010321c7825 */ /* 0x001fc800078e021c */
[----:B---3--:R-:W-:Y:S01]  /*14c0*/  HADD2.BF16_V2 R27, R31, R27 ;  /* 0x0000001b1f1b7230 */ /* 0x008fe20000200000 */
[----:B------:R-:W-:Y:S02]  /*14d0*/  HFMA2.MMA.BF16_V2 R26, R30, 1, 1, R26 ;  /* 0x3f803f801e1a7835 */ /* 0x000fe4000020001a */
[----:B------:R-:W3:Y:S01]  /*14e0*/  LD.E.128 R28, desc[UR36][R28.64] ;  /* 0x000000241c1c7980 */ /* 0x000ee2000c101d00 */
[----:B------:R-:W-:Y:S01]  /*14f0*/  HADD2.BF16_V2 R32, R32, R25 ;  /* 0x0000001920207230 */ /* 0x000fe20000200000 */
[----:B------:R-:W-:Y:S02]  /*1500*/  HFMA2.MMA.BF16_V2 R33, R33, 1, 1, R24 ;  /* 0x3f803f8021217835 */ /* 0x000fe40000200018 */
[----:B------:R-:W0:Y:S01]  /*1510*/  LDS.64 R24, [R4] ;  /* 0x0000000004187984 */ /* 0x000e220000000a00 */
[----:B----4-:R-:W-:Y:S02]  /*1520*/  HADD2.BF16_V2 R15, R27, R15 ;  /* 0x0000000f1b0f7230 */ /* 0x010fe40000200000 */
[----:B0-----:R-:W-:Y:S01]  /*1530*/  IMAD.WIDE R24, R50, 0x10, R24 ;  /* 0x0000001032187825 */ /* 0x001fe200078e0218 */
[----:B------:R-:W-:-:S03]  /*1540*/  HFMA2.MMA.BF16_V2 R14, R26, 1, 1, R14 ;  /* 0x3f803f801a0e7835 */ /* 0x000fc6000020000e */
[----:B------:R-:W-:Y:S01]  /*1550*/  HADD2.BF16_V2 R32, R32, R13 ;  /* 0x0000000d20207230 */ /* 0x000fe20000200000 */
[----:B------:R-:W-:Y:S02]  /*1560*/  HFMA2.MMA.BF16_V2 R33, R33, 1, 1, R12 ;  /* 0x3f803f8021217835 */ /* 0x000fe4000020000c */
[----:B------:R-:W0:Y:S04]  /*1570*/  LDS.64 R12, [R5] ;  /* 0x00000000050c7984 */ /* 0x000e280000000a00 */
[----:B------:R-:W4:Y:S01]  /*1580*/  LD.E.128 R24, desc[UR36][R24.64] ;  /* 0x0000002418187980 */ /* 0x000f22000c101d00 */
[----:B0-----:R-:W-:-:S04]  /*1590*/  IMAD.WIDE R12, R50, 0x10, R12 ;  /* 0x00000010320c7825 */ /* 0x001fc800078e020c */
[----:B--2---:R-:W-:Y:S01]  /*15a0*/  HADD2.BF16_V2 R23, R15, R23 ;  /* 0x000000170f177230 */ /* 0x004fe20000200000 */
[----:B------:R-:W-:Y:S02]  /*15b0*/  HFMA2.MMA.BF16_V2 R22, R14, 1, 1, R22 ;  /* 0x3f803f800e167835 */ /* 0x000fe40000200016 */
[----:B------:R-:W2:Y:S01]  /*15c0*/  LD.E.128 R12, desc[UR36][R12.64] ;  /* 0x000000240c0c7980 */ /* 0x000ea2000c101d00 */
[----:B------:R-:W-:Y:S01]  /*15d0*/  HADD2.BF16_V2 R32, R32, R21 ;  /* 0x0000001520207230 */ /* 0x000fe20000200000 */
[----:B------:R-:W-:Y:S02]  /*15e0*/  HFMA2.MMA.BF16_V2 R33, R33, 1, 1, R20 ;  /* 0x3f803f8021217835 */ /* 0x000fe40000200014 */
[----:B------:R-:W0:Y:S01]  /*15f0*/  LDS.64 R20, [R7] ;  /* 0x0000000007147984 */ /* 0x000e220000000a00 */
[----:B---3--:R-:W-:Y:S01]  /*1600*/  HADD2.BF16_V2 R31, R23, R31 ;  /* 0x0000001f171f7230 */ /* 0x008fe20000200000 */
[----:B------:R-:W-:Y:S02]  /*1610*/  HFMA2.MMA.BF16_V2 R30, R22, 1, 1, R30 ;  /* 0x3f803f80161e7835 */ /* 0x000fe4000020001e */
[----:B------:R-:W1:Y:S02]  /*1620*/  LDS.64 R22, [R6] ;  /* 0x0000000006167984 */ /* 0x000e640000000a00 */
[----:B------:R-:W-:Y:S01]  /*1630*/  HFMA2.MMA.BF16_V2 R33, R33, 1, 1, R28 ;  /* 0x3f803f8021217835 */ /* 0x000fe2000020001c */
[----:B------:R-:W-:-:S02]  /*1640*/  HADD2.BF16_V2 R32, R32, R29 ;  /* 0x0000001d20207230 */ /* 0x000fc40000200000 */
[----:B0-----:R-:W-:-:S04]  /*1650*/  IMAD.WIDE R28, R50, 0x10, R20 ;  /* 0x00000010321c7825 */ /* 0x001fc800078e0214 */
[----:B-1----:R-:W-:-:S06]  /*1660*/  IMAD.WIDE R22, R50, 0x10, R22 ;  /* 0x0000001032167825 */ /* 0x002fcc00078e0216 */
[----:B------:R-:W3:Y:S01]  /*1670*/  LD.E.128 R20, desc[UR36][R22.64] ;  /* 0x0000002416147980 */ /* 0x000ee2000c101d00 */
        /* <DEDUP_REMOVED lines=15> */
[----:B------:R-:W-:-:S03]  /*1770*/  HFMA2.MMA.BF16_V2 R15, R14, 1, 1, R22 ;  /* 0x3f803f800e0f7835 */ /* 0x000fc60000200016 */
[----:B----4-:R-:W-:Y:S02]  /*1780*/  HADD2.BF16_V2 R31, R23, R31 ;  /* 0x0000001f171f7230 */ /* 0x010fe40000200000 */
[----:B------:R-:W0:Y:S03]  /*1790*/  LDS.64 R22, [R55] ;  /* 0x0000000037167984 */ /* 0x000e260000000a00 */
[----:B------:R-:W-:Y:S02]  /*17a0*/  HFMA2.MMA.BF16_V2 R30, R15, 1, 1, R30 ;  /* 0x3f803f800f1e7835 */ /* 0x000fe4000020001e */
[----:B------:R-:W3:Y:S01]  /*17b0*/  LD.E.128 R12, desc[UR36][R12.64] ;  /* 0x000000240c0c7980 */ /* 0x000ee2000c101d00 */
[----:B------:R-:W-:Y:S01]  /*17c0*/  HADD2.BF16_V2 R32, R32, R21 ;  /* 0x0000001520207230 */ /* 0x000fe20000200000 */
[----:B------:R-:W-:Y:S02]  /*17d0*/  HFMA2.MMA.BF16_V2 R33, R33, 1, 1, R20 ;  /* 0x3f803f8021217835 */ /* 0x000fe40000200014 */
[----:B------:R-:W1:Y:S01]  /*17e0*/  LDS.64 R20, [R54] ;  /* 0x0000000036147984 */ /* 0x000e620000000a00 */
[----:B------:R-:W-:-:S05]  /*17f0*/  HADD2.BF16_V2 R32, R32, R29 ;  /* 0x0000001d20207230 */ /* 0x000fca0000200000 */
[----:B------:R-:W-:Y:S01]  /*1800*/  HFMA2.MMA.BF16_V2 R33, R33, 1, 1, R28 ;  /* 0x3f803f8021217835 */ /* 0x000fe2000020001c */
[----:B0-----:R-:W-:-:S04]  /*1810*/  IMAD.WIDE R28, R50, 0x10, R22 ;  /* 0x00000010321c7825 */ /* 0x001fc800078e0216 */
[----:B-1----:R-:W-:-:S06]  /*1820*/  IMAD.WIDE R20, R50, 0x10, R20 ;  /* 0x0000001032147825 */ /* 0x002fcc00078e0214 */
[----:B------:R-:W4:Y:S01]  /*1830*/  LD.E.128 R20, desc[UR36][R20.64] ;  /* 0x0000002414147980 */ /* 0x000f22000c101d00 */
[----:B--2---:R-:W-:Y:S01]  /*1840*/  HADD2.BF16_V2 R27, R31, R27 ;  /* 0x0000001b1f1b7230 */ /* 0x004fe20000200000 */
[----:B------:R-:W-:Y:S02]  /*1850*/  HFMA2.MMA.BF16_V2 R26, R30, 1, 1, R26 ;  /* 0x3f803f801e1a7835 */ /* 0x000fe4000020001a */
[----:B------:R-:W2:Y:S01]  /*1860*/  LD.E.128 R28, desc[UR36][R28.64] ;  /* 0x000000241c1c7980 */ /* 0x000ea2000c101d00 */
[----:B------:R-:W-:Y:S01]  /*1870*/  HADD2.BF16_V2 R25, R32, R25 ;  /* 0x0000001920197230 */ /* 0x000fe20000200000 */
[----:B------:R-:W-:Y:S01]  /*1880*/  HFMA2.MMA.BF16_V2 R33, R33, 1, 1, R24 ;  /* 0x3f803f8021217835 */ /* 0x000fe20000200018 */
[----:B---3--:R-:W-:-:S03]  /*1890*/  HADD2.BF16_V2 R32, R27, R15 ;  /* 0x0000000f1b207230 */ /* 0x008fc60000200000 */
[----:B------:R-:W-:Y:S02]  /*18a0*/  HFMA2.MMA.BF16_V2 R34, R26, 1, 1, R14 ;  /* 0x3f803f801a227835 */ /* 0x000fe4000020000e */
[----:B------:R-:W-:Y:S04]  /*18b0*/  LDS.64 R14, [R53] ;  /* 0x00000000350e7984 */ /* 0x000fe80000000a00 */
[----:B------:R-:W0:Y:S01]  /*18c0*/  LDS.64 R26, [R52] ;  /* 0x00000000341a7984 */ /* 0x000e220000000a00 */
[----:B------:R-:W-:-:S03]  /*18d0*/  HADD2.BF16_V2 R13, R25, R13 ;  /* 0x0000000d190d7230 */ /* 0x000fc60000200000 */
[----:B------:R-:W1:Y:S01]  /*18e0*/  LDS.64 R24, [R51] ;  /* 0x0000000033187984 */ /* 0x000e620000000a00 */
[----:B------:R-:W-:Y:S01]  /*18f0*/  HFMA2.MMA.BF16_V2 R33, R33, 1, 1, R12 ;  /* 0x3f803f8021217835 */ /* 0x000fe2000020000c */
[----:B0-----:R-:W-:-:S04]  /*1900*/  IMAD.WIDE R26, R50, 0x10, R26 ;  /* 0x00000010321a7825 */ /* 0x001fc800078e021a */
[----:B--2---:R-:W-:Y:S02]  /*1910*/  HADD2.BF16_V2 R31, R32, R31 ;  /* 0x0000001f201f7230 */ /* 0x004fe40000200000 */
[----:B------:R-:W-:Y:S02]  /*1920*/  HADD2.BF16_V2 R32, R13, R29 ;  /* 0x0000001d0d207230 */ /* 0x000fe40000200000 */
[----:B------:R-:W-:-:S06]  /*1930*/  IMAD.WIDE R12, R50, 0x10, R14 ;  /* 0x00000010320c7825 */ /* 0x000fcc00078e020e */
[----:B------:R-:W2:Y:S01]  /*1940*/  LD.E.128 R12, desc[UR36][R12.64] ;  /* 0x000000240c0c7980 */ /* 0x000ea2000c101d00 */
[----:B------:R-:W-:Y:S02]  /*1950*/  HFMA2.MMA.BF16_V2 R30, R34, 1, 1, R30 ;  /* 0x3f803f80221e7835 */ /* 0x000fe4000020001e */
[----:B------:R-:W-:Y:S01]  /*1960*/  HFMA2.MMA.BF16_V2 R33, R33, 1, 1, R28 ;  /* 0x3f803f8021217835 */ /* 0x000fe2000020001c */
[----:B-1----:R-:W-:Y:S02]  /*1970*/  IMAD.WIDE R28, R50, 0x10, R24 ;  /* 0x00000010321c7825 */ /* 0x002fe400078e0218 */
[----:B------:R-:W3:Y:S02]  /*1980*/  LD.E.128 R24, desc[UR36][R26.64] ;  /* 0x000000241a187980 */ /* 0x000ee4000c101d00 */
[----:B----4-:R-:W-:Y:S01]  /*1990*/  HADD2.BF16_V2 R23, R31, R23 ;  /* 0x000000171f177230 */ /* 0x010fe20000200000 */
[----:B------:R-:W-:Y:S02]  /*19a0*/  HFMA2.MMA.BF16_V2 R22, R30, 1, 1, R22 ;  /* 0x3f803f801e167835 */ /* 0x000fe40000200016 */
[----:B------:R-:W4:Y:S01]  /*19b0*/  LD.E.128 R28, desc[UR36][R28.64] ;  /* 0x000000241c1c7980 */ /* 0x000f22000c101d00 */
[----:B------:R-:W-:Y:S01]  /*19c0*/  HADD2.BF16_V2 R32, R32, R21 ;  /* 0x0000001520207230 */ /* 0x000fe20000200000 */
[----:B------:R-:W-:-:S02]  /*19d0*/  HFMA2.MMA.BF16_V2 R33, R33, 1, 1, R20 ;  /* 0x3f803f8021217835 */ /* 0x000fc40000200014 */
[----:B------:R-:W0:Y:S01]  /*19e0*/  LDS.64 R20, [R3] ;  /* 0x0000000003147984 */ /* 0x000e220000000a00 */
[----:B------:R-:W-:Y:S02]  /*19f0*/  ULDC UR4, c[0x0][0xc] ;  /* 0x0000030000047ab9 */ /* 0x000fe40000000800 */
[----:B------:R-:W-:-:S05]  /*1a00*/  IMAD R59, R0, UR4, R59 ;  /* 0x00000004003b7c24 */ /* 0x000fca000f8e023b */
[----:B------:R-:W-:Y:S01]  /*1a10*/  ISETP.GE.AND P1, PT, R59, UR5, PT ;  /* 0x000000053b007c0c */ /* 0x000fe2000bf26270 */
[----:B0-----:R-:W-:Y:S01]  /*1a20*/  IMAD.WIDE R20, R50, 0x10, R20 ;  /* 0x0000001032147825 */ /* 0x001fe200078e0214 */
[----:B--2---:R-:W-:Y:S02]  /*1a30*/  HFMA2.MMA.BF16_V2 R22, R22, 1, 1, R14 ;  /* 0x3f803f8016167835 */ /* 0x004fe4000020000e */
[----:B------:R-:W-:Y:S01]  /*1a40*/  HFMA2.MMA.BF16_V2 R12, R33, 1, 1, R12 ;  /* 0x3f803f80210c7835 */ /* 0x000fe2000020000c */
[----:B------:R-:W-:Y:S02]  /*1a50*/  HADD2.BF16_V2 R23, R23, R15 ;  /* 0x0000000f17177230 */ /* 0x000fe40000200000 */
[----:B------:R-:W-:-:S03]  /*1a60*/  HADD2.BF16_V2 R32, R32, R13 ;  /* 0x0000000d20207230 */ /* 0x000fc60000200000 */
[----:B---3--:R-:W-:Y:S02]  /*1a70*/  HFMA2.MMA.BF16_V2 R15, R22, 1, 1, R26 ;  /* 0x3f803f80160f7835 */ /* 0x008fe4000020001a */
[----:B------:R-:W-:Y:S01]  /*1a80*/  HFMA2.MMA.BF16_V2 R14, R12, 1, 1, R24 ;  /* 0x3f803f800c0e7835 */ /* 0x000fe20000200018 */
[----:B------:R-:W-:Y:S02]  /*1a90*/  HADD2.BF16_V2 R23, R23, R27 ;  /* 0x0000001b17177230 */ /* 0x000fe40000200000 */
[----:B------:R-:W-:-:S03]  /*1aa0*/  HADD2.BF16_V2 R32, R32, R25 ;  /* 0x0000001920207230 */ /* 0x000fc60000200000 */
[----:B----4-:R-:W-:Y:S02]  /*1ab0*/  HFMA2.MMA.BF16_V2 R30, R15, 1, 1, R30 ;  /* 0x3f803f800f1e7835 */ /* 0x010fe4000020001e */
[----:B------:R-:W-:Y:S01]  /*1ac0*/  HFMA2.MMA.BF16_V2 R28, R14, 1, 1, R28 ;  /* 0x3f803f800e1c7835 */ /* 0x000fe2000020001c */
[----:B------:R-:W-:Y:S02]  /*1ad0*/  HADD2.BF16_V2 R31, R23, R31 ;  /* 0x0000001f171f7230 */ /* 0x000fe40000200000 */
[----:B------:R-:W-:-:S05]  /*1ae0*/  HADD2.BF16_V2 R29, R32, R29 ;  /* 0x0000001d201d7230 */ /* 0x000fca0000200000 */
[----:B------:R0:W-:Y:S01]  /*1af0*/  ST.E.128 desc[UR36][R20.64], R28 ;  /* 0x0000001c14007985 */ /* 0x0001e2000c101d24 */
[----:B------:R-:W-:Y:S05]  /*1b00*/  @!P1 BRA `(.L_x_453) ;  /* 0xfffffff000709947 */ /* 0x000fea000383ffff */
.L_x_452:
[----:B------:R-:W-:Y:S05]  /*1b10*/  BSYNC B0 ;  /* 0x0000000000007941 */ /* 0x000fea0003800000 */
.L_x_451:
[----:B------:R-:W-:-:S13]  /*1b20*/  ISETP.NE.OR P0, PT, R17, RZ, !P0 ;  /* 0x000000ff1100720c */ /* 0x000fda0004705670 */
[----:B------:R-:W-:Y:S05]  /*1b30*/  @P0 EXIT ;  /* 0x000000000000094d */ /* 0x000fea0003800000 */
[----:B------:R-:W-:Y:S01]  /*1b40*/  ST.E desc[UR36][R60.64+-0x80], R2 ;  /* 0xffff80023c007985 */ /* 0x000fe2000c101924 */
[----:B------:R-:W-:Y:S05]  /*1b50*/  EXIT ;  /* 0x000000000000794d */ /* 0x000fea0003800000 */
.L_x_454:
        /* <DEDUP_REMOVED lines=10> */
.L_x_969:


//--------------------- .text._Z38userbuffers_fp16_sum_inplace_gpu_rr_rsILi16EEviiiiiiiPPvim --------------------------
	.section	.text._Z38userbuffers_fp16_sum_inplace_gpu_rr_rsILi16EEviiiiiiiPPvim,"ax",@progbits
	.align	128
        .global         _Z38userbuffers_fp16_sum_inplace_gpu_rr_rsILi16EEviiiiiiiPPvim
        .type           _Z38userbuffers_fp16_sum_inplace_gpu_rr_rsILi16EEviiiiiiiPPvim,@function
        .size           _Z38userbuffers_fp16_sum_inplace_gpu_rr_rsILi16EEviiiiiiiPPvim,(.L_x_970 - _Z38userbuffers_fp16_sum_inplace_gpu_rr_rsILi16EEviiiiiiiPPvim)
        .other          _Z38userbuffers_fp16_sum_inplace_gpu_rr_rsILi16EEviiiiiiiPPvim,@"STO_CUDA_ENTRY STV_DEFAULT"
_Z38userbuffers_fp16_sum_inplace_gpu_rr_rsILi16EEviiiiiiiPPvim:
.text._Z38userbuffers_fp16_sum_inplace_gpu_rr_rsILi16EEviiiiiiiPPvim:
        /* <DEDUP_REMOVED lines=44> */
.L_x_456:
        /* <DEDUP_REMOVED lines=14> */
[----:B------:R-:W-:Y:S01]  /*03a0*/  IADD3 R2, R0, 0x1, RZ ;  /* 0x0000000100027810 */ /* 0x000fe20007ffe0ff */
[----:B------:R-:W-:Y:S01]  /*03b0*/  UIADD3 UR4, UP0, UR4, 0x4c, URZ ;  /* 0x0000004c04047890 */ /* 0x000fe2000ff1e03f */
[----:B------:R-:W-:Y:S01]  /*03c0*/  IMAD.MOV.U32 R14, RZ, RZ, 0x11d ;  /* 0x0000011dff0e7424 */ /* 0x000fe200078e00ff */
[----:B------:R-:W-:Y:S01]  /*03d0*/  MOV R0, 0x2a8 ;  /* 0x000002a800007802 */ /* 0x000fe20000000f00 */
[----:B------:R3:W-:Y:S01]  /*03e0*/  STL.64 [R1+0x18], R16 ;  /* 0x0000181001007387 */ /* 0x0007e20000100a00 */
        /* <DEDUP_REMOVED lines=14> */
.L_x_455:
        /* <DEDUP_REMOVED lines=15> */
.L_x_458:
[----:B------:R-:W-:Y:S05]  /*05c0*/  BSYNC B0 ;  /* 0x0000000000007941 */ /* 0x000fea0003800000 */
.L_x_457:
[----:B------:R-:W0:Y:S01]  /*05d0*/  S2UR UR4, SR_CTAID.X ;  /* 0x00000000000479c3 */ /* 0x000e220000002500 */
[----:B------:R-:W-:Y:S01]  /*05e0*/  ULDC UR5, c[0x0][0x228] ;  /* 0x00008a0000057ab9 */ /* 0x000fe20000000800 */
[----:B------:R-:W-:Y:S01]  /*05f0*/  ULDC UR6, c[0x0][0x224] ;  /* 0x0000890000067ab9 */ /* 0x000fe20000000800 */
[----:B------:R-:W-:Y:S05]  /*0600*/  BSSY B0, `(.L_x_459) ;  /* 0x00000b1000007945 */ /* 0x000fea0003800000 */
[----:B------:R-:W0:Y:S02]  /*0610*/  LDC R0, c[0x0][RZ] ;  /* 0x00000000ff007b82 */ /* 0x000e240000000800 */
[----:B0-----:R-:W-:Y:S01]  /*0620*/  IMAD R33, R0, UR4, R17 ;  /* 0x0000000400217c24 */ /* 0x001fe2000f8e0211 */
[----:B------:R-:W-:-:S05]  /*0630*/  LEA.HI R17, R17, UR4, RZ, 0x1b ;  /* 0x0000000411117c11 */ /* 0x000fca000f8fd8ff */
        /* <DEDUP_REMOVED lines=8> */
[----:B0-----:R-:W-:-:S03]  /*06c0*/  LEA R21, R6, R3, 0x18 ;  /* 0x0000000306157211 */ /* 0x001fc600078ec0ff */
[C---:B------:R-:W-:Y:S01]  /*06d0*/  VIADD R13, R17.reuse, 0x20 ;  /* 0x00000020110d7836 */ /* 0x040fe20000000000 */
[C---:B------:R-:W-:Y:S02]  /*06e0*/  IADD3 R5, R17.reuse, 0x10, RZ ;  /* 0x0000001011057810 */ /* 0x040fe40007ffe0ff */
[----:B------:R-:W-:Y:S01]  /*06f0*/  LEA R3, R4, R21, 0x3 ;  /* 0x0000001504037211 */ /* 0x000fe200078e18ff */
[C---:B------:R-:W-:Y:S01]  /*0700*/  VIADD R4, R17.reuse, 0x8 ;  /* 0x0000000811047836 */ /* 0x040fe20000000000 */
[C---:B------:R-:W-:Y:S02]  /*0710*/  IADD3 R6, R17.reuse, 0x58, RZ ;  /* 0x0000005811067810 */ /* 0x040fe40007ffe0ff */
[C---:B------:R-:W-:Y:S02]  /*0720*/  IADD3 R7, R17.reuse, 0x60, RZ ;  /* 0x0000006011077810 */ /* 0x040fe40007ffe0ff */
[C---:B------:R-:W-:Y:S02]  /*0730*/  IADD3 R8, R17.reuse, 0x68, RZ ;  /* 0x0000006811087810 */ /* 0x040fe40007ffe0ff */
[----:B------:R-:W-:-:S02]  /*0740*/  IADD3 R9, R17, 0x70, RZ ;  /* 0x0000007011097810 */ /* 0x000fc40007ffe0ff */
[C---:B------:R-:W-:Y:S02]  /*0750*/  IADD3 R10, R17.reuse, -0x8, RZ ;  /* 0xfffffff8110a7810 */ /* 0x040fe40007ffe0ff */
[C---:B------:R-:W-:Y:S02]  /*0760*/  IADD3 R12, R17.reuse, 0x18, RZ ;  /* 0x00000018110c7810 */ /* 0x040fe40007ffe0ff */
[C---:B------:R-:W-:Y:S02]  /*0770*/  IADD3 R14, R17.reuse, 0x28, RZ ;  /* 0x00000028110e7810 */ /* 0x040fe40007ffe0ff */
[C---:B------:R-:W-:Y:S02]  /*0780*/  IADD3 R15, R17.reuse, 0x30, RZ ;  /* 0x00000030110f7810 */ /* 0x040fe40007ffe0ff */
[C---:B------:R-:W-:Y:S02]  /*0790*/  IADD3 R16, R17.reuse, 0x38, RZ ;  /* 0x0000003811107810 */ /* 0x040fe40007ffe0ff */
[----:B------:R-:W-:-:S02]  /*07a0*/  IADD3 R18, R17, 0x40, RZ ;  /* 0x0000004011127810 */ /* 0x000fc40007ffe0ff */
[C---:B------:R-:W-:Y:S02]  /*07b0*/  IADD3 R19, R17.reuse, 0x48, RZ ;  /* 0x0000004811137810 */ /* 0x040fe40007ffe0ff */
[C---:B------:R-:W-:Y:S02]  /*07c0*/  LOP3.LUT R11, R17.reuse, 0x78, RZ, 0xc0, !PT ;  /* 0x00000078110b7812 */ /* 0x040fe400078ec0ff */
[----:B------:R-:W-:Y:S02]  /*07d0*/  IADD3 R17, R17, 0x50, RZ ;  /* 0x0000005011117810 */ /* 0x000fe40007ffe0ff */
[----:B------:R-:W-:Y:S02]  /*07e0*/  LOP3.LUT R32, R4, 0x78, RZ, 0xc0, !PT ;  /* 0x0000007804207812 */ /* 0x000fe400078ec0ff */
[----:B------:R-:W-:Y:S02]  /*07f0*/  LOP3.LUT R5, R5, 0x78, RZ, 0xc0, !PT ;  /* 0x0000007805057812 */ /* 0x000fe400078ec0ff */
[----:B------:R-:W-:Y:S01]  /*0800*/  LOP3.LUT R6, R6, 0x78, RZ, 0xc0, !PT ;  /* 0x0000007806067812 */ /* 0x000fe200078ec0ff */
[----:B------:R-:W-:Y:S01]  /*0810*/  IMAD.IADD R32, R21, 0x1, R32 ;  /* 0x0000000115207824 */ /* 0x000fe200078e0220 */
        /* <DEDUP_REMOVED lines=13> */
[C---:B------:R-:W-:Y:S02]  /*08f0*/  IADD3 R31, R21.reuse, R5, RZ ;  /* 0x00000005151f7210 */ /* 0x040fe40007ffe0ff */
[C---:B------:R-:W-:Y:S01]  /*0900*/  IADD3 R30, R21.reuse, R6, RZ ;  /* 0x00000006151e7210 */ /* 0x040fe20007ffe0ff */
[C---:B------:R-:W-:Y:S01]  /*0910*/  IMAD.IADD R6, R21.reuse, 0x1, R13 ;  /* 0x0000000115067824 */ /* 0x040fe200078e020d */
        /* <DEDUP_REMOVED lines=10> */
[----:B------:R-:W-:-:S07]  /*09c0*/  IADD3 R24, R21, R17, RZ ;  /* 0x0000001115187210 */ /* 0x000fce0007ffe0ff */
.L_x_461:
[----:B0-----:R-:W0:Y:S01]  /*09d0*/  LDS.64 R12, [R4] ;  /* 0x00000000040c7984 */ /* 0x001e220000000a00 */
[----:B------:R-:W-:-:S03]  /*09e0*/  IADD3 R25, R33, UR6, RZ ;  /* 0x0000000621197c10 */ /* 0x000fc6000fffe0ff */
[----:B------:R-:W1:Y:S04]  /*09f0*/  LDS.64 R14, [R32] ;  /* 0x00000000200e7984 */ /* 0x000e680000000a00 */
[----:B------:R-:W2:Y:S01]  /*0a00*/  LDS.64 R20, [R31] ;  /* 0x000000001f147984 */ /* 0x000ea20000000a00 */
[----:B0-----:R-:W-:-:S04]  /*0a10*/  IMAD.WIDE R12, R25, 0x10, R12 ;  /* 0x00000010190c7825 */ /* 0x001fc800078e020c */
[C---:B-1----:R-:W-:Y:S02]  /*0a20*/  IMAD.WIDE R16, R25.reuse, 0x10, R14 ;  /* 0x0000001019107825 */ /* 0x042fe400078e020e */
[----:B------:R-:W3:Y:S04]  /*0a30*/  LD.E.128 R12, desc[UR36][R12.64] ;  /* 0x000000240c0c7980 */ /* 0x000ee8000c101d00 */
[----:B------:R-:W3:Y:S01]  /*0a40*/  LD.E.128 R16, desc[UR36][R16.64] ;  /* 0x0000002410107980 */ /* 0x000ee2000c101d00 */
[----:B--2---:R-:W-:-:S06]  /*0a50*/  IMAD.WIDE R20, R25, 0x10, R20 ;  /* 0x0000001019147825 */ /* 0x004fcc00078e0214 */
[----:B------:R-:W2:Y:S01]  /*0a60*/  LD.E.128 R20, desc[UR36][R20.64] ;  /* 0x0000002414147980 */ /* 0x000ea2000c101d00 */
[----:B---3--:R-:W-:Y:S01]  /*0a70*/  HFMA2.MMA.BF16_V2 R36, R15, 1, 1, R19 ;  /* 0x3f803f800f247835 */ /* 0x008fe20000200013 */
[----:B------:R-:W-:Y:S02]  /*0a80*/  HADD2.BF16_V2 R19, R14, R18 ;  /* 0x000000120e137230 */ /* 0x000fe40000200000 */
[----:B------:R-:W0:Y:S01]  /*0a90*/  LDS.64 R14, [R5] ;  /* 0x00000000050e7984 */ /* 0x000e220000000a00 */
[----:B------:R-:W-:Y:S01]  /*0aa0*/  HFMA2.MMA.BF16_V2 R17, R13, 1, 1, R17 ;  /* 0x3f803f800d117835 */ /* 0x000fe20000200011 */
[----:B------:R-:W-:-:S07]  /*0ab0*/  HADD2.BF16_V2 R18, R12, R16 ;  /* 0x000000100c127230 */ /* 0x000fce0000200000 */
[----:B--2---:R-:W-:Y:S02]  /*0ac0*/  HFMA2.MMA.BF16_V2 R21, R17, 1, 1, R21 ;  /* 0x3f803f8011157835 */ /* 0x004fe40000200015 */
[----:B------:R-:W1:Y:S01]  /*0ad0*/  LDS.64 R16, [R6] ;  /* 0x0000000006107984 */ /* 0x000e620000000a00 */
[----:B0-----:R-:W-:-:S06]  /*0ae0*/  IMAD.WIDE R14, R25, 0x10, R14 ;  /* 0x00000010190e7825 */ /* 0x001fcc00078e020e */
[----:B------:R-:W2:Y:S01]  /*0af0*/  LD.E.128 R12, desc[UR36][R14.64] ;  /* 0x000000240e0c7980 */ /* 0x000ea2000c101d00 */
[----:B------:R-:W-:Y:S01]  /*0b00*/  HFMA2.MMA.BF16_V2 R36, R36, 1, 1, R23 ;  /* 0x3f803f8024247835 */ /* 0x000fe20000200017 */
[----:B-1----:R-:W-:-:S04]  /*0b10*/  IMAD.WIDE R16, R25, 0x10, R16 ;  /* 0x0000001019107825 */ /* 0x002fc800078e0210 */
[----:B------:R-:W-:Y:S02]  /*0b20*/  HADD2.BF16_V2 R23, R19, R22 ;  /* 0x0000001613177230 */ /* 0x000fe40000200000 */
[----:B------:R-:W-:Y:S02]  /*0b30*/  HADD2.BF16_V2 R22, R18, R20 ;  /* 0x0000001412167230 */ /* 0x000fe40000200000 */
[----:B------:R-:W3:Y:S01]  /*0b40*/  LD.E.128 R16, desc[UR36][R16.64] ;  /* 0x0000002410107980 */ /* 0x000ee2000c101d00 */
[----:B--2---:R-:W-:Y:S01]  /*0b50*/  HFMA2.MMA.BF16_V2 R37, R36, 1, 1, R15 ;  /* 0x3f803f8024257835 */ /* 0x004fe2000020000f */
[----:B------:R-:W-:Y:S01]  /*0b60*/  HADD2.BF16_V2 R36, R23, R14 ;  /* 0x0000000e17247230 */ /* 0x000fe20000200000 */
[----:B------:R-:W-:Y:S02]  /*0b70*/  HFMA2.MMA.BF16_V2 R23, R21, 1, 1, R13 ;  /* 0x3f803f8015177835 */ /* 0x000fe4000020000d */
[----:B------:R-:W0:Y:S01]  /*0b80*/  LDS.64 R20, [R7] ;  /* 0x0000000007147984 */ /* 0x000e220000000a00 */
[----:B------:R-:W-:-:S03]  /*0b90*/  HADD2.BF16_V2 R22, R22, R12 ;  /* 0x0000000c16167230 */ /* 0x000fc60000200000 */
[----:B---3--:R-:W-:Y:S01]  /*0ba0*/  HFMA2.MMA.BF16_V2 R37, R37, 1, 1, R19 ;  /* 0x3f803f8025257835 */ /* 0x008fe20000200013 */
[----:B------:R-:W-:Y:S02]  /*0bb0*/  HADD2.BF16_V2 R36, R36, R18 ;  /* 0x0000001224247230 */ /* 0x000fe40000200000 */
[----:B------:R-:W1:Y:S01]  /*0bc0*/  LDS.64 R18, [R8] ;  /* 0x0000000008127984 */ /* 0x000e620000000a00 */
[----:B0-----:R-:W-:Y:S01]  /*0bd0*/  IMAD.WIDE R14, R25, 0x10, R20 ;  /* 0x00000010190e7825 */ /* 0x001fe200078e0214 */
[----:B------:R-:W-:-:S03]  /*0be0*/  HFMA2.MMA.BF16_V2 R23, R23, 1, 1, R17 ;  /* 0x3f803f8017177835 */ /* 0x000fc60000200011 */
[----:B------:R-:W-:Y:S01]  /*0bf0*/  HADD2.BF16_V2 R22, R22, R16 ;  /* 0x0000001016167230 */ /* 0x000fe20000200000 */
[----:B------:R-:W0:Y:S04]  /*0c00*/  LDS.64 R20, [R9] ;  /* 0x0000000009147984 */ /* 0x000e280000000a00 */
[----:B------:R-:W2:Y:S01]  /*0c10*/  LD.E.128 R12, desc[UR36][R14.64] ;  /* 0x000000240e0c7980 */ /* 0x000ea2000c101d00 */
[----:B-1----:R-:W-:-:S06]  /*0c20*/  IMAD.WIDE R18, R25, 0x10, R18 ;  /* 0x0000001019127825 */ /* 0x002fcc00078e0212 */
[----:B------:R-:W3:Y:S01]  /*0c30*/  LD.E.128 R16, desc[UR36][R18.64] ;  /* 0x0000002412107980 */ /* 0x000ee2000c101d00 */
[----:B--2---:R-:W-:Y:S01]  /*0c40*/  HFMA2.MMA.BF16_V2 R37, R37, 1, 1, R15 ;  /* 0x3f803f8025257835 */ /* 0x004fe2000020000f */
[----:B------:R-:W-:Y:S02]  /*0c50*/  HADD2.BF16_V2 R36, R36, R14 ;  /* 0x0000000e24247230 */ /* 0x000fe40000200000 */
[----:B0-----:R-:W-:Y:S02]  /*0c60*/  IMAD.WIDE R14, R25, 0x10, R20 ;  /* 0x00000010190e7825 */ /* 0x001fe400078e0214 */
[----:B------:R-:W0:Y:S01]  /*0c70*/  LDS.64 R20, [R10] ;  /* 0x000000000a147984 */ /* 0x000e220000000a00 */
[----:B------:R-:W-:Y:S01]  /*0c80*/  HFMA2.MMA.BF16_V2 R23, R23, 1, 1, R13 ;  /* 0x3f803f8017177835 */ /* 0x000fe2000020000d */
[----:B------:R-:W-:Y:S02]  /*0c90*/  HADD2.BF16_V2 R22, R22, R12 ;  /* 0x0000000c16167230 */ /* 0x000fe40000200000 */
[----:B------:R-:W2:Y:S01]  /*0ca0*/  LD.E.128 R12, desc[UR36][R14.64] ;  /* 0x000000240e0c7980 */ /* 0x000ea2000c101d00 */
[----:B---3--:R-:W-:Y:S01]  /*0cb0*/  HFMA2.MMA.BF16_V2 R37, R37, 1, 1, R19 ;  /* 0x3f803f8025257835 */ /* 0x008fe20000200013 */
[----:B------:R-:W-:-:S02]  /*0cc0*/  HADD2.BF16_V2 R36, R36, R18 ;  /* 0x0000001224247230 */ /* 0x000fc40000200000 */
[----:B------:R-:W-:Y:S01]  /*0cd0*/  HADD2.BF16_V2 R22, R22, R16 ;  /* 0x0000001016167230 */ /* 0x000fe20000200000 */
[----:B------:R-:W-:Y:S01]  /*0ce0*/  HFMA2.MMA.BF16_V2 R23, R23, 1, 1, R17 ;  /* 0x3f803f8017177835 */ /* 0x000fe20000200011 */
[----:B0-----:R-:W-:Y:S02]  /*0cf0*/  IMAD.WIDE R18, R25, 0x10, R20 ;  /* 0x0000001019127825 */ /* 0x001fe400078e0214 */
[----:B------:R-:W0:Y:S04]  /*0d00*/  LDS.64 R20, [R11] ;  /* 0x000000000b147984 */ /* 0x000e280000000a00 */
[----:B------:R-:W3:Y:S01]  /*0d10*/  LD.E.128 R16, desc[UR36][R18.64] ;  /* 0x0000002412107980 */ /* 0x000ee2000c101d00 */
[----:B--2---:R-:W-:Y:S01]  /*0d20*/  HFMA2.MMA.BF16_V2 R37, R37, 1, 1, R15 ;  /* 0x3f803f8025257835 */ /* 0x004fe2000020000f */
[----:B------:R-:W-:-:S02]  /*0d30*/  HADD2.BF16_V2 R36, R36, R14 ;  /* 0x0000000e24247230 */ /* 0x000fc40000200000 */
[C---:B0-----:R-:W-:Y:S02]  /*0d40*/  IMAD.WIDE R14, R25.reuse, 0x10, R20 ;  /* 0x00000010190e7825 */ /* 0x041fe400078e0214 */
[----:B------:R-:W0:Y:S01]  /*0d50*/  LDS.64 R20, [R24] ;  /* 0x0000000018147984 */ /* 0x000e220000000a00 */
[----:B------:R-:W-:Y:S01]  /*0d60*/  HFMA2.MMA.BF16_V2 R23, R23, 1, 1, R13 ;  /* 0x3f803f8017177835 */ /* 0x000fe2000020000d */
[----:B------:R-:W-:Y:S02]  /*0d70*/  HADD2.BF16_V2 R22, R22, R12 ;  /* 0x0000000c16167230 */ /* 0x000fe40000200000 */
[----:B------:R-:W2:Y:S01]  /*0d80*/  LD.E.128 R12, desc[UR36][R14.64] ;  /* 0x000000240e0c7980 */ /* 0x000ea2000c101d00 */
[----:B---3--:R-:W-:Y:S01]  /*0d90*/  HFMA2.MMA.BF16_V2 R37, R37, 1, 1, R19 ;  /* 0x3f803f8025257835 */ /* 0x008fe20000200013 */
[----:B------:R-:W-:Y:S02]  /*0da0*/  HADD2.BF16_V2 R36, R36, R18 ;  /* 0x0000001224247230 */ /* 0x000fe40000200000 */
[----:B0-----:R-:W-:Y:S01]  /*0db0*/  IMAD.WIDE R18, R25, 0x10, R20 ;  /* 0x0000001019127825 */ /* 0x001fe200078e0214 */
[----:B------:R-:W-:-:S03]  /*0dc0*/  HFMA2.MMA.BF16_V2 R23, R23, 1, 1, R17 ;  /* 0x3f803f8017177835 */ /* 0x000fc60000200011 */
[----:B------:R-:W-:Y:S01]  /*0dd0*/  HADD2.BF16_V2 R22, R22, R16 ;  /* 0x0000001016167230 */ /* 0x000fe20000200000 */
[----:B------:R-:W0:Y:S04]  /*0de0*/  LDS.64 R20, [R30] ;  /* 0x000000001e147984 */ /* 0x000e280000000a00 */
[----:B------:R-:W3:Y:S01]  /*0df0*/  LD.E.128 R16, desc[UR36][R18.64] ;  /* 0x0000002412107980 */ /* 0x000ee2000c101d00 */
[----:B--2---:R-:W-:Y:S01]  /*0e00*/  HFMA2.MMA.BF16_V2 R37, R37, 1, 1, R15 ;  /* 0x3f803f8025257835 */ /* 0x004fe2000020000f */
[----:B------:R-:W-:Y:S02]  /*0e10*/  HADD2.BF16_V2 R36, R36, R14 ;  /* 0x0000000e24247230 */ /* 0x000fe40000200000 */
[----:B0-----:R-:W-:Y:S02]  /*0e20*/  IMAD.WIDE R14, R25, 0x10, R20 ;  /* 0x00000010190e7825 */ /* 0x001fe400078e0214 */
[----:B------:R-:W0:Y:S01]  /*0e30*/  LDS.64 R20, [R29] ;  /* 0x000000001d147984 */ /* 0x000e220000000a00 */
[----:B------:R-:W-:Y:S01]  /*0e40*/  HFMA2.MMA.BF16_V2 R23, R23, 1, 1, R13 ;  /* 0x3f803f8017177835 */ /* 0x000fe2000020000d */
[----:B------:R-:W-:-:S02]  /*0e50*/  HADD2.BF16_V2 R22, R22, R12 ;  /* 0x0000000c16167230 */ /* 0x000fc40000200000 */
        /* <DEDUP_REMOVED lines=22> */
[----:B0-----:R-:W-:Y:S01]  /*0fc0*/  IMAD.WIDE R20, R25, 0x10, R20 ;  /* 0x0000001019147825 */ /* 0x001fe200078e0214 */
[----:B--2---:R-:W-:-:S03]  /*0fd0*/  HFMA2.MMA.BF16_V2 R15, R37, 1, 1, R15 ;  /* 0x3f803f80250f7835 */ /* 0x004fc6000020000f */
[----:B------:R-:W-:Y:S01]  /*0fe0*/  HADD2.BF16_V2 R37, R36, R14 ;  /* 0x0000000e24257230 */ /* 0x000fe20000200000 */
[----:B------:R-:W-:Y:S01]  /*0ff0*/  HFMA2.MMA.BF16_V2 R23, R23, 1, 1, R13 ;  /* 0x3f803f8017177835 */ /* 0x000fe2000020000d */
[----:B------:R-:W-:-:S03]  /*1000*/  HADD2.BF16_V2 R36, R22, R12 ;  /* 0x0000000c16247230 */ /* 0x000fc60000200000 */
[----:B---3--:R-:W-:Y:S02]  /*1010*/  HFMA2.MMA.BF16_V2 R19, R15, 1, 1, R19 ;  /* 0x3f803f800f137835 */ /* 0x008fe40000200013 */
[----:B------:R-:W2:Y:S02]  /*1020*/  LD.E.128 R12, desc[UR36][R20.64] ;  /* 0x00000024140c7980 */ /* 0x000ea4000c101d00 */
[----:B------:R-:W-:Y:S02]  /*1030*/  HFMA2.MMA.BF16_V2 R17, R23, 1, 1, R17 ;  /* 0x3f803f8017117835 */ /* 0x000fe40000200011 */
[----:B------:R-:W0:Y:S01]  /*1040*/  LDS.64 R22, [R3] ;  /* 0x0000000003167984 */ /* 0x000e220000000a00 */
[----:B------:R-:W-:Y:S02]  /*1050*/  HADD2.BF16_V2 R37, R37, R18 ;  /* 0x0000001225257230 */ /* 0x000fe40000200000 */
[----:B------:R-:W-:Y:S01]  /*1060*/  HADD2.BF16_V2 R36, R36, R16 ;  /* 0x0000001024247230 */ /* 0x000fe20000200000 */
[----:B------:R-:W-:-:S02]  /*1070*/  ULDC UR4, c[0x0][0xc] ;  /* 0x0000030000047ab9 */ /* 0x000fc40000000800 */
[----:B------:R-:W-:-:S05]  /*1080*/  IMAD R33, R0, UR4, R33 ;  /* 0x0000000400217c24 */ /* 0x000fca000f8e0221 */
[----:B------:R-:W-:Y:S01]  /*1090*/  ISETP.GE.AND P1, PT, R33, UR5, PT ;  /* 0x0000000521007c0c */ /* 0x000fe2000bf26270 */
[----:B0-----:R-:W-:Y:S01]  /*10a0*/  IMAD.WIDE R22, R25, 0x10, R22 ;  /* 0x0000001019167825 */ /* 0x001fe200078e0216 */
[----:B--2---:R-:W-:Y:S02]  /*10b0*/  HFMA2.MMA.BF16_V2 R15, R19, 1, 1, R15 ;  /* 0x3f803f80130f7835 */ /* 0x004fe4000020000f */
[----:B------:R-:W-:Y:S01]  /*10c0*/  HFMA2.MMA.BF16_V2 R13, R17, 1, 1, R13 ;  /* 0x3f803f80110d7835 */ /* 0x000fe2000020000d */
[----:B------:R-:W-:Y:S02]  /*10d0*/  HADD2.BF16_V2 R14, R37, R14 ;  /* 0x0000000e250e7230 */ /* 0x000fe40000200000 */
[----:B------:R-:W-:-:S05]  /*10e0*/  HADD2.BF16_V2 R12, R36, R12 ;  /* 0x0000000c240c7230 */ /* 0x000fca0000200000 */
[----:B------:R0:W-:Y:S01]  /*10f0*/  ST.E.128 desc[UR36][R22.64], R12 ;  /* 0x0000000c16007985 */ /* 0x0001e2000c101d24 */
[----:B------:R-:W-:Y:S05]  /*1100*/  @!P1 BRA `(.L_x_461) ;  /* 0xfffffff800309947 */ /* 0x000fea000383ffff */
.L_x_460:
[----:B------:R-:W-:Y:S05]  /*1110*/  BSYNC B0 ;  /* 0x0000000000007941 */ /* 0x000fea0003800000 */
.L_x_459:
[----:B------:R-:W1:Y:S02]  /*1120*/  S2R R0, SR_TID.X ;  /* 0x0000000000007919 */ /* 0x000e640000002100 */
[----:B-1----:R-:W-:-:S13]  /*1130*/  ISETP.NE.OR P0, PT, R0, RZ, !P0 ;  /* 0x000000ff0000720c */ /* 0x002fda0004705670 */
[----:B------:R-:W-:Y:S05]  /*1140*/  @P0 EXIT ;  /* 0x000000000000094d */ /* 0x000fea0003800000 */
[----:B------:R-:W-:Y:S01]  /*1150*/  ST.E desc[UR36][R34.64+-0x80], R2 ;  /* 0xffff800222007985 */ /* 0x000fe2000c101924 */
[----:B------:R-:W-:Y:S05]  /*1160*/  EXIT ;  /* 0x000000000000794d */ /* 0x000fea0003800000 */
.L_x_462:
        /* <DEDUP_REMOVED lines=9> */
.L_x_970:


//--------------------- .text._Z38userbuffers_fp16_sum_inplace_gpu_rr_rsILi8EEviiiiiiiPPvim --------------------------
	.section	.text._Z38userbuffers_fp16_sum_inplace_gpu_rr_rsILi8EEviiiiiiiPPvim,"ax",@progbits
	.align	128
        .global         _Z38userbuffers_fp16_sum_inplace_gpu_rr_rsILi8EEviiiiiiiPPvim
        .type           _Z38userbuffers_fp16_sum_inplace_gpu_rr_rsILi8EEviiiiiiiPPvim,@function
        .size           _Z38userbuffers_fp16_sum_inplace_gpu_rr_rsILi8EEviiiiiiiPPvim,(.L_x_971 - _Z38userbuffers_fp16_sum_inplace_gpu_rr_rsILi8EEviiiiiiiPPvim)
        .other          _Z38userbuffers_fp16_sum_inplace_gpu_rr_rsILi8EEviiiiiiiPPvim,@"STO_CUDA_ENTRY STV_DEFAULT"
_Z38userbuffers_fp16_sum_inplace_gpu_rr_rsILi8EEviiiiiiiPPvim:
.text._Z38userbuffers_fp16_sum_inplace_gpu_rr_rsILi8EEviiiiiiiPPvim:
        /* <DEDUP_REMOVED lines=44> */
.L_x_464:
        /* <DEDUP_REMOVED lines=33> */
.L_x_463:
        /* <DEDUP_REMOVED lines=15> */
.L_x_466:
[----:B------:R-:W-:Y:S05]  /*05c0*/  BSYNC B0 ;  /* 0x0000000000007941 */ /* 0x000fea0003800000 */
.L_x_465:
        /* <DEDUP_REMOVED lines=10> */
[----:B------:R-:W0:Y:S01]  /*0670*/  LDC R3, c[0x0][0x21c] ;  /* 0x00008700ff037b82 */ /* 0x000e220000000800 */
[----:B------:R-:W1:Y:S01]  /*0680*/  S2R R5, SR_CgaCtaId ;  /* 0x0000000000057919 */ /* 0x000e620000008800 */
[----:B------:R-:W-:Y:S01]  /*0690*/  MOV R18, 0x400 ;  /* 0x0000040000127802 */ /* 0x000fe20000000f00 */
[----:B0-----:R-:W-:-:S05]  /*06a0*/  IMAD.IADD R17, R17, 0x1, R3 ;  /* 0x0000000111117824 */ /* 0x001fca00078e0203 */
[----:B------:R-:W-:-:S04]  /*06b0*/  SHF.L.U32 R17, R17, 0x3, RZ ;  /* 0x0000000311117819 */ /* 0x000fc800000006ff */
[C---:B------:R-:W-:Y:S01]  /*06c0*/  IADD3 R7, R17.reuse, 0x18, RZ ;  /* 0x0000001811077810 */ /* 0x040fe20007ffe0ff */
[C---:B------:R-:W-:Y:S01]  /*06d0*/  VIADD R6, R17.reuse, 0x10 ;  /* 0x0000001011067836 */ /* 0x040fe20000000000 */
[C---:B------:R-:W-:Y:S01]  /*06e0*/  IADD3 R10, R17.reuse, 0x30, RZ ;  /* 0x00000030110a7810 */ /* 0x040fe20007ffe0ff */
[C---:B------:R-:W-:Y:S01]  /*06f0*/  VIADD R9, R17.reuse, 0x28 ;  /* 0x0000002811097836 */ /* 0x040fe20000000000 */
[C---:B------:R-:W-:Y:S02]  /*0700*/  IADD3 R4, R17.reuse, 0x8, RZ ;  /* 0x0000000811047810 */ /* 0x040fe40007ffe0ff */
[C---:B------:R-:W-:Y:S02]  /*0710*/  IADD3 R8, R17.reuse, 0x20, RZ ;  /* 0x0000002011087810 */ /* 0x040fe40007ffe0ff */
[----:B------:R-:W-:Y:S02]  /*0720*/  IADD3 R11, R17, -0x8, RZ ;  /* 0xfffffff8110b7810 */ /* 0x000fe40007ffe0ff */
[----:B-1----:R-:W-:-:S02]  /*0730*/  LEA R18, R5, R18, 0x18 ;  /* 0x0000001205127211 */ /* 0x002fc400078ec0ff */
[----:B------:R-:W-:Y:S02]  /*0740*/  LOP3.LUT R17, R17, 0x38, RZ, 0xc0, !PT ;  /* 0x0000003811117812 */ /* 0x000fe400078ec0ff */
[----:B------:R-:W-:Y:S01]  /*0750*/  LOP3.LUT R7, R7, 0x38, RZ, 0xc0, !PT ;  /* 0x0000003807077812 */ /* 0x000fe200078ec0ff */
[----:B------:R-:W-:Y:S01]  /*0760*/  IMAD R3, R3, 0x8, R18 ;  /* 0x0000000803037824 */ /* 0x000fe200078e0212 */
[----:B------:R-:W-:Y:S01]  /*0770*/  LOP3.LUT R19, R10, 0x38, RZ, 0xc0, !PT ;  /* 0x000000380a137812 */ /* 0x000fe200078ec0ff */
[----:B------:R-:W-:Y:S01]  /*0780*/  IMAD.IADD R16, R18, 0x1, R17 ;  /* 0x0000000112107824 */ /* 0x000fe200078e0211 */
[----:B------:R-:W-:Y:S01]  /*0790*/  LOP3.LUT R5, R4, 0x38, RZ, 0xc0, !PT ;  /* 0x0000003804057812 */ /* 0x000fe200078ec0ff */
[----:B------:R-:W-:Y:S01]  /*07a0*/  IMAD.IADD R22, R18, 0x1, R7 ;  /* 0x0000000112167824 */ /* 0x000fe200078e0207 */
[----:B------:R-:W-:Y:S01]  /*07b0*/  LOP3.LUT R23, R6, 0x38, RZ, 0xc0, !PT ;  /* 0x0000003806177812 */ /* 0x000fe200078ec0ff */
[----:B------:R-:W-:Y:S01]  /*07c0*/  IMAD.IADD R19, R18, 0x1, R19 ;  /* 0x0000000112137824 */ /* 0x000fe200078e0213 */
[----:B------:R-:W-:-:S02]  /*07d0*/  LOP3.LUT R21, R8, 0x38, RZ, 0xc0, !PT ;  /* 0x0000003808157812 */ /* 0x000fc400078ec0ff */
[----:B------:R-:W-:Y:S02]  /*07e0*/  LOP3.LUT R9, R9, 0x38, RZ, 0xc0, !PT ;  /* 0x0000003809097812 */ /* 0x000fe400078ec0ff */
[----:B------:R-:W-:Y:S02]  /*07f0*/  LOP3.LUT R11, R11, 0x38, RZ, 0xc0, !PT ;  /* 0x000000380b0b7812 */ /* 0x000fe400078ec0ff */
[C---:B------:R-:W-:Y:S02]  /*0800*/  IADD3 R24, R18.reuse, R5, RZ ;  /* 0x0000000512187210 */ /* 0x040fe40007ffe0ff */
[C---:B------:R-:W-:Y:S02]  /*0810*/  IADD3 R23, R18.reuse, R23, RZ ;  /* 0x0000001712177210 */ /* 0x040fe40007ffe0ff */
[C---:B------:R-:W-:Y:S02]  /*0820*/  IADD3 R21, R18.reuse, R21, RZ ;  /* 0x0000001512157210 */ /* 0x040fe40007ffe0ff */
[----:B------:R-:W-:-:S02]  /*0830*/  IADD3 R20, R18, R9, RZ ;  /* 0x0000000912147210 */ /* 0x000fc40007ffe0ff */
[----:B------:R-:W-:-:S07]  /*0840*/  IADD3 R18, R18, R11, RZ ;  /* 0x0000000b12127210 */ /* 0x000fce0007ffe0ff */
.L_x_469:
[----:B0-----:R-:W0:Y:S01]  /*0850*/  LDS.64 R4, [R16] ;  /* 0x0000000010047984 */ /* 0x001e220000000a00 */
[----:B------:R-:W-:-:S03]  /*0860*/  IADD3 R17, R25, UR6, RZ ;  /* 0x0000000619117c10 */ /* 0x000fc6000fffe0ff */
[----:B------:R-:W1:Y:S04]  /*0870*/  LDS.64 R10, [R24] ;  /* 0x00000000180a7984 */ /* 0x000e680000000a00 */
[----:B------:R-:W2:Y:S04]  /*0880*/  LDS.64 R12, [R23] ;  /* 0x00000000170c7984 */ /* 0x000ea80000000a00 */
[----:B------:R-:W3:Y:S01]  /*0890*/  LDS.64 R28, [R22] ;  /* 0x00000000161c7984 */ /* 0x000ee20000000a00 */
[----:B0-----:R-:W-:-:S04]  /*08a0*/  IMAD.WIDE R4, R17, 0x10, R4 ;  /* 0x0000001011047825 */ /* 0x001fc800078e0204 */
[C---:B-1----:R-:W-:Y:S02]  /*08b0*/  IMAD.WIDE R10, R17.reuse, 0x10, R10 ;  /* 0x00000010110a7825 */ /* 0x042fe400078e020a */
[----:B------:R-:W4:Y:S04]  /*08c0*/  LD.E.128 R4, desc[UR36][R4.64] ;  /* 0x0000002404047980 */ /* 0x000f28000c101d00 */
[----:B------:R-:W4:Y:S01]  /*08d0*/  LD.E.128 R8, desc[UR36][R10.64] ;  /* 0x000000240a087980 */ /* 0x000f22000c101d00 */
[----:B--2---:R-:W-:-:S06]  /*08e0*/  IMAD.WIDE R12, R17, 0x10, R12 ;  /* 0x00000010110c7825 */ /* 0x004fcc00078e020c */
[----:B------:R-:W2:Y:S01]  /*08f0*/  LD.E.128 R12, desc[UR36][R12.64] ;  /* 0x000000240c0c7980 */ /* 0x000ea2000c101d00 */
[----:B---3--:R-:W-:Y:S01]  /*0900*/  IMAD.WIDE R28, R17, 0x10, R28 ;  /* 0x00000010111c7825 */ /* 0x008fe200078e021c */
[----:B----4-:R-:W-:-:S03]  /*0910*/  HFMA2.MMA.BF16_V2 R7, R7, 1, 1, R11 ;  /* 0x3f803f8007077835 */ /* 0x010fc6000020000b */
[----:B------:R-:W-:Y:S01]  /*0920*/  HADD2.BF16_V2 R10, R6, R10 ;  /* 0x0000000a060a7230 */ /* 0x000fe20000200000 */
[----:B------:R-:W-:Y:S01]  /*0930*/  HFMA2.MMA.BF16_V2 R9, R5, 1, 1, R9 ;  /* 0x3f803f8005097835 */ /* 0x000fe20000200009 */
[----:B------:R-:W-:-:S03]  /*0940*/  HADD2.BF16_V2 R8, R4, R8 ;  /* 0x0000000804087230 */ /* 0x000fc60000200000 */
[----:B--2---:R-:W-:Y:S02]  /*0950*/  HFMA2.MMA.BF16_V2 R15, R7, 1, 1, R15 ;  /* 0x3f803f80070f7835 */ /* 0x004fe4000020000f */
[----:B------:R0:W2:Y:S01]  /*0960*/  LD.E.128 R4, desc[UR36][R28.64] ;  /* 0x000000241c047980 */ /* 0x0000a2000c101d00 */
[----:B------:R-:W-:-:S03]  /*0970*/  HADD2.BF16_V2 R14, R10, R14 ;  /* 0x0000000e0a0e7230 */ /* 0x000fc60000200000 */
[----:B------:R-:W1:Y:S01]  /*0980*/  LDS.64 R10, [R21] ;  /* 0x00000000150a7984 */ /* 0x000e620000000a00 */
[----:B------:R-:W-:Y:S01]  /*0990*/  HFMA2.MMA.BF16_V2 R13, R9, 1, 1, R13 ;  /* 0x3f803f80090d7835 */ /* 0x000fe2000020000d */
[----:B------:R-:W-:Y:S02]  /*09a0*/  HADD2.BF16_V2 R12, R8, R12 ;  /* 0x0000000c080c7230 */ /* 0x000fe40000200000 */
[----:B0-----:R-:W-:Y:S01]  /*09b0*/  LDS.64 R28, [R19] ;  /* 0x00000000131c7984 */ /* 0x001fe20000000a00 */
[----:B-1----:R-:W-:-:S06]  /*09c0*/  IMAD.WIDE R10, R17, 0x10, R10 ;  /* 0x00000010110a7825 */ /* 0x002fcc00078e020a */
[----:B------:R-:W3:Y:S01]  /*09d0*/  LD.E.128 R8, desc[UR36][R10.64] ;  /* 0x000000240a087980 */ /* 0x000ee2000c101d00 */
[----:B--2---:R-:W-:Y:S01]  /*09e0*/  HFMA2.MMA.BF16_V2 R15, R15, 1, 1, R7 ;  /* 0x3f803f800f0f7835 */ /* 0x004fe20000200007 */
[----:B------:R-:W-:Y:S02]  /*09f0*/  HADD2.BF16_V2 R14, R14, R6 ;  /* 0x000000060e0e7230 */ /* 0x000fe40000200000 */
[----:B------:R-:W0:Y:S01]  /*0a00*/  LDS.64 R6, [R20] ;  /* 0x0000000014067984 */ /* 0x000e220000000a00 */
[----:B------:R-:W-:Y:S01]  /*0a10*/  HFMA2.MMA.BF16_V2 R13, R13, 1, 1, R5 ;  /* 0x3f803f800d0d7835 */ /* 0x000fe20000200005 */
[----:B------:R-:W-:Y:S02]  /*0a20*/  HADD2.BF16_V2 R12, R12, R4 ;  /* 0x000000040c0c7230 */ /* 0x000fe40000200000 */
[----:B0-----:R-:W-:-:S06]  /*0a30*/  IMAD.WIDE R6, R17, 0x10, R6 ;  /* 0x0000001011067825 */ /* 0x001fcc00078e0206 */
[----:B------:R-:W2:Y:S01]  /*0a40*/  LD.E.128 R4, desc[UR36][R6.64] ;  /* 0x0000002406047980 */ /* 0x000ea2000c101d00 */
[----:B---3--:R-:W-:Y:S01]  /*0a50*/  HFMA2.MMA.BF16_V2 R15, R15, 1, 1, R11 ;  /* 0x3f803f800f0f7835 */ /* 0x008fe2000020000b */
[----:B------:R-:W-:Y:S02]  /*0a60*/  HADD2.BF16_V2 R14, R14, R10 ;  /* 0x0000000a0e0e7230 */ /* 0x000fe40000200000 */
[C---:B------:R-:W-:Y:S02]  /*0a70*/  IMAD.WIDE R10, R17.reuse, 0x10, R28 ;  /* 0x00000010110a7825 */ /* 0x040fe400078e021c */
[----:B------:R-:W0:Y:S01]  /*0a80*/  LDS.64 R28, [R18] ;  /* 0x00000000121c7984 */ /* 0x000e220000000a00 */
[----:B------:R-:W-:Y:S01]  /*0a90*/  HFMA2.MMA.BF16_V2 R13, R13, 1, 1, R9 ;  /* 0x3f803f800d0d7835 */ /* 0x000fe20000200009 */
[----:B------:R-:W-:Y:S02]  /*0aa0*/  HADD2.BF16_V2 R12, R12, R8 ;  /* 0x000000080c0c7230 */ /* 0x000fe40000200000 */
[----:B------:R-:W3:Y:S01]  /*0ab0*/  LD.E.128 R8, desc[UR36][R10.64] ;  /* 0x000000240a087980 */ /* 0x000ee2000c101d00 */
[----:B0-----:R-:W-:Y:S01]  /*0ac0*/  IMAD.WIDE R28, R17, 0x10, R28 ;  /* 0x00000010111c7825 */ /* 0x001fe200078e021c */
[----:B--2---:R-:W-:-:S03]  /*0ad0*/  HFMA2.MMA.BF16_V2 R15, R15, 1, 1, R7 ;  /* 0x3f803f800f0f7835 */ /* 0x004fc60000200007 */
[----:B------:R-:W-:Y:S01]  /*0ae0*/  HADD2.BF16_V2 R14, R14, R6 ;  /* 0x000000060e0e7230 */ /* 0x000fe20000200000 */
[----:B------:R-:W-:Y:S01]  /*0af0*/  HFMA2.MMA.BF16_V2 R13, R13, 1, 1, R5 ;  /* 0x3f803f800d0d7835 */ /* 0x000fe20000200005 */
[----:B------:R-:W-:Y:S02]  /*0b00*/  HADD2.BF16_V2 R12, R12, R4 ;  /* 0x000000040c0c7230 */ /* 0x000fe40000200000 */
[----:B------:R-:W2:Y:S01]  /*0b10*/  LD.E.128 R4, desc[UR36][R28.64] ;  /* 0x000000241c047980 */ /* 0x000ea2000c101d00 */
[----:B---3--:R-:W-:Y:S01]  /*0b20*/  HFMA2.MMA.BF16_V2 R15, R15, 1, 1, R11 ;  /* 0x3f803f800f0f7835 */ /* 0x008fe2000020000b */
[----:B------:R-:W-:Y:S02]  /*0b30*/  HADD2.BF16_V2 R14, R14, R10 ;  /* 0x0000000a0e0e7230 */ /* 0x000fe40000200000 */
[----:B------:R-:W0:Y:S01]  /*0b40*/  LDS.64 R10, [R3] ;  /* 0x00000000030a7984 */ /* 0x000e220000000a00 */
[----:B------:R-:W-:Y:S01]  /*0b50*/  HFMA2.MMA.BF16_V2 R13, R13, 1, 1, R9 ;  /* 0x3f803f800d0d7835 */ /* 0x000fe20000200009 */
        /* <DEDUP_REMOVED lines=11> */
.L_x_468:
[----:B------:R-:W-:Y:S05]  /*0c10*/  BSYNC B0 ;  /* 0x0000000000007941 */ /* 0x000fea0003800000 */
.L_x_467:
[----:B------:R-:W1:Y:S02]  /*0c20*/  S2R R0, SR_TID.X ;  /* 0x0000000000007919 */ /* 0x000e640000002100 */
[----:B-1----:R-:W-:-:S13]  /*0c30*/  ISETP.NE.OR P0, PT, R0, RZ, !P0 ;  /* 0x000000ff0000720c */ /* 0x002fda0004705670 */
[----:B------:R-:W-:Y:S05]  /*0c40*/  @P0 EXIT ;  /* 0x000000000000094d */ /* 0x000fea0003800000 */
[----:B------:R-:W-:Y:S01]  /*0c50*/  ST.E desc[UR36][R26.64+-0x80], R2 ;  /* 0xffff80021a007985 */ /* 0x000fe2000c101924 */
[----:B------:R-:W-:Y:S05]  /*0c60*/  EXIT ;  /* 0x000000000000794d */ /* 0x000fea0003800000 */
.L_x_470:
        /* <DEDUP_REMOVED lines=9> */
.L_x_971:


//--------------------- .text._Z38userbuffers_fp16_sum_inplace_gpu_rr_rsILi4EEviiiiiiiPPvim --------------------------
	.section	.text._Z38userbuffers_fp16_sum_inplace_gpu_rr_rsILi4EEviiiiiiiPPvim,"ax",@progbits
	.align	128
        .global         _Z38userbuffers_fp16_sum_inplace_gpu_rr_rsILi4EEviiiiiiiPPvim
        .type           _Z38userbuffers_fp16_sum_inplace_gpu_rr_rsILi4EEviiiiiiiPPvim,@function
        .size           _Z38userbuffers_fp16_sum_inplace_gpu_rr_rsILi4EEviiiiiiiPPvim,(.L_x_972 - _Z38userbuffers_fp16_sum_inplace_gpu_rr_rsILi4EEviiiiiiiPPvim)
        .other          _Z38userbuffers_fp16_sum_inplace_gpu_rr_rsILi4EEviiiiiiiPPvim,@"STO_CUDA_ENTRY STV_DEFAULT"
_Z38userbuffers_fp16_sum_inplace_gpu_rr_rsILi4EEviiiiiiiPPvim:
.text._Z38userbuffers_fp16_sum_inplace_gpu_rr_rsILi4EEviiiiiiiPPvim:
        /* <DEDUP_REMOVED lines=44> */
.L_x_472:
        /* <DEDUP_REMOVED lines=25> */
[----:B0-----:R-:W-:Y:S01]  /*0450*/  MOV R4, UR4 ;  /* 0x0000000400047c02 */ /* 0x001fe20008000f00 */
[----:B------:R3:W-:Y:S01]  /*0460*/  STL.64 [R1], R10 ;  /* 0x0000000a01007387 */ /* 0x0007e20000100a00 */
[----:B------:R-:W-:-:S03]  /*0470*/  IMAD.U32 R5, RZ, RZ, UR5 ;  /* 0x00000005ff057e24 */ /* 0x000fc6000f8e00ff */
[----:B-1----:R3:W-:Y:S04]  /*0480*/  STL.64 [R1+0x10], R14 ;  /* 0x0000100e01007387 */ /* 0x0027e80000100a00 */
[----:B----4-:R3:W-:Y:S04]  /*0490*/  STL.64 [R1+0x8], R12 ;  /* 0x0000080c01007387 */ /* 0x0107e80000100a00 */
[----:B--2---:R3:W-:Y:S02]  /*04a0*/  STL.64 [R1+0x20], R2 ;  /* 0x0000200201007387 */ /* 0x0047e40000100a00 */
[----:B------:R-:W-:-:S07]  /*04b0*/  LEPC R20, `(.L_x_471) ;  /* 0x000000001014794e */ /* 0x000fce0000000000 */
[----:B---3--:R-:W-:Y:S05]  /*04c0*/  CALL.ABS.NOINC R8 ;  /* 0x0000000008007343 */ /* 0x008fea0003c00000 */
.L_x_471:
        /* <DEDUP_REMOVED lines=15> */
.L_x_474:
[----:B------:R-:W-:Y:S05]  /*05c0*/  BSYNC B0 ;  /* 0x0000000000007941 */ /* 0x000fea0003800000 */
.L_x_473:
[----:B------:R-:W0:Y:S01]  /*05d0*/  S2UR UR7, SR_CTAID.X ;  /* 0x00000000000779c3 */ /* 0x000e220000002500 */
[----:B------:R-:W-:Y:S01]  /*05e0*/  ULDC UR5, c[0x0][0x228] ;  /* 0x00008a0000057ab9 */ /* 0x000fe20000000800 */
[----:B------:R-:W-:Y:S01]  /*05f0*/  ULDC UR6, c[0x0][0x224] ;  /* 0x0000890000067ab9 */ /* 0x000fe20000000800 */
[----:B------:R-:W-:Y:S05]  /*0600*/  BSSY B0, `(.L_x_475) ;  /* 0x000003a000007945 */ /* 0x000fea0003800000 */
[----:B------:R-:W0:Y:S02]  /*0610*/  LDC R26, c[0x0][RZ] ;  /* 0x00000000ff1a7b82 */ /* 0x000e240000000800 */
[----:B0-----:R-:W-:-:S06]  /*0620*/  IMAD R29, R26, UR7, R17 ;  /* 0x000000071a1d7c24 */ /* 0x001fcc000f8e0211 */
[----:B------:R-:W-:Y:S01]  /*0630*/  BAR.SYNC.DEFER_BLOCKING 0x0 ;  /* 0x0000000000007b1d */ /* 0x000fe20000010000 */
[----:B------:R-:W-:-:S13]  /*0640*/  ISETP.GE.AND P1, PT, R29, UR5, PT ;  /* 0x000000051d007c0c */ /* 0x000fda000bf26270 */
[----:B------:R-:W-:Y:S05]  /*0650*/  @P1 BRA `(.L_x_476) ;  /* 0x0000000000d01947 */ /* 0x000fea0003800000 */
[----:B------:R-:W0:Y:S01]  /*0660*/  S2R R4, SR_CgaCtaId ;  /* 0x0000000000047919 */ /* 0x000e220000008800 */
[----:B------:R-:W1:Y:S01]  /*0670*/  LDC R27, c[0x0][0x21c] ;  /* 0x00008700ff1b7b82 */ /* 0x000e620000000800 */
[----:B------:R-:W-:Y:S01]  /*0680*/  LEA.HI R0, R17, UR7, RZ, 0x1b ;  /* 0x0000000711007c11 */ /* 0x000fe2000f8fd8ff */
[----:B------:R-:W-:Y:S01]  /*0690*/  ULDC UR4, c[0x0][0xc] ;  /* 0x0000030000047ab9 */ /* 0x000fe20000000800 */
[----:B------:R-:W-:Y:S01]  /*06a0*/  MOV R3, 0x400 ;  /* 0x0000040000037802 */ /* 0x000fe20000000f00 */
[----:B------:R-:W-:Y:S02]  /*06b0*/  IMAD R26, R26, UR4, RZ ;  /* 0x000000041a1a7c24 */ /* 0x000fe4000f8e02ff */
[----:B-1----:R-:W-:-:S04]  /*06c0*/  IMAD.IADD R0, R0, 0x1, R27 ;  /* 0x0000000100007824 */ /* 0x002fc800078e021b */
[----:B------:R-:W-:Y:S01]  /*06d0*/  IMAD.SHL.U32 R0, R0, 0x8, RZ ;  /* 0x0000000800007824 */ /* 0x000fe200078e00ff */
[----:B0-----:R-:W-:-:S03]  /*06e0*/  LEA R7, R4, R3, 0x18 ;  /* 0x0000000304077211 */ /* 0x001fc600078ec0ff */
[C---:B------:R-:W-:Y:S01]  /*06f0*/  VIADD R3, R0.reuse, 0x8 ;  /* 0x0000000800037836 */ /* 0x040fe20000000000 */
[C---:B------:R-:W-:Y:S01]  /*0700*/  IADD3 R5, R0.reuse, -0x8, RZ ;  /* 0xfffffff800057810 */ /* 0x040fe20007ffe0ff */
[C---:B------:R-:W-:Y:S01]  /*0710*/  VIADD R4, R0.reuse, 0x10 ;  /* 0x0000001000047836 */ /* 0x040fe20000000000 */
[----:B------:R-:W-:Y:S02]  /*0720*/  LOP3.LUT R24, R0, 0x18, RZ, 0xc0, !PT ;  /* 0x0000001800187812 */ /* 0x000fe400078ec0ff */
[----:B------:R-:W-:Y:S02]  /*0730*/  LOP3.LUT R3, R3, 0x18, RZ, 0xc0, !PT ;  /* 0x0000001803037812 */ /* 0x000fe400078ec0ff */
[----:B------:R-:W-:Y:S01]  /*0740*/  LOP3.LUT R0, R5, 0x18, RZ, 0xc0, !PT ;  /* 0x0000001805007812 */ /* 0x000fe200078ec0ff */
[C---:B------:R-:W-:Y:S01]  /*0750*/  IMAD.IADD R24, R7.reuse, 0x1, R24 ;  /* 0x0000000107187824 */ /* 0x040fe200078e0218 */
[----:B------:R-:W-:Y:S01]  /*0760*/  LOP3.LUT R4, R4, 0x18, RZ, 0xc0, !PT ;  /* 0x0000001804047812 */ /* 0x000fe200078ec0ff */
[----:B------:R-:W-:Y:S01]  /*0770*/  IMAD.IADD R16, R7, 0x1, R3 ;  /* 0x0000000107107824 */ /* 0x000fe200078e0203 */
[----:B------:R-:W-:Y:S01]  /*0780*/  LEA R27, R27, R7, 0x3 ;  /* 0x000000071b1b7211 */ /* 0x000fe200078e18ff */
[C---:B------:R-:W-:Y:S01]  /*0790*/  IMAD.IADD R0, R7.reuse, 0x1, R0 ;  /* 0x0000000107007824 */ /* 0x040fe200078e0200 */
[----:B------:R-:W-:-:S07]  /*07a0*/  IADD3 R3, R7, R4, RZ ;  /* 0x0000000407037210 */ /* 0x000fce0007ffe0ff */
.L_x_477:
[----:B0-----:R-:W0:Y:S01]  /*07b0*/  LDS.64 R4, [R24] ;  /* 0x0000000018047984 */ /* 0x001e220000000a00 */
[----:B------:R-:W-:-:S03]  /*07c0*/  VIADD R25, R29, UR6 ;  /* 0x000000061d197c36 */ /* 0x000fc60008000000 */
[----:B------:R-:W1:Y:S04]  /*07d0*/  LDS.64 R8, [R16] ;  /* 0x0000000010087984 */ /* 0x000e680000000a00 */
[----:B------:R-:W2:Y:S04]  /*07e0*/  LDS.64 R12, [R3] ;  /* 0x00000000030c7984 */ /* 0x000ea80000000a00 */
[----:B------:R-:W3:Y:S01]  /*07f0*/  LDS.64 R20, [R0] ;  /* 0x0000000000147984 */ /* 0x000ee20000000a00 */
[----:B0-----:R-:W-:-:S04]  /*0800*/  IMAD.WIDE R4, R25, 0x10, R4 ;  /* 0x0000001019047825 */ /* 0x001fc800078e0204 */
[C---:B-1----:R-:W-:Y:S02]  /*0810*/  IMAD.WIDE R8, R25.reuse, 0x10, R8 ;  /* 0x0000001019087825 */ /* 0x042fe400078e0208 */
[----:B------:R-:W4:Y:S04]  /*0820*/  LD.E.128 R4, desc[UR36][R4.64] ;  /* 0x0000002404047980 */ /* 0x000f28000c101d00 */
[----:B------:R-:W4:Y:S01]  /*0830*/  LD.E.128 R8, desc[UR36][R8.64] ;  /* 0x0000002408087980 */ /* 0x000f22000c101d00 */
[----:B--2---:R-:W-:-:S04]  /*0840*/  IMAD.WIDE R12, R25, 0x10, R12 ;  /* 0x00000010190c7825 */ /* 0x004fc800078e020c */
[----:B---3--:R-:W-:Y:S02]  /*0850*/  IMAD.WIDE R20, R25, 0x10, R20 ;  /* 0x0000001019147825 */ /* 0x008fe400078e0214 */
[----:B------:R-:W2:Y:S04]  /*0860*/  LD.E.128 R12, desc[UR36][R12.64] ;  /* 0x000000240c0c7980 */ /* 0x000ea8000c101d00 */
[----:B------:R-:W3:Y:S01]  /*0870*/  LD.E.128 R20, desc[UR36][R20.64] ;  /* 0x0000002414147980 */ /* 0x000ee2000c101d00 */
[----:B------:R-:W-:-:S04]  /*0880*/  IADD3 R29, R26, R29, RZ ;  /* 0x0000001d1a1d7210 */ /* 0x000fc80007ffe0ff */
[----:B------:R-:W-:Y:S01]  /*0890*/  ISETP.GE.AND P1, PT, R29, UR5, PT ;  /* 0x000000051d007c0c */ /* 0x000fe2000bf26270 */
[----:B----4-:R-:W-:Y:S01]  /*08a0*/  HADD2.BF16_V2 R6, R6, R10 ;  /* 0x0000000a06067230 */ /* 0x010fe20000200000 */
[----:B------:R-:W-:Y:S01]  /*08b0*/  HFMA2.MMA.BF16_V2 R9, R5, 1, 1, R9 ;  /* 0x3f803f8005097835 */ /* 0x000fe20000200009 */
[----:B------:R-:W-:Y:S01]  /*08c0*/  HADD2.BF16_V2 R10, R4, R8 ;  /* 0x00000008040a7230 */ /* 0x000fe20000200000 */
[----:B------:R-:W-:Y:S01]  /*08d0*/  HFMA2.MMA.BF16_V2 R7, R7, 1, 1, R11 ;  /* 0x3f803f8007077835 */ /* 0x000fe2000020000b */
[----:B------:R-:W0:Y:S05]  /*08e0*/  LDS.64 R4, [R27] ;  /* 0x000000001b047984 */ /* 0x000e2a0000000a00 */
[----:B--2---:R-:W-:-:S02]  /*08f0*/  HFMA2.MMA.BF16_V2 R9, R9, 1, 1, R13 ;  /* 0x3f803f8009097835 */ /* 0x004fc4000020000d */
[----:B------:R-:W-:Y:S01]  /*0900*/  HFMA2.MMA.BF16_V2 R7, R7, 1, 1, R15 ;  /* 0x3f803f8007077835 */ /* 0x000fe2000020000f */
[----:B------:R-:W-:Y:S02]  /*0910*/  HADD2.BF16_V2 R11, R6, R14 ;  /* 0x0000000e060b7230 */ /* 0x000fe40000200000 */
[----:B------:R-:W-:-:S03]  /*0920*/  HADD2.BF16_V2 R10, R10, R12 ;  /* 0x0000000c0a0a7230 */ /* 0x000fc60000200000 */
[----:B---3--:R-:W-:Y:S02]  /*0930*/  HFMA2.MMA.BF16_V2 R21, R9, 1, 1, R21 ;  /* 0x3f803f8009157835 */ /* 0x008fe40000200015 */
[----:B------:R-:W-:Y:S01]  /*0940*/  HFMA2.MMA.BF16_V2 R23, R7, 1, 1, R23 ;  /* 0x3f803f8007177835 */ /* 0x000fe20000200017 */
[----:B------:R-:W-:Y:S02]  /*0950*/  HADD2.BF16_V2 R22, R11, R22 ;  /* 0x000000160b167230 */ /* 0x000fe40000200000 */
[----:B------:R-:W-:Y:S02]  /*0960*/  HADD2.BF16_V2 R20, R10, R20 ;  /* 0x000000140a147230 */ /* 0x000fe40000200000 */
[----:B0-----:R-:W-:-:S05]  /*0970*/  IMAD.WIDE R4, R25, 0x10, R4 ;  /* 0x0000001019047825 */ /* 0x001fca00078e0204 */
[----:B------:R0:W-:Y:S01]  /*0980*/  ST.E.128 desc[UR36][R4.64], R20 ;  /* 0x0000001404007985 */ /* 0x0001e2000c101d24 */
[----:B------:R-:W-:Y:S05]  /*0990*/  @!P1 BRA `(.L_x_477) ;  /* 0xfffffffc00849947 */ /* 0x000fea000383ffff */
.L_x_476:
[----:B------:R-:W-:Y:S05]  /*09a0*/  BSYNC B0 ;  /* 0x0000000000007941 */ /* 0x000fea0003800000 */
.L_x_475:
[----:B------:R-:W-:-:S13]  /*09b0*/  ISETP.NE.OR P0, PT, R17, RZ, !P0 ;  /* 0x000000ff1100720c */ /* 0x000fda0004705670 */
[----:B------:R-:W-:Y:S05]  /*09c0*/  @P0 EXIT ;  /* 0x000000000000094d */ /* 0x000fea0003800000 */
[----:B------:R-:W-:Y:S01]  /*09d0*/  ST.E desc[UR36][R18.64+-0x80], R2 ;  /* 0xffff800212007985 */ /* 0x000fe2000c101924 */
[----:B------:R-:W-:Y:S05]  /*09e0*/  EXIT ;  /* 0x000000000000794d */ /* 0x000fea0003800000 */
.L_x_478:
        /* <DEDUP_REMOVED lines=9> */
.L_x_972:


//--------------------- .text._Z38userbuffers_fp16_sum_inplace_gpu_rr_rsILi2EEviiiiiiiPPvim --------------------------
	.section	.text._Z38userbuffers_fp16_sum_inplace_gpu_rr_rsILi2EEviiiiiiiPPvim,"ax",@progbits
	.align	128
        .global         _Z38userbuffers_fp16_sum_inplace_gpu_rr_rsILi2EEviiiiiiiPPvim
        .type           _Z38userbuffers_fp16_sum_inplace_gpu_rr_rsILi2EEviiiiiiiPPvim,@function
        .size           _Z38userbuffers_fp16_sum_inplace_gpu_rr_rsILi2EEviiiiiiiPPvim,(.L_x_973 - _Z38userbuffers_fp16_sum_inplace_gpu_rr_rsILi2EEviiiiiiiPPvim)
        .other          _Z38userbuffers_fp16_sum_inplace_gpu_rr_rsILi2EEviiiiiiiPPvim,@"STO_CUDA_ENTRY STV_DEFAULT"
_Z38userbuffers_fp16_sum_inplace_gpu_rr_rsILi2EEviiiiiiiPPvim:
.text._Z38userbuffers_fp16_sum_inplace_gpu_rr_rsILi2EEviiiiiiiPPvim:
        /* <DEDUP_REMOVED lines=44> */
.L_x_480:
        /* <DEDUP_REMOVED lines=33> */
.L_x_479:
        /* <DEDUP_REMOVED lines=15> */
.L_x_482:
[----:B------:R-:W-:Y:S05]  /*05c0*/  BSYNC B0 ;  /* 0x0000000000007941 */ /* 0x000fea0003800000 */
.L_x_481:
        /* <DEDUP_REMOVED lines=9> */
[----:B------:R-:W0:Y:S01]  /*0660*/  LDC R5, c[0x0][0x21c] ;  /* 0x00008700ff057b82 */ /* 0x000e220000000800 */
[----:B------:R-:W1:Y:S01]  /*0670*/  S2R R7, SR_CgaCtaId ;  /* 0x0000000000077919 */ /* 0x000e620000008800 */
[----:B------:R-:W-:Y:S01]  /*0680*/  LEA.HI R0, R19, UR7, RZ, 0x1b ;  /* 0x0000000713007c11 */ /* 0x000fe2000f8fd8ff */
[----:B------:R-:W-:Y:S01]  /*0690*/  ULDC UR4, c[0x0][0xc] ;  /* 0x0000030000047ab9 */ /* 0x000fe20000000800 */
[----:B------:R-:W-:Y:S01]  /*06a0*/  MOV R6, 0x400 ;  /* 0x0000040000067802 */ /* 0x000fe20000000f00 */
[----:B------:R-:W-:Y:S02]  /*06b0*/  IMAD R15, R4, UR4, RZ ;  /* 0x00000004040f7c24 */ /* 0x000fe4000f8e02ff */
[----:B0-----:R-:W-:-:S04]  /*06c0*/  IMAD.IADD R0, R0, 0x1, R5 ;  /* 0x0000000100007824 */ /* 0x001fc800078e0205 */
[----:B------:R-:W-:-:S05]  /*06d0*/  IMAD.SHL.U32 R0, R0, 0x8, RZ ;  /* 0x0000000800007824 */ /* 0x000fca00078e00ff */
[----:B------:R-:W-:Y:S02]  /*06e0*/  LOP3.LUT R3, R0, 0x8, RZ, 0xc0, !PT ;  /* 0x0000000800037812 */ /* 0x000fe400078ec0ff */
[----:B-1----:R-:W-:Y:S02]  /*06f0*/  LEA R6, R7, R6, 0x18 ;  /* 0x0000000607067211 */ /* 0x002fe400078ec0ff */
[----:B------:R-:W-:Y:S02]  /*0700*/  LOP3.LUT R14, R3, 0x8, RZ, 0x3c, !PT ;  /* 0x00000008030e7812 */ /* 0x000fe400078e3cff */
[C---:B------:R-:W-:Y:S01]  /*0710*/  IADD3 R3, R6.reuse, R3, RZ ;  /* 0x0000000306037210 */ /* 0x040fe20007ffe0ff */
[----:B------:R-:W-:Y:S02]  /*0720*/  IMAD R0, R5, 0x8, R6 ;  /* 0x0000000805007824 */ /* 0x000fe400078e0206 */
[----:B------:R-:W-:-:S07]  /*0730*/  IMAD.IADD R14, R6, 0x1, R14 ;  /* 0x00000001060e7824 */ /* 0x000fce00078e020e */
.L_x_485:
[----:B0-----:R-:W0:Y:S01]  /*0740*/  LDS.64 R6, [R14] ;  /* 0x000000000e067984 */ /* 0x001e220000000a00 */
[----:B------:R-:W-:-:S03]  /*0750*/  VIADD R21, R18, UR6 ;  /* 0x0000000612157c36 */ /* 0x000fc60008000000 */
[----:B------:R-:W1:Y:S04]  /*0760*/  LDS.64 R4, [R3] ;  /* 0x0000000003047984 */ /* 0x000e680000000a00 */
[----:B------:R-:W2:Y:S01]  /*0770*/  LDS.64 R12, [R0] ;  /* 0x00000000000c7984 */ /* 0x000ea20000000a00 */
[----:B0-----:R-:W-:-:S04]  /*0780*/  IMAD.WIDE R8, R21, 0x10, R6 ;  /* 0x0000001015087825 */ /* 0x001fc800078e0206 */
[C---:B-1----:R-:W-:Y:S02]  /*0790*/  IMAD.WIDE R22, R21.reuse, 0x10, R4 ;  /* 0x0000001015167825 */ /* 0x042fe400078e0204 */
[----:B------:R-:W3:Y:S04]  /*07a0*/  LD.E.128 R8, desc[UR36][R8.64] ;  /* 0x0000002408087980 */ /* 0x000ee8000c101d00 */
[----:B------:R-:W3:Y:S01]  /*07b0*/  LD.E.128 R4, desc[UR36][R22.64] ;  /* 0x0000002416047980 */ /* 0x000ee2000c101d00 */
[----:B--2---:R-:W-:-:S04]  /*07c0*/  IMAD.WIDE R12, R21, 0x10, R12 ;  /* 0x00000010150c7825 */ /* 0x004fc800078e020c */
[----:B------:R-:W-:-:S05]  /*07d0*/  IMAD.IADD R18, R15, 0x1, R18 ;  /* 0x000000010f127824 */ /* 0x000fca00078e0212 */
[----:B------:R-:W-:Y:S01]  /*07e0*/  ISETP.GE.AND P1, PT, R18, UR5, PT ;  /* 0x0000000512007c0c */ /* 0x000fe2000bf26270 */
[----:B---3--:R-:W-:Y:S02]  /*07f0*/  HFMA2.MMA.BF16_V2 R7, R7, 1, 1, R11 ;  /* 0x3f803f8007077835 */ /* 0x008fe4000020000b */
[----:B------:R-:W-:Y:S01]  /*0800*/  HFMA2.MMA.BF16_V2 R5, R5, 1, 1, R9 ;  /* 0x3f803f8005057835 */ /* 0x000fe20000200009 */
[----:B------:R-:W-:Y:S02]  /*0810*/  HADD2.BF16_V2 R6, R6, R10 ;  /* 0x0000000a06067230 */ /* 0x000fe40000200000 */
[----:B------:R-:W-:-:S05]  /*0820*/  HADD2.BF16_V2 R4, R4, R8 ;  /* 0x0000000804047230 */ /* 0x000fca0000200000 */
[----:B------:R0:W-:Y:S02]  /*0830*/  ST.E.128 desc[UR36][R12.64], R4 ;  /* 0x000000040c007985 */ /* 0x0001e4000c101d24 */
[----:B------:R-:W-:Y:S05]  /*0840*/  @!P1 BRA `(.L_x_485) ;  /* 0xfffffffc00bc9947 */ /* 0x000fea000383ffff */
.L_x_484:
[----:B------:R-:W-:Y:S05]  /*0850*/  BSYNC B0 ;  /* 0x0000000000007941 */ /* 0x000fea0003800000 */
.L_x_483:
[----:B------:R-:W-:-:S13]  /*0860*/  ISETP.NE.OR P0, PT, R19, RZ, !P0 ;  /* 0x000000ff1300720c */ /* 0x000fda0004705670 */
[----:B------:R-:W-:Y:S05]  /*0870*/  @P0 EXIT ;  /* 0x000000000000094d */ /* 0x000fea0003800000 */
[----:B------:R-:W-:Y:S01]  /*0880*/  ST.E desc[UR36][R16.64+-0x80], R2 ;  /* 0xffff800210007985 */ /* 0x000fe2000c101924 */
[----:B------:R-:W-:Y:S05]  /*0890*/  EXIT ;  /* 0x000000000000794d */ /* 0x000fea0003800000 */
.L_x_486:
        /* <DEDUP_REMOVED lines=14> */
.L_x_973:


//--------------------- .text._Z38userbuffers_fp16_sum_inplace_gpu_mc_rsILi32EEviiiiiiiPPviP6float4m --------------------------
	.section	.text._Z38userbuffers_fp16_sum_inplace_gpu_mc_rsILi32EEviiiiiiiPPviP6float4m,"ax",@progbits
	.align	128
        .global         _Z38userbuffers_fp16_sum_inplace_gpu_mc_rsILi32EEviiiiiiiPPviP6float4m
        .type           _Z38userbuffers_fp16_sum_inplace_gpu_mc_rsILi32EEviiiiiiiPPviP6float4m,@function
        .size           _Z38userbuffers_fp16_sum_inplace_gpu_mc_rsILi32EEviiiiiiiPPviP6float4m,(.L_x_974 - _Z38userbuffers_fp16_sum_inplace_gpu_mc_rsILi32EEviiiiiiiPPviP6float4m)
        .other          _Z38userbuffers_fp16_sum_inplace_gpu_mc_rsILi32EEviiiiiiiPPviP6float4m,@"STO_CUDA_ENTRY STV_DEFAULT"
_Z38userbuffers_fp16_sum_inplace_gpu_mc_rsILi32EEviiiiiiiPPviP6float4m:
.text._Z38userbuffers_fp16_sum_inplace_gpu_mc_rsILi32EEviiiiiiiPPviP6float4m:
[----:B------:R-:W0:Y:S08]  /*0000*/  LDC R1, c[0x0][0x28] ;  /* 0x00000a00ff017b82 */ /* 0x000e300000000800 */
[----:B------:R-:W1:Y:S01]  /*0010*/  LDC.64 R10, c[0x0][0x218] ;  /* 0x00008600ff0a7b82 */ /* 0x000e620000000a00 */
[----:B------:R-:W-:Y:S01]  /*0020*/  ULDC UR38, c[0x0][0x220] ;  /* 0x0000880000267ab9 */ /* 0x000fe20000000800 */
[----:B------:R-:W-:Y:S01]  /*0030*/  ULDC.64 UR36, c[0x0][0x208] ;  /* 0x0000820000247ab9 */ /* 0x000fe20000000a00 */
[----:B0-----:R-:W-:-:S05]  /*0040*/  VIADD R1, R1, 0xffffffd8 ;  /* 0xffffffd801017836 */ /* 0x001fca0000000000 */
[----:B------:R-:W0:Y:S08]  /*0050*/  LDC R0, c[0x0][0x238] ;  /* 0x00008e00ff007b82 */ /* 0x000e300000000800 */
[----:B------:R-:W2:Y:S01]  /*0060*/  LDC.64 R2, c[0x0][0x230] ;  /* 0x00008c00ff027b82 */ /* 0x000ea20000000a00 */
[----:B------:R-:W3:Y:S01]  /*0070*/  S2R R17, SR_TID.X ;  /* 0x0000000000117919 */ /* 0x000ee20000002100 */
[----:B------:R-:W-:Y:S01]  /*0080*/  ULDC UR4, c[0x0][0x20] ;  /* 0x0000080000047ab9 */ /* 0x000fe20000000800 */
[----:B------:R-:W-:Y:S01]  /*0090*/  ULDC.64 UR40, c[0x0][0x248] ;  /* 0x0000920000287ab9 */ /* 0x000fe20000000a00 */
[----:B-1----:R-:W-:-:S04]  /*00a0*/  IMAD R11, R11, UR38, R10 ;  /* 0x000000260b0b7c24 */ /* 0x002fc8000f8e020a */
[----:B0-----:R-:W-:-:S04]  /*00b0*/  IMAD.IADD R19, R11, 0x1, R0 ;  /* 0x000000010b137824 */ /* 0x001fc800078e0200 */
[----:B--2---:R-:W-:-:S06]  /*00c0*/  IMAD.WIDE R18, R19, 0x8, R2 ;  /* 0x0000000813127825 */ /* 0x004fcc00078e0202 */
[----:B------:R-:W5:Y:S01]  /*00d0*/  LDG.E.64 R18, desc[UR36][R18.64] ;  /* 0x0000002412127981 */ /* 0x000f62000c1e1b00 */
[----:B------:R-:W-:Y:S01]  /*00e0*/  IADD3 R6, P1, R1, UR4, RZ ;  /* 0x0000000401067c10 */ /* 0x000fe2000ff3e0ff */
[----:B------:R-:W-:Y:S01]  /*00f0*/  ULDC UR4, c[0x0][0x24] ;  /* 0x0000090000047ab9 */ /* 0x000fe20000000800 */
[----:B---3--:R-:W-:-:S03]  /*0100*/  ISETP.GT.U32.AND P0, PT, R17, 0x1f, PT ;  /* 0x0000001f1100780c */ /* 0x008fc60003f04070 */
[----:B------:R-:W-:-:S10]  /*0110*/  IMAD.X R7, RZ, RZ, UR4, P1 ;  /* 0x00000004ff077e24 */ /* 0x000fd400088e06ff */
[----:B------:R-:W-:Y:S05]  /*0120*/  @P0 BRA `(.L_x_487) ;  /* 0x0000000000e00947 */ /* 0x000fea0003800000 */
[----:B------:R-:W-:Y:S01]  /*0130*/  IMAD.WIDE R2, R11, 0x8, R2 ;  /* 0x000000080b027825 */ /* 0x000fe200078e0202 */
[----:B------:R-:W0:Y:S01]  /*0140*/  S2R R16, SR_CTAID.X ;  /* 0x0000000000107919 */ /* 0x000e220000002500 */
[----:B------:R-:W1:Y:S04]  /*0150*/  LDC R14, c[0x0][0x214] ;  /* 0x00008500ff0e7b82 */ /* 0x000e680000000800 */
[----:B------:R-:W1:Y:S01]  /*0160*/  LDG.E.64 R2, desc[UR36][R2.64] ;  /* 0x0000002402027981 */ /* 0x000e62000c1e1b00 */
[----:B------:R-:W-:-:S05]  /*0170*/  IMAD R13, R17, UR38, R10 ;  /* 0x00000026110d7c24 */ /* 0x000fca000f8e020a */
[----:B------:R-:W-:Y:S02]  /*0180*/  SHF.R.S32.HI R12, RZ, 0x1f, R13 ;  /* 0x0000001fff0c7819 */ /* 0x000fe4000001140d */
[----:B0-----:R-:W-:-:S13]  /*0190*/  ISETP.NE.AND P0, PT, R16, RZ, PT ;  /* 0x000000ff1000720c */ /* 0x001fda0003f05270 */
[----:B------:R-:W0:Y:S02]  /*01a0*/  @!P0 LDC.64 R8, c[0x0][0x230] ;  /* 0x00008c00ff088b82 */ /* 0x000e240000000a00 */
[----:B0-----:R-:W-:-:S04]  /*01b0*/  @!P0 LEA R8, P1, R13, R8, 0x3 ;  /* 0x000000080d088211 */ /* 0x001fc800078218ff */
[----:B------:R-:W-:-:S05]  /*01c0*/  @!P0 LEA.HI.X R9, R13, R9, R12, 0x3, P1 ;  /* 0x000000090d098211 */ /* 0x000fca00008f1c0c */
[----:B------:R-:W2:Y:S01]  /*01d0*/  @!P0 LDG.E.64 R4, desc[UR36][R8.64] ;  /* 0x0000002408048981 */ /* 0x000ea2000c1e1b00 */
[----:B-1----:R-:W-:-:S05]  /*01e0*/  IMAD.WIDE R22, R14, 0x4, R2 ;  /* 0x000000040e167825 */ /* 0x002fca00078e0202 */
        /* <DEDUP_REMOVED lines=11> */
.L_x_488:
        /* <DEDUP_REMOVED lines=14> */
[----:B------:R-:W-:Y:S01]  /*0380*/  HFMA2.MMA R14, -RZ, RZ, 0, 3.1173229217529296875e-05 ;  /* 0x0000020bff0e7435 */ /* 0x000fe200000001ff */
        /* <DEDUP_REMOVED lines=17> */
[----:B---3-5:R-:W-:Y:S05]  /*04a0*/  CALL.ABS.NOINC R8 ;  /* 0x0000000008007343 */ /* 0x028fea0003c00000 */
.L_x_487:
[----:B------:R-:W-:Y:S01]  /*04b0*/  ISETP.NE.AND P1, PT, R17, RZ, PT ;  /* 0x000000ff1100720c */ /* 0x000fe20003f25270 */
[----:B------:R-:W-:Y:S05]  /*04c0*/  WARPSYNC.ALL ;  /* 0x0000000000007948 */ /* 0x000fea0003800000 */
[----:B------:R-:W-:Y:S06]  /*04d0*/  BAR.SYNC.DEFER_BLOCKING 0x0 ;  /* 0x0000000000007b1d */ /* 0x000fec0000010000 */
[----:B------:R-:W-:Y:S01]  /*04e0*/  BSSY B0, `(.L_x_489) ;  /* 0x000000c000007945 */ /* 0x000fe20003800000 */
[----:B------:R-:W-:-:S03]  /*04f0*/  @P1 PLOP3.LUT P0, PT, PT, PT, PT, 0x8, 0x0 ;  /* 0x000000000000181c */ /* 0x000fc60003f0e170 */
[----:B------:R-:W-:Y:S10]  /*0500*/  @P1 BRA `(.L_x_490) ;  /* 0x0000000000241947 */ /* 0x000ff40003800000 */
[----:B------:R-:W1:Y:S08]  /*0510*/  S2UR UR4, SR_CTAID.X ;  /* 0x00000000000479c3 */ /* 0x000e700000002500 */
[----:B------:R-:W2:Y:S01]  /*0520*/  LDC R0, c[0x0][0xc] ;  /* 0x00000300ff007b82 */ /* 0x000ea20000000800 */
[----:B-1----:R-:W-:Y:S02]  /*0530*/  ISETP.NE.AND P0, PT, RZ, UR4, PT ;  /* 0x00000004ff007c0c */ /* 0x002fe4000bf05270 */
[----:B--2---:R-:W-:-:S04]  /*0540*/  IADD3 R0, -R0, 0x21, RZ ;  /* 0x0000002100007810 */ /* 0x004fc80007ffe1ff */
[----:B------:R-:W-:-:S05]  /*0550*/  SEL R3, R0, 0x1, !P0 ;  /* 0x0000000100037807 */ /* 0x000fca0004000000 */
[----:B------:R-:W2:Y:S01]  /*0560*/  ATOM.E.ADD.STRONG.GPU PT, R0, desc[UR36][R22.64+0x100], R3 ;  /* 0x000100031600798a */ /* 0x000ea200081ee1e4 */
[----:B------:R-:W-:Y:S01]  /*0570*/  SHF.L.U32 R5, R2, 0x5, RZ ;  /* 0x0000000502057819 */ /* 0x000fe200000006ff */
[----:B--2---:R-:W-:-:S05]  /*0580*/  IMAD.IADD R0, R3, 0x1, R0 ;  /* 0x0000000103007824 */ /* 0x004fca00078e0200 */
[----:B------:R-:W-:-:S13]  /*0590*/  ISETP.EQ.AND P0, PT, R0, R5, PT ;  /* 0x000000050000720c */ /* 0x000fda0003f02270 */
.L_x_490:
[----:B------:R-:W-:Y:S05]  /*05a0*/  BSYNC B0 ;  /* 0x0000000000007941 */ /* 0x000fea0003800000 */
.L_x_489:
[----:B------:R-:W-:Y:S01]  /*05b0*/  ULDC UR4, c[0x0][0x0] ;  /* 0x0000000000047ab9 */ /* 0x000fe20000000800 */
[----:B------:R-:W1:Y:S01]  /*05c0*/  LDC R0, c[0x0][0xc] ;  /* 0x00000300ff007b82 */ /* 0x000e620000000800 */
[----:B------:R-:W2:Y:S01]  /*05d0*/  S2R R20, SR_CTAID.X ;  /* 0x0000000000147919 */ /* 0x000ea20000002500 */
[----:B------:R-:W-:Y:S01]  /*05e0*/  BSSY B0, `(.L_x_491) ;  /* 0x000004b000007945 */ /* 0x000fe20003800000 */
[----:B-1----:R-:W-:-:S04]  /*05f0*/  IMAD R0, R0, UR4, RZ ;  /* 0x0000000400007c24 */ /* 0x002fc8000f8e02ff */
[----:B------:R-:W-:-:S05]  /*0600*/  IMAD.SHL.U32 R3, R0, 0x8, RZ ;  /* 0x0000000800037824 */ /* 0x000fca00078e00ff */
[-C--:B------:R-:W-:Y:S01]  /*0610*/  IABS R9, R3.reuse ;  /* 0x0000000300097213 */ /* 0x080fe20000000000 */
[----:B--2---:R-:W-:Y:S01]  /*0620*/  IMAD R20, R20, UR4, R17 ;  /* 0x0000000414147c24 */ /* 0x004fe2000f8e0211 */
[----:B------:R-:W-:Y:S01]  /*0630*/  ULDC UR4, c[0x0][0x228] ;  /* 0x00008a0000047ab9 */ /* 0x000fe20000000800 */
[----:B0-----:R-:W-:Y:S01]  /*0640*/  IABS R10, R3 ;  /* 0x00000003000a7213 */ /* 0x001fe20000000000 */
[----:B------:R-:W0:Y:S02]  /*0650*/  I2F.RP R7, R9 ;  /* 0x0000000900077306 */ /* 0x000e240000209400 */
[----:B------:R-:W-:Y:S01]  /*0660*/  VIMNMX R16, R20, UR4, !PT ;  /* 0x0000000414107c48 */ /* 0x000fe2000ffe0100 */
[----:B------:R-:W-:Y:S01]  /*0670*/  ULDC UR4, c[0x0][0x224] ;  /* 0x0000890000047ab9 */ /* 0x000fe20000000800 */
[----:B------:R-:W-:-:S03]  /*0680*/  IADD3 R10, RZ, -R10, RZ ;  /* 0x8000000aff0a7210 */ /* 0x000fc60007ffe0ff */
[----:B------:R-:W-:-:S05]  /*0690*/  IMAD.IADD R6, R16, 0x1, -R20 ;  /* 0x0000000110067824 */ /* 0x000fca00078e0a14 */
[----:B------:R-:W-:Y:S01]  /*06a0*/  ISETP.GE.AND P3, PT, R6, RZ, PT ;  /* 0x000000ff0600720c */ /* 0x000fe20003f66270 */
[----:B0-----:R-:W0:Y:S02]  /*06b0*/  MUFU.RCP R7, R7 ;  /* 0x0000000700077308 */ /* 0x001e240000001000 */
[----:B0-----:R-:W-:-:S06]  /*06c0*/  IADD3 R4, R7, 0xffffffe, RZ ;  /* 0x0ffffffe07047810 */ /* 0x001fcc0007ffe0ff */
[----:B------:R0:W1:Y:S02]  /*06d0*/  F2I.FTZ.U32.TRUNC.NTZ R5, R4 ;  /* 0x0000000400057305 */ /* 0x000064000021f000 */
[----:B0-----:R-:W-:Y:S02]  /*06e0*/  IMAD.MOV.U32 R4, RZ, RZ, RZ ;  /* 0x000000ffff047224 */ /* 0x001fe400078e00ff */
[----:B-1----:R-:W-:-:S04]  /*06f0*/  IMAD.MOV R8, RZ, RZ, -R5 ;  /* 0x000000ffff087224 */ /* 0x002fc800078e0a05 */
[----:B------:R-:W-:Y:S01]  /*0700*/  IMAD R7, R8, R9, RZ ;  /* 0x0000000908077224 */ /* 0x000fe200078e02ff */
[----:B------:R-:W-:-:S03]  /*0710*/  IABS R8, R6 ;  /* 0x0000000600087213 */ /* 0x000fc60000000000 */
[----:B------:R-:W-:Y:S01]  /*0720*/  IMAD.HI.U32 R4, R5, R7, R4 ;  /* 0x0000000705047227 */ /* 0x000fe200078e0004 */
[----:B------:R-:W-:-:S03]  /*0730*/  MOV R7, R10 ;  /* 0x0000000a00077202 */ /* 0x000fc60000000f00 */
[----:B------:R-:W-:-:S04]  /*0740*/  IMAD.MOV.U32 R5, RZ, RZ, R8 ;  /* 0x000000ffff057224 */ /* 0x000fc800078e0008 */
[----:B------:R-:W-:-:S04]  /*0750*/  IMAD.HI.U32 R4, R4, R5, RZ ;  /* 0x0000000504047227 */ /* 0x000fc800078e00ff */
[----:B------:R-:W-:-:S05]  /*0760*/  IMAD R4, R4, R7, R5 ;  /* 0x0000000704047224 */ /* 0x000fca00078e0205 */
[----:B------:R-:W-:-:S13]  /*0770*/  ISETP.GT.U32.AND P1, PT, R9, R4, PT ;  /* 0x000000040900720c */ /* 0x000fda0003f24070 */
[----:B------:R-:W-:Y:S01]  /*0780*/  @!P1 IMAD.IADD R4, R4, 0x1, -R9 ;  /* 0x0000000104049824 */ /* 0x000fe200078e0a09 */
[----:B------:R-:W-:-:S04]  /*0790*/  ISETP.NE.AND P1, PT, R3, RZ, PT ;  /* 0x000000ff0300720c */ /* 0x000fc80003f25270 */
[----:B------:R-:W-:-:S13]  /*07a0*/  ISETP.GT.U32.AND P2, PT, R9, R4, PT ;  /* 0x000000040900720c */ /* 0x000fda0003f44070 */
[----:B------:R-:W-:-:S05]  /*07b0*/  @!P2 IMAD.IADD R4, R4, 0x1, -R9 ;  /* 0x000000010404a824 */ /* 0x000fca00078e0a09 */
[----:B------:R-:W-:Y:S02]  /*07c0*/  @!P3 IADD3 R4, -R4, RZ, RZ ;  /* 0x000000ff0404b210 */ /* 0x000fe40007ffe1ff */
[----:B------:R-:W-:-:S05]  /*07d0*/  @!P1 LOP3.LUT R4, RZ, R3, RZ, 0x33, !PT ;  /* 0x00000003ff049212 */ /* 0x000fca00078e33ff */
[----:B------:R-:W-:-:S04]  /*07e0*/  IMAD.IADD R5, R6, 0x1, -R4 ;  /* 0x0000000106057824 */ /* 0x000fc800078e0a04 */
[----:B------:R-:W-:Y:S01]  /*07f0*/  IMAD.IADD R21, R20, 0x1, R5 ;  /* 0x0000000114157824 */ /* 0x000fe200078e0205 */
[----:B------:R-:W-:-:S04]  /*0800*/  ISETP.GE.AND P1, PT, R5, 0x1, PT ;  /* 0x000000010500780c */ /* 0x000fc80003f26270 */
[----:B------:R-:W-:-:S09]  /*0810*/  ISETP.GE.AND P2, PT, R21, R16, PT ;  /* 0x000000101500720c */ /* 0x000fd20003f46270 */
[----:B------:R-:W-:Y:S05]  /*0820*/  @!P1 BRA `(.L_x_492) ;  /* 0x0000000000989947 */ /* 0x000fea0003800000 */
.L_x_493:
[----:B0-----:R-:W0:Y:S01]  /*0830*/  LDC.64 R12, c[0x0][0x240] ;  /* 0x00009000ff0c7b82 */ /* 0x001e220000000a00 */
[----:B------:R-:W-:-:S04]  /*0840*/  IADD3 R47, R20, UR4, RZ ;  /* 0x00000004142f7c10 */ /* 0x000fc8000fffe0ff */
[----:B------:R-:W-:Y:S01]  /*0850*/  IADD3 R45, R0, R47, R0 ;  /* 0x0000002f002d7210 */ /* 0x000fe20007ffe000 */
[----:B0-----:R-:W-:-:S04]  /*0860*/  IMAD.WIDE R32, R47, 0x10, R12 ;  /* 0x000000102f207825 */ /* 0x001fc800078e020c */
[----:B------:R-:W-:Y:S01]  /*0870*/  IMAD.WIDE R12, R45, 0x10, R12 ;  /* 0x000000102d0c7825 */ /* 0x000fe200078e020c */
[----:B------:R-:W2:Y:S03]  /*0880*/  LDGMC.E.ADD.BF16x8.RN.STRONG.SYS R4, [R32.64+URZ] ;  /* 0x00000000200479a5 */ /* 0x000ea60008014b7f */
[----:B------:R-:W-:-:S04]  /*0890*/  IMAD.WIDE R8, R0, 0x10, R32 ;  /* 0x0000001000087825 */ /* 0x000fc800078e0220 */
[C---:B------:R-:W-:Y:S02]  /*08a0*/  IMAD.WIDE R24, R0.reuse, 0x10, R12 ;  /* 0x0000001000187825 */ /* 0x040fe400078e020c */
[----:B------:R-:W3:Y:S02]  /*08b0*/  LDGMC.E.ADD.BF16x8.RN.STRONG.SYS R8, [R8.64+URZ] ;  /* 0x00000000080879a5 */ /* 0x000ee40008014b7f */
[C---:B------:R-:W-:Y:S02]  /*08c0*/  IMAD.WIDE R28, R0.reuse, 0x10, R24 ;  /* 0x00000010001c7825 */ /* 0x040fe400078e0218 */
[----:B------:R-:W4:Y:S04]  /*08d0*/  LDGMC.E.ADD.BF16x8.RN.STRONG.SYS R12, [R12.64+URZ] ;  /* 0x000000000c0c79a5 */ /* 0x000f280008014b7f */
[----:B------:R-:W4:Y:S01]  /*08e0*/  LDGMC.E.ADD.BF16x8.RN.STRONG.SYS R24, [R24.64+URZ] ;  /* 0x00000000181879a5 */ /* 0x000f220008014b7f */
[----:B------:R-:W-:-:S03]  /*08f0*/  IMAD.WIDE R34, R0, 0x10, R28 ;  /* 0x0000001000227825 */ /* 0x000fc600078e021c */
[----:B------:R-:W4:Y:S01]  /*0900*/  LDGMC.E.ADD.BF16x8.RN.STRONG.SYS R28, [R28.64+URZ] ;  /* 0x000000001c1c79a5 */ /* 0x000f220008014b7f */
[----:B------:R-:W-:-:S03]  /*0910*/  IMAD.WIDE R36, R0, 0x10, R34 ;  /* 0x0000001000247825 */ /* 0x000fc600078e0222 */
[----:B------:R-:W4:Y:S01]  /*0920*/  LDGMC.E.ADD.BF16x8.RN.STRONG.SYS R32, [R34.64+URZ] ;  /* 0x00000000222079a5 */ /* 0x000f220008014b7f */
[----:B------:R-:W-:-:S03]  /*0930*/  IMAD.WIDE R40, R0, 0x10, R36 ;  /* 0x0000001000287825 */ /* 0x000fc600078e0224 */
[----:B------:R-:W4:Y:S04]  /*0940*/  LDGMC.E.ADD.BF16x8.RN.STRONG.SYS R36, [R36.64+URZ] ;  /* 0x00000000242479a5 */ /* 0x000f280008014b7f */
[----:B------:R-:W4:Y:S01]  /*0950*/  LDGMC.E.ADD.BF16x8.RN.STRONG.SYS R40, [R40.64+URZ] ;  /* 0x00000000282879a5 */ /* 0x000f220008014b7f */
[----:B-----5:R-:W-:-:S04]  /*0960*/  IMAD.WIDE R44, R45, 0x10, R18 ;  /* 0x000000102d2c7825 */ /* 0x020fc800078e0212 */
[----:B------:R-:W-:-:S04]  /*0970*/  IMAD.WIDE R48, R47, 0x10, R18 ;  /* 0x000000102f307825 */ /* 0x000fc800078e0212 */
[----:B------:R-:W-:-:S04]  /*0980*/  IMAD.WIDE R46, R0, 0x10, R44 ;  /* 0x00000010002e7825 */ /* 0x000fc800078e022c */
[----:B------:R-:W-:-:S04]  /*0990*/  IMAD.WIDE R52, R0, 0x10, R46 ;  /* 0x0000001000347825 */ /* 0x000fc800078e022e */
[----:B------:R-:W-:-:S04]  /*09a0*/  IMAD.WIDE R54, R0, 0x10, R52 ;  /* 0x0000001000367825 */ /* 0x000fc800078e0234 */
[----:B------:R-:W-:-:S04]  /*09b0*/  IMAD.WIDE R50, R0, 0x10, R48 ;  /* 0x0000001000327825 */ /* 0x000fc800078e0230 */
[----:B------:R-:W-:-:S04]  /*09c0*/  IMAD.WIDE R56, R0, 0x10, R54 ;  /* 0x0000001000387825 */ /* 0x000fc800078e0236 */
[----:B------:R-:W-:-:S04]  /*09d0*/  IMAD.WIDE R58, R0, 0x10, R56 ;  /* 0x00000010003a7825 */ /* 0x000fc800078e0238 */
[----:B------:R-:W-:-:S05]  /*09e0*/  IMAD.IADD R20, R3, 0x1, R20 ;  /* 0x0000000103147824 */ /* 0x000fca00078e0214 */
[----:B------:R-:W-:Y:S01]  /*09f0*/  ISETP.GE.AND P1, PT, R20, R21, PT ;  /* 0x000000151400720c */ /* 0x000fe20003f26270 */
[----:B--2---:R0:W-:Y:S04]  /*0a00*/  ST.E.128 desc[UR36][R48.64], R4 ;  /* 0x0000000430007985 */ /* 0x0041e8000c101d24 */
[----:B---3--:R0:W-:Y:S04]  /*0a10*/  ST.E.128 desc[UR36][R50.64], R8 ;  /* 0x0000000832007985 */ /* 0x0081e8000c101d24 */
[----:B----4-:R0:W-:Y:S04]  /*0a20*/  ST.E.128 desc[UR36][R44.64], R12 ;  /* 0x0000000c2c007985 */ /* 0x0101e8000c101d24 */
[----:B------:R0:W-:Y:S04]  /*0a30*/  ST.E.128 desc[UR36][R46.64], R24 ;  /* 0x000000182e007985 */ /* 0x0001e8000c101d24 */
[----:B------:R0:W-:Y:S04]  /*0a40*/  ST.E.128 desc[UR36][R52.64], R28 ;  /* 0x0000001c34007985 */ /* 0x0001e8000c101d24 */
[----:B------:R0:W-:Y:S04]  /*0a50*/  ST.E.128 desc[UR36][R54.64], R32 ;  /* 0x0000002036007985 */ /* 0x0001e8000c101d24 */
[----:B------:R0:W-:Y:S04]  /*0a60*/  ST.E.128 desc[UR36][R56.64], R36 ;  /* 0x0000002438007985 */ /* 0x0001e8000c101d24 */
[----:B------:R0:W-:Y:S01]  /*0a70*/  ST.E.128 desc[UR36][R58.64], R40 ;  /* 0x000000283a007985 */ /* 0x0001e2000c101d24 */
[----:B------:R-:W-:Y:S05]  /*0a80*/  @!P1 BRA `(.L_x_493) ;  /* 0xfffffffc00689947 */ /* 0x000fea000383ffff */
.L_x_492:
[----:B------:R-:W-:Y:S05]  /*0a90*/  BSYNC B0 ;  /* 0x0000000000007941 */ /* 0x000fea0003800000 */
.L_x_491:
[----:B0-----:R-:W0:Y:S01]  /*0aa0*/  LDC.64 R8, c[0x0][0x240] ;  /* 0x00009000ff087b82 */ /* 0x001e220000000a00 */
[----:B------:R-:W-:Y:S01]  /*0ab0*/  ULDC UR4, c[0x0][0x224] ;  /* 0x0000890000047ab9 */ /* 0x000fe20000000800 */
[----:B------:R-:W-:Y:S04]  /*0ac0*/  BSSY B0, `(.L_x_494) ;  /* 0x000000a000007945 */ /* 0x000fe80003800000 */
[----:B------:R-:W-:Y:S05]  /*0ad0*/  @P2 BRA `(.L_x_495) ;  /* 0x0000000000202947 */ /* 0x000fea0003800000 */
.L_x_496:
[----:B-1----:R-:W-:-:S04]  /*0ae0*/  VIADD R7, R21, UR4 ;  /* 0x0000000415077c36 */ /* 0x002fc80008000000 */
[----:B0-----:R-:W-:-:S05]  /*0af0*/  IMAD.WIDE R4, R7, 0x10, R8 ;  /* 0x0000001007047825 */ /* 0x001fca00078e0208 */
[----:B------:R-:W2:Y:S01]  /*0b00*/  LDGMC.E.ADD.BF16x8.RN.STRONG.SYS R12, [R4.64+URZ] ;  /* 0x00000000040c79a5 */ /* 0x000ea20008014b7f */
[----:B-----5:R-:W-:Y:S01]  /*0b10*/  IMAD.WIDE R6, R7, 0x10, R18 ;  /* 0x0000001007067825 */ /* 0x020fe200078e0212 */
[----:B------:R-:W-:-:S04]  /*0b20*/  IADD3 R21, R0, R21, RZ ;  /* 0x0000001500157210 */ /* 0x000fc80007ffe0ff */
[----:B------:R-:W-:Y:S01]  /*0b30*/  ISETP.GE.AND P1, PT, R21, R16, PT ;  /* 0x000000101500720c */ /* 0x000fe20003f26270 */
[----:B--2---:R1:W-:-:S12]  /*0b40*/  ST.E.128 desc[UR36][R6.64], R12 ;  /* 0x0000000c06007985 */ /* 0x0043d8000c101d24 */
[----:B------:R-:W-:Y:S05]  /*0b50*/  @!P1 BRA `(.L_x_496) ;  /* 0xfffffffc00e09947 */ /* 0x000fea000383ffff */
.L_x_495:
[----:B------:R-:W-:Y:S05]  /*0b60*/  BSYNC B0 ;  /* 0x0000000000007941 */ /* 0x000fea0003800000 */
.L_x_494:
[----:B------:R-:W-:-:S13]  /*0b70*/  ISETP.NE.OR P0, PT, R17, RZ, !P0 ;  /* 0x000000ff1100720c */ /* 0x000fda0004705670 */
[----:B------:R-:W-:Y:S05]  /*0b80*/  @P0 EXIT ;  /* 0x000000000000094d */ /* 0x000fea0003800000 */
[----:B------:R-:W-:Y:S01]  /*0b90*/  ST.E desc[UR36][R22.64+-0x80], R2 ;  /* 0xffff800216007985 */ /* 0x000fe2000c101924 */
[----:B------:R-:W-:Y:S05]  /*0ba0*/  EXIT ;  /* 0x000000000000794d */ /* 0x000fea0003800000 */
.L_x_497:
        /* <DEDUP_REMOVED lines=13> */
.L_x_974:


//--------------------- .text._Z38userbuffers_fp16_sum_inplace_gpu_mc_rsILi16EEviiiiiiiPPviP6float4m --------------------------
	.section	.text._Z38userbuffers_fp16_sum_inplace_gpu_mc_rsILi16EEviiiiiiiPPviP6float4m,"ax",@progbits
	.align	128
        .global         _Z38userbuffers_fp16_sum_inplace_gpu_mc_rsILi16EEviiiiiiiPPviP6float4m
        .type           _Z38userbuffers_fp16_sum_inplace_gpu_mc_rsILi16EEviiiiiiiPPviP6float4m,@function
        .size           _Z38userbuffers_fp16_sum_inplace_gpu_mc_rsILi16EEviiiiiiiPPviP6float4m,(.L_x_975 - _Z38userbuffers_fp16_sum_inplace_gpu_mc_rsILi16EEviiiiiiiPPviP6float4m)
        .other          _Z38userbuffers_fp16_sum_inplace_gpu_mc_rsILi16EEviiiiiiiPPviP6float4m,@"STO_CUDA_ENTRY STV_DEFAULT"
_Z38userbuffers_fp16_sum_inplace_gpu_mc_rsILi16EEviiiiiiiPPviP6float4m:
.text._Z38userbuffers_fp16_sum_inplace_gpu_mc_rsILi16EEviiiiiiiPPviP6float4m:
        /* <DEDUP_REMOVED lines=42> */
.L_x_499:
        /* <DEDUP_REMOVED lines=33> */
.L_x_498:
        /* <DEDUP_REMOVED lines=15> */
.L_x_501:
[----:B------:R-:W-:Y:S05]  /*05a0*/  BSYNC B0 ;  /* 0x0000000000007941 */ /* 0x000fea0003800000 */
.L_x_500:
        /* <DEDUP_REMOVED lines=40> */
.L_x_504:
        /* <DEDUP_REMOVED lines=38> */
.L_x_503:
[----:B------:R-:W-:Y:S05]  /*0a90*/  BSYNC B0 ;  /* 0x0000000000007941 */ /* 0x000fea0003800000 */
.L_x_502:
[----:B0-----:R-:W0:Y:S01]  /*0aa0*/  LDC.64 R8, c[0x0][0x240] ;  /* 0x00009000ff087b82 */ /* 0x001e220000000a00 */
[----:B------:R-:W-:Y:S01]  /*0ab0*/  ULDC UR4, c[0x0][0x224] ;  /* 0x0000890000047ab9 */ /* 0x000fe20000000800 */
[----:B------:R-:W-:Y:S04]  /*0ac0*/  BSSY B0, `(.L_x_505) ;  /* 0x000000a000007945 */ /* 0x000fe80003800000 */
[----:B------:R-:W-:Y:S05]  /*0ad0*/  @P2 BRA `(.L_x_506) ;  /* 0x0000000000202947 */ /* 0x000fea0003800000 */
.L_x_507:
        /* <DEDUP_REMOVED lines=8> */
.L_x_506:
[----:B------:R-:W-:Y:S05]  /*0b60*/  BSYNC B0 ;  /* 0x0000000000007941 */ /* 0x000fea0003800000 */
.L_x_505:
[----:B------:R-:W-:-:S13]  /*0b70*/  ISETP.NE.OR P0, PT, R17, RZ, !P0 ;  /* 0x000000ff1100720c */ /* 0x000fda0004705670 */
[----:B------:R-:W-:Y:S05]  /*0b80*/  @P0 EXIT ;  /* 0x000000000000094d */ /* 0x000fea0003800000 */
[----:B------:R-:W-:Y:S01]  /*0b90*/  ST.E desc[UR36][R22.64+-0x80], R2 ;  /* 0xffff800216007985 */ /* 0x000fe2000c101924 */
[----:B------:R-:W-:Y:S05]  /*0ba0*/  EXIT ;  /* 0x000000000000794d */ /* 0x000fea0003800000 */
.L_x_508:
        /* <DEDUP_REMOVED lines=13> */
.L_x_975:


//--------------------- .text._Z38userbuffers_fp16_sum_inplace_gpu_mc_rsILi8EEviiiiiiiPPviP6float4m --------------------------
	.section	.text._Z38userbuffers_fp16_sum_inplace_gpu_mc_rsILi8EEviiiiiiiPPviP6float4m,"ax",@progbits
	.align	128
        .global         _Z38userbuffers_fp16_sum_inplace_gpu_mc_rsILi8EEviiiiiiiPPviP6float4m
        .type           _Z38userbuffers_fp16_sum_inplace_gpu_mc_rsILi8EEviiiiiiiPPviP6float4m,@function
        .size           _Z38userbuffers_fp16_sum_inplace_gpu_mc_rsILi8EEviiiiiiiPPviP6float4m,(.L_x_976 - _Z38userbuffers_fp16_sum_inplace_gpu_mc_rsILi8EEviiiiiiiPPviP6float4m)
        .other          _Z38userbuffers_fp16_sum_inplace_gpu_mc_rsILi8EEviiiiiiiPPviP6float4m,@"STO_CUDA_ENTRY STV_DEFAULT"
_Z38userbuffers_fp16_sum_inplace_gpu_mc_rsILi8EEviiiiiiiPPviP6float4m:
.text._Z38userbuffers_fp16_sum_inplace_gpu_mc_rsILi8EEviiiiiiiPPviP6float4m:
        /* <DEDUP_REMOVED lines=42> */
.L_x_510:
        /* <DEDUP_REMOVED lines=33> */
.L_x_509:
        /* <DEDUP_REMOVED lines=15> */
.L_x_512:
[----:B------:R-:W-:Y:S05]  /*05a0*/  BSYNC B0 ;  /* 0x0000000000007941 */ /* 0x000fea0003800000 */
.L_x_511:
        /* <DEDUP_REMOVED lines=40> */
.L_x_515:
        /* <DEDUP_REMOVED lines=38> */
.L_x_514:
[----:B------:R-:W-:Y:S05]  /*0a90*/  BSYNC B0 ;  /* 0x0000000000007941 */ /* 0x000fea0003800000 */
.L_x_513:
[----:B0-----:R-:W0:Y:S01]  /*0aa0*/  LDC.64 R8, c[0x0][0x240] ;  /* 0x00009000ff087b82 */ /* 0x001e220000000a00 */
[----:B------:R-:W-:Y:S01]  /*0ab0*/  ULDC UR4, c[0x0][0x224] ;  /* 0x0000890000047ab9 */ /* 0x000fe20000000800 */
[----:B------:R-:W-:Y:S04]  /*0ac0*/  BSSY B0, `(.L_x_516) ;  /* 0x000000a000007945 */ /* 0x000fe80003800000 */
[----:B------:R-:W-:Y:S05]  /*0ad0*/  @P2 BRA `(.L_x_517) ;  /* 0x0000000000202947 */ /* 0x000fea0003800000 */
.L_x_518:
        /* <DEDUP_REMOVED lines=8> */
.L_x_517:
[----:B------:R-:W-:Y:S05]  /*0b60*/  BSYNC B0 ;  /* 0x0000000000007941 */ /* 0x000fea0003800000 */
.L_x_516:
[----:B------:R-:W-:-:S13]  /*0b70*/  ISETP.NE.OR P0, PT, R17, RZ, !P0 ;  /* 0x000000ff1100720c */ /* 0x000fda0004705670 */
[----:B------:R-:W-:Y:S05]  /*0b80*/  @P0 EXIT ;  /* 0x000000000000094d */ /* 0x000fea0003800000 */
[----:B------:R-:W-:Y:S01]  /*0b90*/  ST.E desc[UR36][R22.64+-0x80], R2 ;  /* 0xffff800216007985 */ /* 0x000fe2000c101924 */
[----:B------:R-:W-:Y:S05]  /*0ba0*/  EXIT ;  /* 0x000000000000794d */ /* 0x000fea0003800000 */
.L_x_519:
        /* <DEDUP_REMOVED lines=13> */
.L_x_976:


//--------------------- .text._Z38userbuffers_fp16_sum_inplace_gpu_mc_rsILi4EEviiiiiiiPPviP6float4m --------------------------
	.section	.text._Z38userbuffers_fp16_sum_inplace_gpu_mc_rsILi4EEviiiiiiiPPviP6float4m,"ax",@progbits
	.align	128
        .global         _Z38userbuffers_fp16_sum_inplace_gpu_mc_rsILi4EEviiiiiiiPPviP6float4m
        .type           _Z38userbuffers_fp16_sum_inplace_gpu_mc_rsILi4EEviiiiiiiPPviP6float4m,@function
        .size           _Z38userbuffers_fp16_sum_inplace_gpu_mc_rsILi4EEviiiiiiiPPviP6float4m,(.L_x_977 - _Z38userbuffers_fp16_sum_inplace_gpu_mc_rsILi4EEviiiiiiiPPviP6float4m)
        .other          _Z38userbuffers_fp16_sum_inplace_gpu_mc_rsILi4EEviiiiiiiPPviP6float4m,@"STO_CUDA_ENTRY STV_DEFAULT"
_Z38userbuffers_fp16_sum_inplace_gpu_mc_rsILi4EEviiiiiiiPPviP6float4m:
.text._Z38userbuffers_fp16_sum_inplace_gpu_mc_rsILi4EEviiiiiiiPPviP6float4m:
        /* <DEDUP_REMOVED lines=42> */
.L_x_521:
        /* <DEDUP_REMOVED lines=33> */
.L_x_520:
        /* <DEDUP_REMOVED lines=15> */
.L_x_523:
[----:B------:R-:W-:Y:S05]  /*05a0*/  BSYNC B0 ;  /* 0x0000000000007941 */ /* 0x000fea0003800000 */
.L_x_522:
        /* <DEDUP_REMOVED lines=40> */
.L_x_526:
        /* <DEDUP_REMOVED lines=38> */
.L_x_525:
[----:B------:R-:W-:Y:S05]  /*0a90*/  BSYNC B0 ;  /* 0x0000000000007941 */ /* 0x000fea0003800000 */
.L_x_524:
[----:B0-----:R-:W0:Y:S01]  /*0aa0*/  LDC.64 R8, c[0x0][0x240] ;  /* 0x00009000ff087b82 */ /* 0x001e220000000a00 */
[----:B------:R-:W-:Y:S01]  /*0ab0*/  ULDC UR4, c[0x0][0x224] ;  /* 0x0000890000047ab9 */ /* 0x000fe20000000800 */
[----:B------:R-:W-:Y:S04]  /*0ac0*/  BSSY B0, `(.L_x_527) ;  /* 0x000000a000007945 */ /* 0x000fe80003800000 */
[----:B------:R-:W-:Y:S05]  /*0ad0*/  @P2 BRA `(.L_x_528) ;  /* 0x0000000000202947 */ /* 0x000fea0003800000 */
.L_x_529:
        /* <DEDUP_REMOVED lines=8> */
.L_x_528:
[----:B------:R-:W-:Y:S05]  /*0b60*/  BSYNC B0 ;  /* 0x0000000000007941 */ /* 0x000fea0003800000 */
.L_x_527:
[----:B------:R-:W-:-:S13]  /*0b70*/  ISETP.NE.OR P0, PT, R17, RZ, !P0 ;  /* 0x000000ff1100720c */ /* 0x000fda0004705670 */
[----:B------:R-:W-:Y:S05]  /*0b80*/  @P0 EXIT ;  /* 0x000000000000094d */ /* 0x000fea0003800000 */
[----:B------:R-:W-:Y:S01]  /*0b90*/  ST.E desc[UR36][R22.64+-0x80], R2 ;  /* 0xffff800216007985 */ /* 0x000fe2000c101924 */
[----:B------:R-:W-:Y:S05]  /*0ba0*/  EXIT ;  /* 0x000000000000794d */ /* 0x000fea0003800000 */
.L_x_530:
        /* <DEDUP_REMOVED lines=13> */
.L_x_977:


//--------------------- .text._Z38userbuffers_fp16_sum_inplace_gpu_mc_rsILi2EEviiiiiiiPPviP6float4m --------------------------
	.section	.text._Z38userbuffers_fp16_sum_inplace_gpu_mc_rsILi2EEviiiiiiiPPviP6float4m,"ax",@progbits
	.align	128
        .global         _Z38userbuffers_fp16_sum_inplace_gpu_mc_rsILi2EEviiiiiiiPPviP6float4m
        .type           _Z38userbuffers_fp16_sum_inplace_gpu_mc_rsILi2EEviiiiiiiPPviP6float4m,@function
        .size           _Z38userbuffers_fp16_sum_inplace_gpu_mc_rsILi2EEviiiiiiiPPviP6float4m,(.L_x_978 - _Z38userbuffers_fp16_sum_inplace_gpu_mc_rsILi2EEviiiiiiiPPviP6float4m)
        .other          _Z38userbuffers_fp16_sum_inplace_gpu_mc_rsILi2EEviiiiiiiPPviP6float4m,@"STO_CUDA_ENTRY STV_DEFAULT"
_Z38userbuffers_fp16_sum_inplace_gpu_mc_rsILi2EEviiiiiiiPPviP6float4m:
.text._Z38userbuffers_fp16_sum_inplace_gpu_mc_rsILi2EEviiiiiiiPPviP6float4m:
        /* <DEDUP_REMOVED lines=42> */
.L_x_532:
        /* <DEDUP_REMOVED lines=33> */
.L_x_531:
        /* <DEDUP_REMOVED lines=15> */
.L_x_534:
[----:B------:R-:W-:Y:S05]  /*05a0*/  BSYNC B0 ;  /* 0x0000000000007941 */ /* 0x000fea0003800000 */
.L_x_533:
        /* <DEDUP_REMOVED lines=40> */
.L_x_537:
        /* <DEDUP_REMOVED lines=38> */
.L_x_536:
[----:B------:R-:W-:Y:S05]  /*0a90*/  BSYNC B0 ;  /* 0x0000000000007941 */ /* 0x000fea0003800000 */
.L_x_535:
[----:B0-----:R-:W0:Y:S01]  /*0aa0*/  LDC.64 R8, c[0x0][0x240] ;  /* 0x00009000ff087b82 */ /* 0x001e220000000a00 */
[----:B------:R-:W-:Y:S01]  /*0ab0*/  ULDC UR4, c[0x0][0x224] ;  /* 0x0000890000047ab9 */ /* 0x000fe20000000800 */
[----:B------:R-:W-:Y:S04]  /*0ac0*/  BSSY B0, `(.L_x_538) ;  /* 0x000000a000007945 */ /* 0x000fe80003800000 */
[----:B------:R-:W-:Y:S05]  /*0ad0*/  @P2 BRA `(.L_x_539) ;  /* 0x0000000000202947 */ /* 0x000fea0003800000 */
.L_x_540:
        /* <DEDUP_REMOVED lines=8> */
.L_x_539:
[----:B------:R-:W-:Y:S05]  /*0b60*/  BSYNC B0 ;  /* 0x0000000000007941 */ /* 0x000fea0003800000 */
.L_x_538:
[----:B------:R-:W-:-:S13]  /*0b70*/  ISETP.NE.OR P0, PT, R17, RZ, !P0 ;  /* 0x000000ff1100720c */ /* 0x000fda0004705670 */
[----:B------:R-:W-:Y:S05]  /*0b80*/  @P0 EXIT ;  /* 0x000000000000094d */ /* 0x000fea0003800000 */
[----:B------:R-:W-:Y:S01]  /*0b90*/  ST.E desc[UR36][R22.64+-0x80], R2 ;  /* 0xffff800216007985 */ /* 0x000fe2000c101924 */
[----:B------:R-:W-:Y:S05]  /*0ba0*/  EXIT ;  /* 0x000000000000794d */ /* 0x000fea0003800000 */
.L_x_541:
        /* <DEDUP_REMOVED lines=13> */
.L_x_978:


//--------------------- .text._Z38userbuffers_fp16_sum_inplace_gpu_rw_agILi32EEviiiiiiiPPvim --------------------------
	.section	.text._Z38userbuffers_fp16_sum_inplace_gpu_rw_agILi32EEviiiiiiiPPvim,"ax",@progbits
	.align	128
        .global         _Z38userbuffers_fp16_sum_inplace_gpu_rw_agILi32EEviiiiiiiPPvim
        .type           _Z38userbuffers_fp16_sum_inplace_gpu_rw_agILi32EEviiiiiiiPPvim,@function
        .size           _Z38userbuffers_fp16_sum_inplace_gpu_rw_agILi32EEviiiiiiiPPvim,(.L_x_979 - _Z38userbuffers_fp16_sum_inplace_gpu_rw_agILi32EEviiiiiiiPPvim)
        .other          _Z38userbuffers_fp16_sum_inplace_gpu_rw_agILi32EEviiiiiiiPPvim,@"STO_CUDA_ENTRY STV_DEFAULT"
_Z38userbuffers_fp16_sum_inplace_gpu_rw_agILi32EEviiiiiiiPPvim:
.text._Z38userbuffers_fp16_sum_inplace_gpu_rw_agILi32EEviiiiiiiPPvim:
[----:B------:R-:W0:Y:S01]  /*0000*/  LDC R1, c[0x0][0x28] ;  /* 0x00000a00ff017b82 */ /* 0x000e220000000800 */
[----:B------:R-:W1:Y:S01]  /*0010*/  S2R R57, SR_TID.X ;  /* 0x0000000000397919 */ /* 0x000e620000002100 */
[----:B0-----:R-:W-:-:S06]  /*0020*/  VIADD R1, R1, 0xffffff40 ;  /* 0xffffff4001017836 */ /* 0x001fcc0000000000 */
[----:B------:R-:W0:Y:S01]  /*0030*/  S2UR UR13, SR_CTAID.X ;  /* 0x00000000000d79c3 */ /* 0x000e220000002500 */
[----:B------:R-:W-:Y:S01]  /*0040*/  ULDC.64 UR10, c[0x0][0x208] ;  /* 0x00008200000a7ab9 */ /* 0x000fe20000000a00 */
[----:B------:R-:W-:Y:S01]  /*0050*/  ULDC UR12, c[0x0][0x24] ;  /* 0x00000900000c7ab9 */ /* 0x000fe20000000800 */
[----:B------:R-:W-:Y:S01]  /*0060*/  BSSY B0, `(.L_x_542) ;  /* 0x0000025000007945 */ /* 0x000fe20003800000 */
[----:B------:R2:W-:Y:S01]  /*0070*/  STL.64 [R1+0xb0], RZ ;  /* 0x0000b0ff01007387 */ /* 0x0005e20000100a00 */
[----:B------:R-:W-:Y:S02]  /*0080*/  CS2R RZ, SRZ ;  /* 0x0000000000ff7805 */ /* 0x000fe4000001ff00 */
[----:B------:R-:W-:Y:S01]  /*0090*/  CS2R RZ, SRZ ;  /* 0x0000000000ff7805 */ /* 0x000fe2000001ff00 */
[----:B------:R2:W-:Y:S01]  /*00a0*/  STL.64 [R1+0xa8], RZ ;  /* 0x0000a8ff01007387 */ /* 0x0005e20000100a00 */
[C---:B-1----:R-:W-:Y:S02]  /*00b0*/  ISETP.GT.U32.AND P0, PT, R57.reuse, 0x1f, PT ;  /* 0x0000001f3900780c */ /* 0x042fe40003f04070 */
[----:B0-----:R-:W-:-:S11]  /*00c0*/  LEA.HI R0, R57, UR13, RZ, 0x1b ;  /* 0x0000000d39007c11 */ /* 0x001fd6000f8fd8ff */
[----:B--2---:R-:W-:Y:S05]  /*00d0*/  @P0 BRA `(.L_x_543) ;  /* 0x0000000000740947 */ /* 0x004fea0003800000 */
[----:B------:R-:W0:Y:S01]  /*00e0*/  LDC.64 R8, c[0x0][0x218] ;  /* 0x00008600ff087b82 */ /* 0x000e220000000a00 */
[----:B------:R-:W-:-:S07]  /*00f0*/  ULDC UR4, c[0x0][0x220] ;  /* 0x0000880000047ab9 */ /* 0x000fce0000000800 */
[----:B------:R-:W1:Y:S08]  /*0100*/  LDC.64 R4, c[0x0][0x230] ;  /* 0x00008c00ff047b82 */ /* 0x000e700000000a00 */
[----:B------:R-:W2:Y:S01]  /*0110*/  LDC R7, c[0x0][0x238] ;  /* 0x00008e00ff077b82 */ /* 0x000ea20000000800 */
[----:B0-----:R-:W-:-:S07]  /*0120*/  IMAD R9, R9, UR4, R8 ;  /* 0x0000000409097c24 */ /* 0x001fce000f8e0208 */
[----:B------:R-:W0:Y:S01]  /*0130*/  LDC R13, c[0x0][0x214] ;  /* 0x00008500ff0d7b82 */ /* 0x000e220000000800 */
[----:B-1----:R-:W-:-:S06]  /*0140*/  IMAD.WIDE R2, R9, 0x8, R4 ;  /* 0x0000000809027825 */ /* 0x002fcc00078e0204 */
[----:B------:R-:W0:Y:S01]  /*0150*/  LDG.E.64 R2, desc[UR10][R2.64] ;  /* 0x0000000a02027981 */ /* 0x000e22000c1e1b00 */
[----:B------:R-:W-:-:S04]  /*0160*/  IMAD R11, R57, UR4, R8 ;  /* 0x00000004390b7c24 */ /* 0x000fc8000f8e0208 */
[----:B------:R-:W-:-:S04]  /*0170*/  IMAD.WIDE R4, R11, 0x8, R4 ;  /* 0x000000080b047825 */ /* 0x000fc800078e0204 */
[----:B--2---:R-:W-:Y:S02]  /*0180*/  IMAD.WIDE R6, R7, 0x8, R4 ;  /* 0x0000000807067825 */ /* 0x004fe400078e0204 */
[----:B------:R-:W2:Y:S04]  /*0190*/  LDG.E.64 R4, desc[UR10][R4.64] ;  /* 0x0000000a04047981 */ /* 0x000ea8000c1e1b00 */
[----:B------:R-:W3:Y:S01]  /*01a0*/  LDG.E.64 R6, desc[UR10][R6.64] ;  /* 0x0000000a06067981 */ /* 0x000ee2000c1e1b00 */
[----:B------:R-:W1:Y:S01]  /*01b0*/  S2UR UR5, SR_CgaCtaId ;  /* 0x00000000000579c3 */ /* 0x000e620000008800 */
[----:B------:R-:W-:Y:S01]  /*01c0*/  UMOV UR4, 0x400 ;  /* 0x0000040000047882 */ /* 0x000fe20000000000 */
[----:B------:R-:W-:Y:S01]  /*01d0*/  SHF.R.S32.HI R15, RZ, 0x1f, R9 ;  /* 0x0000001fff0f7819 */ /* 0x000fe20000011409 */
[----:B0-----:R-:W-:-:S05]  /*01e0*/  IMAD.WIDE R60, R13, 0x4, R2 ;  /* 0x000000040d3c7825 */ /* 0x001fca00078e0202 */
[----:B------:R-:W4:Y:S01]  /*01f0*/  LD.E R58, desc[UR10][R60.64+-0x80] ;  /* 0xffff800a3c3a7980 */ /* 0x000f22000c101900 */
[----:B-1----:R-:W-:-:S06]  /*0200*/  ULEA UR4, UR5, UR4, 0x18 ;  /* 0x0000000405047291 */ /* 0x002fcc000f8ec03f */
[----:B------:R-:W-:Y:S01]  /*0210*/  LEA R3, R57, UR4, 0x3 ;  /* 0x0000000439037c11 */ /* 0x000fe2000f8e18ff */
[----:B--2---:R-:W-:-:S04]  /*0220*/  IMAD.WIDE R4, R13, 0x4, R4 ;  /* 0x000000040d047825 */ /* 0x004fc800078e0204 */
[----:B---3--:R0:W-:Y:S01]  /*0230*/  STS.64 [R3], R6 ;  /* 0x0000000603007388 */ /* 0x0081e20000000a00 */
[----:B------:R-:W-:Y:S02]  /*0240*/  IMAD.MOV.U32 R14, RZ, RZ, R9 ;  /* 0x000000ffff0e7224 */ /* 0x000fe400078e0009 */
[--C-:B------:R-:W-:Y:S01]  /*0250*/  IMAD.MOV.U32 R2, RZ, RZ, R11.reuse ;  /* 0x000000ffff027224 */ /* 0x100fe200078e000b */
[----:B------:R1:W-:Y:S01]  /*0260*/  STL.64 [R1+0xb8], R4 ;  /* 0x0000b80401007387 */ /* 0x0003e20000100a00 */
[----:B0-----:R-:W-:-:S03]  /*0270*/  SHF.R.S32.HI R3, RZ, 0x1f, R11 ;  /* 0x0000001fff037819 */ /* 0x001fc6000001140b */
[----:B------:R1:W-:Y:S04]  /*0280*/  STL.64 [R1+0xb0], R14 ;  /* 0x0000b00e01007387 */ /* 0x0003e80000100a00 */
[----:B------:R1:W-:Y:S02]  /*0290*/  STL.64 [R1+0xa8], R2 ;  /* 0x0000a80201007387 */ /* 0x0003e40000100a00 */
[----:B-1--4-:R-:W-:-:S07]  /*02a0*/  VIADD R58, R58, 0x1 ;  /* 0x000000013a3a7836 */ /* 0x012fce0000000000 */
.L_x_543:
[----:B------:R-:W-:Y:S05]  /*02b0*/  BSYNC B0 ;  /* 0x0000000000007941 */ /* 0x000fea0003800000 */
.L_x_542:
[----:B------:R-:W-:Y:S01]  /*02c0*/  ULDC UR8, c[0x0][0x21c] ;  /* 0x0000870000087ab9 */ /* 0x000fe20000000800 */
[----:B------:R-:W-:Y:S01]  /*02d0*/  ULDC UR4, c[0x0][0xc] ;  /* 0x0000030000047ab9 */ /* 0x000fe20000000800 */
[----:B------:R-:W-:Y:S01]  /*02e0*/  IADD3 R7, R0, UR8, RZ ;  /* 0x0000000800077c10 */ /* 0x000fe2000fffe0ff */
[----:B------:R-:W-:Y:S01]  /*02f0*/  ULDC UR5, c[0x0][0x0] ;  /* 0x0000000000057ab9 */ /* 0x000fe20000000800 */
[----:B------:R-:W-:Y:S01]  /*0300*/  HFMA2.MMA R8, -RZ, RZ, 0, 5.9604644775390625e-08 ;  /* 0x00000001ff087435 */ /* 0x000fe200000001ff */
[----:B------:R-:W-:Y:S01]  /*0310*/  UIMAD UR4, UR4, UR5, URZ ;  /* 0x00000005040472a4 */ /* 0x000fe2000f8e023f */
[C---:B------:R-:W-:Y:S01]  /*0320*/  LOP3.LUT R0, R7.reuse, 0x1f, RZ, 0xc0, !PT ;  /* 0x0000001f07007812 */ /* 0x040fe200078ec0ff */
[C---:B------:R-:W-:Y:S01]  /*0330*/  VIADD R2, R7.reuse, 0x1 ;  /* 0x0000000107027836 */ /* 0x040fe20000000000 */
[C---:B------:R-:W-:Y:S01]  /*0340*/  IADD3 R3, R7.reuse, 0x4, RZ ;  /* 0x0000000407037810 */ /* 0x040fe20007ffe0ff */
[----:B------:R-:W-:Y:S01]  /*0350*/  USHF.L.U32 UR7, UR4, 0x2, URZ ;  /* 0x0000000204077899 */ /* 0x000fe2000800063f */
[----:B------:R-:W-:Y:S01]  /*0360*/  ISETP.NE.AND P0, PT, R0, UR8, PT ;  /* 0x0000000800007c0c */ /* 0x000fe2000bf05270 */
[C---:B------:R-:W-:Y:S01]  /*0370*/  VIADD R5, R7.reuse, 0x7 ;  /* 0x0000000707057836 */ /* 0x040fe20000000000 */
[----:B------:R-:W-:Y:S01]  /*0380*/  LOP3.LUT R11, R2, 0x1f, RZ, 0xc0, !PT ;  /* 0x0000001f020b7812 */ /* 0x000fe200078ec0ff */
[----:B------:R-:W-:Y:S01]  /*0390*/  VIADD R2, R7, 0x2 ;  /* 0x0000000207027836 */ /* 0x000fe20000000000 */
[----:B------:R-:W-:Y:S01]  /*03a0*/  ULDC UR5, c[0x0][0x228] ;  /* 0x00008a0000057ab9 */ /* 0x000fe20000000800 */
[----:B------:R-:W-:Y:S01]  /*03b0*/  IMAD.U32 R9, RZ, RZ, UR7 ;  /* 0x00000007ff097e24 */ /* 0x000fe2000f8e00ff */
[----:B------:R-:W-:Y:S01]  /*03c0*/  ISETP.NE.AND P1, PT, R11, UR8, PT ;  /* 0x000000080b007c0c */ /* 0x000fe2000bf25270 */
[----:B------:R-:W0:Y:S01]  /*03d0*/  S2UR UR6, SR_CgaCtaId ;  /* 0x00000000000679c3 */ /* 0x000e220000008800 */
[----:B------:R-:W-:Y:S01]  /*03e0*/  LOP3.LUT R12, R2, 0x1f, RZ, 0xc0, !PT ;  /* 0x0000001f020c7812 */ /* 0x000fe200078ec0ff */
[----:B------:R-:W-:Y:S01]  /*03f0*/  VIADD R2, R7, 0x3 ;  /* 0x0000000307027836 */ /* 0x000fe20000000000 */
[----:B------:R-:W-:Y:S01]  /*0400*/  IABS R10, R9 ;  /* 0x00000009000a7213 */ /* 0x000fe20000000000 */
[----:B------:R-:W-:-:S04]  /*0410*/  ULDC UR14, c[0x0][0x228] ;  /* 0x00008a00000e7ab9 */ /* 0x000fc80000000800 */
[----:B------:R-:W-:Y:S01]  /*0420*/  BAR.SYNC.DEFER_BLOCKING 0x0 ;  /* 0x0000000000007b1d */ /* 0x000fe20000010000 */
[----:B------:R-:W-:Y:S01]  /*0430*/  @P0 IMAD.MOV.U32 R8, RZ, RZ, RZ ;  /* 0x000000ffff080224 */ /* 0x000fe200078e00ff */
[----:B------:R-:W-:Y:S02]  /*0440*/  ISETP.NE.AND P2, PT, R12, UR8, PT ;  /* 0x000000080c007c0c */ /* 0x000fe4000bf45270 */
[----:B------:R-:W-:Y:S02]  /*0450*/  LOP3.LUT R14, R2, 0x1f, RZ, 0xc0, !PT ;  /* 0x0000001f020e7812 */ /* 0x000fe400078ec0ff */
[----:B------:R-:W1:Y:S01]  /*0460*/  I2F.RP R16, R10 ;  /* 0x0000000a00107306 */ /* 0x000e620000209400 */
[----:B------:R-:W-:Y:S01]  /*0470*/  @P1 IMAD.SHL.U32 R2, R8, 0x4, RZ ;  /* 0x0000000408021824 */ /* 0x000fe200078e00ff */
[----:B------:R-:W-:Y:S01]  /*0480*/  ISETP.NE.AND P3, PT, R14, UR8, PT ;  /* 0x000000080e007c0c */ /* 0x000fe2000bf65270 */
[----:B------:R-:W-:Y:S01]  /*0490*/  @!P1 VIADD R8, R8, 0x1 ;  /* 0x0000000108089836 */ /* 0x000fe20000000000 */
[----:B------:R-:W-:Y:S01]  /*04a0*/  @P0 STL [R1], R0 ;  /* 0x0000000001000387 */ /* 0x000fe20000100800 */
[----:B------:R-:W-:Y:S01]  /*04b0*/  IABS R9, R9 ;  /* 0x0000000900097213 */ /* 0x000fe20000000000 */
[----:B------:R-:W-:Y:S01]  /*04c0*/  BSSY B0, `(.L_x_544) ;  /* 0x00002ab000007945 */ /* 0x000fe20003800000 */
[----:B------:R-:W-:-:S02]  /*04d0*/  @P1 LOP3.LUT R2, R2, 0x4, RZ, 0x3c, !PT ;  /* 0x0000000402021812 */ /* 0x000fc400078e3cff */
[C---:B------:R-:W-:Y:S01]  /*04e0*/  @P2 IADD3 R4, -R8.reuse, 0x2, RZ ;  /* 0x0000000208042810 */ /* 0x040fe20007ffe1ff */
[----:B------:R-:W-:Y:S02]  /*04f0*/  @!P2 VIADD R8, R8, 0x1 ;  /* 0x000000010808a836 */ /* 0x000fe40000000000 */
[----:B------:R-:W-:Y:S01]  /*0500*/  @P1 IMAD.IADD R18, R1, 0x1, R2 ;  /* 0x0000000101121824 */ /* 0x000fe200078e0202 */
[----:B------:R-:W-:Y:S01]  /*0510*/  LOP3.LUT R2, R3, 0x1f, RZ, 0xc0, !PT ;  /* 0x0000001f03027812 */ /* 0x000fe200078ec0ff */
[----:B------:R-:W-:Y:S01]  /*0520*/  VIADD R3, R7, 0x5 ;  /* 0x0000000507037836 */ /* 0x000fe20000000000 */
[----:B------:R-:W-:Y:S01]  /*0530*/  @P3 IADD3 R6, -R8, 0x3, RZ ;  /* 0x0000000308063810 */ /* 0x000fe20007ffe1ff */
[--C-:B------:R-:W-:Y:S01]  /*0540*/  @P2 IMAD R13, R4, 0x4, R1.reuse ;  /* 0x00000004040d2824 */ /* 0x100fe200078e0201 */
[----:B------:R2:W-:Y:S01]  /*0550*/  @P1 STL [R18], R11 ;  /* 0x0000000b12001387 */ /* 0x0005e20000100800 */
[----:B------:R-:W-:Y:S01]  /*0560*/  ISETP.NE.AND P1, PT, R2, UR8, PT ;  /* 0x0000000802007c0c */ /* 0x000fe2000bf25270 */
[----:B-1----:R1:W3:Y:S01]  /*0570*/  MUFU.RCP R17, R16 ;  /* 0x0000001000117308 */ /* 0x0022e20000001000 */
[----:B------:R-:W-:Y:S01]  /*0580*/  LOP3.LUT R3, R3, 0x1f, RZ, 0xc0, !PT ;  /* 0x0000001f03037812 */ /* 0x000fe200078ec0ff */
[----:B------:R4:W-:Y:S01]  /*0590*/  @P2 STL [R13], R12 ;  /* 0x0000000c0d002387 */ /* 0x0009e20000100800 */
[----:B------:R-:W-:Y:S01]  /*05a0*/  IADD3 R4, R7, 0x6, RZ ;  /* 0x0000000607047810 */ /* 0x000fe20007ffe0ff */
[----:B------:R-:W-:Y:S01]  /*05b0*/  @P3 IMAD R15, R6, 0x4, R1 ;  /* 0x00000004060f3824 */ /* 0x000fe200078e0201 */
[----:B------:R-:W-:Y:S01]  /*05c0*/  ISETP.NE.AND P2, PT, R3, UR8, PT ;  /* 0x0000000803007c0c */ /* 0x000fe2000bf45270 */
[C---:B------:R-:W-:Y:S01]  /*05d0*/  VIADD R6, R7.reuse, 0x8 ;  /* 0x0000000807067836 */ /* 0x040fe20000000000 */
[----:B------:R-:W-:Y:S01]  /*05e0*/  @!P3 IADD3 R8, R8, 0x1, RZ ;  /* 0x000000010808b810 */ /* 0x000fe20007ffe0ff */
[----:B--2---:R-:W2:Y:S01]  /*05f0*/  LDC R18, c[0x0][RZ] ;  /* 0x00000000ff127b82 */ /* 0x004ea20000000800 */
[----:B------:R3:W-:Y:S01]  /*0600*/  @P3 STL [R15], R14 ;  /* 0x0000000e0f003387 */ /* 0x0007e20000100800 */
[C---:B-1----:R-:W-:Y:S01]  /*0610*/  VIADD R16, R7.reuse, 0x9 ;  /* 0x0000000907107836 */ /* 0x042fe20000000000 */
[----:B----4-:R-:W-:Y:S01]  /*0620*/  LOP3.LUT R12, R4, 0x1f, RZ, 0xc0, !PT ;  /* 0x0000001f040c7812 */ /* 0x010fe200078ec0ff */
[----:B------:R-:W-:Y:S01]  /*0630*/  VIADD R11, R7, 0xa ;  /* 0x0000000a070b7836 */ /* 0x000fe20000000000 */
[C---:B------:R-:W-:Y:S01]  /*0640*/  @P1 IADD3 R0, -R8.reuse, 0x4, RZ ;  /* 0x0000000408001810 */ /* 0x040fe20007ffe1ff */
[----:B------:R-:W-:Y:S01]  /*0650*/  @!P1 VIADD R8, R8, 0x1 ;  /* 0x0000000108089836 */ /* 0x000fe20000000000 */
[----:B------:R-:W-:-:S02]  /*0660*/  ISETP.NE.AND P3, PT, R12, UR8, PT ;  /* 0x000000080c007c0c */ /* 0x000fc4000bf65270 */
[----:B------:R-:W-:Y:S01]  /*0670*/  LOP3.LUT R13, R5, 0x1f, RZ, 0xc0, !PT ;  /* 0x0000001f050d7812 */ /* 0x000fe200078ec0ff */
[----:B---3--:R-:W-:Y:S01]  /*0680*/  VIADD R14, R17, 0xffffffe ;  /* 0x0ffffffe110e7836 */ /* 0x008fe20000000000 */
[C---:B------:R-:W-:Y:S01]  /*0690*/  @P2 IADD3 R4, -R8.reuse, 0x5, RZ ;  /* 0x0000000508042810 */ /* 0x040fe20007ffe1ff */
[----:B------:R-:W-:Y:S01]  /*06a0*/  @!P2 VIADD R8, R8, 0x1 ;  /* 0x000000010808a836 */ /* 0x000fe20000000000 */
[----:B------:R-:W-:Y:S01]  /*06b0*/  ISETP.NE.AND P4, PT, R13, UR8, PT ;  /* 0x000000080d007c0c */ /* 0x000fe2000bf85270 */
[----:B------:R1:W3:Y:S01]  /*06c0*/  F2I.FTZ.U32.TRUNC.NTZ R5, R14 ;  /* 0x0000000e00057305 */ /* 0x0002e2000021f000 */
[----:B------:R-:W-:Y:S02]  /*06d0*/  LOP3.LUT R15, R6, 0x1f, RZ, 0xc0, !PT ;  /* 0x0000001f060f7812 */ /* 0x000fe400078ec0ff */
[----:B------:R-:W-:Y:S02]  /*06e0*/  LOP3.LUT R17, R16, 0x1f, RZ, 0xc0, !PT ;  /* 0x0000001f10117812 */ /* 0x000fe400078ec0ff */
[----:B------:R-:W-:-:S02]  /*06f0*/  ISETP.NE.AND P5, PT, R15, UR8, PT ;  /* 0x000000080f007c0c */ /* 0x000fc4000bfa5270 */
[C---:B------:R-:W-:Y:S01]  /*0700*/  @P3 IADD3 R6, -R8.reuse, 0x6, RZ ;  /* 0x0000000608063810 */ /* 0x040fe20007ffe1ff */
[----:B------:R-:W-:Y:S01]  /*0710*/  @!P3 VIADD R8, R8, 0x1 ;  /* 0x000000010808b836 */ /* 0x000fe20000000000 */
[----:B------:R-:W-:Y:S01]  /*0720*/  ISETP.NE.AND P6, PT, R17, UR8, PT ;  /* 0x0000000811007c0c */ /* 0x000fe2000bfc5270 */
[----:B--2---:R-:W-:Y:S01]  /*0730*/  IMAD R57, R18, UR13, R57 ;  /* 0x0000000d12397c24 */ /* 0x004fe2000f8e0239 */
[----:B------:R-:W-:Y:S01]  /*0740*/  LOP3.LUT R19, R11, 0x1f, RZ, 0xc0, !PT ;  /* 0x0000001f0b137812 */ /* 0x000fe200078ec0ff */
[--C-:B------:R-:W-:Y:S01]  /*0750*/  @P1 IMAD R11, R0, 0x4, R1.reuse ;  /* 0x00000004000b1824 */ /* 0x100fe200078e0201 */
[C---:B-1----:R-:W-:Y:S01]  /*0760*/  @P4 IADD3 R14, -R8.reuse, 0x7, RZ ;  /* 0x00000007080e4810 */ /* 0x042fe20007ffe1ff */
[----:B------:R-:W-:Y:S01]  /*0770*/  @!P4 VIADD R8, R8, 0x1 ;  /* 0x000000010808c836 */ /* 0x000fe20000000000 */
[----:B------:R-:W-:Y:S01]  /*0780*/  ISETP.NE.AND P0, PT, R19, UR8, PT ;  /* 0x0000000813007c0c */ /* 0x000fe2000bf05270 */
[----:B------:R-:W-:Y:S01]  /*0790*/  @P2 IMAD R0, R4, 0x4, R1 ;  /* 0x0000000404002824 */ /* 0x000fe200078e0201 */
[----:B---3--:R-:W-:Y:S01]  /*07a0*/  IADD3 R21, RZ, -R5, RZ ;  /* 0x80000005ff157210 */ /* 0x008fe20007ffe0ff */
[----:B------:R1:W-:Y:S01]  /*07b0*/  @P1 STL [R11], R2 ;  /* 0x000000020b001387 */ /* 0x0003e20000100800 */
[C---:B------:R-:W-:Y:S01]  /*07c0*/  @P5 IADD3 R16, -R8.reuse, 0x8, RZ ;  /* 0x0000000808105810 */ /* 0x040fe20007ffe1ff */
[----:B------:R-:W-:Y:S01]  /*07d0*/  @!P5 VIADD R8, R8, 0x1 ;  /* 0x000000010808d836 */ /* 0x000fe20000000000 */
[----:B------:R-:W-:Y:S01]  /*07e0*/  MOV R4, RZ ;  /* 0x000000ff00047202 */ /* 0x000fe20000000f00 */
[----:B------:R2:W-:Y:S01]  /*07f0*/  @P2 STL [R0], R3 ;  /* 0x0000000300002387 */ /* 0x0005e20000100800 */
[----:B------:R-:W-:-:S02]  /*0800*/  IMAD R21, R21, R10, RZ ;  /* 0x0000000a15157224 */ /* 0x000fc400078e02ff */
[C---:B------:R-:W-:Y:S01]  /*0810*/  @P6 IADD3 R18, -R8.reuse, 0x9, RZ ;  /* 0x0000000908126810 */ /* 0x040fe20007ffe1ff */
[----:B------:R-:W-:Y:S02]  /*0820*/  @!P6 VIADD R8, R8, 0x1 ;  /* 0x000000010808e836 */ /* 0x000fe40000000000 */
[----:B------:R-:W-:Y:S01]  /*0830*/  IMAD.HI.U32 R20, R5, R21, R4 ;  /* 0x0000001505147227 */ /* 0x000fe200078e0004 */
[----:B------:R-:W-:Y:S02]  /*0840*/  @P6 LEA R18, R18, R1, 0x2 ;  /* 0x0000000112126211 */ /* 0x000fe400078e10ff */
[----:B-1----:R-:W-:Y:S01]  /*0850*/  @P0 IADD3 R2, -R8, 0xa, RZ ;  /* 0x0000000a08020810 */ /* 0x002fe20007ffe1ff */
[C---:B--2---:R-:W-:Y:S02]  /*0860*/  VIADD R0, R7.reuse, 0xb ;  /* 0x0000000b07007836 */ /* 0x044fe40000000000 */
[--C-:B------:R-:W-:Y:S02]  /*0870*/  @P3 IMAD R5, R6, 0x4, R1.reuse ;  /* 0x0000000406053824 */ /* 0x100fe400078e0201 */
[----:B------:R-:W-:Y:S01]  /*0880*/  VIADD R4, R7, 0xc ;  /* 0x0000000c07047836 */ /* 0x000fe20000000000 */
[----:B------:R-:W-:Y:S01]  /*0890*/  LOP3.LUT R3, R0, 0x1f, RZ, 0xc0, !PT ;  /* 0x0000001f00037812 */ /* 0x000fe200078ec0ff */
[--C-:B------:R-:W-:Y:S01]  /*08a0*/  @P4 IMAD R14, R14, 0x4, R1.reuse ;  /* 0x000000040e0e4824 */ /* 0x100fe200078e0201 */
[----:B------:R1:W-:Y:S01]  /*08b0*/  @P3 STL [R5], R12 ;  /* 0x0000000c05003387 */ /* 0x0003e20000100800 */
[--C-:B------:R-:W-:Y:S01]  /*08c0*/  @P5 IMAD R16, R16, 0x4, R1.reuse ;  /* 0x0000000410105824 */ /* 0x100fe200078e0201 */
[----:B------:R-:W-:Y:S01]  /*08d0*/  ISETP.NE.AND P1, PT, R3, UR8, PT ;  /* 0x0000000803007c0c */ /* 0x000fe2000bf25270 */
[----:B------:R-:W-:Y:S01]  /*08e0*/  @P0 IMAD R2, R2, 0x4, R1 ;  /* 0x0000000402020824 */ /* 0x000fe200078e0201 */
[----:B------:R-:W-:Y:S01]  /*08f0*/  LOP3.LUT R4, R4, 0x1f, RZ, 0xc0, !PT ;  /* 0x0000001f04047812 */ /* 0x000fe200078ec0ff */
[----:B------:R2:W-:Y:S01]  /*0900*/  @P4 STL [R14], R13 ;  /* 0x0000000d0e004387 */ /* 0x0005e20000100800 */
[C---:B------:R-:W-:Y:S01]  /*0910*/  VIADD R6, R7.reuse, 0xd ;  /* 0x0000000d07067836 */ /* 0x040fe20000000000 */
[C---:B------:R-:W-:Y:S01]  /*0920*/  IADD3 R0, R7.reuse, 0xe, RZ ;  /* 0x0000000e07007810 */ /* 0x040fe20007ffe0ff */
[----:B------:R-:W-:Y:S01]  /*0930*/  @!P0 VIADD R8, R8, 0x1 ;  /* 0x0000000108088836 */ /* 0x000fe20000000000 */
[----:B------:R3:W-:Y:S01]  /*0940*/  @P5 STL [R16], R15 ;  /* 0x0000000f10005387 */ /* 0x0007e20000100800 */
[----:B------:R-:W-:Y:S01]  /*0950*/  ISETP.NE.AND P3, PT, R4, UR8, PT ;  /* 0x0000000804007c0c */ /* 0x000fe2000bf65270 */
[C---:B-1----:R-:W-:Y:S01]  /*0960*/  VIADD R5, R7.reuse, 0xf ;  /* 0x0000000f07057836 */ /* 0x042fe20000000000 */
[----:B------:R-:W-:Y:S01]  /*0970*/  LOP3.LUT R11, R6, 0x1f, RZ, 0xc0, !PT ;  /* 0x0000001f060b7812 */ /* 0x000fe200078ec0ff */
[----:B------:R-:W-:Y:S01]  /*0980*/  @P6 STL [R18], R17 ;  /* 0x0000001112006387 */ /* 0x000fe20000100800 */
[----:B------:R-:W-:Y:S01]  /*0990*/  VIADD R12, R7, 0x10 ;  /* 0x00000010070c7836 */ /* 0x000fe20000000000 */
[----:B--2---:R-:W-:-:S02]  /*09a0*/  LOP3.LUT R13, R0, 0x1f, RZ, 0xc0, !PT ;  /* 0x0000001f000d7812 */ /* 0x004fc400078ec0ff */
[----:B------:R1:W-:Y:S01]  /*09b0*/  @P0 STL [R2], R19 ;  /* 0x0000001302000387 */ /* 0x0003e20000100800 */
[----:B------:R-:W-:Y:S02]  /*09c0*/  ISETP.NE.AND P0, PT, R11, UR8, PT ;  /* 0x000000080b007c0c */ /* 0x000fe4000bf05270 */
[----:B------:R-:W-:Y:S02]  /*09d0*/  ISETP.NE.AND P4, PT, R13, UR8, PT ;  /* 0x000000080d007c0c */ /* 0x000fe4000bf85270 */
[----:B---3--:R-:W-:Y:S01]  /*09e0*/  LOP3.LUT R15, R5, 0x1f, RZ, 0xc0, !PT ;  /* 0x0000001f050f7812 */ /* 0x008fe200078ec0ff */
[----:B------:R-:W-:Y:S01]  /*09f0*/  IMAD.MOV R5, RZ, RZ, -R9 ;  /* 0x000000ffff057224 */ /* 0x000fe200078e0a09 */
[----:B------:R-:W-:Y:S01]  /*0a00*/  VIMNMX R0, R57, UR5, !PT ;  /* 0x0000000539007c48 */ /* 0x000fe2000ffe0100 */
[----:B------:R-:W-:Y:S01]  /*0a10*/  UMOV UR5, 0x400 ;  /* 0x0000040000057882 */ /* 0x000fe20000000000 */
[----:B------:R-:W-:Y:S01]  /*0a20*/  ISETP.NE.AND P5, PT, R15, UR8, PT ;  /* 0x000000080f007c0c */ /* 0x000fe2000bfa5270 */
[C---:B-1----:R-:W-:Y:S01]  /*0a30*/  VIADD R2, R7.reuse, 0x11 ;  /* 0x0000001107027836 */ /* 0x042fe20000000000 */
[----:B------:R-:W-:Y:S01]  /*0a40*/  LOP3.LUT R17, R12, 0x1f, RZ, 0xc0, !PT ;  /* 0x0000001f0c117812 */ /* 0x000fe200078ec0ff */
[----:B------:R-:W-:Y:S01]  /*0a50*/  VIADD R19, R7, 0x12 ;  /* 0x0000001207137836 */ /* 0x000fe20000000000 */
[----:B------:R-:W-:Y:S01]  /*0a60*/  IADD3 R0, -R57, R0, RZ ;  /* 0x0000000039007210 */ /* 0x000fe20007ffe1ff */
[----:B0-----:R-:W-:Y:S01]  /*0a70*/  ULEA UR5, UR6, UR5, 0x18 ;  /* 0x0000000506057291 */ /* 0x001fe2000f8ec03f */
[----:B------:R-:W-:-:S02]  /*0a80*/  LOP3.LUT R18, R2, 0x1f, RZ, 0xc0, !PT ;  /* 0x0000001f02127812 */ /* 0x000fc400078ec0ff */
[C---:B------:R-:W-:Y:S01]  /*0a90*/  @P1 IADD3 R2, -R8.reuse, 0xb, RZ ;  /* 0x0000000b08021810 */ /* 0x040fe20007ffe1ff */
[----:B------:R-:W-:Y:S01]  /*0aa0*/  @!P1 VIADD R8, R8, 0x1 ;  /* 0x0000000108089836 */ /* 0x000fe20000000000 */
[----:B------:R-:W-:Y:S01]  /*0ab0*/  IABS R59, R0 ;  /* 0x00000000003b7213 */ /* 0x000fe20000000000 */
[----:B------:R-:W-:Y:S02]  /*0ac0*/  ULEA UR6, UR8, UR5, 0x3 ;  /* 0x0000000508067291 */ /* 0x000fe4000f8e183f */
[----:B------:R-:W-:Y:S01]  /*0ad0*/  ISETP.NE.AND P6, PT, R17, UR8, PT ;  /* 0x0000000811007c0c */ /* 0x000fe2000bfc5270 */
[----:B------:R-:W-:Y:S01]  /*0ae0*/  @P1 IMAD R2, R2, 0x4, R1 ;  /* 0x0000000402021824 */ /* 0x000fe200078e0201 */
[C---:B------:R-:W-:Y:S01]  /*0af0*/  @P3 IADD3 R6, -R8.reuse, 0xc, RZ ;  /* 0x0000000c08063810 */ /* 0x040fe20007ffe1ff */
[----:B------:R-:W-:Y:S01]  /*0b00*/  @!P3 VIADD R8, R8, 0x1 ;  /* 0x000000010808b836 */ /* 0x000fe20000000000 */
[----:B------:R-:W-:Y:S01]  /*0b10*/  ISETP.NE.AND P2, PT, R18, UR8, PT ;  /* 0x0000000812007c0c */ /* 0x000fe2000bf45270 */
[----:B------:R-:W-:Y:S01]  /*0b20*/  IMAD.HI.U32 R20, R20, R59, RZ ;  /* 0x0000003b14147227 */ /* 0x000fe200078e00ff */
[----:B------:R0:W-:Y:S01]  /*0b30*/  @P1 STL [R2], R3 ;  /* 0x0000000302001387 */ /* 0x0001e20000100800 */
[----:B------:R-:W-:-:S02]  /*0b40*/  LOP3.LUT R19, R19, 0x1f, RZ, 0xc0, !PT ;  /* 0x0000001f13137812 */ /* 0x000fc400078ec0ff */
[C---:B------:R-:W-:Y:S01]  /*0b50*/  @P0 IADD3 R12, -R8.reuse, 0xd, RZ ;  /* 0x0000000d080c0810 */ /* 0x040fe20007ffe1ff */
[----:B------:R-:W-:Y:S02]  /*0b60*/  @!P0 VIADD R8, R8, 0x1 ;  /* 0x0000000108088836 */ /* 0x000fe40000000000 */
[----:B------:R-:W-:Y:S02]  /*0b70*/  IMAD R59, R20, R5, R59 ;  /* 0x00000005143b7224 */ /* 0x000fe400078e023b */
[--C-:B------:R-:W-:Y:S01]  /*0b80*/  @P3 IMAD R5, R6, 0x4, R1.reuse ;  /* 0x0000000406053824 */ /* 0x100fe200078e0201 */
[----:B------:R-:W-:Y:S01]  /*0b90*/  @P4 IADD3 R14, -R8, 0xe, RZ ;  /* 0x0000000e080e4810 */ /* 0x000fe20007ffe1ff */
[--C-:B------:R-:W-:Y:S01]  /*0ba0*/  @P0 IMAD R12, R12, 0x4, R1.reuse ;  /* 0x000000040c0c0824 */ /* 0x100fe200078e0201 */
[----:B------:R-:W-:Y:S01]  /*0bb0*/  @!P4 IADD3 R8, R8, 0x1, RZ ;  /* 0x000000010808c810 */ /* 0x000fe20007ffe0ff */
[----:B0-----:R-:W-:Y:S01]  /*0bc0*/  VIADD R2, R7, 0x13 ;  /* 0x0000001307027836 */ /* 0x001fe20000000000 */
[----:B------:R0:W-:Y:S01]  /*0bd0*/  @P3 STL [R5], R4 ;  /* 0x0000000405003387 */ /* 0x0001e20000100800 */
[----:B------:R-:W-:Y:S01]  /*0be0*/  @P4 IMAD R14, R14, 0x4, R1 ;  /* 0x000000040e0e4824 */ /* 0x000fe200078e0201 */
[C---:B------:R-:W-:Y:S01]  /*0bf0*/  @P5 IADD3 R16, -R8.reuse, 0xf, RZ ;  /* 0x0000000f08105810 */ /* 0x040fe20007ffe1ff */
[----:B------:R-:W-:Y:S01]  /*0c00*/  @!P5 VIADD R8, R8, 0x1 ;  /* 0x000000010808d836 */ /* 0x000fe20000000000 */
[----:B------:R1:W-:Y:S01]  /*0c10*/  @P0 STL [R12], R11 ;  /* 0x0000000b0c000387 */ /* 0x0003e20000100800 */
[----:B------:R-:W-:-:S02]  /*0c20*/  ISETP.NE.AND P0, PT, R19, UR8, PT ;  /* 0x0000000813007c0c */ /* 0x000fc4000bf05270 */
[----:B------:R-:W-:Y:S01]  /*0c30*/  LOP3.LUT R3, R2, 0x1f, RZ, 0xc0, !PT ;  /* 0x0000001f02037812 */ /* 0x000fe200078ec0ff */
[--C-:B------:R-:W-:Y:S01]  /*0c40*/  @P5 IMAD R16, R16, 0x4, R1.reuse ;  /* 0x0000000410105824 */ /* 0x100fe200078e0201 */
[C---:B------:R-:W-:Y:S01]  /*0c50*/  @P6 IADD3 R6, -R8.reuse, 0x10, RZ ;  /* 0x0000001008066810 */ /* 0x040fe20007ffe1ff */
[----:B0-----:R-:W-:Y:S01]  /*0c60*/  VIADD R4, R7, 0x14 ;  /* 0x0000001407047836 */ /* 0x001fe20000000000 */
[----:B------:R-:W-:Y:S01]  /*0c70*/  @!P6 IADD3 R8, R8, 0x1, RZ ;  /* 0x000000010808e810 */ /* 0x000fe20007ffe0ff */
[----:B------:R-:W-:Y:S01]  /*0c80*/  @P4 STL [R14], R13 ;  /* 0x0000000d0e004387 */ /* 0x000fe20000100800 */
[----:B------:R-:W-:Y:S01]  /*0c90*/  ISETP.NE.AND P1, PT, R3, UR8, PT ;  /* 0x0000000803007c0c */ /* 0x000fe2000bf25270 */
[----:B------:R-:W-:Y:S01]  /*0ca0*/  @P6 IMAD R6, R6, 0x4, R1 ;  /* 0x0000000406066824 */ /* 0x000fe200078e0201 */
[----:B------:R-:W-:Y:S01]  /*0cb0*/  @P2 IADD3 R20, -R8, 0x11, RZ ;  /* 0x0000001108142810 */ /* 0x000fe20007ffe1ff */
[C---:B------:R-:W-:Y:S01]  /*0cc0*/  VIADD R2, R7.reuse, 0x15 ;  /* 0x0000001507027836 */ /* 0x040fe20000000000 */
[----:B------:R-:W-:Y:S01]  /*0cd0*/  LOP3.LUT R5, R4, 0x1f, RZ, 0xc0, !PT ;  /* 0x0000001f04057812 */ /* 0x000fe200078ec0ff */
[----:B------:R0:W-:Y:S01]  /*0ce0*/  @P5 STL [R16], R15 ;  /* 0x0000000f10005387 */ /* 0x0001e20000100800 */
[----:B------:R-:W-:Y:S01]  /*0cf0*/  @P2 LEA R9, R20, R1, 0x2 ;  /* 0x0000000114092211 */ /* 0x000fe200078e10ff */
[----:B------:R-:W-:Y:S01]  /*0d00*/  @!P2 VIADD R8, R8, 0x1 ;  /* 0x000000010808a836 */ /* 0x000fe20000000000 */
[----:B------:R-:W-:Y:S01]  /*0d10*/  ISETP.GT.U32.AND P4, PT, R10, R59, PT ;  /* 0x0000003b0a00720c */ /* 0x000fe20003f84070 */
[----:B------:R-:W-:Y:S01]  /*0d20*/  @P6 STL [R6], R17 ;  /* 0x0000001106006387 */ /* 0x000fe20000100800 */
[C---:B------:R-:W-:Y:S01]  /*0d30*/  VIADD R4, R7.reuse, 0x17 ;  /* 0x0000001707047836 */ /* 0x040fe20000000000 */
[C---:B-1----:R-:W-:Y:S01]  /*0d40*/  IADD3 R11, R7.reuse, 0x16, RZ ;  /* 0x00000016070b7810 */ /* 0x042fe20007ffe0ff */
[----:B------:R-:W-:Y:S01]  /*0d50*/  VIADD R12, R7, 0x18 ;  /* 0x00000018070c7836 */ /* 0x000fe20000000000 */
[----:B------:R1:W-:Y:S01]  /*0d60*/  @P2 STL [R9], R18 ;  /* 0x0000001209002387 */ /* 0x0003e20000100800 */
[----:B------:R-:W-:Y:S01]  /*0d70*/  ISETP.NE.AND P2, PT, R5, UR8, PT ;  /* 0x0000000805007c0c */ /* 0x000fe2000bf45270 */
[----:B0-----:R-:W-:Y:S01]  /*0d80*/  VIADD R16, R7, 0xffffffff ;  /* 0xffffffff07107836 */ /* 0x001fe20000000000 */
[----:B------:R-:W-:-:S02]  /*0d90*/  LOP3.LUT R13, R4, 0x1f, RZ, 0xc0, !PT ;  /* 0x0000001f040d7812 */ /* 0x000fc400078ec0ff */
[----:B------:R-:W-:Y:S02]  /*0da0*/  LOP3.LUT R11, R11, 0x1f, RZ, 0xc0, !PT ;  /* 0x0000001f0b0b7812 */ /* 0x000fe400078ec0ff */
[----:B------:R-:W-:Y:S01]  /*0db0*/  ISETP.NE.AND P6, PT, R13, UR8, PT ;  /* 0x000000080d007c0c */ /* 0x000fe2000bfc5270 */
[----:B------:R-:W-:Y:S01]  /*0dc0*/  @!P4 IMAD.IADD R59, R59, 0x1, -R10 ;  /* 0x000000013b3bc824 */ /* 0x000fe200078e0a0a */
[----:B------:R-:W-:Y:S02]  /*0dd0*/  ISETP.NE.AND P4, PT, R11, UR8, PT ;  /* 0x000000080b007c0c */ /* 0x000fe4000bf85270 */
[----:B-1----:R-:W-:Y:S02]  /*0de0*/  LOP3.LUT R9, R2, 0x1f, RZ, 0xc0, !PT ;  /* 0x0000001f02097812 */ /* 0x002fe400078ec0ff */
[C---:B------:R-:W-:Y:S02]  /*0df0*/  @P0 IADD3 R2, -R8.reuse, 0x12, RZ ;  /* 0x0000001208020810 */ /* 0x040fe40007ffe1ff */
[----:B------:R-:W-:-:S02]  /*0e00*/  @!P0 IADD3 R8, R8, 0x1, RZ ;  /* 0x0000000108088810 */ /* 0x000fc40007ffe0ff */
[----:B------:R-:W-:Y:S01]  /*0e10*/  ISETP.NE.AND P3, PT, R9, UR8, PT ;  /* 0x0000000809007c0c */ /* 0x000fe2000bf65270 */
[--C-:B------:R-:W-:Y:S01]  /*0e20*/  @P0 IMAD R2, R2, 0x4, R1.reuse ;  /* 0x0000000402020824 */ /* 0x100fe200078e0201 */
[C---:B------:R-:W-:Y:S01]  /*0e30*/  @P1 IADD3 R4, -R8.reuse, 0x13, RZ ;  /* 0x0000001308041810 */ /* 0x040fe20007ffe1ff */
[----:B------:R-:W-:Y:S01]  /*0e40*/  @!P1 VIADD R8, R8, 0x1 ;  /* 0x0000000108089836 */ /* 0x000fe20000000000 */
[----:B------:R-:W-:Y:S02]  /*0e50*/  ISETP.GT.U32.AND P5, PT, R10, R59, PT ;  /* 0x0000003b0a00720c */ /* 0x000fe40003fa4070 */
[----:B------:R-:W-:Y:S01]  /*0e60*/  LOP3.LUT R15, R12, 0x1f, RZ, 0xc0, !PT ;  /* 0x0000001f0c0f7812 */ /* 0x000fe200078ec0ff */
[----:B------:R-:W-:Y:S01]  /*0e70*/  @P1 IMAD R4, R4, 0x4, R1 ;  /* 0x0000000404041824 */ /* 0x000fe200078e0201 */
[C---:B------:R-:W-:Y:S01]  /*0e80*/  @P2 IADD3 R6, -R8.reuse, 0x14, RZ ;  /* 0x0000001408062810 */ /* 0x040fe20007ffe1ff */
[----:B------:R-:W-:Y:S01]  /*0e90*/  @P0 STL [R2], R19 ;  /* 0x0000001302000387 */ /* 0x000fe20000100800 */
[----:B------:R-:W-:-:S02]  /*0ea0*/  @!P2 IADD3 R8, R8, 0x1, RZ ;  /* 0x000000010808a810 */ /* 0x000fc40007ffe0ff */
[----:B------:R-:W-:Y:S01]  /*0eb0*/  ISETP.NE.AND P0, PT, R15, UR8, PT ;  /* 0x000000080f007c0c */ /* 0x000fe2000bf05270 */
[----:B------:R0:W-:Y:S01]  /*0ec0*/  @P1 STL [R4], R3 ;  /* 0x0000000304001387 */ /* 0x0001e20000100800 */
[C---:B------:R-:W-:Y:S01]  /*0ed0*/  @P3 IADD3 R12, -R8.reuse, 0x15, RZ ;  /* 0x00000015080c3810 */ /* 0x040fe20007ffe1ff */
[----:B------:R-:W-:Y:S01]  /*0ee0*/  @!P3 VIADD R8, R8, 0x1 ;  /* 0x000000010808b836 */ /* 0x000fe20000000000 */
[----:B------:R-:W-:Y:S01]  /*0ef0*/  LOP3.LUT R16, R16, 0x1f, RZ, 0xc0, !PT ;  /* 0x0000001f10107812 */ /* 0x000fe200078ec0ff */
[--C-:B------:R-:W-:Y:S01]  /*0f00*/  @P2 IMAD R6, R6, 0x4, R1.reuse ;  /* 0x0000000406062824 */ /* 0x100fe200078e0201 */
[----:B------:R-:W-:Y:S01]  /*0f10*/  @!P5 IADD3 R59, R59, -R10, RZ ;  /* 0x8000000a3b3bd210 */ /* 0x000fe20007ffe0ff */
[----:B------:R-:W-:Y:S01]  /*0f20*/  @P3 IMAD R12, R12, 0x4, R1 ;  /* 0x000000040c0c3824 */ /* 0x000fe200078e0201 */
[C---:B------:R-:W-:Y:S01]  /*0f30*/  @P4 IADD3 R14, -R8.reuse, 0x16, RZ ;  /* 0x00000016080e4810 */ /* 0x040fe20007ffe1ff */
[----:B------:R-:W-:Y:S01]  /*0f40*/  @!P4 VIADD R8, R8, 0x1 ;  /* 0x000000010808c836 */ /* 0x000fe20000000000 */
[----:B------:R1:W-:Y:S01]  /*0f50*/  @P2 STL [R6], R5 ;  /* 0x0000000506002387 */ /* 0x0003e20000100800 */
[C---:B0-----:R-:W-:Y:S01]  /*0f60*/  VIADD R3, R7.reuse, 0x19 ;  /* 0x0000001907037836 */ /* 0x041fe20000000000 */
[----:B------:R-:W-:-:S02]  /*0f70*/  IADD3 R4, R7, 0x1a, RZ ;  /* 0x0000001a07047810 */ /* 0x000fc40007ffe0ff */
[C---:B------:R-:W-:Y:S01]  /*0f80*/  @P6 IADD3 R10, -R8.reuse, 0x17, RZ ;  /* 0x00000017080a6810 */ /* 0x040fe20007ffe1ff */
[----:B------:R-:W-:Y:S01]  /*0f90*/  @!P6 VIADD R8, R8, 0x1 ;  /* 0x000000010808e836 */ /* 0x000fe20000000000 */
[----:B------:R-:W-:Y:S01]  /*0fa0*/  LOP3.LUT R3, R3, 0x1f, RZ, 0xc0, !PT ;  /* 0x0000001f03037812 */ /* 0x000fe200078ec0ff */
[----:B------:R0:W-:Y:S01]  /*0fb0*/  @P3 STL [R12], R9 ;  /* 0x000000090c003387 */ /* 0x0001e20000100800 */
[----:B------:R-:W-:Y:S01]  /*0fc0*/  @P4 LEA R14, R14, R1, 0x2 ;  /* 0x000000010e0e4211 */ /* 0x000fe200078e10ff */
[--C-:B------:R-:W-:Y:S01]  /*0fd0*/  @P6 IMAD R10, R10, 0x4, R1.reuse ;  /* 0x000000040a0a6824 */ /* 0x100fe200078e0201 */
[----:B------:R-:W-:Y:S01]  /*0fe0*/  ISETP.NE.AND P2, PT, R3, UR8, PT ;  /* 0x0000000803007c0c */ /* 0x000fe2000bf45270 */
[C---:B-1----:R-:W-:Y:S01]  /*0ff0*/  VIADD R5, R7.reuse, 0x1b ;  /* 0x0000001b07057836 */ /* 0x042fe20000000000 */
[----:B------:R-:W-:Y:S01]  /*1000*/  @P0 IADD3 R2, -R8, 0x18, RZ ;  /* 0x0000001808020810 */ /* 0x000fe20007ffe1ff */
[----:B------:R-:W-:Y:S01]  /*1010*/  @P4 STL [R14], R11 ;  /* 0x0000000b0e004387 */ /* 0x000fe20000100800 */
[----:B------:R-:W-:Y:S01]  /*1020*/  LOP3.LUT R4, R4, 0x1f, RZ, 0xc0, !PT ;  /* 0x0000001f04047812 */ /* 0x000fe200078ec0ff */
[C---:B------:R-:W-:Y:S01]  /*1030*/  VIADD R6, R7.reuse, 0x1c ;  /* 0x0000001c07067836 */ /* 0x040fe20000000000 */
[----:B------:R-:W-:Y:S01]  /*1040*/  ISETP.GE.AND P3, PT, R0, RZ, PT ;  /* 0x000000ff0000720c */ /* 0x000fe20003f66270 */
[----:B------:R1:W-:Y:S01]  /*1050*/  @P6 STL [R10], R13 ;  /* 0x0000000d0a006387 */ /* 0x0003e20000100800 */
[----:B0-----:R-:W-:Y:S01]  /*1060*/  IADD3 R12, R7, 0x1e, RZ ;  /* 0x0000001e070c7810 */ /* 0x001fe20007ffe0ff */
[----:B------:R-:W-:Y:S01]  /*1070*/  @P0 IMAD R2, R2, 0x4, R1 ;  /* 0x0000000402020824 */ /* 0x000fe200078e0201 */
[----:B------:R-:W-:Y:S01]  /*1080*/  ISETP.NE.AND P1, PT, R4, UR8, PT ;  /* 0x0000000804007c0c */ /* 0x000fe2000bf25270 */
[----:B------:R-:W-:Y:S01]  /*1090*/  @!P0 VIADD R8, R8, 0x1 ;  /* 0x0000000108088836 */ /* 0x000fe20000000000 */
[----:B------:R-:W-:-:S02]  /*10a0*/  LOP3.LUT R9, R6, 0x1f, RZ, 0xc0, !PT ;  /* 0x0000001f06097812 */ /* 0x000fc400078ec0ff */
[----:B------:R0:W-:Y:S01]  /*10b0*/  @P0 STL [R2], R15 ;  /* 0x0000000f02000387 */ /* 0x0001e20000100800 */
[----:B------:R-:W-:Y:S01]  /*10c0*/  ISETP.NE.AND P6, PT, RZ, UR7, PT ;  /* 0x00000007ff007c0c */ /* 0x000fe2000bfc5270 */
[----:B-1----:R-:W-:Y:S01]  /*10d0*/  VIADD R10, R7, 0x1d ;  /* 0x0000001d070a7836 */ /* 0x002fe20000000000 */
[----:B------:R-:W-:Y:S02]  /*10e0*/  LOP3.LUT R7, R5, 0x1f, RZ, 0xc0, !PT ;  /* 0x0000001f05077812 */ /* 0x000fe400078ec0ff */
[----:B------:R-:W-:Y:S01]  /*10f0*/  @!P3 IMAD.MOV R59, RZ, RZ, -R59 ;  /* 0x000000ffff3bb224 */ /* 0x000fe200078e0a3b */
[----:B------:R-:W-:Y:S01]  /*1100*/  ISETP.NE.AND P4, PT, R9, UR8, PT ;  /* 0x0000000809007c0c */ /* 0x000fe2000bf85270 */
[----:B------:R-:W1:Y:S01]  /*1110*/  LDS.64 R14, [UR6] ;  /* 0x00000006ff0e7984 */ /* 0x000e620008000a00 */
[----:B------:R-:W-:Y:S01]  /*1120*/  BAR.SYNC.DEFER_BLOCKING 0x0 ;  /* 0x0000000000007b1d */ /* 0x000fe20000010000 */
[----:B------:R-:W-:Y:S02]  /*1130*/  ISETP.NE.AND P5, PT, R7, UR8, PT ;  /* 0x0000000807007c0c */ /* 0x000fe4000bfa5270 */
[C---:B0-----:R-:W-:Y:S01]  /*1140*/  @P2 IADD3 R2, -R8.reuse, 0x19, RZ ;  /* 0x0000001908022810 */ /* 0x041fe20007ffe1ff */
[----:B------:R-:W-:Y:S01]  /*1150*/  @!P2 VIADD R8, R8, 0x1 ;  /* 0x000000010808a836 */ /* 0x000fe20000000000 */
[----:B------:R-:W-:Y:S01]  /*1160*/  LOP3.LUT R11, R10, 0x1f, RZ, 0xc0, !PT ;  /* 0x0000001f0a0b7812 */ /* 0x000fe200078ec0ff */
[----:B------:R-:W-:Y:S01]  /*1170*/  ULDC UR6, c[0x0][0x224] ;  /* 0x0000890000067ab9 */ /* 0x000fe20000000800 */
[----:B------:R-:W-:-:S02]  /*1180*/  LOP3.LUT R13, R12, 0x1f, RZ, 0xc0, !PT ;  /* 0x0000001f0c0d7812 */ /* 0x000fc400078ec0ff */
[C---:B------:R-:W-:Y:S02]  /*1190*/  @P1 IADD3 R6, -R8.reuse, 0x1a, RZ ;  /* 0x0000001a08061810 */ /* 0x040fe40007ffe1ff */
[----:B------:R-:W-:Y:S02]  /*11a0*/  @!P1 IADD3 R8, R8, 0x1, RZ ;  /* 0x0000000108089810 */ /* 0x000fe40007ffe0ff */
[----:B------:R-:W-:Y:S01]  /*11b0*/  ISETP.NE.AND P0, PT, R11, UR8, PT ;  /* 0x000000080b007c0c */ /* 0x000fe2000bf05270 */
[--C-:B------:R-:W-:Y:S01]  /*11c0*/  @P1 IMAD R5, R6, 0x4, R1.reuse ;  /* 0x0000000406051824 */ /* 0x100fe200078e0201 */
[C---:B------:R-:W-:Y:S01]  /*11d0*/  @P5 IADD3 R10, -R8.reuse, 0x1b, RZ ;  /* 0x0000001b080a5810 */ /* 0x040fe20007ffe1ff */
[----:B------:R-:W-:Y:S01]  /*11e0*/  @!P5 VIADD R8, R8, 0x1 ;  /* 0x000000010808d836 */ /* 0x000fe20000000000 */
[----:B------:R-:W-:Y:S02]  /*11f0*/  ISETP.NE.AND P3, PT, R13, UR8, PT ;  /* 0x000000080d007c0c */ /* 0x000fe4000bf65270 */
[----:B------:R-:W-:Y:S01]  /*1200*/  @!P6 LOP3.LUT R59, RZ, UR7, RZ, 0x33, !PT ;  /* 0x00000007ff3bec12 */ /* 0x000fe2000f8e33ff */
[----:B------:R-:W-:Y:S01]  /*1210*/  @P5 IMAD R10, R10, 0x4, R1 ;  /* 0x000000040a0a5824 */ /* 0x000fe200078e0201 */
[C---:B------:R-:W-:Y:S01]  /*1220*/  @P4 IADD3 R12, -R8.reuse, 0x1c, RZ ;  /* 0x0000001c080c4810 */ /* 0x040fe20007ffe1ff */
[----:B------:R-:W-:Y:S01]  /*1230*/  @!P4 VIADD R8, R8, 0x1 ;  /* 0x000000010808c836 */ /* 0x000fe20000000000 */
[----:B------:R-:W-:Y:S01]  /*1240*/  ISETP.NE.AND P6, PT, R16, UR8, PT ;  /* 0x0000000810007c0c */ /* 0x000fe2000bfc5270 */
[----:B------:R-:W-:Y:S01]  /*1250*/  IMAD.IADD R17, R0, 0x1, -R59 ;  /* 0x0000000100117824 */ /* 0x000fe200078e0a3b */
[----:B------:R-:W-:Y:S01]  /*1260*/  @P2 LEA R2, R2, R1, 0x2 ;  /* 0x0000000102022211 */ /* 0x000fe200078e10ff */
[----:B------:R-:W-:Y:S01]  /*1270*/  @P4 IMAD R12, R12, 0x4, R1 ;  /* 0x000000040c0c4824 */ /* 0x000fe200078e0201 */
[C---:B------:R-:W-:Y:S01]  /*1280*/  @P0 IADD3 R0, -R8.reuse, 0x1d, RZ ;  /* 0x0000001d08000810 */ /* 0x040fe20007ffe1ff */
[----:B------:R-:W-:-:S02]  /*1290*/  @!P0 VIADD R8, R8, 0x1 ;  /* 0x0000000108088836 */ /* 0x000fc40000000000 */
[----:B------:R0:W-:Y:S01]  /*12a0*/  @P2 STL [R2], R3 ;  /* 0x0000000302002387 */ /* 0x0001e20000100800 */
[----:B------:R-:W-:Y:S01]  /*12b0*/  ISETP.GE.AND P2, PT, R17, 0x1, PT ;  /* 0x000000011100780c */ /* 0x000fe20003f46270 */
[--C-:B------:R-:W-:Y:S01]  /*12c0*/  @P0 IMAD R0, R0, 0x4, R1.reuse ;  /* 0x0000000400000824 */ /* 0x100fe200078e0201 */
[C---:B------:R-:W-:Y:S01]  /*12d0*/  @P3 IADD3 R6, -R8.reuse, 0x1e, RZ ;  /* 0x0000001e08063810 */ /* 0x040fe20007ffe1ff */
[----:B------:R2:W-:Y:S01]  /*12e0*/  @P1 STL [R5], R4 ;  /* 0x0000000405001387 */ /* 0x0005e20000100800 */
[----:B------:R-:W-:Y:S02]  /*12f0*/  @!P3 IADD3 R8, R8, 0x1, RZ ;  /* 0x000000010808b810 */ /* 0x000fe40007ffe0ff */
[----:B------:R-:W-:Y:S01]  /*1300*/  @P3 LEA R6, R6, R1, 0x2 ;  /* 0x0000000106063211 */ /* 0x000fe200078e10ff */
[----:B------:R2:W-:Y:S01]  /*1310*/  @P5 STL [R10], R7 ;  /* 0x000000070a005387 */ /* 0x0005e20000100800 */
[----:B------:R-:W-:Y:S02]  /*1320*/  @P6 IADD3 R8, -R8, 0x1f, RZ ;  /* 0x0000001f08086810 */ /* 0x000fe40007ffe1ff */
[----:B-1----:R-:W-:Y:S01]  /*1330*/  R2UR UR8, R14 ;  /* 0x000000000e0872ca */ /* 0x002fe200000e0000 */
[----:B------:R2:W-:Y:S01]  /*1340*/  @P4 STL [R12], R9 ;  /* 0x000000090c004387 */ /* 0x0005e20000100800 */
[----:B------:R-:W-:Y:S01]  /*1350*/  R2UR UR9, R15 ;  /* 0x000000000f0972ca */ /* 0x000fe200000e0000 */
[----:B0-----:R-:W-:-:S02]  /*1360*/  @P6 IMAD R3, R8, 0x4, R1 ;  /* 0x0000000408036824 */ /* 0x001fc400078e0201 */
[----:B------:R2:W-:Y:S04]  /*1370*/  @P0 STL [R0], R11 ;  /* 0x0000000b00000387 */ /* 0x0005e80000100800 */
[----:B------:R2:W-:Y:S04]  /*1380*/  @P3 STL [R6], R13 ;  /* 0x0000000d06003387 */ /* 0x0005e80000100800 */
[----:B------:R2:W-:Y:S01]  /*1390*/  @P6 STL [R3], R16 ;  /* 0x0000001003006387 */ /* 0x0005e20000100800 */
[----:B------:R-:W-:Y:S05]  /*13a0*/  @!P2 BRA `(.L_x_545) ;  /* 0x0000001800f0a947 */ /* 0x000fea0003800000 */
[----:B------:R-:W3:Y:S04]  /*13b0*/  LDL.64 R54, [R1] ;  /* 0x0000000001367983 */ /* 0x000ee80000100a00 */
[----:B------:R-:W4:Y:S04]  /*13c0*/  LDL.64 R52, [R1+0x8] ;  /* 0x0000080001347983 */ /* 0x000f280000100a00 */
[----:B------:R-:W5:Y:S04]  /*13d0*/  LDL.64 R50, [R1+0x10] ;  /* 0x0000100001327983 */ /* 0x000f680000100a00 */
[----:B------:R-:W5:Y:S04]  /*13e0*/  LDL.64 R48, [R1+0x18] ;  /* 0x0000180001307983 */ /* 0x000f680000100a00 */
[----:B------:R-:W5:Y:S04]  /*13f0*/  LDL.64 R46, [R1+0x20] ;  /* 0x00002000012e7983 */ /* 0x000f680000100a00 */
[----:B------:R-:W5:Y:S04]  /*1400*/  LDL.64 R42, [R1+0x28] ;  /* 0x00002800012a7983 */ /* 0x000f680000100a00 */
[----:B------:R-:W5:Y:S04]  /*1410*/  LDL.64 R40, [R1+0x30] ;  /* 0x0000300001287983 */ /* 0x000f680000100a00 */
[----:B--2---:R-:W2:Y:S04]  /*1420*/  LDL.64 R12, [R1+0x38] ;  /* 0x00003800010c7983 */ /* 0x004ea80000100a00 */
[----:B------:R-:W2:Y:S04]  /*1430*/  LDL.64 R2, [R1+0x40] ;  /* 0x0000400001027983 */ /* 0x000ea80000100a00 */
[----:B------:R-:W2:Y:S04]  /*1440*/  LDL.64 R4, [R1+0x48] ;  /* 0x0000480001047983 */ /* 0x000ea80000100a00 */
[----:B------:R-:W2:Y:S04]  /*1450*/  LDL.64 R6, [R1+0x50] ;  /* 0x0000500001067983 */ /* 0x000ea80000100a00 */
[----:B------:R-:W2:Y:S04]  /*1460*/  LDL.64 R8, [R1+0x58] ;  /* 0x0000580001087983 */ /* 0x000ea80000100a00 */
[----:B------:R-:W2:Y:S04]  /*1470*/  LDL.64 R10, [R1+0x60] ;  /* 0x00006000010a7983 */ /* 0x000ea80000100a00 */
[----:B------:R-:W2:Y:S04]  /*1480*/  LDL.64 R28, [R1+0x68] ;  /* 0x00006800011c7983 */ /* 0x000ea80000100a00 */
[----:B------:R-:W2:Y:S04]  /*1490*/  LDL.64 R30, [R1+0x70] ;  /* 0x00007000011e7983 */ /* 0x000ea80000100a00 */
[----:B------:R-:W2:Y:S01]  /*14a0*/  LDL R33, [R1+0x78] ;  /* 0x0000780001217983 */ /* 0x000ea20000100800 */
[----:B------:R-:W-:Y:S01]  /*14b0*/  IMAD.MOV.U32 R32, RZ, RZ, R57 ;  /* 0x000000ffff207224 */ /* 0x000fe200078e0039 */
[----:B---3--:R-:W-:-:S02]  /*14c0*/  LEA R56, R54, UR5, 0x3 ;  /* 0x0000000536387c11 */ /* 0x008fc4000f8e18ff */
[----:B------:R-:W-:Y:S02]  /*14d0*/  LEA R55, R55, UR5, 0x3 ;  /* 0x0000000537377c11 */ /* 0x000fe4000f8e18ff */
[----:B----4-:R-:W-:Y:S02]  /*14e0*/  LEA R54, R52, UR5, 0x3 ;  /* 0x0000000534367c11 */ /* 0x010fe4000f8e18ff */
[----:B------:R-:W-:Y:S02]  /*14f0*/  LEA R53, R53, UR5, 0x3 ;  /* 0x0000000535357c11 */ /* 0x000fe4000f8e18ff */
[----:B-----5:R-:W-:Y:S02]  /*1500*/  LEA R52, R50, UR5, 0x3 ;  /* 0x0000000532347c11 */ /* 0x020fe4000f8e18ff */
[----:B------:R-:W-:Y:S02]  /*1510*/  LEA R51, R51, UR5, 0x3 ;  /* 0x0000000533337c11 */ /* 0x000fe4000f8e18ff */
[----:B------:R-:W-:-:S02]  /*1520*/  LEA R50, R48, UR5, 0x3 ;  /* 0x0000000530327c11 */ /* 0x000fc4000f8e18ff */
[----:B------:R-:W-:Y:S02]  /*1530*/  LEA R49, R49, UR5, 0x3 ;  /* 0x0000000531317c11 */ /* 0x000fe4000f8e18ff */
[----:B------:R-:W-:Y:S02]  /*1540*/  LEA R48, R46, UR5, 0x3 ;  /* 0x000000052e307c11 */ /* 0x000fe4000f8e18ff */
[----:B------:R-:W-:Y:S02]  /*1550*/  LEA R47, R47, UR5, 0x3 ;  /* 0x000000052f2f7c11 */ /* 0x000fe4000f8e18ff */
[----:B------:R-:W-:Y:S02]  /*1560*/  LEA R46, R42, UR5, 0x3 ;  /* 0x000000052a2e7c11 */ /* 0x000fe4000f8e18ff */
[----:B------:R-:W-:Y:S02]  /*1570*/  LEA R43, R43, UR5, 0x3 ;  /* 0x000000052b2b7c11 */ /* 0x000fe4000f8e18ff */
[----:B------:R-:W-:-:S02]  /*1580*/  LEA R42, R40, UR5, 0x3 ;  /* 0x00000005282a7c11 */ /* 0x000fc4000f8e18ff */
[----:B------:R-:W-:Y:S02]  /*1590*/  LEA R41, R41, UR5, 0x3 ;  /* 0x0000000529297c11 */ /* 0x000fe4000f8e18ff */
[----:B--2---:R-:W-:Y:S02]  /*15a0*/  LEA R40, R12, UR5, 0x3 ;  /* 0x000000050c287c11 */ /* 0x004fe4000f8e18ff */
[----:B------:R-:W-:Y:S02]  /*15b0*/  LEA R0, R13, UR5, 0x3 ;  /* 0x000000050d007c11 */ /* 0x000fe4000f8e18ff */
[----:B------:R-:W-:Y:S02]  /*15c0*/  LEA R2, R2, UR5, 0x3 ;  /* 0x0000000502027c11 */ /* 0x000fe4000f8e18ff */
        /* <DEDUP_REMOVED lines=13> */
[----:B------:R-:W-:-:S07]  /*16a0*/  LEA R33, R33, UR5, 0x3 ;  /* 0x0000000521217c11 */ /* 0x000fce000f8e18ff */
.L_x_546:
[----:B------:R-:W-:Y:S01]  /*16b0*/  HFMA2.MMA R16, -RZ, RZ, 0, 9.5367431640625e-07 ;  /* 0x00000010ff107435 */ /* 0x000fe200000001ff */
[----:B------:R-:W-:Y:S01]  /*16c0*/  VIADD R37, R32, UR6 ;  /* 0x0000000620257c36 */ /* 0x000fe20008000000 */
[----:B0-----:R-:W0:Y:S08]  /*16d0*/  LDS.64 R38, [R56] ;  /* 0x0000000038267984 */ /* 0x001e300000000a00 */
[----:B------:R-:W-:-:S05]  /*16e0*/  IMAD.WIDE R16, R37, R16, UR8 ;  /* 0x0000000825107e25 */ /* 0x000fca000f8e0210 */
[----:B------:R1:W2:Y:S01]  /*16f0*/  LD.E.128 R12, desc[UR10][R16.64] ;  /* 0x0000000a100c7980 */ /* 0x0002a2000c101d00 */
[----:B------:R-:W-:Y:S01]  /*1700*/  VIADD R36, R37, UR4 ;  /* 0x0000000425247c36 */ /* 0x000fe20008000000 */
[----:B------:R-:W-:Y:S01]  /*1710*/  MOV R20, 0x10 ;  /* 0x0000001000147802 */ /* 0x000fe20000000f00 */
[----:B------:R-:W-:Y:S02]  /*1720*/  IMAD.U32 R19, RZ, RZ, UR4 ;  /* 0x00000004ff137e24 */ /* 0x000fe4000f8e00ff */
[----:B------:R-:W-:Y:S02]  /*1730*/  VIADD R35, R36, UR4 ;  /* 0x0000000424237c36 */ /* 0x000fe40008000000 */
[----:B------:R-:W-:Y:S02]  /*1740*/  IMAD.MOV.U32 R25, RZ, RZ, 0x10 ;  /* 0x00000010ff197424 */ /* 0x000fe400078e00ff */
[----:B------:R-:W-:Y:S02]  /*1750*/  VIADD R34, R35, UR4 ;  /* 0x0000000423227c36 */ /* 0x000fe40008000000 */
[----:B-1----:R-:W-:-:S04]  /*1760*/  IMAD.WIDE R16, R19, 0x10, R16 ;  /* 0x0000001013107825 */ /* 0x002fc800078e0210 */
[----:B------:R-:W-:Y:S02]  /*1770*/  IMAD.WIDE R20, R35, R20, UR8 ;  /* 0x0000000823147e25 */ /* 0x000fe4000f8e0214 */
[----:B------:R-:W3:Y:S02]  /*1780*/  LD.E.128 R16, desc[UR10][R16.64] ;  /* 0x0000000a10107980 */ /* 0x000ee4000c101d00 */
[----:B------:R-:W-:Y:S02]  /*1790*/  IMAD.WIDE R24, R34, R25, UR8 ;  /* 0x0000000822187e25 */ /* 0x000fe4000f8e0219 */
[----:B------:R-:W4:Y:S04]  /*17a0*/  LD.E.128 R20, desc[UR10][R20.64] ;  /* 0x0000000a14147980 */ /* 0x000f28000c101d00 */
[----:B------:R-:W5:Y:S01]  /*17b0*/  LD.E.128 R24, desc[UR10][R24.64] ;  /* 0x0000000a18187980 */ /* 0x000f62000c101d00 */
[----:B0-----:R-:W-:-:S05]  /*17c0*/  IMAD.WIDE R38, R37, 0x10, R38 ;  /* 0x0000001025267825 */ /* 0x001fca00078e0226 */
[----:B--2---:R-:W-:Y:S04]  /*17d0*/  ST.E.128 desc[UR10][R38.64], R12 ;  /* 0x0000000c26007985 */ /* 0x004fe8000c101d0a */
[----:B------:R-:W0:Y:S02]  /*17e0*/  LDS.64 R38, [R55] ;  /* 0x0000000037267984 */ /* 0x000e240000000a00 */
[----:B0-----:R-:W-:-:S05]  /*17f0*/  IMAD.WIDE R38, R37, 0x10, R38 ;  /* 0x0000001025267825 */ /* 0x001fca00078e0226 */
[----:B------:R-:W-:Y:S04]  /*1800*/  ST.E.128 desc[UR10][R38.64], R12 ;  /* 0x0000000c26007985 */ /* 0x000fe8000c101d0a */
        /* <DEDUP_REMOVED lines=89> */
[----:B---3--:R-:W-:Y:S04]  /*1da0*/  ST.E.128 desc[UR10][R44.64], R16 ;  /* 0x000000102c007985 */ /* 0x008fe8000c101d0a */
        /* <DEDUP_REMOVED lines=92> */
[----:B----4-:R-:W-:Y:S04]  /*2370*/  ST.E.128 desc[UR10][R14.64], R20 ;  /* 0x000000140e007985 */ /* 0x010fe8000c101d0a */
        /* <DEDUP_REMOVED lines=92> */
[----:B-----5:R-:W-:Y:S04]  /*2940*/  ST.E.128 desc[UR10][R14.64], R24 ;  /* 0x000000180e007985 */ /* 0x020fe8000c101d0a */
        /* <DEDUP_REMOVED lines=84> */
[----:B------:R-:W0:Y:S01]  /*2e90*/  LDS.64 R12, [R31] ;  /* 0x000000001f0c7984 */ /* 0x000e220000000a00 */
[----:B------:R-:W-:Y:S01]  /*2ea0*/  VIMNMX R14, R57, UR14, !PT ;  /* 0x0000000e390e7c48 */ /* 0x000fe2000ffe0100 */
[----:B0-----:R-:W-:-:S05]  /*2eb0*/  IMAD.WIDE R12, R34, 0x10, R12 ;  /* 0x00000010220c7825 */ /* 0x001fca00078e020c */
[----:B------:R-:W-:Y:S04]  /*2ec0*/  ST.E.128 desc[UR10][R12.64], R24 ;  /* 0x000000180c007985 */ /* 0x000fe8000c101d0a */
[----:B------:R-:W0:Y:S01]  /*2ed0*/  LDS.64 R12, [R33] ;  /* 0x00000000210c7984 */ /* 0x000e220000000a00 */
[----:B------:R-:W-:Y:S01]  /*2ee0*/  IMAD.IADD R14, R14, 0x1, -R57 ;  /* 0x000000010e0e7824 */ /* 0x000fe200078e0a39 */
[----:B------:R-:W-:-:S04]  /*2ef0*/  USHF.L.U32 UR7, UR4, 0x2, URZ ;  /* 0x0000000204077899 */ /* 0x000fc8000800063f */
[----:B------:R-:W-:Y:S02]  /*2f00*/  IADD3 R14, R14, -R59, RZ ;  /* 0x8000003b0e0e7210 */ /* 0x000fe40007ffe0ff */
[----:B------:R-:W-:-:S03]  /*2f10*/  VIADD R32, R32, UR7 ;  /* 0x0000000720207c36 */ /* 0x000fc60008000000 */
[----:B------:R-:W-:-:S05]  /*2f20*/  IMAD.IADD R15, R57, 0x1, R14 ;  /* 0x00000001390f7824 */ /* 0x000fca00078e020e */
[----:B------:R-:W-:Y:S01]  /*2f30*/  ISETP.GE.AND P0, PT, R32, R15, PT ;  /* 0x0000000f2000720c */ /* 0x000fe20003f06270 */
[----:B0-----:R-:W-:-:S05]  /*2f40*/  IMAD.WIDE R12, R34, 0x10, R12 ;  /* 0x00000010220c7825 */ /* 0x001fca00078e020c */
[----:B------:R0:W-:Y:S07]  /*2f50*/  ST.E.128 desc[UR10][R12.64], R24 ;  /* 0x000000180c007985 */ /* 0x0001ee000c101d0a */
[----:B------:R-:W-:Y:S05]  /*2f60*/  @!P0 BRA `(.L_x_546) ;  /* 0xffffffe400d08947 */ /* 0x000fea000383ffff */
.L_x_545:
[----:B------:R-:W-:Y:S05]  /*2f70*/  BSYNC B0 ;  /* 0x0000000000007941 */ /* 0x000fea0003800000 */
.L_x_544:
[----:B------:R-:W1:Y:S01]  /*2f80*/  S2R R42, SR_TID.X ;  /* 0x00000000002a7919 */ /* 0x000e620000002100 */
[----:B--2---:R-:W1:Y:S01]  /*2f90*/  LDC R3, c[0x0][RZ] ;  /* 0x00000000ff037b82 */ /* 0x004e620000000800 */
[----:B------:R-:W-:Y:S01]  /*2fa0*/  ULDC UR5, c[0x0][0x228] ;  /* 0x00008a0000057ab9 */ /* 0x000fe20000000800 */
[----:B------:R-:W-:Y:S06]  /*2fb0*/  BSSY B0, `(.L_x_547) ;  /* 0x00000c1000007945 */ /* 0x000fec0003800000 */
[----:B------:R-:W2:Y:S01]  /*2fc0*/  S2UR UR6, SR_CgaCtaId ;  /* 0x00000000000679c3 */ /* 0x000ea20000008800 */
[----:B-1----:R-:W-:Y:S01]  /*2fd0*/  IMAD R30, R3, UR13, R42 ;  /* 0x0000000d031e7c24 */ /* 0x002fe2000f8e022a */
[----:B------:R-:W-:-:S04]  /*2fe0*/  ISETP.NE.AND P1, PT, R42, RZ, PT ;  /* 0x000000ff2a00720c */ /* 0x000fc80003f25270 */
[----:B------:R-:W-:Y:S01]  /*2ff0*/  VIMNMX R4, R30, UR5, !PT ;  /* 0x000000051e047c48 */ /* 0x000fe2000ffe0100 */
[----:B------:R-:W-:Y:S02]  /*3000*/  UMOV UR5, 0x400 ;  /* 0x0000040000057882 */ /* 0x000fe40000000000 */
[----:B--2---:R-:W-:Y:S01]  /*3010*/  ULEA UR5, UR6, UR5, 0x18 ;  /* 0x0000000506057291 */ /* 0x004fe2000f8ec03f */
[----:B------:R-:W-:-:S05]  /*3020*/  IADD3 R3, -R59, R4, -R30 ;  /* 0x000000043b037210 */ /* 0x000fca0007ffe91e */
[----:B------:R-:W-:-:S05]  /*3030*/  IMAD.IADD R30, R30, 0x1, R3 ;  /* 0x000000011e1e7824 */ /* 0x000fca00078e0203 */
[----:B------:R-:W-:-:S13]  /*3040*/  ISETP.GE.AND P0, PT, R30, R4, PT ;  /* 0x000000041e00720c */ /* 0x000fda0003f06270 */
[----:B------:R-:W-:Y:S05]  /*3050*/  @P0 BRA `(.L_x_548) ;  /* 0x0000000800d80947 */ /* 0x000fea0003800000 */
[----:B------:R-:W2:Y:S01]  /*3060*/  LDL.64 R6, [R1+0x28] ;  /* 0x0000280001067983 */ /* 0x000ea20000100a00 */
[----:B------:R-:W-:-:S03]  /*3070*/  ULDC UR6, c[0x0][0x224] ;  /* 0x0000890000067ab9 */ /* 0x000fc60000000800 */
[----:B------:R-:W3:Y:S04]  /*3080*/  LDL.64 R8, [R1+0x30] ;  /* 0x0000300001087983 */ /* 0x000ee80000100a00 */
[----:B------:R-:W4:Y:S04]  /*3090*/  LDL.64 R10, [R1+0x38] ;  /* 0x00003800010a7983 */ /* 0x000f280000100a00 */
[----:B0-----:R-:W5:Y:S04]  /*30a0*/  LDL.64 R12, [R1+0x40] ;  /* 0x00004000010c7983 */ /* 0x001f680000100a00 */
[----:B------:R-:W5:Y:S04]  /*30b0*/  LDL.64 R14, [R1+0x48] ;  /* 0x00004800010e7983 */ /* 0x000f680000100a00 */
[----:B------:R-:W5:Y:S04]  /*30c0*/  LDL.64 R32, [R1+0x8] ;  /* 0x0000080001207983 */ /* 0x000f680000100a00 */
[----:B------:R-:W5:Y:S04]  /*30d0*/  LDL.64 R20, [R1+0x50] ;  /* 0x0000500001147983 */ /* 0x000f680000100a00 */
[----:B------:R-:W5:Y:S04]  /*30e0*/  LDL.64 R22, [R1+0x58] ;  /* 0x0000580001167983 */ /* 0x000f680000100a00 */
[----:B------:R-:W5:Y:S04]  /*30f0*/  LDL.64 R24, [R1+0x60] ;  /* 0x0000600001187983 */ /* 0x000f680000100a00 */
[----:B------:R-:W5:Y:S04]  /*3100*/  LDL.64 R36, [R1] ;  /* 0x0000000001247983 */ /* 0x000f680000100a00 */
[----:B------:R-:W5:Y:S04]  /*3110*/  LDL.64 R26, [R1+0x18] ;  /* 0x00001800011a7983 */ /* 0x000f680000100a00 */
[----:B------:R-:W5:Y:S04]  /*3120*/  LDL.64 R34, [R1+0x10] ;  /* 0x0000100001227983 */ /* 0x000f680000100a00 */
[----:B------:R-:W5:Y:S04]  /*3130*/  LDL.64 R2, [R1+0x20] ;  /* 0x0000200001027983 */ /* 0x000f680000100a00 */
[----:B------:R-:W5:Y:S04]  /*3140*/  LDL.64 R18, [R1+0x68] ;  /* 0x0000680001127983 */ /* 0x000f680000100a00 */
[----:B------:R-:W5:Y:S04]  /*3150*/  LDL.64 R16, [R1+0x70] ;  /* 0x0000700001107983 */ /* 0x000f680000100a00 */
[----:B------:R-:W5:Y:S01]  /*3160*/  LDL R29, [R1+0x78] ;  /* 0x00007800011d7983 */ /* 0x000f620000100800 */
[----:B--2---:R-:W-:-:S02]  /*3170*/  LEA R5, R6, UR5, 0x3 ;  /* 0x0000000506057c11 */ /* 0x004fc4000f8e18ff */
[----:B------:R-:W-:Y:S02]  /*3180*/  LEA R6, R7, UR5, 0x3 ;  /* 0x0000000507067c11 */ /* 0x000fe4000f8e18ff */
[----:B---3--:R-:W-:Y:S02]  /*3190*/  LEA R7, R8, UR5, 0x3 ;  /* 0x0000000508077c11 */ /* 0x008fe4000f8e18ff */
[----:B------:R-:W-:Y:S02]  /*31a0*/  LEA R8, R9, UR5, 0x3 ;  /* 0x0000000509087c11 */ /* 0x000fe4000f8e18ff */
[----:B----4-:R-:W-:Y:S02]  /*31b0*/  LEA R9, R10, UR5, 0x3 ;  /* 0x000000050a097c11 */ /* 0x010fe4000f8e18ff */
[----:B------:R-:W-:Y:S02]  /*31c0*/  LEA R10, R11, UR5, 0x3 ;  /* 0x000000050b0a7c11 */ /* 0x000fe4000f8e18ff */
[----:B-----5:R-:W-:-:S02]  /*31d0*/  LEA R11, R12, UR5, 0x3 ;  /* 0x000000050c0b7c11 */ /* 0x020fc4000f8e18ff */
[----:B------:R-:W-:Y:S02]  /*31e0*/  LEA R12, R13, UR5, 0x3 ;  /* 0x000000050d0c7c11 */ /* 0x000fe4000f8e18ff */
[----:B------:R-:W-:Y:S02]  /*31f0*/  LEA R13, R14, UR5, 0x3 ;  /* 0x000000050e0d7c11 */ /* 0x000fe4000f8e18ff */
[----:B------:R-:W-:Y:S02]  /*3200*/  LEA R14, R15, UR5, 0x3 ;  /* 0x000000050f0e7c11 */ /* 0x000fe4000f8e18ff */
[----:B------:R-:W-:Y:S02]  /*3210*/  LEA R39, R32, UR5, 0x3 ;  /* 0x0000000520277c11 */ /* 0x000fe4000f8e18ff */
[----:B------:R-:W-:Y:S02]  /*3220*/  IADD3 R32, -R59, UR6, R4 ;  /* 0x000000063b207c10 */ /* 0x000fe4000fffe104 */
[----:B------:R-:W-:-:S02]  /*3230*/  LEA R15, R20, UR5, 0x3 ;  /* 0x00000005140f7c11 */ /* 0x000fc4000f8e18ff */
[----:B------:R-:W-:Y:S02]  /*3240*/  LEA R20, R21, UR5, 0x3 ;  /* 0x0000000515147c11 */ /* 0x000fe4000f8e18ff */
[----:B------:R-:W-:Y:S02]  /*3250*/  LEA R21, R22, UR5, 0x3 ;  /* 0x0000000516157c11 */ /* 0x000fe4000f8e18ff */
[----:B------:R-:W-:Y:S02]  /*3260*/  LEA R22, R23, UR5, 0x3 ;  /* 0x0000000517167c11 */ /* 0x000fe4000f8e18ff */
[----:B------:R-:W-:Y:S02]  /*3270*/  LEA R23, R24, UR5, 0x3 ;  /* 0x0000000518177c11 */ /* 0x000fe4000f8e18ff */
[----:B------:R-:W-:Y:S01]  /*3280*/  LEA R38, R33, UR5, 0x3 ;  /* 0x0000000521267c11 */ /* 0x000fe2000f8e18ff */
[----:B------:R-:W-:Y:S01]  /*3290*/  IMAD.WIDE R32, R32, 0x10, RZ ;  /* 0x0000001020207825 */ /* 0x000fe200078e02ff */
        /* <DEDUP_REMOVED lines=13> */
[----:B------:R-:W-:-:S07]  /*3370*/  LEA R29, R29, UR5, 0x3 ;  /* 0x000000051d1d7c11 */ /* 0x000fce000f8e18ff */
.L_x_549:
[----:B-1----:R-:W-:Y:S01]  /*3380*/  IADD3 R16, P0, R32, UR8, RZ ;  /* 0x0000000820107c10 */ /* 0x002fe2000ff1e0ff */
[----:B------:R-:W0:Y:S03]  /*3390*/  LDS.64 R34, [R41] ;  /* 0x0000000029227984 */ /* 0x000e260000000a00 */
[----:B------:R-:W-:-:S06]  /*33a0*/  IADD3.X R17, R33, UR9, RZ, P0, !PT ;  /* 0x0000000921117c10 */ /* 0x000fcc00087fe4ff */
[----:B------:R-:W2:Y:S01]  /*33b0*/  LD.E.128 R16, desc[UR10][R16.64] ;  /* 0x0000000a10107980 */ /* 0x000ea2000c101d00 */
[----:B------:R-:W-:Y:S01]  /*33c0*/  VIADD R30, R30, UR4 ;  /* 0x000000041e1e7c36 */ /* 0x000fe20008000000 */
[----:B------:R-:W-:Y:S02]  /*33d0*/  MOV R43, UR4 ;  /* 0x00000004002b7c02 */ /* 0x000fe40008000f00 */
[----:B0-----:R-:W-:-:S04]  /*33e0*/  IADD3 R34, P0, R34, R32, RZ ;  /* 0x0000002022227210 */ /* 0x001fc80007f1e0ff */
[----:B------:R-:W-:-:S05]  /*33f0*/  IADD3.X R35, R35, R33, RZ, P0, !PT ;  /* 0x0000002123237210 */ /* 0x000fca00007fe4ff */
[----:B--2---:R-:W-:Y:S04]  /*3400*/  ST.E.128 desc[UR10][R34.64], R16 ;  /* 0x0000001022007985 */ /* 0x004fe8000c101d0a */
[----:B------:R-:W0:Y:S02]  /*3410*/  LDS.64 R34, [R40] ;  /* 0x0000000028227984 */ /* 0x000e240000000a00 */
[----:B0-----:R-:W-:-:S05]  /*3420*/  IADD3 R34, P0, R34, R32, RZ ;  /* 0x0000002022227210 */ /* 0x001fca0007f1e0ff */
[----:B------:R-:W-:-:S05]  /*3430*/  IMAD.X R35, R35, 0x1, R33, P0 ;  /* 0x0000000123237824 */ /* 0x000fca00000e0621 */
[----:B------:R-:W-:Y:S04]  /*3440*/  ST.E.128 desc[UR10][R34.64], R16 ;  /* 0x0000001022007985 */ /* 0x000fe8000c101d0a */
        /* <DEDUP_REMOVED lines=9> */
[----:B0-----:R-:W-:-:S04]  /*34e0*/  IADD3 R34, P0, R34, R32, RZ ;  /* 0x0000002022227210 */ /* 0x001fc80007f1e0ff */
[----:B------:R-:W-:-:S05]  /*34f0*/  IADD3.X R35, R35, R33, RZ, P0, !PT ;  /* 0x0000002123237210 */ /* 0x000fca00007fe4ff */
        /* <DEDUP_REMOVED lines=103> */
[--C-:B------:R-:W-:Y:S01]  /*3b70*/  IMAD.X R35, R35, 0x1, R33.reuse, P0 ;  /* 0x0000000123237824 */ /* 0x100fe200000e0621 */
[----:B------:R-:W-:Y:S01]  /*3b80*/  ISETP.GE.AND P0, PT, R30, R4, PT ;  /* 0x000000041e00720c */ /* 0x000fe20003f06270 */
[----:B------:R-:W-:-:S03]  /*3b90*/  IMAD.WIDE R32, R43, 0x10, R32 ;  /* 0x000000102b207825 */ /* 0x000fc600078e0220 */
[----:B------:R1:W-:Y:S09]  /*3ba0*/  ST.E.128 desc[UR10][R34.64], R16 ;  /* 0x0000001022007985 */ /* 0x0003f2000c101d0a */
[----:B------:R-:W-:Y:S05]  /*3bb0*/  @!P0 BRA `(.L_x_549) ;  /* 0xfffffff400f08947 */ /* 0x000fea000383ffff */
.L_x_548:
[----:B------:R-:W-:Y:S05]  /*3bc0*/  BSYNC B0 ;  /* 0x0000000000007941 */ /* 0x000fea0003800000 */
.L_x_547:
[----:B------:R-:W-:Y:S06]  /*3bd0*/  BAR.SYNC.DEFER_BLOCKING 0x0 ;  /* 0x0000000000007b1d */ /* 0x000fec0000010000 */
[----:B------:R-:W-:Y:S04]  /*3be0*/  BSSY B0, `(.L_x_550) ;  /* 0x000000b000007945 */ /* 0x000fe80003800000 */
[----:B------:R-:W-:Y:S05]  /*3bf0*/  @P1 BRA `(.L_x_551) ;  /* 0x0000000000241947 */ /* 0x000fea0003800000 */
[----:B------:R-:W-:Y:S01]  /*3c00*/  @!PT LDS RZ, [RZ] ;  /* 0x00000000fffff984 */ /* 0x000fe20000000800 */
[----:B------:R-:W-:Y:S01]  /*3c10*/  @!PT LDS RZ, [RZ] ;  /* 0x00000000fffff984 */ /* 0x000fe20000000800 */
[----:B------:R-:W-:Y:S01]  /*3c20*/  @!PT LDS RZ, [RZ] ;  /* 0x00000000fffff984 */ /* 0x000fe20000000800 */
[----:B------:R-:W-:Y:S01]  /*3c30*/  @!PT LDS RZ, [RZ] ;  /* 0x00000000fffff984 */ /* 0x000fe20000000800 */
[----:B------:R2:W-:Y:S06]  /*3c40*/  MEMBAR.ALL.CTA ;  /* 0x0000000000007992 */ /* 0x0005ec0000008000 */
[----:B--2---:R-:W-:Y:S06]  /*3c50*/  MEMBAR.SC.SYS ;  /* 0x0000000000007992 */ /* 0x004fec0000003000 */
[----:B------:R-:W-:-:S00]  /*3c60*/  ERRBAR ;  /* 0x00000000000079ab */ /* 0x000fc00000000000 */
[----:B------:R-:W-:Y:S06]  /*3c70*/  CGAERRBAR ;  /* 0x00000000000075ab */ /* 0x000fec0000000000 */
[----:B------:R-:W-:Y:S01]  /*3c80*/  CCTL.IVALL ;  /* 0x00000000ff00798f */ /* 0x000fe20002000000 */
.L_x_551:
[----:B------:R-:W-:Y:S05]  /*3c90*/  BSYNC B0 ;  /* 0x0000000000007941 */ /* 0x000fea0003800000 */
.L_x_550:
[----:B------:R-:W-:Y:S06]  /*3ca0*/  BAR.SYNC.DEFER_BLOCKING 0x0 ;  /* 0x0000000000007b1d */ /* 0x000fec0000010000 */
[----:B------:R-:W-:Y:S04]  /*3cb0*/  BSSY B0, `(.L_x_552) ;  /* 0x000000d000007945 */ /* 0x000fe80003800000 */
[----:B------:R-:W-:Y:S05]  /*3cc0*/  @P1 BRA `(.L_x_553) ;  /* 0x00000000002c1947 */ /* 0x000fea0003800000 */
[----:B------:R-:W2:Y:S01]  /*3cd0*/  LDC R0, c[0x0][0xc] ;  /* 0x00000300ff007b82 */ /* 0x000ea20000000800 */
[----:B------:R-:W-:Y:S02]  /*3ce0*/  ISETP.NE.AND P0, PT, RZ, UR13, PT ;  /* 0x0000000dff007c0c */ /* 0x000fe4000bf05270 */
[----:B--2---:R-:W-:-:S04]  /*3cf0*/  IADD3 R0, -R0, 0x21, RZ ;  /* 0x0000002100007810 */ /* 0x004fc80007ffe1ff */
[----:B------:R-:W-:-:S05]  /*3d00*/  SEL R3, R0, 0x1, !P0 ;  /* 0x0000000100037807 */ /* 0x000fca0004000000 */
[----:B------:R-:W2:Y:S01]  /*3d10*/  ATOM.E.ADD.STRONG.GPU PT, R0, desc[UR10][R60.64+0x100], R3 ;  /* 0x000100033c00798a */ /* 0x000ea200081ee1ca */
[----:B------:R-:W-:Y:S02]  /*3d20*/  IMAD.SHL.U32 R5, R58, 0x20, RZ ;  /* 0x000000203a057824 */ /* 0x000fe400078e00ff */
[----:B--2---:R-:W-:-:S05]  /*3d30*/  IMAD.IADD R0, R3, 0x1, R0 ;  /* 0x0000000103007824 */ /* 0x004fca00078e0200 */
[----:B------:R-:W-:-:S13]  /*3d40*/  ISETP.NE.AND P0, PT, R0, R5, PT ;  /* 0x000000050000720c */ /* 0x000fda0003f05270 */
[----:B------:R-:W-:Y:S01]  /*3d50*/  @!P0 IMAD.MOV.U32 R0, RZ, RZ, 0x1 ;  /* 0x00000001ff008424 */ /* 0x000fe200078e00ff */
[----:B------:R-:W-:Y:S04]  /*3d60*/  @P0 STS [UR5+0x100], RZ ;  /* 0x000100ffff000988 */ /* 0x000fe80008000805 */
[----:B------:R2:W-:Y:S02]  /*3d70*/  @!P0 STS [UR5+0x100], R0 ;  /* 0x00010000ff008988 */ /* 0x0005e40008000805 */
.L_x_553:
[----:B------:R-:W-:Y:S05]  /*3d80*/  BSYNC B0 ;  /* 0x0000000000007941 */ /* 0x000fea0003800000 */
.L_x_552:
[----:B------:R-:W-:Y:S06]  /*3d90*/  BAR.SYNC.DEFER_BLOCKING 0x0 ;  /* 0x0000000000007b1d */ /* 0x000fec0000010000 */
[----:B--2---:R-:W2:Y:S02]  /*3da0*/  LDS R0, [UR5+0x100] ;  /* 0x00010005ff007984 */ /* 0x004ea40008000800 */
[----:B--2---:R-:W-:-:S04]  /*3db0*/  ISETP.NE.AND P0, PT, R0, RZ, PT ;  /* 0x000000ff0000720c */ /* 0x004fc80003f05270 */
[----:B------:R-:W-:-:S13]  /*3dc0*/  ISETP.GT.U32.OR P0, PT, R42, 0x1f, !P0 ;  /* 0x0000001f2a00780c */ /* 0x000fda0004704470 */
[----:B------:R-:W-:Y:S05]  /*3dd0*/  @P0 EXIT ;  /* 0x000000000000094d */ /* 0x000fea0003800000 */
[----:B------:R-:W2:Y:S04]  /*3de0*/  LDL.LU.64 R8, [R1+0xb8] ;  /* 0x0000b80001087983 */ /* 0x000ea80000300a00 */
[----:B------:R-:W2:Y:S04]  /*3df0*/  LDL.LU.64 R6, [R1+0xb0] ;  /* 0x0000b00001067983 */ /* 0x000ea80000300a00 */
[----:B------:R-:W1:Y:S04]  /*3e00*/  LDL.LU.64 R4, [R1+0xa8] ;  /* 0x0000a80001047983 */ /* 0x000e680000300a00 */
[----:B------:R-:W-:Y:S01]  /*3e10*/  @!P1 ST.E desc[UR10][R60.64+-0x80], R58 ;  /* 0xffff803a3c009985 */ /* 0x000fe2000c10190a */
[----:B--2---:R-:W-:-:S04]  /*3e20*/  LEA R2, P0, R6, R8, 0x2 ;  /* 0x0000000806027211 */ /* 0x004fc800078010ff */
[----:B------:R-:W-:Y:S02]  /*3e30*/  LEA.HI.X R3, R6, R9, R7, 0x2, P0 ;  /* 0x0000000906037211 */ /* 0x000fe400000f1407 */
[----:B-1----:R-:W-:-:S03]  /*3e40*/  LEA R16, P0, R4, R60, 0x2 ;  /* 0x0000003c04107211 */ /* 0x002fc600078010ff */
[----:B------:R1:W-:Y:S01]  /*3e50*/  ST.E.STRONG.SYS desc[UR10][R2.64], R58 ;  /* 0x0000003a02007985 */ /* 0x0003e2000c11590a */
[----:B------:R-:W-:Y:S02]  /*3e60*/  LEA.HI.X R17, R4, R61, R5, 0x2, P0 ;  /* 0x0000003d04117211 */ /* 0x000fe400000f1405 */
[----:B-1----:R-:W-:Y:S01]  /*3e70*/  CS2R R2, SR_CLOCKLO ;  /* 0x0000000000027805 */ /* 0x002fe20000015000 */
[----:B------:R-:W-:-:S06]  /*3e80*/  ULDC.64 UR4, c[0x0][0x240] ;  /* 0x0000900000047ab9 */ /* 0x000fcc0000000a00 */
.L_x_554:
[----:B------:R-:W2:Y:S02]  /*3e90*/  LD.E.STRONG.SYS R5, desc[UR10][R16.64] ;  /* 0x0000000a10057980 */ /* 0x000ea4000c115900 */
[----:B--2---:R-:W-:-:S04]  /*3ea0*/  IADD3 R5, -R58, R5, RZ ;  /* 0x000000053a057210 */ /* 0x004fc80007ffe1ff */
        /* <DEDUP_REMOVED lines=8> */
[----:B------:R-:W2:Y:S01]  /*3f30*/  LD.E.STRONG.SYS R59, desc[UR10][R16.64] ;  /* 0x0000000a103b7980 */ /* 0x000ea2000c115900 */
[----:B0-----:R-:W0:Y:S01]  /*3f40*/  LDC R13, c[0x0][0x21c] ;  /* 0x00008700ff0d7b82 */ /* 0x001e220000000800 */
[----:B------:R-:W-:Y:S01]  /*3f50*/  ULDC.64 UR4, c[0x4][0x260] ;  /* 0x0100980000047ab9 */ /* 0x000fe20000000a00 */
[----:B------:R-:W-:Y:S01]  /*3f60*/  HFMA2.MMA R12, -RZ, RZ, 0, 8.0585479736328125e-05 ;  /* 0x00000548ff0c7435 */ /* 0x000fe200000001ff */
[----:B------:R-:W1:Y:S01]  /*3f70*/  S2R R14, SR_CTAID.X ;  /* 0x00000000000e7919 */ /* 0x000e620000002500 */
[----:B------:R-:W-:Y:S01]  /*3f80*/  UIADD3 UR4, UP0, UR4, 0x4c, URZ ;  /* 0x0000004c04047890 */ /* 0x000fe2000ff1e03f */
[----:B------:R-:W-:Y:S01]  /*3f90*/  MOV R0, 0x2a8 ;  /* 0x000002a800007802 */ /* 0x000fe20000000f00 */
[----:B------:R-:W1:Y:S02]  /*3fa0*/  S2R R15, SR_TID.X ;  /* 0x00000000000f7919 */ /* 0x000e640000002100 */
[----:B------:R-:W3:Y:S01]  /*3fb0*/  LDC.64 R10, c[0x4][0x110] ;  /* 0x01004400ff0a7b82 */ /* 0x000ee20000000a00 */
[----:B------:R-:W-:Y:S01]  /*3fc0*/  UIADD3.X UR5, URZ, UR5, URZ, UP0, !UPT ;  /* 0x000000053f057290 */ /* 0x000fe200087fe43f */
[----:B------:R-:W-:-:S05]  /*3fd0*/  IMAD.U32 R8, RZ, RZ, UR4 ;  /* 0x00000004ff087e24 */ /* 0x000fca000f8e00ff */
[----:B------:R-:W-:Y:S01]  /*3fe0*/  IMAD.U32 R9, RZ, RZ, UR5 ;  /* 0x00000005ff097e24 */ /* 0x000fe2000f8e00ff */
[----:B------:R-:W4:Y:S01]  /*3ff0*/  LDC R6, c[0x0][0x20] ;  /* 0x00000800ff067b82 */ /* 0x000f220000000800 */
[----:B------:R-:W-:Y:S02]  /*4000*/  ULDC.64 UR4, c[0x4][0x268] ;  /* 0x01009a0000047ab9 */ /* 0x000fe40000000a00 */
[----:B------:R-:W-:Y:S01]  /*4010*/  IMAD.U32 R4, RZ, RZ, UR4 ;  /* 0x00000004ff047e24 */ /* 0x000fe2000f8e00ff */
[----:B------:R0:W-:Y:S01]  /*4020*/  STL.64 [R1+0x80], R8 ;  /* 0x0000800801007387 */ /* 0x0001e20000100a00 */
[----:B------:R-:W-:-:S03]  /*4030*/  IMAD.U32 R5, RZ, RZ, UR5 ;  /* 0x00000005ff057e24 */ /* 0x000fc6000f8e00ff */
[----:B0-----:R0:W-:Y:S01]  /*4040*/  STL.64 [R1+0x90], R12 ;  /* 0x0000900c01007387 */ /* 0x0011e20000100a00 */
[----:B------:R0:W0:Y:S03]  /*4050*/  LDC.64 R2, c[0x4][R0] ;  /* 0x0100000000027b82 */ /* 0x0000260000000a00 */
[----:B---3--:R3:W-:Y:S04]  /*4060*/  STL.64 [R1+0x88], R10 ;  /* 0x0000880a01007387 */ /* 0x0087e80000100a00 */
[----:B-1----:R3:W-:Y:S01]  /*4070*/  STL.64 [R1+0x98], R14 ;  /* 0x0000980e01007387 */ /* 0x0027e20000100a00 */
[----:B----4-:R-:W-:-:S04]  /*4080*/  IADD3 R6, P0, P1, R1, 0x80, R6 ;  /* 0x0000008001067810 */ /* 0x010fc8000791e006 */
[----:B------:R-:W-:Y:S01]  /*4090*/  IADD3.X R7, RZ, UR12, RZ, P0, P1 ;  /* 0x0000000cff077c10 */ /* 0x000fe200087e24ff */
[----:B0-2---:R3:W-:Y:S08]  /*40a0*/  STL.64 [R1+0xa0], R58 ;  /* 0x0000a03a01007387 */ /* 0x0057f00000100a00 */
[----:B------:R-:W-:-:S07]  /*40b0*/  LEPC R20, `(.L_x_555) ;  /* 0x000000001014794e */ /* 0x000fce0000000000 */
[----:B---3--:R-:W-:Y:S05]  /*40c0*/  CALL.ABS.NOINC R2 ;  /* 0x0000000002007343 */ /* 0x008fea0003c00000 */
.L_x_555:
[----:B------:R-:W-:Y:S05]  /*40d0*/  EXIT ;  /* 0x000000000000794d */ /* 0x000fea0003800000 */
.L_x_556:
        /* <DEDUP_REMOVED lines=10> */
.L_x_979:


//--------------------- .text._Z38userbuffers_fp16_sum_inplace_gpu_rr_agILi32EEviiiiiiiPPvim --------------------------
	.section	.text._Z38userbuffers_fp16_sum_inplace_gpu_rr_agILi32EEviiiiiiiPPvim,"ax",@progbits
	.align	128
        .global         _Z38userbuffers_fp16_sum_inplace_gpu_rr_agILi32EEviiiiiiiPPvim
        .type           _Z38userbuffers_fp16_sum_inplace_gpu_rr_agILi32EEviiiiiiiPPvim,@function
        .size           _Z38userbuffers_fp16_sum_inplace_gpu_rr_agILi32EEviiiiiiiPPvim,(.L_x_980 - _Z38userbuffers_fp16_sum_inplace_gpu_rr_agILi32EEviiiiiiiPPvim)
        .other          _Z38userbuffers_fp16_sum_inplace_gpu_rr_agILi32EEviiiiiiiPPvim,@"STO_CUDA_ENTRY STV_DEFAULT"
_Z38userbuffers_fp16_sum_inplace_gpu_rr_agILi32EEviiiiiiiPPvim:
.text._Z38userbuffers_fp16_sum_inplace_gpu_rr_agILi32EEviiiiiiiPPvim:
[----:B------:R-:W0:Y:S01]  /*0000*/  LDC R1, c[0x0][0x28] ;  /* 0x00000a00ff017b82 */ /* 0x000e220000000800 */
[----:B------:R-:W1:Y:S01]  /*0010*/  S2R R18, SR_TID.X ;  /* 0x0000000000127919 */ /* 0x000e620000002100 */
[----:B------:R-:W-:Y:S01]  /*0020*/  ULDC UR12, c[0x0][0x21c] ;  /* 0x00008700000c7ab9 */ /* 0x000fe20000000800 */
[----:B0-----:R-:W-:Y:S01]  /*0030*/  VIADD R1, R1, 0xfffff980 ;  /* 0xfffff98001017836 */ /* 0x001fe20000000000 */
[----:B------:R-:W-:Y:S01]  /*0040*/  ULDC.64 UR6, c[0x0][0x208] ;  /* 0x0000820000067ab9 */ /* 0x000fe20000000a00 */
[----:B------:R-:W0:Y:S01]  /*0050*/  S2R R21, SR_CTAID.X ;  /* 0x0000000000157919 */ /* 0x000e220000002500 */
[----:B------:R-:W-:Y:S01]  /*0060*/  IMAD.MOV.U32 R2, RZ, RZ, 0x1 ;  /* 0x00000001ff027424 */ /* 0x000fe200078e00ff */
[----:B------:R-:W-:Y:S01]  /*0070*/  BSSY B0, `(.L_x_557) ;  /* 0x000003c000007945 */ /* 0x000fe20003800000 */
[----:B------:R-:W-:Y:S01]  /*0080*/  CS2R RZ, SRZ ;  /* 0x0000000000ff7805 */ /* 0x000fe2000001ff00 */
[----:B------:R2:W-:Y:S01]  /*0090*/  STL.64 [R1+0x370], RZ ;  /* 0x000370ff01007387 */ /* 0x0005e20000100a00 */
[----:B------:R-:W-:-:S03]  /*00a0*/  CS2R RZ, SRZ ;  /* 0x0000000000ff7805 */ /* 0x000fc6000001ff00 */
[----:B------:R2:W-:Y:S01]  /*00b0*/  STL.64 [R1+0x368], RZ ;  /* 0x000368ff01007387 */ /* 0x0005e20000100a00 */
[C---:B-1----:R-:W-:Y:S02]  /*00c0*/  ISETP.GT.U32.AND P1, PT, R18.reuse, 0x1f, PT ;  /* 0x0000001f1200780c */ /* 0x042fe40003f24070 */
[----:B0-----:R-:W-:-:S05]  /*00d0*/  LEA.HI R9, R18, R21, RZ, 0x1b ;  /* 0x0000001512097211 */ /* 0x001fca00078fd8ff */
[----:B------:R-:W-:-:S04]  /*00e0*/  VIADD R9, R9, UR12 ;  /* 0x0000000c09097c36 */ /* 0x000fc80008000000 */
[C---:B------:R-:W-:Y:S01]  /*00f0*/  VIADD R8, R9.reuse, 0x1 ;  /* 0x0000000109087836 */ /* 0x040fe20000000000 */
[C---:B------:R-:W-:Y:S01]  /*0100*/  LOP3.LUT R0, R9.reuse, 0x1f, RZ, 0xc0, !PT ;  /* 0x0000001f09007812 */ /* 0x040fe200078ec0ff */
[C---:B------:R-:W-:Y:S01]  /*0110*/  VIADD R6, R9.reuse, 0x3 ;  /* 0x0000000309067836 */ /* 0x040fe20000000000 */
[C---:B------:R-:W-:Y:S01]  /*0120*/  IADD3 R7, R9.reuse, 0x2, RZ ;  /* 0x0000000209077810 */ /* 0x040fe20007ffe0ff */
[----:B------:R-:W-:Y:S01]  /*0130*/  VIADD R5, R9, 0x4 ;  /* 0x0000000409057836 */ /* 0x000fe20000000000 */
[----:B------:R-:W-:Y:S02]  /*0140*/  ISETP.NE.AND P2, PT, R0, UR12, PT ;  /* 0x0000000c00007c0c */ /* 0x000fe4000bf45270 */
[----:B------:R-:W-:Y:S02]  /*0150*/  LOP3.LUT R8, R8, 0x1f, RZ, 0xc0, !PT ;  /* 0x0000001f08087812 */ /* 0x000fe400078ec0ff */
[----:B------:R-:W-:Y:S02]  /*0160*/  LOP3.LUT R7, R7, 0x1f, RZ, 0xc0, !PT ;  /* 0x0000001f07077812 */ /* 0x000fe400078ec0ff */
[----:B------:R-:W-:-:S02]  /*0170*/  ISETP.NE.AND P3, PT, R8, UR12, PT ;  /* 0x0000000c08007c0c */ /* 0x000fc4000bf65270 */
[----:B------:R-:W-:Y:S02]  /*0180*/  ISETP.NE.AND P4, PT, R7, UR12, PT ;  /* 0x0000000c07007c0c */ /* 0x000fe4000bf85270 */
[----:B------:R-:W-:Y:S02]  /*0190*/  LOP3.LUT R6, R6, 0x1f, RZ, 0xc0, !PT ;  /* 0x0000001f06067812 */ /* 0x000fe400078ec0ff */
[----:B------:R-:W-:Y:S02]  /*01a0*/  LOP3.LUT R5, R5, 0x1f, RZ, 0xc0, !PT ;  /* 0x0000001f05057812 */ /* 0x000fe400078ec0ff */
[----:B------:R-:W-:Y:S02]  /*01b0*/  @P2 MOV R2, RZ ;  /* 0x000000ff00022202 */ /* 0x000fe40000000f00 */
[----:B------:R-:W-:Y:S02]  /*01c0*/  ISETP.NE.AND P5, PT, R6, UR12, PT ;  /* 0x0000000c06007c0c */ /* 0x000fe4000bfa5270 */
[----:B------:R-:W-:Y:S01]  /*01d0*/  ISETP.NE.AND P0, PT, R5, UR12, PT ;  /* 0x0000000c05007c0c */ /* 0x000fe2000bf05270 */
[----:B------:R-:W-:-:S02]  /*01e0*/  @P3 IMAD.SHL.U32 R4, R2, 0x4, RZ ;  /* 0x0000000402043824 */ /* 0x000fc400078e00ff */
[----:B------:R-:W-:-:S03]  /*01f0*/  @!P3 VIADD R2, R2, 0x1 ;  /* 0x000000010202b836 */ /* 0x000fc60000000000 */
[----:B------:R-:W-:Y:S02]  /*0200*/  @P3 LOP3.LUT R4, R4, 0x4, RZ, 0x3c, !PT ;  /* 0x0000000404043812 */ /* 0x000fe400078e3cff */
[----:B------:R-:W-:-:S03]  /*0210*/  @P4 IADD3 R3, -R2, 0x2, RZ ;  /* 0x0000000202034810 */ /* 0x000fc60007ffe1ff */
[----:B------:R-:W-:Y:S01]  /*0220*/  @P3 IMAD.IADD R4, R1, 0x1, R4 ;  /* 0x0000000101043824 */ /* 0x000fe200078e0204 */
[----:B--2---:R-:W-:Y:S06]  /*0230*/  @P1 BRA `(.L_x_558) ;  /* 0x00000000007c1947 */ /* 0x004fec0003800000 */
[----:B------:R-:W0:Y:S01]  /*0240*/  LDC.64 R14, c[0x0][0x218] ;  /* 0x00008600ff0e7b82 */ /* 0x000e220000000a00 */
[----:B------:R-:W-:-:S07]  /*0250*/  ULDC UR4, c[0x0][0x220] ;  /* 0x0000880000047ab9 */ /* 0x000fce0000000800 */
[----:B------:R-:W1:Y:S08]  /*0260*/  LDC.64 R12, c[0x0][0x230] ;  /* 0x00008c00ff0c7b82 */ /* 0x000e700000000a00 */
[----:B------:R-:W2:Y:S01]  /*0270*/  LDC R19, c[0x0][0x214] ;  /* 0x00008500ff137b82 */ /* 0x000ea20000000800 */
[----:B0-----:R-:W-:-:S07]  /*0280*/  IMAD R10, R15, UR4, R14 ;  /* 0x000000040f0a7c24 */ /* 0x001fce000f8e020e */
[----:B------:R-:W0:Y:S01]  /*0290*/  LDC R15, c[0x0][0x238] ;  /* 0x00008e00ff0f7b82 */ /* 0x000e220000000800 */
[----:B-1----:R-:W-:-:S06]  /*02a0*/  IMAD.WIDE R16, R10, 0x8, R12 ;  /* 0x000000080a107825 */ /* 0x002fcc00078e020c */
[----:B------:R-:W2:Y:S01]  /*02b0*/  LDG.E.64 R16, desc[UR6][R16.64] ;  /* 0x0000000610107981 */ /* 0x000ea2000c1e1b00 */
[----:B------:R-:W-:-:S04]  /*02c0*/  IMAD R11, R18, UR4, R14 ;  /* 0x00000004120b7c24 */ /* 0x000fc8000f8e020e */
[----:B------:R-:W-:-:S04]  /*02d0*/  IMAD.WIDE R12, R11, 0x8, R12 ;  /* 0x000000080b0c7825 */ /* 0x000fc800078e020c */
[----:B0-----:R-:W-:Y:S02]  /*02e0*/  IMAD.WIDE R14, R15, 0x8, R12 ;  /* 0x000000080f0e7825 */ /* 0x001fe400078e020c */
[----:B------:R-:W3:Y:S04]  /*02f0*/  LDG.E.64 R12, desc[UR6][R12.64] ;  /* 0x000000060c0c7981 */ /* 0x000ee8000c1e1b00 */
[----:B------:R-:W4:Y:S01]  /*0300*/  LDG.E.64 R14, desc[UR6][R14.64] ;  /* 0x000000060e0e7981 */ /* 0x000f22000c1e1b00 */
[----:B------:R-:W0:Y:S01]  /*0310*/  S2UR UR5, SR_CgaCtaId ;  /* 0x00000000000579c3 */ /* 0x000e220000008800 */
[----:B--2---:R-:W-:-:S05]  /*0320*/  IMAD.WIDE R24, R19, 0x4, R16 ;  /* 0x0000000413187825 */ /* 0x004fca00078e0210 */
[----:B------:R-:W2:Y:S01]  /*0330*/  LD.E R20, desc[UR6][R24.64+-0x80] ;  /* 0xffff800618147980 */ /* 0x000ea2000c101900 */
[----:B------:R-:W-:Y:S02]  /*0340*/  UMOV UR4, 0x400 ;  /* 0x0000040000047882 */ /* 0x000fe40000000000 */
[----:B0-----:R-:W-:-:S06]  /*0350*/  ULEA UR4, UR5, UR4, 0x18 ;  /* 0x0000000405047291 */ /* 0x001fcc000f8ec03f */
[----:B------:R-:W-:Y:S01]  /*0360*/  LEA R17, R18, UR4, 0x3 ;  /* 0x0000000412117c11 */ /* 0x000fe2000f8e18ff */
[--C-:B------:R-:W-:Y:S01]  /*0370*/  IMAD.MOV.U32 R22, RZ, RZ, R10.reuse ;  /* 0x000000ffff167224 */ /* 0x100fe200078e000a */
[----:B------:R-:W-:-:S03]  /*0380*/  SHF.R.S32.HI R23, RZ, 0x1f, R10 ;  /* 0x0000001fff177819 */ /* 0x000fc6000001140a */
[----:B----4-:R3:W-:Y:S04]  /*0390*/  STS.64 [R17], R14 ;  /* 0x0000000e11007388 */ /* 0x0107e80000000a00 */
[----:B------:R0:W-:Y:S01]  /*03a0*/  STL.64 [R1+0x360], R24 ;  /* 0x0003601801007387 */ /* 0x0001e20000100a00 */
[----:B---3--:R-:W-:Y:S01]  /*03b0*/  IMAD.WIDE R16, R19, 0x4, R12 ;  /* 0x0000000413107825 */ /* 0x008fe200078e020c */
[----:B------:R-:W-:-:S03]  /*03c0*/  SHF.R.S32.HI R15, RZ, 0x1f, R11 ;  /* 0x0000001fff0f7819 */ /* 0x000fc6000001140b */
[----:B------:R-:W-:Y:S01]  /*03d0*/  IMAD.MOV.U32 R14, RZ, RZ, R11 ;  /* 0x000000ffff0e7224 */ /* 0x000fe200078e000b */
[----:B------:R0:W-:Y:S04]  /*03e0*/  STL.64 [R1+0x378], R16 ;  /* 0x0003781001007387 */ /* 0x0001e80000100a00 */
[----:B------:R0:W-:Y:S04]  /*03f0*/  STL.64 [R1+0x368], R14 ;  /* 0x0003680e01007387 */ /* 0x0001e80000100a00 */
[----:B------:R0:W-:Y:S01]  /*0400*/  STL.64 [R1+0x370], R22 ;  /* 0x0003701601007387 */ /* 0x0001e20000100a00 */
[----:B--2---:R-:W-:-:S05]  /*0410*/  IADD3 R12, R20, 0x1, RZ ;  /* 0x00000001140c7810 */ /* 0x004fca0007ffe0ff */
[----:B------:R0:W-:Y:S02]  /*0420*/  STL [R1+0x358], R12 ;  /* 0x0003580c01007387 */ /* 0x0001e40000100800 */
.L_x_558:
[----:B------:R-:W-:Y:S05]  /*0430*/  BSYNC B0 ;  /* 0x0000000000007941 */ /* 0x000fea0003800000 */
.L_x_557:
[--C-:B0-----:R-:W-:Y:S01]  /*0440*/  @P4 IMAD R14, R3, 0x4, R1.reuse ;  /* 0x00000004030e4824 */ /* 0x101fe200078e0201 */
[----:B------:R-:W-:Y:S01]  /*0450*/  @!P4 IADD3 R2, R2, 0x1, RZ ;  /* 0x000000010202c810 */ /* 0x000fe20007ffe0ff */
[C---:B------:R-:W-:Y:S01]  /*0460*/  VIADD R3, R9.reuse, 0x5 ;  /* 0x0000000509037836 */ /* 0x040fe20000000000 */
[----:B------:R0:W-:Y:S01]  /*0470*/  @P2 STL [R1], R0 ;  /* 0x0000000001002387 */ /* 0x0001e20000100800 */
[----:B------:R-:W-:Y:S01]  /*0480*/  VIADD R12, R9, 0x6 ;  /* 0x00000006090c7836 */ /* 0x000fe20000000000 */
[C---:B------:R-:W-:Y:S01]  /*0490*/  @P5 IADD3 R10, -R2.reuse, 0x3, RZ ;  /* 0x00000003020a5810 */ /* 0x040fe20007ffe1ff */
[----:B------:R-:W-:Y:S01]  /*04a0*/  @!P5 VIADD R2, R2, 0x1 ;  /* 0x000000010202d836 */ /* 0x000fe20000000000 */
[----:B------:R-:W-:Y:S01]  /*04b0*/  LOP3.LUT R3, R3, 0x1f, RZ, 0xc0, !PT ;  /* 0x0000001f03037812 */ /* 0x000fe200078ec0ff */
[----:B------:R1:W-:Y:S01]  /*04c0*/  @P3 STL [R4], R8 ;  /* 0x0000000804003387 */ /* 0x0003e20000100800 */
[----:B------:R-:W-:Y:S01]  /*04d0*/  LOP3.LUT R12, R12, 0x1f, RZ, 0xc0, !PT ;  /* 0x0000001f0c0c7812 */ /* 0x000fe200078ec0ff */
[----:B------:R-:W-:Y:S01]  /*04e0*/  ULDC UR8, c[0x0][0x24] ;  /* 0x0000090000087ab9 */ /* 0x000fe20000000800 */
[----:B------:R-:W-:Y:S01]  /*04f0*/  ISETP.NE.AND P1, PT, R3, UR12, PT ;  /* 0x0000000c03007c0c */ /* 0x000fe2000bf25270 */
[----:B------:R2:W-:Y:S01]  /*0500*/  @P4 STL [R14], R7 ;  /* 0x000000070e004387 */ /* 0x0005e20000100800 */
[C---:B0-----:R-:W-:Y:S01]  /*0510*/  VIADD R0, R9.reuse, 0x7 ;  /* 0x0000000709007836 */ /* 0x041fe20000000000 */
[----:B------:R-:W-:Y:S01]  /*0520*/  ISETP.NE.AND P2, PT, R12, UR12, PT ;  /* 0x0000000c0c007c0c */ /* 0x000fe2000bf45270 */
[----:B------:R-:W-:Y:S01]  /*0530*/  ULDC UR9, c[0x0][0x0] ;  /* 0x0000000000097ab9 */ /* 0x000fe20000000800 */
[----:B------:R-:W-:Y:S01]  /*0540*/  @P5 LEA R11, R10, R1, 0x2 ;  /* 0x000000010a0b5211 */ /* 0x000fe200078e10ff */
[----:B------:R-:W-:Y:S01]  /*0550*/  ULDC UR10, c[0x0][0x228] ;  /* 0x00008a00000a7ab9 */ /* 0x000fe20000000800 */
[----:B------:R-:W-:Y:S01]  /*0560*/  LOP3.LUT R0, R0, 0x1f, RZ, 0xc0, !PT ;  /* 0x0000001f00007812 */ /* 0x000fe200078ec0ff */
[C---:B-1----:R-:W-:Y:S01]  /*0570*/  VIADD R4, R9.reuse, 0x9 ;  /* 0x0000000909047836 */ /* 0x042fe20000000000 */
[C---:B------:R-:W-:Y:S01]  /*0580*/  @P0 IADD3 R10, -R2.reuse, 0x4, RZ ;  /* 0x00000004020a0810 */ /* 0x040fe20007ffe1ff */
[----:B------:R0:W-:Y:S01]  /*0590*/  @P5 STL [R11], R6 ;  /* 0x000000060b005387 */ /* 0x0001e20000100800 */
[----:B--2---:R-:W-:Y:S01]  /*05a0*/  VIADD R7, R9, 0x8 ;  /* 0x0000000809077836 */ /* 0x004fe20000000000 */
[----:B------:R-:W-:Y:S01]  /*05b0*/  @!P0 IADD3 R2, R2, 0x1, RZ ;  /* 0x0000000102028810 */ /* 0x000fe20007ffe0ff */
[----:B------:R-:W-:Y:S01]  /*05c0*/  ULDC UR11, c[0x0][0x224] ;  /* 0x00008900000b7ab9 */ /* 0x000fe20000000800 */
[----:B------:R-:W-:Y:S01]  /*05d0*/  BAR.SYNC.DEFER_BLOCKING 0x0 ;  /* 0x0000000000007b1d */ /* 0x000fe20000010000 */
[----:B------:R-:W-:Y:S01]  /*05e0*/  ISETP.NE.AND P3, PT, R0, UR12, PT ;  /* 0x0000000c00007c0c */ /* 0x000fe2000bf65270 */
[----:B------:R-:W-:Y:S01]  /*05f0*/  @P0 IMAD R10, R10, 0x4, R1 ;  /* 0x000000040a0a0824 */ /* 0x000fe200078e0201 */
[----:B------:R-:W-:-:S02]  /*0600*/  LOP3.LUT R7, R7, 0x1f, RZ, 0xc0, !PT ;  /* 0x0000001f07077812 */ /* 0x000fc400078ec0ff */
[C---:B------:R-:W-:Y:S01]  /*0610*/  @P1 IADD3 R8, -R2.reuse, 0x5, RZ ;  /* 0x0000000502081810 */ /* 0x040fe20007ffe1ff */
[----:B------:R-:W-:Y:S01]  /*0620*/  @!P1 VIADD R2, R2, 0x1 ;  /* 0x0000000102029836 */ /* 0x000fe20000000000 */
[----:B------:R-:W-:Y:S01]  /*0630*/  ISETP.NE.AND P4, PT, R7, UR12, PT ;  /* 0x0000000c07007c0c */ /* 0x000fe2000bf85270 */
[----:B------:R1:W-:Y:S01]  /*0640*/  @P0 STL [R10], R5 ;  /* 0x000000050a000387 */ /* 0x0003e20000100800 */
[----:B0-----:R-:W-:Y:S01]  /*0650*/  LOP3.LUT R6, R4, 0x1f, RZ, 0xc0, !PT ;  /* 0x0000001f04067812 */ /* 0x001fe200078ec0ff */
[----:B------:R-:W-:Y:S01]  /*0660*/  VIADD R4, R9, 0xa ;  /* 0x0000000a09047836 */ /* 0x000fe20000000000 */
[----:B------:R-:W-:Y:S01]  /*0670*/  @P2 IADD3 R14, -R2, 0x6, RZ ;  /* 0x00000006020e2810 */ /* 0x000fe20007ffe1ff */
[----:B------:R-:W-:Y:S01]  /*0680*/  @P1 IMAD R8, R8, 0x4, R1 ;  /* 0x0000000408081824 */ /* 0x000fe200078e0201 */
[----:B------:R-:W-:Y:S01]  /*0690*/  @!P2 IADD3 R2, R2, 0x1, RZ ;  /* 0x000000010202a810 */ /* 0x000fe20007ffe0ff */
[----:B------:R-:W-:Y:S01]  /*06a0*/  BSSY B0, `(.L_x_559) ;  /* 0x0000397000007945 */ /* 0x000fe20003800000 */
[----:B------:R-:W-:-:S02]  /*06b0*/  ISETP.NE.AND P5, PT, R6, UR12, PT ;  /* 0x0000000c06007c0c */ /* 0x000fc4000bfa5270 */
[----:B------:R-:W-:Y:S01]  /*06c0*/  LOP3.LUT R4, R4, 0x1f, RZ, 0xc0, !PT ;  /* 0x0000001f04047812 */ /* 0x000fe200078ec0ff */
[--C-:B-1----:R-:W-:Y:S01]  /*06d0*/  @P2 IMAD R5, R14, 0x4, R1.reuse ;  /* 0x000000040e052824 */ /* 0x102fe200078e0201 */
[C---:B------:R-:W-:Y:S01]  /*06e0*/  @P3 IADD3 R10, -R2.reuse, 0x7, RZ ;  /* 0x00000007020a3810 */ /* 0x040fe20007ffe1ff */
[----:B------:R-:W-:Y:S01]  /*06f0*/  @!P3 VIADD R2, R2, 0x1 ;  /* 0x000000010202b836 */ /* 0x000fe20000000000 */
[----:B------:R-:W-:Y:S01]  /*0700*/  ISETP.NE.AND P0, PT, R4, UR12, PT ;  /* 0x0000000c04007c0c */ /* 0x000fe2000bf05270 */
[----:B------:R0:W-:Y:S01]  /*0710*/  @P1 STL [R8], R3 ;  /* 0x0000000308001387 */ /* 0x0001e20000100800 */
[----:B------:R-:W-:Y:S01]  /*0720*/  IADD3 R15, R9, 0xb, RZ ;  /* 0x0000000b090f7810 */ /* 0x000fe20007ffe0ff */
[----:B------:R-:W-:Y:S01]  /*0730*/  @P3 IMAD R11, R10, 0x4, R1 ;  /* 0x000000040a0b3824 */ /* 0x000fe200078e0201 */
[C---:B------:R-:W-:Y:S01]  /*0740*/  @P4 IADD3 R14, -R2.reuse, 0x8, RZ ;  /* 0x00000008020e4810 */ /* 0x040fe20007ffe1ff */
[----:B------:R1:W-:Y:S01]  /*0750*/  @P2 STL [R5], R12 ;  /* 0x0000000c05002387 */ /* 0x0003e20000100800 */
[----:B------:R-:W-:-:S03]  /*0760*/  @!P4 IADD3 R2, R2, 0x1, RZ ;  /* 0x000000010202c810 */ /* 0x000fc60007ffe0ff */
[--C-:B------:R-:W-:Y:S01]  /*0770*/  @P4 IMAD R14, R14, 0x4, R1.reuse ;  /* 0x000000040e0e4824 */ /* 0x100fe200078e0201 */
[C---:B------:R-:W-:Y:S01]  /*0780*/  @P5 IADD3 R10, -R2.reuse, 0x9, RZ ;  /* 0x00000009020a5810 */ /* 0x040fe20007ffe1ff */
[----:B------:R-:W-:Y:S01]  /*0790*/  @!P5 VIADD R2, R2, 0x1 ;  /* 0x000000010202d836 */ /* 0x000fe20000000000 */
[----:B0-----:R-:W-:Y:S01]  /*07a0*/  LOP3.LUT R3, R15, 0x1f, RZ, 0xc0, !PT ;  /* 0x0000001f0f037812 */ /* 0x001fe200078ec0ff */
[----:B------:R0:W-:Y:S02]  /*07b0*/  @P3 STL [R11], R0 ;  /* 0x000000000b003387 */ /* 0x0001e40000100800 */
[----:B------:R-:W-:Y:S01]  /*07c0*/  @P5 IMAD R13, R10, 0x4, R1 ;  /* 0x000000040a0d5824 */ /* 0x000fe200078e0201 */
[----:B------:R-:W-:Y:S01]  /*07d0*/  ISETP.NE.AND P1, PT, R3, UR12, PT ;  /* 0x0000000c03007c0c */ /* 0x000fe2000bf25270 */
[----:B------:R-:W-:Y:S01]  /*07e0*/  VIADD R10, R9, 0xc ;  /* 0x0000000c090a7836 */ /* 0x000fe20000000000 */
[C---:B------:R-:W-:Y:S01]  /*07f0*/  @P0 IADD3 R8, -R2.reuse, 0xa, RZ ;  /* 0x0000000a02080810 */ /* 0x040fe20007ffe1ff */
[----:B------:R2:W-:Y:S01]  /*0800*/  @P4 STL [R14], R7 ;  /* 0x000000070e004387 */ /* 0x0005e20000100800 */
[----:B------:R-:W-:-:S02]  /*0810*/  @!P0 IADD3 R2, R2, 0x1, RZ ;  /* 0x0000000102028810 */ /* 0x000fc40007ffe0ff */
[----:B-1----:R-:W-:Y:S01]  /*0820*/  LOP3.LUT R5, R10, 0x1f, RZ, 0xc0, !PT ;  /* 0x0000001f0a057812 */ /* 0x002fe200078ec0ff */
[----:B------:R-:W-:Y:S01]  /*0830*/  @P0 IMAD R15, R8, 0x4, R1 ;  /* 0x00000004080f0824 */ /* 0x000fe200078e0201 */
[C---:B0-----:R-:W-:Y:S01]  /*0840*/  IADD3 R0, R9.reuse, 0xd, RZ ;  /* 0x0000000d09007810 */ /* 0x041fe20007ffe0ff */
[----:B------:R-:W-:Y:S01]  /*0850*/  VIADD R8, R9, 0xe ;  /* 0x0000000e09087836 */ /* 0x000fe20000000000 */
[----:B------:R-:W-:Y:S01]  /*0860*/  ISETP.NE.AND P2, PT, R5, UR12, PT ;  /* 0x0000000c05007c0c */ /* 0x000fe2000bf45270 */
[----:B------:R0:W-:Y:S01]  /*0870*/  @P5 STL [R13], R6 ;  /* 0x000000060d005387 */ /* 0x0001e20000100800 */
[C---:B------:R-:W-:Y:S01]  /*0880*/  VIADD R11, R9.reuse, 0x10 ;  /* 0x00000010090b7836 */ /* 0x040fe20000000000 */
[----:B--2---:R-:W-:Y:S01]  /*0890*/  LOP3.LUT R7, R0, 0x1f, RZ, 0xc0, !PT ;  /* 0x0000001f00077812 */ /* 0x004fe200078ec0ff */
[----:B------:R-:W-:Y:S01]  /*08a0*/  VIADD R0, R9, 0xf ;  /* 0x0000000f09007836 */ /* 0x000fe20000000000 */
[----:B------:R-:W-:Y:S01]  /*08b0*/  LOP3.LUT R8, R8, 0x1f, RZ, 0xc0, !PT ;  /* 0x0000001f08087812 */ /* 0x000fe200078ec0ff */
[----:B------:R1:W-:Y:S01]  /*08c0*/  @P0 STL [R15], R4 ;  /* 0x000000040f000387 */ /* 0x0003e20000100800 */
[----:B------:R-:W-:-:S02]  /*08d0*/  ISETP.NE.AND P4, PT, R7, UR12, PT ;  /* 0x0000000c07007c0c */ /* 0x000fc4000bf85270 */
[C---:B------:R-:W-:Y:S01]  /*08e0*/  @P1 IADD3 R10, -R2.reuse, 0xb, RZ ;  /* 0x0000000b020a1810 */ /* 0x040fe20007ffe1ff */
[----:B------:R-:W-:Y:S01]  /*08f0*/  @!P1 VIADD R2, R2, 0x1 ;  /* 0x0000000102029836 */ /* 0x000fe20000000000 */
[----:B------:R-:W-:Y:S01]  /*0900*/  ISETP.NE.AND P5, PT, R8, UR12, PT ;  /* 0x0000000c08007c0c */ /* 0x000fe2000bfa5270 */
[----:B0-----:R-:W-:Y:S01]  /*0910*/  VIADD R13, R9, 0x11 ;  /* 0x00000011090d7836 */ /* 0x001fe20000000000 */
[----:B------:R-:W-:Y:S01]  /*0920*/  LOP3.LUT R6, R11, 0x1f, RZ, 0xc0, !PT ;  /* 0x0000001f0b067812 */ /* 0x000fe200078ec0ff */
[--C-:B------:R-:W-:Y:S01]  /*0930*/  @P1 IMAD R10, R10, 0x4, R1.reuse ;  /* 0x000000040a0a1824 */ /* 0x100fe200078e0201 */
[C---:B------:R-:W-:Y:S01]  /*0940*/  @P2 IADD3 R12, -R2.reuse, 0xc, RZ ;  /* 0x0000000c020c2810 */ /* 0x040fe20007ffe1ff */
[----:B------:R-:W-:Y:S01]  /*0950*/  @!P2 VIADD R2, R2, 0x1 ;  /* 0x000000010202a836 */ /* 0x000fe20000000000 */
[----:B-1----:R-:W-:Y:S01]  /*0960*/  LOP3.LUT R4, R0, 0x1f, RZ, 0xc0, !PT ;  /* 0x0000001f00047812 */ /* 0x002fe200078ec0ff */
[----:B------:R-:W-:Y:S01]  /*0970*/  VIADD R15, R9, 0x12 ;  /* 0x00000012090f7836 */ /* 0x000fe20000000000 */
[----:B------:R-:W-:Y:S01]  /*0980*/  ISETP.NE.AND P3, PT, R6, UR12, PT ;  /* 0x0000000c06007c0c */ /* 0x000fe2000bf65270 */
[----:B------:R-:W-:Y:S01]  /*0990*/  @P2 IMAD R12, R12, 0x4, R1 ;  /* 0x000000040c0c2824 */ /* 0x000fe200078e0201 */
[----:B------:R-:W-:Y:S01]  /*09a0*/  ISETP.NE.AND P6, PT, R4, UR12, PT ;  /* 0x0000000c04007c0c */ /* 0x000fe2000bfc5270 */
[----:B------:R0:W-:Y:S01]  /*09b0*/  @P1 STL [R10], R3 ;  /* 0x000000030a001387 */ /* 0x0001e20000100800 */
[----:B------:R-:W-:-:S02]  /*09c0*/  @P4 IADD3 R14, -R2, 0xd, RZ ;  /* 0x0000000d020e4810 */ /* 0x000fc40007ffe1ff */
[----:B------:R-:W-:Y:S01]  /*09d0*/  @!P4 IADD3 R2, R2, 0x1, RZ ;  /* 0x000000010202c810 */ /* 0x000fe20007ffe0ff */
[----:B------:R1:W-:Y:S01]  /*09e0*/  @P2 STL [R12], R5 ;  /* 0x000000050c002387 */ /* 0x0003e20000100800 */
[----:B------:R-:W-:Y:S02]  /*09f0*/  LOP3.LUT R0, R13, 0x1f, RZ, 0xc0, !PT ;  /* 0x0000001f0d007812 */ /* 0x000fe400078ec0ff */
[C---:B------:R-:W-:Y:S01]  /*0a00*/  @P5 IADD3 R16, -R2.reuse, 0xe, RZ ;  /* 0x0000000e02105810 */ /* 0x040fe20007ffe1ff */
[----:B------:R-:W-:Y:S01]  /*0a10*/  @!P5 VIADD R2, R2, 0x1 ;  /* 0x000000010202d836 */ /* 0x000fe20000000000 */
[----:B------:R-:W-:Y:S02]  /*0a20*/  ISETP.NE.AND P0, PT, R0, UR12, PT ;  /* 0x0000000c00007c0c */ /* 0x000fe4000bf05270 */
[----:B------:R-:W-:Y:S01]  /*0a30*/  @P4 LEA R14, R14, R1, 0x2 ;  /* 0x000000010e0e4211 */ /* 0x000fe200078e10ff */
[----:B------:R-:W-:Y:S01]  /*0a40*/  @P5 IMAD R11, R16, 0x4, R1 ;  /* 0x00000004100b5824 */ /* 0x000fe200078e0201 */
[C---:B------:R-:W-:Y:S01]  /*0a50*/  @P6 IADD3 R20, -R2.reuse, 0xf, RZ ;  /* 0x0000000f02146810 */ /* 0x040fe20007ffe1ff */
[----:B------:R-:W-:Y:S01]  /*0a60*/  @!P6 VIADD R2, R2, 0x1 ;  /* 0x000000010202e836 */ /* 0x000fe20000000000 */
[----:B0-----:R-:W-:Y:S01]  /*0a70*/  LOP3.LUT R3, R15, 0x1f, RZ, 0xc0, !PT ;  /* 0x0000001f0f037812 */ /* 0x001fe200078ec0ff */
[----:B------:R0:W-:Y:S01]  /*0a80*/  @P4 STL [R14], R7 ;  /* 0x000000070e004387 */ /* 0x0001e20000100800 */
[----:B-1----:R-:W-:-:S02]  /*0a90*/  VIADD R5, R9, 0x14 ;  /* 0x0000001409057836 */ /* 0x002fc40000000000 */
[----:B------:R-:W-:Y:S01]  /*0aa0*/  @P3 IADD3 R16, -R2, 0x10, RZ ;  /* 0x0000001002103810 */ /* 0x000fe20007ffe1ff */
[--C-:B------:R-:W-:Y:S01]  /*0ab0*/  @P6 IMAD R13, R20, 0x4, R1.reuse ;  /* 0x00000004140d6824 */ /* 0x100fe200078e0201 */
[----:B------:R-:W-:Y:S01]  /*0ac0*/  @!P3 IADD3 R2, R2, 0x1, RZ ;  /* 0x000000010202b810 */ /* 0x000fe20007ffe0ff */
[----:B------:R1:W-:Y:S01]  /*0ad0*/  @P5 STL [R11], R8 ;  /* 0x000000080b005387 */ /* 0x0003e20000100800 */
[----:B------:R-:W-:Y:S01]  /*0ae0*/  ISETP.NE.AND P4, PT, R3, UR12, PT ;  /* 0x0000000c03007c0c */ /* 0x000fe2000bf85270 */
[----:B------:R-:W-:Y:S01]  /*0af0*/  @P3 IMAD R15, R16, 0x4, R1 ;  /* 0x00000004100f3824 */ /* 0x000fe200078e0201 */
[C---:B------:R-:W-:Y:S01]  /*0b00*/  @P0 IADD3 R10, -R2.reuse, 0x11, RZ ;  /* 0x00000011020a0810 */ /* 0x040fe20007ffe1ff */
[----:B0-----:R-:W-:Y:S01]  /*0b10*/  VIADD R7, R9, 0x13 ;  /* 0x0000001309077836 */ /* 0x001fe20000000000 */
[----:B------:R0:W-:Y:S01]  /*0b20*/  @P6 STL [R13], R4 ;  /* 0x000000040d006387 */ /* 0x0001e20000100800 */
[----:B------:R-:W-:Y:S01]  /*0b30*/  LOP3.LUT R5, R5, 0x1f, RZ, 0xc0, !PT ;  /* 0x0000001f05057812 */ /* 0x000fe200078ec0ff */
[----:B------:R-:W-:Y:S01]  /*0b40*/  @!P0 VIADD R2, R2, 0x1 ;  /* 0x0000000102028836 */ /* 0x000fe20000000000 */
[----:B------:R-:W-:Y:S01]  /*0b50*/  @P0 LEA R17, R10, R1, 0x2 ;  /* 0x000000010a110211 */ /* 0x000fe200078e10ff */
[----:B------:R2:W-:Y:S01]  /*0b60*/  @P3 STL [R15], R6 ;  /* 0x000000060f003387 */ /* 0x0005e20000100800 */
[----:B------:R-:W-:Y:S01]  /*0b70*/  LOP3.LUT R7, R7, 0x1f, RZ, 0xc0, !PT ;  /* 0x0000001f07077812 */ /* 0x000fe200078ec0ff */
[----:B-1----:R-:W-:-:S02]  /*0b80*/  VIADD R8, R9, 0x15 ;  /* 0x0000001509087836 */ /* 0x002fc40000000000 */
[----:B------:R1:W-:Y:S01]  /*0b90*/  @P0 STL [R17], R0 ;  /* 0x0000000011000387 */ /* 0x0003e20000100800 */
[----:B------:R-:W-:Y:S01]  /*0ba0*/  ISETP.NE.AND P3, PT, R7, UR12, PT ;  /* 0x0000000c07007c0c */ /* 0x000fe2000bf65270 */
[----:B------:R-:W-:Y:S01]  /*0bb0*/  VIADD R11, R9, 0x17 ;  /* 0x00000017090b7836 */ /* 0x000fe20000000000 */
[----:B------:R-:W-:Y:S02]  /*0bc0*/  ISETP.NE.AND P0, PT, R5, UR12, PT ;  /* 0x0000000c05007c0c */ /* 0x000fe4000bf05270 */
[----:B0-----:R-:W-:Y:S02]  /*0bd0*/  IADD3 R4, R9, 0x16, RZ ;  /* 0x0000001609047810 */ /* 0x001fe40007ffe0ff */
[----:B--2---:R-:W-:Y:S02]  /*0be0*/  LOP3.LUT R6, R8, 0x1f, RZ, 0xc0, !PT ;  /* 0x0000001f08067812 */ /* 0x004fe400078ec0ff */
[C---:B------:R-:W-:Y:S02]  /*0bf0*/  @P4 IADD3 R8, -R2.reuse, 0x12, RZ ;  /* 0x0000001202084810 */ /* 0x040fe40007ffe1ff */
[----:B------:R-:W-:-:S02]  /*0c00*/  @!P4 IADD3 R2, R2, 0x1, RZ ;  /* 0x000000010202c810 */ /* 0x000fc40007ffe0ff */
[----:B------:R-:W-:Y:S01]  /*0c10*/  ISETP.NE.AND P2, PT, R6, UR12, PT ;  /* 0x0000000c06007c0c */ /* 0x000fe2000bf45270 */
[--C-:B------:R-:W-:Y:S01]  /*0c20*/  @P4 IMAD R10, R8, 0x4, R1.reuse ;  /* 0x00000004080a4824 */ /* 0x100fe200078e0201 */
[----:B------:R-:W-:Y:S02]  /*0c30*/  LOP3.LUT R4, R4, 0x1f, RZ, 0xc0, !PT ;  /* 0x0000001f04047812 */ /* 0x000fe400078ec0ff */
[C---:B------:R-:W-:Y:S01]  /*0c40*/  @P3 IADD3 R8, -R2.reuse, 0x13, RZ ;  /* 0x0000001302083810 */ /* 0x040fe20007ffe1ff */
[----:B------:R-:W-:Y:S01]  /*0c50*/  @!P3 VIADD R2, R2, 0x1 ;  /* 0x000000010202b836 */ /* 0x000fe20000000000 */
[----:B------:R-:W-:Y:S01]  /*0c60*/  ISETP.NE.AND P1, PT, R4, UR12, PT ;  /* 0x0000000c04007c0c */ /* 0x000fe2000bf25270 */
[----:B------:R0:W-:Y:S01]  /*0c70*/  @P4 STL [R10], R3 ;  /* 0x000000030a004387 */ /* 0x0001e20000100800 */
[----:B-1----:R-:W-:Y:S01]  /*0c80*/  LOP3.LUT R0, R11, 0x1f, RZ, 0xc0, !PT ;  /* 0x0000001f0b007812 */ /* 0x002fe200078ec0ff */
[----:B------:R-:W-:Y:S01]  /*0c90*/  @P3 IMAD R12, R8, 0x4, R1 ;  /* 0x00000004080c3824 */ /* 0x000fe200078e0201 */
[C---:B------:R-:W-:Y:S01]  /*0ca0*/  @P0 IADD3 R14, -R2.reuse, 0x14, RZ ;  /* 0x00000014020e0810 */ /* 0x040fe20007ffe1ff */
[----:B------:R-:W-:Y:S01]  /*0cb0*/  VIADD R8, R9, 0x18 ;  /* 0x0000001809087836 */ /* 0x000fe20000000000 */
[----:B------:R-:W-:-:S02]  /*0cc0*/  @!P0 IADD3 R2, R2, 0x1, RZ ;  /* 0x0000000102028810 */ /* 0x000fc40007ffe0ff */
[----:B------:R-:W-:Y:S01]  /*0cd0*/  ISETP.NE.AND P4, PT, R0, UR12, PT ;  /* 0x0000000c00007c0c */ /* 0x000fe2000bf85270 */
[----:B------:R1:W-:Y:S01]  /*0ce0*/  @P3 STL [R12], R7 ;  /* 0x000000070c003387 */ /* 0x0003e20000100800 */
[C---:B------:R-:W-:Y:S01]  /*0cf0*/  @P2 IADD3 R16, -R2.reuse, 0x15, RZ ;  /* 0x0000001502102810 */ /* 0x040fe20007ffe1ff */
[----:B------:R-:W-:Y:S01]  /*0d00*/  @!P2 VIADD R2, R2, 0x1 ;  /* 0x000000010202a836 */ /* 0x000fe20000000000 */
[----:B------:R-:W-:Y:S02]  /*0d10*/  LOP3.LUT R8, R8, 0x1f, RZ, 0xc0, !PT ;  /* 0x0000001f08087812 */ /* 0x000fe400078ec0ff */
[----:B------:R-:W-:Y:S02]  /*0d20*/  IADD3 R11, R9, 0x19, RZ ;  /* 0x00000019090b7810 */ /* 0x000fe40007ffe0ff */
[----:B------:R-:W-:Y:S02]  /*0d30*/  ISETP.NE.AND P5, PT, R8, UR12, PT ;  /* 0x0000000c08007c0c */ /* 0x000fe4000bfa5270 */
[C---:B0-----:R-:W-:Y:S01]  /*0d40*/  @P1 IADD3 R10, -R2.reuse, 0x16, RZ ;  /* 0x00000016020a1810 */ /* 0x041fe20007ffe1ff */
[----:B------:R-:W-:Y:S01]  /*0d50*/  @!P1 VIADD R2, R2, 0x1 ;  /* 0x0000000102029836 */ /* 0x000fe20000000000 */
[----:B------:R-:W-:Y:S01]  /*0d60*/  LOP3.LUT R3, R11, 0x1f, RZ, 0xc0, !PT ;  /* 0x0000001f0b037812 */ /* 0x000fe200078ec0ff */
[----:B-1----:R-:W-:Y:S01]  /*0d70*/  VIADD R7, R9, 0x1a ;  /* 0x0000001a09077836 */ /* 0x002fe20000000000 */
[-C--:B------:R-:W-:Y:S01]  /*0d80*/  @P0 LEA R14, R14, R1.reuse, 0x2 ;  /* 0x000000010e0e0211 */ /* 0x080fe200078e10ff */
[--C-:B------:R-:W-:Y:S01]  /*0d90*/  @P2 IMAD R11, R16, 0x4, R1.reuse ;  /* 0x00000004100b2824 */ /* 0x100fe200078e0201 */
[----:B------:R-:W-:Y:S01]  /*0da0*/  ISETP.NE.AND P3, PT, R3, UR12, PT ;  /* 0x0000000c03007c0c */ /* 0x000fe2000bf65270 */
[----:B------:R-:W-:Y:S01]  /*0db0*/  VIADD R12, R9, 0x1b ;  /* 0x0000001b090c7836 */ /* 0x000fe20000000000 */
[C---:B------:R-:W-:Y:S01]  /*0dc0*/  @P4 IADD3 R16, -R2.reuse, 0x17, RZ ;  /* 0x0000001702104810 */ /* 0x040fe20007ffe1ff */
[----:B------:R-:W-:Y:S01]  /*0dd0*/  @!P4 VIADD R2, R2, 0x1 ;  /* 0x000000010202c836 */ /* 0x000fe20000000000 */
[----:B------:R-:W-:Y:S01]  /*0de0*/  LOP3.LUT R7, R7, 0x1f, RZ, 0xc0, !PT ;  /* 0x0000001f07077812 */ /* 0x000fe200078ec0ff */
[----:B------:R-:W-:Y:S01]  /*0df0*/  @P1 IMAD R13, R10, 0x4, R1 ;  /* 0x000000040a0d1824 */ /* 0x000fe200078e0201 */
[----:B------:R0:W-:Y:S01]  /*0e00*/  @P0 STL [R14], R5 ;  /* 0x000000050e000387 */ /* 0x0001e20000100800 */
[----:B------:R-:W-:-:S02]  /*0e10*/  @P4 LEA R15, R16, R1, 0x2 ;  /* 0x00000001100f4211 */ /* 0x000fc400078e10ff */
[----:B------:R-:W-:Y:S01]  /*0e20*/  ISETP.NE.AND P0, PT, R7, UR12, PT ;  /* 0x0000000c07007c0c */ /* 0x000fe2000bf05270 */
[----:B------:R1:W-:Y:S01]  /*0e30*/  @P2 STL [R11], R6 ;  /* 0x000000060b002387 */ /* 0x0003e20000100800 */
[C---:B------:R-:W-:Y:S02]  /*0e40*/  @P5 IADD3 R10, -R2.reuse, 0x18, RZ ;  /* 0x00000018020a5810 */ /* 0x040fe40007ffe1ff */
[----:B------:R-:W-:Y:S01]  /*0e50*/  @!P5 IADD3 R2, R2, 0x1, RZ ;  /* 0x000000010202d810 */ /* 0x000fe20007ffe0ff */
[----:B------:R2:W-:Y:S01]  /*0e60*/  @P1 STL [R13], R4 ;  /* 0x000000040d001387 */ /* 0x0005e20000100800 */
[----:B0-----:R-:W-:Y:S01]  /*0e70*/  LOP3.LUT R5, R12, 0x1f, RZ, 0xc0, !PT ;  /* 0x0000001f0c057812 */ /* 0x001fe200078ec0ff */
[--C-:B------:R-:W-:Y:S01]  /*0e80*/  @P5 IMAD R17, R10, 0x4, R1.reuse ;  /* 0x000000040a115824 */ /* 0x100fe200078e0201 */
[C---:B------:R-:W-:Y:S01]  /*0e90*/  @P3 IADD3 R10, -R2.reuse, 0x19, RZ ;  /* 0x00000019020a3810 */ /* 0x040fe20007ffe1ff */
[----:B------:R0:W-:Y:S01]  /*0ea0*/  @P4 STL [R15], R0 ;  /* 0x000000000f004387 */ /* 0x0001e20000100800 */
[----:B------:R-:W-:Y:S01]  /*0eb0*/  ISETP.NE.AND P1, PT, R5, UR12, PT ;  /* 0x0000000c05007c0c */ /* 0x000fe2000bf25270 */
[C---:B-1----:R-:W-:Y:S01]  /*0ec0*/  VIADD R6, R9.reuse, 0x1d ;  /* 0x0000001d09067836 */ /* 0x042fe20000000000 */
[----:B------:R-:W-:Y:S01]  /*0ed0*/  @!P3 IADD3 R2, R2, 0x1, RZ ;  /* 0x000000010202b810 */ /* 0x000fe20007ffe0ff */
[----:B------:R-:W-:Y:S01]  /*0ee0*/  @P3 IMAD R10, R10, 0x4, R1 ;  /* 0x000000040a0a3824 */ /* 0x000fe200078e0201 */
[C---:B--2---:R-:W-:Y:S01]  /*0ef0*/  IADD3 R4, R9.reuse, 0x1c, RZ ;  /* 0x0000001c09047810 */ /* 0x044fe20007ffe0ff */
[----:B------:R-:W-:Y:S01]  /*0f00*/  VIADD R11, R9, 0x1e ;  /* 0x0000001e090b7836 */ /* 0x000fe20000000000 */
[----:B------:R-:W-:Y:S01]  /*0f10*/  LOP3.LUT R6, R6, 0x1f, RZ, 0xc0, !PT ;  /* 0x0000001f06067812 */ /* 0x000fe200078ec0ff */
[----:B------:R1:W-:Y:S01]  /*0f20*/  @P5 STL [R17], R8 ;  /* 0x0000000811005387 */ /* 0x0003e20000100800 */
[----:B------:R-:W-:-:S02]  /*0f30*/  LOP3.LUT R4, R4, 0x1f, RZ, 0xc0, !PT ;  /* 0x0000001f04047812 */ /* 0x000fc400078ec0ff */
[C---:B0-----:R-:W-:Y:S01]  /*0f40*/  @P0 IADD3 R0, -R2.reuse, 0x1a, RZ ;  /* 0x0000001a02000810 */ /* 0x041fe20007ffe1ff */
[----:B------:R-:W-:Y:S01]  /*0f50*/  @!P0 VIADD R2, R2, 0x1 ;  /* 0x0000000102028836 */ /* 0x000fe20000000000 */
[----:B------:R-:W-:Y:S01]  /*0f60*/  ISETP.NE.AND P2, PT, R4, UR12, PT ;  /* 0x0000000c04007c0c */ /* 0x000fe2000bf45270 */
[----:B------:R0:W-:Y:S01]  /*0f70*/  @P3 STL [R10], R3 ;  /* 0x000000030a003387 */ /* 0x0001e20000100800 */
[----:B------:R-:W-:Y:S02]  /*0f80*/  ISETP.NE.AND P3, PT, R6, UR12, PT ;  /* 0x0000000c06007c0c */ /* 0x000fe4000bf65270 */
[C---:B------:R-:W-:Y:S01]  /*0f90*/  @P1 IADD3 R12, -R2.reuse, 0x1b, RZ ;  /* 0x0000001b020c1810 */ /* 0x040fe20007ffe1ff */
[----:B------:R-:W-:Y:S01]  /*0fa0*/  @!P1 VIADD R2, R2, 0x1 ;  /* 0x0000000102029836 */ /* 0x000fe20000000000 */
[----:B-1----:R-:W-:Y:S02]  /*0fb0*/  LOP3.LUT R8, R11, 0x1f, RZ, 0xc0, !PT ;  /* 0x0000001f0b087812 */ /* 0x002fe400078ec0ff */
[----:B------:R-:W-:-:S02]  /*0fc0*/  IADD3 R9, R9, -0x1, RZ ;  /* 0xffffffff09097810 */ /* 0x000fc40007ffe0ff */
[----:B------:R-:W-:Y:S02]  /*0fd0*/  ISETP.NE.AND P4, PT, R8, UR12, PT ;  /* 0x0000000c08007c0c */ /* 0x000fe4000bf85270 */
[----:B0-----:R-:W-:Y:S02]  /*0fe0*/  LOP3.LUT R3, R9, 0x1f, RZ, 0xc0, !PT ;  /* 0x0000001f09037812 */ /* 0x001fe400078ec0ff */
[C---:B------:R-:W-:Y:S01]  /*0ff0*/  @P2 IADD3 R14, -R2.reuse, 0x1c, RZ ;  /* 0x0000001c020e2810 */ /* 0x040fe20007ffe1ff */
[----:B------:R-:W-:Y:S01]  /*1000*/  @!P2 VIADD R2, R2, 0x1 ;  /* 0x000000010202a836 */ /* 0x000fe20000000000 */
[----:B------:R-:W-:Y:S02]  /*1010*/  ISETP.NE.AND P5, PT, R3, UR12, PT ;  /* 0x0000000c03007c0c */ /* 0x000fe4000bfa5270 */
[-C--:B------:R-:W-:Y:S01]  /*1020*/  @P0 LEA R10, R0, R1.reuse, 0x2 ;  /* 0x00000001000a0211 */ /* 0x080fe200078e10ff */
[----:B------:R-:W-:Y:S01]  /*1030*/  IMAD R0, R21, UR9, R18 ;  /* 0x0000000915007c24 */ /* 0x000fe2000f8e0212 */
[C---:B------:R-:W-:Y:S01]  /*1040*/  @P3 IADD3 R16, -R2.reuse, 0x1d, RZ ;  /* 0x0000001d02103810 */ /* 0x040fe20007ffe1ff */
[----:B------:R-:W-:Y:S01]  /*1050*/  @!P3 VIADD R2, R2, 0x1 ;  /* 0x000000010202b836 */ /* 0x000fe20000000000 */
[----:B------:R-:W-:Y:S01]  /*1060*/  @P1 LEA R12, R12, R1, 0x2 ;  /* 0x000000010c0c1211 */ /* 0x000fe200078e10ff */
[--C-:B------:R-:W-:Y:S01]  /*1070*/  @P2 IMAD R9, R14, 0x4, R1.reuse ;  /* 0x000000040e092824 */ /* 0x100fe200078e0201 */
[----:B------:R0:W-:Y:S01]  /*1080*/  @P0 STL [R10], R7 ;  /* 0x000000070a000387 */ /* 0x0001e20000100800 */
[----:B------:R-:W-:Y:S01]  /*1090*/  @P3 IMAD R11, R16, 0x4, R1 ;  /* 0x00000004100b3824 */ /* 0x000fe200078e0201 */
[C---:B------:R-:W-:Y:S01]  /*10a0*/  @P4 IADD3 R18, -R2.reuse, 0x1e, RZ ;  /* 0x0000001e02124810 */ /* 0x040fe20007ffe1ff */
[----:B------:R-:W-:Y:S01]  /*10b0*/  @!P4 VIADD R2, R2, 0x1 ;  /* 0x000000010202c836 */ /* 0x000fe20000000000 */
[----:B------:R0:W-:Y:S01]  /*10c0*/  @P1 STL [R12], R5 ;  /* 0x000000050c001387 */ /* 0x0001e20000100800 */
[----:B------:R-:W-:-:S02]  /*10d0*/  ISETP.GE.AND P0, PT, R0, UR10, PT ;  /* 0x0000000a00007c0c */ /* 0x000fc4000bf06270 */
[----:B------:R-:W-:Y:S01]  /*10e0*/  @P4 LEA R13, R18, R1, 0x2 ;  /* 0x00000001120d4211 */ /* 0x000fe200078e10ff */
[----:B------:R0:W-:Y:S01]  /*10f0*/  @P2 STL [R9], R4 ;  /* 0x0000000409002387 */ /* 0x0001e20000100800 */
[----:B------:R-:W-:-:S03]  /*1100*/  @P5 IADD3 R2, -R2, 0x1f, RZ ;  /* 0x0000001f02025810 */ /* 0x000fc60007ffe1ff */
[----:B------:R0:W-:Y:S02]  /*1110*/  @P3 STL [R11], R6 ;  /* 0x000000060b003387 */ /* 0x0001e40000100800 */
[----:B------:R-:W-:Y:S02]  /*1120*/  @P5 IMAD R2, R2, 0x4, R1 ;  /* 0x0000000402025824 */ /* 0x000fe400078e0201 */
[----:B------:R0:W-:Y:S04]  /*1130*/  @P4 STL [R13], R8 ;  /* 0x000000080d004387 */ /* 0x0001e80000100800 */
[----:B------:R0:W-:Y:S01]  /*1140*/  @P5 STL [R2], R3 ;  /* 0x0000000302005387 */ /* 0x0001e20000100800 */
[----:B------:R-:W-:Y:S05]  /*1150*/  @P0 BRA `(.L_x_560) ;  /* 0x0000002c00ac0947 */ /* 0x000fea0003800000 */
[----:B0-----:R-:W2:Y:S04]  /*1160*/  LDL.128 R4, [R1] ;  /* 0x0000000001047983 */ /* 0x001ea80000100c00 */
[----:B------:R-:W3:Y:S04]  /*1170*/  LDL R28, [R1+0x78] ;  /* 0x00007800011c7983 */ /* 0x000ee80000100800 */
[----:B------:R-:W4:Y:S04]  /*1180*/  LDL.64 R2, [R1+0x70] ;  /* 0x0000700001027983 */ /* 0x000f280000100a00 */
[----:B------:R-:W5:Y:S04]  /*1190*/  LDL.128 R24, [R1+0x10] ;  /* 0x0000100001187983 */ /* 0x000f680000100c00 */
[----:B------:R-:W3:Y:S04]  /*11a0*/  LDL.128 R20, [R1+0x20] ;  /* 0x0000200001147983 */ /* 0x000ee80000100c00 */
[----:B------:R-:W4:Y:S04]  /*11b0*/  LDL.128 R16, [R1+0x30] ;  /* 0x0000300001107983 */ /* 0x000f280000100c00 */
[----:B------:R-:W5:Y:S04]  /*11c0*/  LDL.128 R12, [R1+0x40] ;  /* 0x00004000010c7983 */ /* 0x000f680000100c00 */
[----:B------:R-:W3:Y:S04]  /*11d0*/  LDL.128 R8, [R1+0x50] ;  /* 0x0000500001087983 */ /* 0x000ee80000100c00 */
[----:B--2---:R0:W-:Y:S04]  /*11e0*/  STL.128 [R1+0x240], R4 ;  /* 0x0002400401007387 */ /* 0x0041e80000100c00 */
[----:B0-----:R-:W2:Y:S04]  /*11f0*/  LDL.128 R4, [R1+0x60] ;  /* 0x0000600001047983 */ /* 0x001ea80000100c00 */
[----:B------:R0:W-:Y:S04]  /*1200*/  STL [R1+0x2d8], R0 ;  /* 0x0002d80001007387 */ /* 0x0001e80000100800 */
[----:B-----5:R0:W-:Y:S04]  /*1210*/  STL.128 [R1+0x280], R12 ;  /* 0x0002800c01007387 */ /* 0x0201e80000100c00 */
[----:B---3--:R0:W-:Y:S04]  /*1220*/  STL.128 [R1+0x270], R8 ;  /* 0x0002700801007387 */ /* 0x0081e80000100c00 */
[----:B----4-:R0:W-:Y:S04]  /*1230*/  STL.128 [R1+0x290], R16 ;  /* 0x0002901001007387 */ /* 0x0101e80000100c00 */
[----:B------:R0:W-:Y:S04]  /*1240*/  STL.128 [R1+0x2a0], R20 ;  /* 0x0002a01401007387 */ /* 0x0001e80000100c00 */
[----:B------:R0:W-:Y:S04]  /*1250*/  STL.128 [R1+0x250], R24 ;  /* 0x0002501801007387 */ /* 0x0001e80000100c00 */
[----:B------:R0:W-:Y:S04]  /*1260*/  STL.64 [R1+0x2c8], R2 ;  /* 0x0002c80201007387 */ /* 0x0001e80000100a00 */
[----:B------:R0:W-:Y:S04]  /*1270*/  STL [R1+0x354], R28 ;  /* 0x0003541c01007387 */ /* 0x0001e80000100800 */
[----:B--2---:R0:W-:Y:S02]  /*1280*/  STL.128 [R1+0x260], R4 ;  /* 0x0002600401007387 */ /* 0x0041e40000100c00 */
.L_x_561:
[----:B01----:R-:W2:Y:S04]  /*1290*/  LDL R2, [R1+0x240] ;  /* 0x0002400001027983 */ /* 0x003ea80000100800 */
[----:B------:R-:W3:Y:S04]  /*12a0*/  LDL R0, [R1+0x2d8] ;  /* 0x0002d80001007983 */ /* 0x000ee80000100800 */
[----:B------:R-:W4:Y:S01]  /*12b0*/  LDL R7, [R1+0x244] ;  /* 0x0002440001077983 */ /* 0x000f220000100800 */
[----:B------:R-:W0:Y:S01]  /*12c0*/  S2UR UR5, SR_CgaCtaId ;  /* 0x00000000000579c3 */ /* 0x000e220000008800 */
[----:B------:R-:W-:-:S02]  /*12d0*/  UMOV UR4, 0x400 ;  /* 0x0000040000047882 */ /* 0x000fc40000000000 */
[----:B------:R-:W5:Y:S04]  /*12e0*/  LDL R6, [R1+0x248] ;  /* 0x0002480001067983 */ /* 0x000f680000100800 */
[----:B------:R-:W5:Y:S04]  /*12f0*/  LDL R8, [R1+0x24c] ;  /* 0x00024c0001087983 */ /* 0x000f680000100800 */
[----:B------:R-:W5:Y:S04]  /*1300*/  LDL R18, [R1+0x250] ;  /* 0x0002500001127983 */ /* 0x000f680000100800 */
[----:B------:R-:W5:Y:S04]  /*1310*/  LDL R10, [R1+0x2a0] ;  /* 0x0002a000010a7983 */ /* 0x000f680000100800 */
[----:B------:R-:W5:Y:S04]  /*1320*/  LDL R9, [R1+0x298] ;  /* 0x0002980001097983 */ /* 0x000f680000100800 */
[----:B------:R-:W5:Y:S01]  /*1330*/  LDL R11, [R1+0x25c] ;  /* 0x00025c00010b7983 */ /* 0x000f620000100800 */
[----:B0-----:R-:W-:-:S03]  /*1340*/  ULEA UR4, UR5, UR4, 0x18 ;  /* 0x0000000405047291 */ /* 0x001fc6000f8ec03f */
[----:B------:R-:W5:Y:S04]  /*1350*/  LDL R16, [R1+0x2a4] ;  /* 0x0002a40001107983 */ /* 0x000f680000100800 */
[----:B------:R-:W5:Y:S04]  /*1360*/  LDL R29, [R1+0x290] ;  /* 0x00029000011d7983 */ /* 0x000f680000100800 */
[----:B------:R-:W5:Y:S04]  /*1370*/  LDL R17, [R1+0x254] ;  /* 0x0002540001117983 */ /* 0x000f680000100800 */
[----:B------:R-:W5:Y:S01]  /*1380*/  LDL R28, [R1+0x28c] ;  /* 0x00028c00011c7983 */ /* 0x000f620000100800 */
[----:B--2---:R-:W-:-:S06]  /*1390*/  LEA R4, R2, UR4, 0x3 ;  /* 0x0000000402047c11 */ /* 0x004fcc000f8e18ff */
[----:B------:R-:W0:Y:S01]  /*13a0*/  LDS.64 R4, [R4] ;  /* 0x0000000004047984 */ /* 0x000e220000000a00 */
[----:B---3--:R-:W-:-:S04]  /*13b0*/  VIADD R0, R0, UR11 ;  /* 0x0000000b00007c36 */ /* 0x008fc80008000000 */
[----:B------:R-:W-:Y:S01]  /*13c0*/  IMAD R2, R2, UR10, R0 ;  /* 0x0000000a02027c24 */ /* 0x000fe2000f8e0200 */
[----:B----4-:R-:W-:-:S03]  /*13d0*/  LEA R3, R7, UR4, 0x3 ;  /* 0x0000000407037c11 */ /* 0x010fc6000f8e18ff */
[----:B0-----:R-:W-:-:S05]  /*13e0*/  IMAD.WIDE R4, R2, 0x10, R4 ;  /* 0x0000001002047825 */ /* 0x001fca00078e0204 */
[----:B------:R0:W2:Y:S04]  /*13f0*/  LD.E.128 R12, desc[UR6][R4.64] ;  /* 0x00000006040c7980 */ /* 0x0000a8000c101d00 */
[----:B0-----:R-:W0:Y:S01]  /*1400*/  LDS.64 R4, [R3] ;  /* 0x0000000003047984 */ /* 0x001e220000000a00 */
[----:B------:R-:W-:-:S04]  /*1410*/  IMAD R7, R7, UR10, R0 ;  /* 0x0000000a07077c24 */ /* 0x000fc8000f8e0200 */
[----:B0-----:R-:W-:-:S05]  /*1420*/  IMAD.WIDE R4, R7, 0x10, R4 ;  /* 0x0000001007047825 */ /* 0x001fca00078e0204 */
[----:B------:R0:W3:Y:S01]  /*1430*/  LD.E.128 R20, desc[UR6][R4.64] ;  /* 0x0000000604147980 */ /* 0x0000e2000c101d00 */
[----:B-----5:R-:W-:-:S05]  /*1440*/  LEA R3, R6, UR4, 0x3 ;  /* 0x0000000406037c11 */ /* 0x020fca000f8e18ff */
[----:B0-----:R-:W0:Y:S01]  /*1450*/  LDS.64 R4, [R3] ;  /* 0x0000000003047984 */ /* 0x001e220000000a00 */
[----:B------:R-:W-:-:S05]  /*1460*/  IMAD R6, R6, UR10, R0 ;  /* 0x0000000a06067c24 */ /* 0x000fca000f8e0200 */
[----:B------:R1:W-:Y:S04]  /*1470*/  STL [R1+0x2e8], R6 ;  /* 0x0002e80601007387 */ /* 0x0003e80000100800 */
[----:B------:R-:W-:Y:S01]  /*1480*/  STL [R1+0x2ec], R7 ;  /* 0x0002ec0701007387 */ /* 0x000fe20000100800 */
[----:B0-----:R-:W-:Y:S01]  /*1490*/  IMAD.WIDE R4, R6, 0x10, R4 ;  /* 0x0000001006047825 */ /* 0x001fe200078e0204 */
[----:B-1----:R-:W-:-:S03]  /*14a0*/  LEA R6, R8, UR4, 0x3 ;  /* 0x0000000408067c11 */ /* 0x002fc6000f8e18ff */
[----:B------:R-:W-:Y:S01]  /*14b0*/  IMAD R3, R8, UR10, R0 ;  /* 0x0000000a08037c24 */ /* 0x000fe2000f8e0200 */
[----:B------:R-:W-:Y:S01]  /*14c0*/  ULEA UR5, UR12, UR4, 0x3 ;  /* 0x000000040c057291 */ /* 0x000fe2000f8e183f */
[----:B------:R0:W4:Y:S04]  /*14d0*/  LD.E.128 R24, desc[UR6][R4.64] ;  /* 0x0000000604187980 */ /* 0x000128000c101d00 */
[----:B------:R-:W1:Y:S04]  /*14e0*/  LDS.64 R6, [R6] ;  /* 0x0000000006067984 */ /* 0x000e680000000a00 */
[----:B------:R-:W5:Y:S04]  /*14f0*/  LDL R8, [R1+0x294] ;  /* 0x0002940001087983 */ /* 0x000f680000100800 */
[----:B0-----:R-:W0:Y:S01]  /*1500*/  LDS.64 R4, [UR5] ;  /* 0x00000005ff047984 */ /* 0x001e220008000a00 */
[----:B-1----:R-:W-:-:S03]  /*1510*/  IMAD.WIDE R6, R3, 0x10, R6 ;  /* 0x0000001003067825 */ /* 0x002fc600078e0206 */
[----:B--2---:R1:W-:Y:S04]  /*1520*/  STL.128 [R1+0x230], R12 ;  /* 0x0002300c01007387 */ /* 0x0043e80000100c00 */
[----:B-1----:R-:W2:Y:S04]  /*1530*/  LDL R12, [R1+0x258] ;  /* 0x00025800010c7983 */ /* 0x002ea80000100800 */
[----:B------:R-:W5:Y:S04]  /*1540*/  LDL R13, [R1+0x2ac] ;  /* 0x0002ac00010d7983 */ /* 0x000f680000100800 */
[----:B---3--:R1:W-:Y:S04]  /*1550*/  STL.128 [R1+0x220], R20 ;  /* 0x0002201401007387 */ /* 0x0083e80000100c00 */
[----:B------:R3:W-:Y:S01]  /*1560*/  STL [R1+0x2e4], R3 ;  /* 0x0002e40301007387 */ /* 0x0007e20000100800 */
[----:B0-----:R-:W-:-:S03]  /*1570*/  IMAD.WIDE R4, R2, 0x10, R4 ;  /* 0x0000001002047825 */ /* 0x001fc600078e0204 */
[----:B------:R-:W5:Y:S04]  /*1580*/  LDL R15, [R1+0x2a8] ;  /* 0x0002a800010f7983 */ /* 0x000f680000100800 */
[----:B------:R-:W5:Y:S04]  /*1590*/  LDL R14, [R1+0x29c] ;  /* 0x00029c00010e7983 */ /* 0x000f680000100800 */
[----:B-1----:R0:W5:Y:S01]  /*15a0*/  LD.E.128 R20, desc[UR6][R6.64] ;  /* 0x0000000606147980 */ /* 0x002162000c101d00 */
[----:B---3--:R-:W-:-:S05]  /*15b0*/  LEA R3, R18, UR4, 0x3 ;  /* 0x0000000412037c11 */ /* 0x008fca000f8e18ff */
[----:B0-----:R0:W1:Y:S02]  /*15c0*/  LDS.64 R6, [R3] ;  /* 0x0000000003067984 */ /* 0x0010640000000a00 */
[--C-:B0-----:R-:W-:Y:S02]  /*15d0*/  IMAD R3, R18, UR10, R0.reuse ;  /* 0x0000000a12037c24 */ /* 0x101fe4000f8e0200 */
[--C-:B--2---:R-:W-:Y:S01]  /*15e0*/  IMAD R2, R12, UR10, R0.reuse ;  /* 0x0000000a0c027c24 */ /* 0x104fe2000f8e0200 */
[----:B----4-:R-:W-:Y:S04]  /*15f0*/  STL.128 [R1+0x200], R24 ;  /* 0x0002001801007387 */ /* 0x010fe80000100c00 */
[----:B------:R0:W-:Y:S04]  /*1600*/  STL [R1+0x2f0], R2 ;  /* 0x0002f00201007387 */ /* 0x0001e80000100800 */
[----:B------:R-:W-:Y:S01]  /*1610*/  STL.64 [R1+0x2d0], R4 ;  /* 0x0002d00401007387 */ /* 0x000fe20000100a00 */
[----:B------:R-:W-:Y:S01]  /*1620*/  IMAD R19, R17, UR10, R0 ;  /* 0x0000000a11137c24 */ /* 0x000fe2000f8e0200 */
[----:B------:R-:W-:-:S02]  /*1630*/  LEA R28, R28, UR4, 0x3 ;  /* 0x000000041c1c7c11 */ /* 0x000fc4000f8e18ff */
[----:B------:R-:W-:Y:S01]  /*1640*/  STL [R1+0x67c], R0 ;  /* 0x00067c0001007387 */ /* 0x000fe20000100800 */
[----:B0-----:R-:W-:-:S03]  /*1650*/  IMAD R2, R10, UR10, R0 ;  /* 0x0000000a0a027c24 */ /* 0x001fc6000f8e0200 */
[----:B------:R-:W-:Y:S04]  /*1660*/  STL [R1+0x2dc], R3 ;  /* 0x0002dc0301007387 */ /* 0x000fe80000100800 */
[----:B------:R5:W-:Y:S04]  /*1670*/  STL [R1+0x2fc], R2 ;  /* 0x0002fc0201007387 */ /* 0x000be80000100800 */
[----:B------:R-:W2:Y:S04]  /*1680*/  LDL R27, [R1+0x260] ;  /* 0x00026000011b7983 */ /* 0x000ea80000100800 */
[----:B------:R-:W3:Y:S01]  /*1690*/  LDL R25, [R1+0x264] ;  /* 0x0002640001197983 */ /* 0x000ee20000100800 */
[----:B-----5:R-:W-:-:S03]  /*16a0*/  IMAD R2, R13, UR10, R0 ;  /* 0x0000000a0d027c24 */ /* 0x020fc6000f8e0200 */
[----:B------:R-:W4:Y:S04]  /*16b0*/  LDL R24, [R1+0x26c] ;  /* 0x00026c0001187983 */ /* 0x000f280000100800 */
[----:B------:R0:W-:Y:S04]  /*16c0*/  STL [R1+0x314], R2 ;  /* 0x0003140201007387 */ /* 0x0001e80000100800 */
[----:B------:R-:W-:Y:S01]  /*16d0*/  STL.128 [R1+0x1f0], R20 ;  /* 0x0001f01401007387 */ /* 0x000fe20000100c00 */
[----:B0-----:R-:W-:Y:S01]  /*16e0*/  IMAD R2, R9, UR10, R0 ;  /* 0x0000000a09027c24 */ /* 0x001fe2000f8e0200 */
[----:B------:R-:W-:-:S02]  /*16f0*/  LEA R12, R12, UR4, 0x3 ;  /* 0x000000040c0c7c11 */ /* 0x000fc4000f8e18ff */
[----:B------:R-:W5:Y:S04]  /*1700*/  LDL R26, [R1+0x270] ;  /* 0x00027000011a7983 */ /* 0x000f680000100800 */
[----:B------:R1:W-:Y:S04]  /*1710*/  STL [R1+0x32c], R2 ;  /* 0x00032c0201007387 */ /* 0x0003e80000100800 */
[----:B------:R-:W5:Y:S01]  /*1720*/  LDL R18, [R1+0x27c] ;  /* 0x00027c0001127983 */ /* 0x000f620000100800 */
[----:B-1----:R-:W-:-:S05]  /*1730*/  IMAD.WIDE R2, R3, 0x10, R6 ;  /* 0x0000001003027825 */ /* 0x002fca00078e0206 */
[----:B------:R-:W2:Y:S01]  /*1740*/  LD.E.128 R20, desc[UR6][R2.64] ;  /* 0x0000000602147980 */ /* 0x000ea2000c101d00 */
[----:B------:R-:W-:-:S03]  /*1750*/  LEA R6, R13, UR4, 0x3 ;  /* 0x000000040d067c11 */ /* 0x000fc6000f8e18ff */
[----:B------:R-:W5:Y:S01]  /*1760*/  LDL R13, [R1+0x354] ;  /* 0x00035400010d7983 */ /* 0x000f620000100800 */
[----:B------:R-:W-:-:S05]  /*1770*/  IMAD R4, R11, UR10, R0 ;  /* 0x0000000a0b047c24 */ /* 0x000fca000f8e0200 */
[----:B------:R-:W-:Y:S04]  /*1780*/  STL [R1+0x2f4], R4 ;  /* 0x0002f40401007387 */ /* 0x000fe80000100800 */
[----:B--2---:R0:W-:Y:S04]  /*1790*/  STL.128 [R1+0x1e0], R20 ;  /* 0x0001e01401007387 */ /* 0x0041e80000100c00 */
[----:B0-----:R-:W2:Y:S04]  /*17a0*/  LDL R23, [R1+0x2c8] ;  /* 0x0002c80001177983 */ /* 0x001ea80000100800 */
[----:B------:R-:W5:Y:S01]  /*17b0*/  LDL R21, [R1+0x2cc] ;  /* 0x0002cc0001157983 */ /* 0x000f620000100800 */
[----:B------:R-:W-:Y:S01]  /*17c0*/  IMAD R4, R16, UR10, R0 ;  /* 0x0000000a10047c24 */ /* 0x000fe2000f8e0200 */
[----:B------:R-:W-:-:S02]  /*17d0*/  LEA R7, R29, UR4, 0x3 ;  /* 0x000000041d077c11 */ /* 0x000fc4000f8e18ff */
[----:B------:R-:W-:Y:S01]  /*17e0*/  LEA R11, R11, UR4, 0x3 ;  /* 0x000000040b0b7c11 */ /* 0x000fe2000f8e18ff */
[--C-:B------:R-:W-:Y:S01]  /*17f0*/  IMAD R5, R15, UR10, R0.reuse ;  /* 0x0000000a0f057c24 */ /* 0x100fe2000f8e0200 */
[----:B------:R0:W-:Y:S01]  /*1800*/  STL [R1+0x304], R4 ;  /* 0x0003040401007387 */ /* 0x0001e20000100800 */
[----:B------:R-:W-:Y:S02]  /*1810*/  LEA R10, R10, UR4, 0x3 ;  /* 0x000000040a0a7c11 */ /* 0x000fe4000f8e18ff */
[----:B------:R-:W-:Y:S01]  /*1820*/  LEA R9, R9, UR4, 0x3 ;  /* 0x0000000409097c11 */ /* 0x000fe2000f8e18ff */
[----:B------:R-:W5:Y:S04]  /*1830*/  LDL R22, [R1+0x274] ;  /* 0x0002740001167983 */ /* 0x000f680000100800 */
[----:B------:R-:W5:Y:S01]  /*1840*/  LDL R20, [R1+0x278] ;  /* 0x0002780001147983 */ /* 0x000f620000100800 */
[----:B0-----:R-:W-:Y:S01]  /*1850*/  IMAD R4, R29, UR10, R0 ;  /* 0x0000000a1d047c24 */ /* 0x001fe2000f8e0200 */
[----:B------:R-:W-:-:S02]  /*1860*/  LEA R29, R27, UR4, 0x3 ;  /* 0x000000041b1d7c11 */ /* 0x000fc4000f8e18ff */
[----:B---3--:R-:W-:Y:S02]  /*1870*/  LEA R27, R25, UR4, 0x3 ;  /* 0x00000004191b7c11 */ /* 0x008fe4000f8e18ff */
[----:B----4-:R-:W-:-:S05]  /*1880*/  LEA R25, R24, UR4, 0x3 ;  /* 0x0000000418197c11 */ /* 0x010fca000f8e18ff */
[----:B------:R-:W-:Y:S04]  /*1890*/  STL [R1+0x114], R25 ;  /* 0x0001141901007387 */ /* 0x000fe80000100800 */
[----:B------:R0:W-:Y:S04]  /*18a0*/  STL [R1+0x31c], R4 ;  /* 0x00031c0401007387 */ /* 0x0001e80000100800 */
[----:B------:R1:W-:Y:S01]  /*18b0*/  STL [R1+0x30c], R5 ;  /* 0x00030c0501007387 */ /* 0x0003e20000100800 */
[--C-:B0-----:R-:W-:Y:S02]  /*18c0*/  IMAD R4, R14, UR10, R0.reuse ;  /* 0x0000000a0e047c24 */ /* 0x101fe4000f8e0200 */
[----:B-1----:R-:W-:-:S03]  /*18d0*/  IMAD R5, R8, UR10, R0 ;  /* 0x0000000a08057c24 */ /* 0x002fc6000f8e0200 */
[----:B------:R0:W-:Y:S04]  /*18e0*/  STL [R1+0x334], R4 ;  /* 0x0003340401007387 */ /* 0x0001e80000100800 */
[----:B------:R1:W-:Y:S01]  /*18f0*/  STL [R1+0x324], R5 ;  /* 0x0003240501007387 */ /* 0x0003e20000100800 */
[----:B------:R-:W-:Y:S02]  /*1900*/  LEA R8, R8, UR4, 0x3 ;  /* 0x0000000408087c11 */ /* 0x000fe4000f8e18ff */
[----:B------:R-:W-:Y:S01]  /*1910*/  LEA R14, R14, UR4, 0x3 ;  /* 0x000000040e0e7c11 */ /* 0x000fe2000f8e18ff */
[----:B------:R-:W-:Y:S01]  /*1920*/  STL [R1+0x108], R29 ;  /* 0x0001081d01007387 */ /* 0x000fe20000100800 */
[----:B0-----:R-:W-:-:S03]  /*1930*/  LEA R4, R17, UR4, 0x3 ;  /* 0x0000000411047c11 */ /* 0x001fc6000f8e18ff */
[----:B------:R-:W3:Y:S01]  /*1940*/  LDL R17, [R1+0x288] ;  /* 0x0002880001117983 */ /* 0x000ee20000100800 */
[----:B-1----:R-:W-:-:S03]  /*1950*/  LEA R5, R15, UR4, 0x3 ;  /* 0x000000040f057c11 */ /* 0x002fc6000f8e18ff */
[----:B------:R0:W-:Y:S04]  /*1960*/  LDS.64 R2, [R4] ;  /* 0x0000000004027984 */ /* 0x0001e80000000a00 */
[----:B------:R-:W-:Y:S01]  /*1970*/  LDS.64 R28, [R28] ;  /* 0x000000001c1c7984 */ /* 0x000fe20000000a00 */
[----:B0-----:R-:W-:-:S03]  /*1980*/  LEA R4, R16, UR4, 0x3 ;  /* 0x0000000410047c11 */ /* 0x001fc6000f8e18ff */
[----:B------:R-:W4:Y:S04]  /*1990*/  LDL R15, [R1+0x280] ;  /* 0x00028000010f7983 */ /* 0x000f280000100800 */
[----:B------:R-:W4:Y:S04]  /*19a0*/  LDL R16, [R1+0x284] ;  /* 0x0002840001107983 */ /* 0x000f280000100800 */
[----:B------:R-:W4:Y:S01]  /*19b0*/  LDL R0, [R1+0x268] ;  /* 0x0002680001007983 */ /* 0x000f220000100800 */
[----:B--2---:R-:W-:Y:S02]  /*19c0*/  LEA R24, R23, UR4, 0x3 ;  /* 0x0000000417187c11 */ /* 0x004fe4000f8e18ff */
[----:B-----5:R-:W-:-:S03]  /*19d0*/  LEA R23, R21, UR4, 0x3 ;  /* 0x0000000415177c11 */ /* 0x020fc6000f8e18ff */
[----:B------:R-:W-:Y:S01]  /*19e0*/  STL [R1+0x118], R24 ;  /* 0x0001181801007387 */ /* 0x000fe20000100800 */
[----:B------:R-:W-:-:S03]  /*19f0*/  LEA R21, R13, UR4, 0x3 ;  /* 0x000000040d157c11 */ /* 0x000fc6000f8e18ff */
[----:B------:R-:W0:Y:S04]  /*1a00*/  LDS.64 R24, [R11] ;  /* 0x000000000b187984 */ /* 0x000e280000000a00 */
[----:B------:R-:W1:Y:S04]  /*1a10*/  LDS.64 R12, [R12] ;  /* 0x000000000c0c7984 */ /* 0x000e680000000a00 */
[----:B0-----:R-:W-:Y:S04]  /*1a20*/  STL [R1+0x664], R24 ;  /* 0x0006641801007387 */ /* 0x001fe80000100800 */
[----:B------:R-:W-:Y:S04]  /*1a30*/  STL [R1+0x658], R25 ;  /* 0x0006581901007387 */ /* 0x000fe80000100800 */
[----:B-1----:R-:W-:Y:S04]  /*1a40*/  STL [R1+0x660], R12 ;  /* 0x0006600c01007387 */ /* 0x002fe80000100800 */
[----:B------:R-:W-:Y:S04]  /*1a50*/  STL [R1+0x65c], R13 ;  /* 0x00065c0d01007387 */ /* 0x000fe80000100800 */
[----:B------:R-:W-:Y:S04]  /*1a60*/  LDS.64 R24, [R10] ;  /* 0x000000000a187984 */ /* 0x000fe80000000a00 */
[----:B------:R-:W-:Y:S04]  /*1a70*/  LDS.64 R12, [R4] ;  /* 0x00000000040c7984 */ /* 0x000fe80000000a00 */
[----:B------:R-:W-:Y:S04]  /*1a80*/  LDS.64 R10, [R5] ;  /* 0x00000000050a7984 */ /* 0x000fe80000000a00 */
[----:B------:R-:W0:Y:S04]  /*1a90*/  LDS.64 R4, [R6] ;  /* 0x0000000006047984 */ /* 0x000e280000000a00 */
[----:B------:R-:W-:Y:S04]  /*1aa0*/  STL [R1+0x11c], R23 ;  /* 0x00011c1701007387 */ /* 0x000fe80000100800 */
[----:B------:R-:W1:Y:S04]  /*1ab0*/  LDS.64 R6, [R7] ;  /* 0x0000000007067984 */ /* 0x000e680000000a00 */
[----:B0-----:R-:W-:Y:S04]  /*1ac0*/  STL.64 [R1+0xf0], R4 ;  /* 0x0000f00401007387 */ /* 0x001fe80000100a00 */
[----:B------:R-:W0:Y:S04]  /*1ad0*/  LDS.64 R4, [R8] ;  /* 0x0000000008047984 */ /* 0x000e280000000a00 */
[----:B-1----:R1:W-:Y:S01]  /*1ae0*/  STL.64 [R1+0xe8], R6 ;  /* 0x0000e80601007387 */ /* 0x0023e20000100a00 */
[----:B---3--:R-:W-:Y:S01]  /*1af0*/  LEA R17, R17, UR4, 0x3 ;  /* 0x0000000411117c11 */ /* 0x008fe2000f8e18ff */
[----:B------:R-:W-:-:S02]  /*1b00*/  IMAD.WIDE R2, R19, 0x10, R2 ;  /* 0x0000001013027825 */ /* 0x000fc400078e0202 */
[----:B------:R-:W-:Y:S04]  /*1b10*/  LDS.64 R8, [R9] ;  /* 0x0000000009087984 */ /* 0x000fe80000000a00 */
[----:B-1----:R-:W2:Y:S04]  /*1b20*/  LDL.LU R6, [R1+0x114] ;  /* 0x0001140001067983 */ /* 0x002ea80000300800 */
[----:B0-----:R-:W-:Y:S04]  /*1b30*/  STL.64 [R1+0xd8], R4 ;  /* 0x0000d80401007387 */ /* 0x001fe80000100a00 */
[----:B------:R-:W0:Y:S04]  /*1b40*/  LDS.64 R4, [R14] ;  /* 0x000000000e047984 */ /* 0x000e280000000a00 */
[----:B0-----:R0:W-:Y:S04]  /*1b50*/  STL.64 [R1+0xc8], R4 ;  /* 0x0000c80401007387 */ /* 0x0011e80000100a00 */
[----:B0-----:R-:W3:Y:S04]  /*1b60*/  LDL.LU R5, [R1+0x118] ;  /* 0x0001180001057983 */ /* 0x001ee80000300800 */
[----:B------:R-:W3:Y:S04]  /*1b70*/  LDL.LU R4, [R1+0x11c] ;  /* 0x00011c0001047983 */ /* 0x000ee80000300800 */
[----:B--2---:R-:W-:Y:S04]  /*1b80*/  STL [R1+0x678], R6 ;  /* 0x0006780601007387 */ /* 0x004fe80000100800 */
[----:B---3--:R-:W-:Y:S04]  /*1b90*/  STL.64 [R1+0x670], R4 ;  /* 0x0006700401007387 */ /* 0x008fe80000100a00 */
[----:B------:R-:W0:Y:S04]  /*1ba0*/  LDS.64 R4, [R17] ;  /* 0x0000000011047984 */ /* 0x000e280000000a00 */
[----:B0-----:R0:W-:Y:S04]  /*1bb0*/  STL.64 [R1+0xb0], R4 ;  /* 0x0000b00401007387 */ /* 0x0011e80000100a00 */
[----:B0-----:R-:W2:Y:S01]  /*1bc0*/  LD.E.128 R4, desc[UR6][R2.64] ;  /* 0x0000000602047980 */ /* 0x001ea2000c101d00 */
[----:B----4-:R-:W-:-:S03]  /*1bd0*/  LEA R16, R16, UR4, 0x3 ;  /* 0x0000000410107c11 */ /* 0x010fc6000f8e18ff */
[----:B------:R-:W-:Y:S04]  /*1be0*/  STL.64 [R1+0xd0], R8 ;  /* 0x0000d00801007387 */ /* 0x000fe80000100a00 */
[----:B------:R-:W0:Y:S04]  /*1bf0*/  LDS.64 R8, [R16] ;  /* 0x0000000010087984 */ /* 0x000e280000000a00 */
[----:B--2---:R1:W-:Y:S04]  /*1c00*/  STL.128 [R1+0x1d0], R4 ;  /* 0x0001d00401007387 */ /* 0x0043e80000100c00 */
[----:B-1----:R-:W2:Y:S04]  /*1c10*/  LDL.LU R6, [R1+0x678] ;  /* 0x0006780001067983 */ /* 0x002ea80000300800 */
[----:B------:R-:W3:Y:S04]  /*1c20*/  LDL.LU.64 R4, [R1+0x670] ;  /* 0x0006700001047983 */ /* 0x000ee80000300a00 */
[----:B0-----:R-:W-:Y:S04]  /*1c30*/  STL.64 [R1+0xb8], R8 ;  /* 0x0000b80801007387 */ /* 0x001fe80000100a00 */
[----:B--2---:R-:W-:Y:S04]  /*1c40*/  LDS.64 R8, [R6] ;  /* 0x0000000006087984 */ /* 0x004fe80000000a00 */
[----:B---3--:R-:W-:Y:S04]  /*1c50*/  LDS.64 R6, [R5] ;  /* 0x0000000005067984 */ /* 0x008fe80000000a00 */
[----:B------:R-:W0:Y:S04]  /*1c60*/  LDS.64 R4, [R4] ;  /* 0x0000000004047984 */ /* 0x000e280000000a00 */
[----:B0-----:R0:W-:Y:S04]  /*1c70*/  STL.64 [R1+0x5d0], R4 ;  /* 0x0005d00401007387 */ /* 0x0011e80000100a00 */
[----:B0-----:R-:W2:Y:S04]  /*1c80*/  LDL.LU.64 R4, [R1+0xb8] ;  /* 0x0000b80001047983 */ /* 0x001ea80000300a00 */
[----:B------:R-:W-:Y:S04]  /*1c90*/  STL [R1+0x120], R21 ;  /* 0x0001201501007387 */ /* 0x000fe80000100800 */
[----:B------:R0:W-:Y:S04]  /*1ca0*/  STL.64 [R1+0x5b8], R28 ;  /* 0x0005b81c01007387 */ /* 0x0001e80000100a00 */
[----:B0-----:R-:W3:Y:S01]  /*1cb0*/  LDL.LU R29, [R1+0x120] ;  /* 0x00012000011d7983 */ /* 0x001ee20000300800 */
[----:B------:R-:W-:-:S03]  /*1cc0*/  LEA R15, R15, UR4, 0x3 ;  /* 0x000000040f0f7c11 */ /* 0x000fc6000f8e18ff */
[----:B------:R-:W-:Y:S04]  /*1cd0*/  STL.64 [R1+0xf8], R12 ;  /* 0x0000f80c01007387 */ /* 0x000fe80000100a00 */
[----:B------:R-:W0:Y:S04]  /*1ce0*/  LDS.64 R12, [R15] ;  /* 0x000000000f0c7984 */ /* 0x000e280000000a00 */
[----:B--2---:R1:W-:Y:S04]  /*1cf0*/  STL.64 [R1+0x5f0], R4 ;  /* 0x0005f00401007387 */ /* 0x0043e80000100a00 */
[----:B-1----:R-:W2:Y:S04]  /*1d00*/  LDL.LU.64 R4, [R1+0xd0] ;  /* 0x0000d00001047983 */ /* 0x002ea80000300a00 */
[----:B---3--:R-:W1:Y:S04]  /*1d10*/  LDS.64 R2, [R29] ;  /* 0x000000001d027984 */ /* 0x008e680000000a00 */
[----:B0-----:R0:W-:Y:S04]  /*1d20*/  STL.64 [R1+0xc0], R12 ;  /* 0x0000c00c01007387 */ /* 0x0011e80000100a00 */
[----:B------:R-:W-:Y:S04]  /*1d30*/  STL [R1+0x10c], R27 ;  /* 0x00010c1b01007387 */ /* 0x000fe80000100800 */
[----:B------:R3:W-:Y:S01]  /*1d40*/  STL.64 [R1+0x100], R10 ;  /* 0x0001000a01007387 */ /* 0x0007e20000100a00 */
[----:B------:R-:W-:-:S03]  /*1d50*/  LEA R0, R0, UR4, 0x3 ;  /* 0x0000000400007c11 */ /* 0x000fc6000f8e18ff */
[----:B0-----:R-:W4:Y:S04]  /*1d60*/  LDL R12, [R1+0x28c] ;  /* 0x00028c00010c7983 */ /* 0x001f280000100800 */
[----:B------:R0:W-:Y:S04]  /*1d70*/  STL.64 [R1+0xe0], R24 ;  /* 0x0000e01801007387 */ /* 0x0001e80000100a00 */
[----:B---3--:R-:W3:Y:S04]  /*1d80*/  LDL.LU R10, [R1+0x108] ;  /* 0x00010800010a7983 */ /* 0x008ee80000300800 */
[----:B------:R-:W5:Y:S04]  /*1d90*/  LDL.LU R11, [R1+0x10c] ;  /* 0x00010c00010b7983 */ /* 0x000f680000300800 */
[----:B0-----:R-:W4:Y:S04]  /*1da0*/  LDL R24, [R1+0x284] ;  /* 0x0002840001187983 */ /* 0x001f280000100800 */
[----:B------:R-:W4:Y:S04]  /*1db0*/  LDL R13, [R1+0x288] ;  /* 0x00028800010d7983 */ /* 0x000f280000100800 */
[----:B-1----:R0:W-:Y:S01]  /*1dc0*/  STL.64 [R1+0x5d8], R2 ;  /* 0x0005d80201007387 */ /* 0x0021e20000100a00 */
[----:B------:R-:W-:-:S02]  /*1dd0*/  LEA R26, R26, UR4, 0x3 ;  /* 0x000000041a1a7c11 */ /* 0x000fc4000f8e18ff */
[----:B------:R-:W-:Y:S02]  /*1de0*/  LEA R22, R22, UR4, 0x3 ;  /* 0x0000000416167c11 */ /* 0x000fe4000f8e18ff */
[----:B------:R-:W-:Y:S02]  /*1df0*/  LEA R20, R20, UR4, 0x3 ;  /* 0x0000000414147c11 */ /* 0x000fe4000f8e18ff */
[----:B------:R-:W-:Y:S01]  /*1e00*/  LEA R18, R18, UR4, 0x3 ;  /* 0x0000000412127c11 */ /* 0x000fe2000f8e18ff */
[----:B------:R-:W1:Y:S04]  /*1e10*/  LDS.64 R26, [R26] ;  /* 0x000000001a1a7984 */ /* 0x000e680000000a00 */
[----:B0-----:R-:W4:Y:S04]  /*1e20*/  LDL.LU.64 R2, [R1+0xc0] ;  /* 0x0000c00001027983 */ /* 0x001f280000300a00 */
[----:B------:R-:W-:Y:S04]  /*1e30*/  STL [R1+0x2e0], R19 ;  /* 0x0002e01301007387 */ /* 0x000fe80000100800 */
[----:B------:R-:W0:Y:S04]  /*1e40*/  LDS.64 R22, [R22] ;  /* 0x0000000016167984 */ /* 0x000e280000000a00 */
[----:B------:R-:W0:Y:S04]  /*1e50*/  LDS.64 R20, [R20] ;  /* 0x0000000014147984 */ /* 0x000e280000000a00 */
[----:B------:R-:W0:Y:S04]  /*1e60*/  LDS.64 R18, [R18] ;  /* 0x0000000012127984 */ /* 0x000e280000000a00 */
[----:B------:R-:W-:Y:S04]  /*1e70*/  STL.64 [R1+0x5c8], R6 ;  /* 0x0005c80601007387 */ /* 0x000fe80000100a00 */
[----:B------:R-:W4:Y:S04]  /*1e80*/  LDL R25, [R1+0x280] ;  /* 0x0002800001197983 */ /* 0x000f280000100800 */
[----:B------:R-:W-:Y:S04]  /*1e90*/  STL.64 [R1+0x5c0], R8 ;  /* 0x0005c00801007387 */ /* 0x000fe80000100a00 */
[----:B------:R-:W4:Y:S04]  /*1ea0*/  LDL R29, [R1+0x334] ;  /* 0x00033400011d7983 */ /* 0x000f280000100800 */
[----:B--2---:R2:W-:Y:S04]  /*1eb0*/  STL.64 [R1+0x600], R4 ;  /* 0x0006000401007387 */ /* 0x0045e80000100a00 */
[----:B---3--:R-:W3:Y:S04]  /*1ec0*/  LDS.64 R16, [R10] ;  /* 0x000000000a107984 */ /* 0x008ee80000000a00 */
[----:B--2---:R-:W2:Y:S04]  /*1ed0*/  LDL.LU.64 R4, [R1+0xd8] ;  /* 0x0000d80001047983 */ /* 0x004ea80000300a00 */
[----:B-----5:R-:W5:Y:S04]  /*1ee0*/  LDS.64 R14, [R11] ;  /* 0x000000000b0e7984 */ /* 0x020f680000000a00 */
[----:B------:R1:W5:Y:S04]  /*1ef0*/  LDS.64 R10, [R0] ;  /* 0x00000000000a7984 */ /* 0x0003680000000a00 */
[----:B----4-:R4:W-:Y:S04]  /*1f00*/  STL.64 [R1+0x5e0], R2 ;  /* 0x0005e00201007387 */ /* 0x0109e80000100a00 */
[----:B-1----:R-:W5:Y:S04]  /*1f10*/  LDL.LU R0, [R1+0x67c] ;  /* 0x00067c0001007983 */ /* 0x002f680000300800 */
[----:B------:R-:W-:Y:S04]  /*1f20*/  STL [R1+0x5b0], R27 ;  /* 0x0005b01b01007387 */ /* 0x000fe80000100800 */
[----:B----4-:R-:W4:Y:S04]  /*1f30*/  LDL.LU.64 R2, [R1+0xc8] ;  /* 0x0000c80001027983 */ /* 0x010f280000300a00 */
[----:B------:R-:W-:Y:S04]  /*1f40*/  STL [R1+0x668], R26 ;  /* 0x0006681a01007387 */ /* 0x000fe80000100800 */
[----:B0-----:R-:W-:Y:S04]  /*1f50*/  STL [R1+0x66c], R22 ;  /* 0x00066c1601007387 */ /* 0x001fe80000100800 */
[----:B------:R-:W-:Y:S04]  /*1f60*/  STL [R1+0x5ac], R23 ;  /* 0x0005ac1701007387 */ /* 0x000fe80000100800 */
[----:B------:R-:W-:Y:S04]  /*1f70*/  STL [R1+0x5a8], R21 ;  /* 0x0005a81501007387 */ /* 0x000fe80000100800 */
[----:B------:R-:W-:Y:S04]  /*1f80*/  STL [R1+0x5a4], R19 ;  /* 0x0005a41301007387 */ /* 0x000fe80000100800 */
[----:B------:R-:W4:Y:S04]  /*1f90*/  LDL.LU.64 R8, [R1+0xb0] ;  /* 0x0000b00001087983 */ /* 0x000f280000300a00 */
[----:B--2---:R0:W-:Y:S04]  /*1fa0*/  STL.64 [R1+0x610], R4 ;  /* 0x0006100401007387 */ /* 0x0041e80000100a00 */
[----:B---3--:R1:W-:Y:S04]  /*1fb0*/  STL [R1+0x5a0], R17 ;  /* 0x0005a01101007387 */ /* 0x0083e80000100800 */
[----:B-----5:R2:W-:Y:S04]  /*1fc0*/  STL [R1+0x59c], R15 ;  /* 0x00059c0f01007387 */ /* 0x0205e80000100800 */
[----:B0-----:R-:W3:Y:S04]  /*1fd0*/  LDL.LU.64 R4, [R1+0xe8] ;  /* 0x0000e80001047983 */ /* 0x001ee80000300a00 */
[----:B------:R-:W-:Y:S04]  /*1fe0*/  STL [R1+0x598], R11 ;  /* 0x0005980b01007387 */ /* 0x000fe80000100800 */
[----:B------:R-:W5:Y:S04]  /*1ff0*/  LDL R23, [R1+0x270] ;  /* 0x0002700001177983 */ /* 0x000f680000100800 */
[----:B------:R-:W5:Y:S01]  /*2000*/  LDL R21, [R1+0x274] ;  /* 0x0002740001157983 */ /* 0x000f620000100800 */
[----:B------:R-:W-:-:S03]  /*2010*/  IMAD R27, R12, UR10, R0 ;  /* 0x0000000a0c1b7c24 */ /* 0x000fc6000f8e0200 */
[----:B------:R-:W5:Y:S01]  /*2020*/  LDL R19, [R1+0x278] ;  /* 0x0002780001137983 */ /* 0x000f620000100800 */
[----:B------:R-:W-:-:S03]  /*2030*/  IMAD R6, R24, UR10, R0 ;  /* 0x0000000a18067c24 */ /* 0x000fc6000f8e0200 */
[----:B------:R-:W5:Y:S04]  /*2040*/  LDL R12, [R1+0x2cc] ;  /* 0x0002cc00010c7983 */ /* 0x000f680000100800 */
[----:B----4-:R0:W-:Y:S01]  /*2050*/  STL.64 [R1+0x5e8], R2 ;  /* 0x0005e80201007387 */ /* 0x0101e20000100a00 */
[----:B------:R-:W-:-:S03]  /*2060*/  IMAD R28, R13, UR10, R0 ;  /* 0x0000000a0d1c7c24 */ /* 0x000fc6000f8e0200 */
[----:B-1----:R-:W4:Y:S04]  /*2070*/  LDL R17, [R1+0x27c] ;  /* 0x00027c0001117983 */ /* 0x002f280000100800 */
[----:B--2---:R-:W2:Y:S04]  /*2080*/  LDL R15, [R1+0x260] ;  /* 0x00026000010f7983 */ /* 0x004ea80000100800 */
[----:B0-----:R-:W5:Y:S04]  /*2090*/  LDL R2, [R1+0x324] ;  /* 0x0003240001027983 */ /* 0x001f680000100800 */
[----:B------:R-:W4:Y:S04]  /*20a0*/  LDL R3, [R1+0x32c] ;  /* 0x00032c0001037983 */ /* 0x000f280000100800 */
[----:B------:R-:W2:Y:S04]  /*20b0*/  LDL R11, [R1+0x264] ;  /* 0x00026400010b7983 */ /* 0x000ea80000100800 */
[----:B------:R-:W2:Y:S04]  /*20c0*/  LDL R22, [R1+0x268] ;  /* 0x0002680001167983 */ /* 0x000ea80000100800 */
[----:B------:R-:W2:Y:S04]  /*20d0*/  LDL R26, [R1+0x26c] ;  /* 0x00026c00011a7983 */ /* 0x000ea80000100800 */
[----:B------:R-:W2:Y:S04]  /*20e0*/  LDL R24, [R1+0x2c8] ;  /* 0x0002c80001187983 */ /* 0x000ea80000100800 */
[----:B------:R-:W2:Y:S04]  /*20f0*/  LDL R13, [R1+0x354] ;  /* 0x00035400010d7983 */ /* 0x000ea80000100800 */
[----:B---3--:R0:W-:Y:S04]  /*2100*/  STL.64 [R1+0x620], R4 ;  /* 0x0006200401007387 */ /* 0x0081e80000100a00 */
[----:B0-----:R-:W3:Y:S04]  /*2110*/  LDL.LU.64 R4, [R1+0xf0] ;  /* 0x0000f00001047983 */ /* 0x001ee80000300a00 */
[----:B-----5:R0:W-:Y:S04]  /*2120*/  STL [R1+0x608], R2 ;  /* 0x0006080201007387 */ /* 0x0201e80000100800 */
[----:B----4-:R1:W-:Y:S04]  /*2130*/  STL [R1+0x5f8], R3 ;  /* 0x0005f80301007387 */ /* 0x0103e80000100800 */
[----:B0-----:R-:W4:Y:S04]  /*2140*/  LDL R2, [R1+0x314] ;  /* 0x0003140001027983 */ /* 0x001f280000100800 */
[----:B-1----:R-:W5:Y:S04]  /*2150*/  LDL R3, [R1+0x31c] ;  /* 0x00031c0001037983 */ /* 0x002f680000100800 */
[----:B---3--:R0:W-:Y:S04]  /*2160*/  STL.64 [R1+0x630], R4 ;  /* 0x0006300401007387 */ /* 0x0081e80000100a00 */
[----:B0-----:R-:W3:Y:S01]  /*2170*/  LDL.LU.64 R4, [R1+0x100] ;  /* 0x0001000001047983 */ /* 0x001ee20000300a00 */
[----:B------:R-:W-:-:S02]  /*2180*/  IMAD R12, R12, UR10, R0 ;  /* 0x0000000a0c0c7c24 */ /* 0x000fc4000f8e0200 */
[--C-:B------:R-:W-:Y:S02]  /*2190*/  IMAD R7, R25, UR10, R0.reuse ;  /* 0x0000000a19077c24 */ /* 0x100fe4000f8e0200 */
[--C-:B------:R-:W-:Y:S01]  /*21a0*/  IMAD R23, R23, UR10, R0.reuse ;  /* 0x0000000a17177c24 */ /* 0x100fe2000f8e0200 */
[----:B------:R0:W-:Y:S01]  /*21b0*/  STL [R1+0x34c], R12 ;  /* 0x00034c0c01007387 */ /* 0x0001e20000100800 */
[--C-:B------:R-:W-:Y:S02]  /*21c0*/  IMAD R21, R21, UR10, R0.reuse ;  /* 0x0000000a15157c24 */ /* 0x100fe4000f8e0200 */
[--C-:B------:R-:W-:Y:S01]  /*21d0*/  IMAD R19, R19, UR10, R0.reuse ;  /* 0x0000000a13137c24 */ /* 0x100fe2000f8e0200 */
[----:B------:R-:W3:Y:S01]  /*21e0*/  LDL R25, [R1+0x2f0] ;  /* 0x0002f00001197983 */ /* 0x000ee20000100800 */
[--C-:B------:R-:W-:Y:S02]  /*21f0*/  IMAD R17, R17, UR10, R0.reuse ;  /* 0x0000000a11117c24 */ /* 0x100fe4000f8e0200 */
[----:B--2---:R-:W-:-:S02]  /*2200*/  IMAD R15, R15, UR10, R0 ;  /* 0x0000000a0f0f7c24 */ /* 0x004fc4000f8e0200 */
[--C-:B------:R-:W-:Y:S01]  /*2210*/  IMAD R11, R11, UR10, R0.reuse ;  /* 0x0000000a0b0b7c24 */ /* 0x100fe2000f8e0200 */
[----:B0-----:R-:W2:Y:S01]  /*2220*/  LDL.LU R12, [R1+0x660] ;  /* 0x00066000010c7983 */ /* 0x001ea20000300800 */
[--C-:B------:R-:W-:Y:S02]  /*2230*/  IMAD R22, R22, UR10, R0.reuse ;  /* 0x0000000a16167c24 */ /* 0x100fe4000f8e0200 */
[--C-:B------:R-:W-:Y:S02]  /*2240*/  IMAD R26, R26, UR10, R0.reuse ;  /* 0x0000000a1a1a7c24 */ /* 0x100fe4000f8e0200 */
[--C-:B------:R-:W-:Y:S01]  /*2250*/  IMAD R24, R24, UR10, R0.reuse ;  /* 0x0000000a18187c24 */ /* 0x100fe2000f8e0200 */
[----:B----4-:R0:W-:Y:S01]  /*2260*/  STL [R1+0x628], R2 ;  /* 0x0006280201007387 */ /* 0x0101e20000100800 */
[----:B------:R-:W-:-:S03]  /*2270*/  IMAD R0, R13, UR10, R0 ;  /* 0x0000000a0d007c24 */ /* 0x000fc6000f8e0200 */
[----:B-----5:R1:W-:Y:S04]  /*2280*/  STL [R1+0x618], R3 ;  /* 0x0006180301007387 */ /* 0x0203e80000100800 */
[----:B------:R-:W2:Y:S04]  /*2290*/  LDL.LU R13, [R1+0x65c] ;  /* 0x00065c00010d7983 */ /* 0x000ea80000300800 */
[----:B0-----:R-:W4:Y:S04]  /*22a0*/  LDL R2, [R1+0x304] ;  /* 0x0003040001027983 */ /* 0x001f280000100800 */
[----:B-1----:R-:W5:Y:S04]  /*22b0*/  LDL R3, [R1+0x30c] ;  /* 0x00030c0001037983 */ /* 0x002f680000100800 */
[----:B---3--:R0:W-:Y:S04]  /*22c0*/  STL.64 [R1+0x640], R4 ;  /* 0x0006400401007387 */ /* 0x0081e80000100a00 */
[----:B0-----:R-:W3:Y:S04]  /*22d0*/  LDL.LU.64 R4, [R1+0xf8] ;  /* 0x0000f80001047983 */ /* 0x001ee80000300a00 */
[----:B------:R0:W-:Y:S04]  /*22e0*/  STL [R1+0x348], R24 ;  /* 0x0003481801007387 */ /* 0x0001e80000100800 */
[----:B0-----:R-:W3:Y:S01]  /*22f0*/  LDL.LU R24, [R1+0x664] ;  /* 0x0006640001187983 */ /* 0x001ee20000300800 */
[----:B--2---:R-:W-:-:S03]  /*2300*/  IMAD.WIDE R12, R25, 0x10, R12 ;  /* 0x00000010190c7825 */ /* 0x004fc600078e020c */
[----:B------:R-:W2:Y:S04]  /*2310*/  LDL.LU R25, [R1+0x658] ;  /* 0x0006580001197983 */ /* 0x000ea80000300800 */
[----:B----4-:R0:W-:Y:S04]  /*2320*/  STL [R1+0x648], R2 ;  /* 0x0006480201007387 */ /* 0x0101e80000100800 */
[----:B-----5:R1:W-:Y:S04]  /*2330*/  STL [R1+0x638], R3 ;  /* 0x0006380301007387 */ /* 0x0203e80000100800 */
[----:B0-----:R-:W2:Y:S04]  /*2340*/  LDL R2, [R1+0x2f4] ;  /* 0x0002f40001027983 */ /* 0x001ea80000100800 */
[----:B-1----:R-:W4:Y:S04]  /*2350*/  LDL R3, [R1+0x2fc] ;  /* 0x0002fc0001037983 */ /* 0x002f280000100800 */
[----:B---3--:R0:W-:Y:S04]  /*2360*/  STL.64 [R1+0x650], R4 ;  /* 0x0006500401007387 */ /* 0x0081e80000100a00 */
[----:B0-----:R-:W4:Y:S01]  /*2370*/  LDL.LU.64 R4, [R1+0xe0] ;  /* 0x0000e00001047983 */ /* 0x001f220000300a00 */
[----:B--2---:R-:W-:-:S04]  /*2380*/  IMAD.WIDE R24, R2, 0x10, R24 ;  /* 0x0000001002187825 */ /* 0x004fc800078e0218 */
[----:B----4-:R-:W-:Y:S02]  /*2390*/  IMAD.WIDE R2, R3, 0x10, R4 ;  /* 0x0000001003027825 */ /* 0x010fe400078e0204 */
[----:B------:R-:W2:Y:S04]  /*23a0*/  LDL.LU.64 R4, [R1+0x650] ;  /* 0x0006500001047983 */ /* 0x000ea80000300a00 */
[----:B------:R0:W-:Y:S04]  /*23b0*/  STL.64 [R1+0xe0], R2 ;  /* 0x0000e00201007387 */ /* 0x0001e80000100a00 */
[----:B0-----:R-:W2:Y:S02]  /*23c0*/  LDL.LU R2, [R1+0x648] ;  /* 0x0006480001027983 */ /* 0x001ea40000300800 */
[----:B--2---:R-:W-:-:S02]  /*23d0*/  IMAD.WIDE R2, R2, 0x10, R4 ;  /* 0x0000001002027825 */ /* 0x004fc400078e0204 */
        /* <DEDUP_REMOVED lines=20> */
[----:B------:R-:W-:Y:S04]  /*2520*/  STL [R1+0x308], R28 ;  /* 0x0003081c01007387 */ /* 0x000fe80000100800 */
[----:B------:R0:W-:Y:S04]  /*2530*/  STL.64 [R1+0xd0], R2 ;  /* 0x0000d00201007387 */ /* 0x0001e80000100a00 */
[----:B------:R-:W-:Y:S04]  /*2540*/  STL [R1+0x310], R27 ;  /* 0x0003101b01007387 */ /* 0x000fe80000100800 */
[----:B------:R1:W-:Y:S04]  /*2550*/  STL [R1+0x344], R26 ;  /* 0x0003441a01007387 */ /* 0x0003e80000100800 */
[----:B0-----:R-:W2:Y:S04]  /*2560*/  LDL.LU.64 R2, [R1+0x5e8] ;  /* 0x0005e80001027983 */ /* 0x001ea80000300a00 */
[----:B------:R-:W-:Y:S04]  /*2570*/  STL [R1+0x318], R23 ;  /* 0x0003181701007387 */ /* 0x000fe80000100800 */
[----:B-1----:R-:W3:Y:S04]  /*2580*/  LDL.LU R26, [R1+0x668] ;  /* 0x00066800011a7983 */ /* 0x002ee80000300800 */
[----:B------:R0:W-:Y:S04]  /*2590*/  STL [R1+0x340], R22 ;  /* 0x0003401601007387 */ /* 0x0001e80000100800 */
[----:B------:R-:W-:Y:S04]  /*25a0*/  STL [R1+0x320], R21 ;  /* 0x0003201501007387 */ /* 0x000fe80000100800 */
[----:B------:R-:W-:Y:S04]  /*25b0*/  STL [R1+0x328], R19 ;  /* 0x0003281301007387 */ /* 0x000fe80000100800 */
[----:B0-----:R-:W4:Y:S04]  /*25c0*/  LDL.LU R22, [R1+0x66c] ;  /* 0x00066c0001167983 */ /* 0x001f280000300800 */
[----:B------:R-:W-:Y:S04]  /*25d0*/  STL [R1+0x330], R17 ;  /* 0x0003301101007387 */ /* 0x000fe80000100800 */
[----:B------:R-:W-:Y:S04]  /*25e0*/  STL [R1+0x338], R15 ;  /* 0x0003380f01007387 */ /* 0x000fe80000100800 */
[----:B------:R-:W5:Y:S01]  /*25f0*/  LDL.LU.64 R4, [R1+0x5f0] ;  /* 0x0005f00001047983 */ /* 0x000f620000300a00 */
[----:B--2---:R-:W-:-:S04]  /*2600*/  IMAD.WIDE R2, R29, 0x10, R2 ;  /* 0x000000101d027825 */ /* 0x004fc800078e0202 */
[----:B------:R-:W-:Y:S01]  /*2610*/  IMAD.WIDE R28, R28, 0x10, R8 ;  /* 0x000000101c1c7825 */ /* 0x000fe200078e0208 */
[----:B------:R0:W-:Y:S04]  /*2620*/  STL.64 [R1+0xc8], R2 ;  /* 0x0000c80201007387 */ /* 0x0001e80000100a00 */
[----:B------:R1:W-:Y:S04]  /*2630*/  STL.64 [R1+0xb0], R28 ;  /* 0x0000b01c01007387 */ /* 0x0003e80000100a00 */
[----:B------:R-:W-:Y:S04]  /*2640*/  STL [R1+0x33c], R11 ;  /* 0x00033c0b01007387 */ /* 0x000fe80000100800 */
[----:B0-----:R-:W2:Y:S04]  /*2650*/  LDL.LU.64 R2, [R1+0x5e0] ;  /* 0x0005e00001027983 */ /* 0x001ea80000300a00 */
[----:B-1----:R-:W3:Y:S04]  /*2660*/  LDL.LU.64 R28, [R1+0x5b8] ;  /* 0x0005b800011c7983 */ /* 0x002ee80000300a00 */
[----:B------:R-:W-:Y:S04]  /*2670*/  STL [R1+0x2f8], R7 ;  /* 0x0002f80701007387 */ /* 0x000fe80000100800 */
[----:B------:R5:W-:Y:S04]  /*2680*/  STL [R1+0x300], R6 ;  /* 0x0003000601007387 */ /* 0x000be80000100800 */
[----:B------:R-:W5:Y:S01]  /*2690*/  LDL.LU.64 R8, [R1+0x5c0] ;  /* 0x0005c00001087983 */ /* 0x000f620000300a00 */
[----:B---3--:R-:W-:-:S03]  /*26a0*/  IMAD.WIDE R28, R27, 0x10, R28 ;  /* 0x000000101b1c7825 */ /* 0x008fc600078e021c */
[----:B------:R-:W3:Y:S02]  /*26b0*/  LDL.LU R27, [R1+0x5b0] ;  /* 0x0005b000011b7983 */ /* 0x000ee40000300800 */
[----:B---3--:R-:W-:Y:S02]  /*26c0*/  IMAD.WIDE R26, R23, 0x10, R26 ;  /* 0x00000010171a7825 */ /* 0x008fe400078e021a */
[----:B------:R-:W4:Y:S02]  /*26d0*/  LDL.LU R23, [R1+0x5ac] ;  /* 0x0005ac0001177983 */ /* 0x000f240000300800 */
[----:B----4-:R-:W-:Y:S02]  /*26e0*/  IMAD.WIDE R22, R21, 0x10, R22 ;  /* 0x0000001015167825 */ /* 0x010fe400078e0216 */
[----:B------:R-:W3:Y:S02]  /*26f0*/  LDL.LU R21, [R1+0x5a8] ;  /* 0x0005a80001157983 */ /* 0x000ee40000300800 */
[----:B--2---:R-:W-:-:S05]  /*2700*/  IMAD.WIDE R2, R7, 0x10, R2 ;  /* 0x0000001007027825 */ /* 0x004fca00078e0202 */
[----:B------:R0:W-:Y:S01]  /*2710*/  STL.64 [R1+0xc0], R2 ;  /* 0x0000c00201007387 */ /* 0x0001e20000100a00 */
[----:B---3--:R-:W-:-:S03]  /*2720*/  IMAD.WIDE R20, R19, 0x10, R20 ;  /* 0x0000001013147825 */ /* 0x008fc600078e0214 */
[----:B------:R1:W-:Y:S04]  /*2730*/  STL [R1+0x350], R0 ;  /* 0x0003500001007387 */ /* 0x0003e80000100800 */
[----:B------:R2:W-:Y:S04]  /*2740*/  STL.128 [R1+0x540], R20 ;  /* 0x0005401401007387 */ /* 0x0005e80000100c00 */
[----:B------:R-:W3:Y:S01]  /*2750*/  LDL.LU R19, [R1+0x5a4] ;  /* 0x0005a40001137983 */ /* 0x000ee20000300800 */
[----:B-----5:R-:W-:-:S03]  /*2760*/  IMAD.WIDE R6, R6, 0x10, R4 ;  /* 0x0000001006067825 */ /* 0x020fc600078e0204 */
[----:B0-----:R-:W4:Y:S04]  /*2770*/  LDL.LU.64 R2, [R1+0x5d8] ;  /* 0x0005d80001027983 */ /* 0x001f280000300a00 */
[----:B-1----:R-:W5:Y:S04]  /*2780*/  LDL.LU R0, [R1+0x34c] ;  /* 0x00034c0001007983 */ /* 0x002f680000300800 */
[----:B--2---:R-:W2:Y:S04]  /*2790*/  LDL.LU.64 R22, [R1+0xc0] ;  /* 0x0000c00001167983 */ /* 0x004ea80000300a00 */
[----:B------:R-:W3:Y:S04]  /*27a0*/  LDL.LU.64 R20, [R1+0xc8] ;  /* 0x0000c80001147983 */ /* 0x000ee80000300a00 */
[----:B------:R-:W5:Y:S04]  /*27b0*/  LDL.LU.64 R4, [R1+0x5d0] ;  /* 0x0005d00001047983 */ /* 0x000f680000300a00 */
[----:B--2---:R0:W-:Y:S04]  /*27c0*/  STL.64 [R1+0x550], R22 ;  /* 0x0005501601007387 */ /* 0x0041e80000100a00 */
[----:B0-----:R-:W2:Y:S04]  /*27d0*/  LDL.LU.64 R22, [R1+0xd0] ;  /* 0x0000d00001167983 */ /* 0x001ea80000300a00 */
[----:B---3--:R0:W-:Y:S04]  /*27e0*/  STL.64 [R1+0x558], R20 ;  /* 0x0005581401007387 */ /* 0x0081e80000100a00 */
[----:B0-----:R-:W3:Y:S04]  /*27f0*/  LDL.LU.64 R20, [R1+0xd8] ;  /* 0x0000d80001147983 */ /* 0x001ee80000300a00 */
[----:B--2---:R0:W-:Y:S04]  /*2800*/  STL.64 [R1+0x560], R22 ;  /* 0x0005601601007387 */ /* 0x0041e80000100a00 */
[----:B0-----:R-:W2:Y:S01]  /*2810*/  LDL.LU.64 R22, [R1+0xe8] ;  /* 0x0000e80001167983 */ /* 0x001ea20000300a00 */
[----:B------:R-:W-:-:S03]  /*2820*/  IMAD.WIDE R18, R17, 0x10, R18 ;  /* 0x0000001011127825 */ /* 0x000fc600078e0212 */
[----:B------:R-:W4:Y:S04]  /*2830*/  LDL.LU R17, [R1+0x5a0] ;  /* 0x0005a00001117983 */ /* 0x000f280000300800 */
[----:B---3--:R0:W-:Y:S04]  /*2840*/  STL.64 [R1+0x568], R20 ;  /* 0x0005681401007387 */ /* 0x0081e80000100a00 */
[----:B0-----:R-:W3:Y:S04]  /*2850*/  LDL.LU.64 R20, [R1+0xf0] ;  /* 0x0000f00001147983 */ /* 0x001ee80000300a00 */
[----:B--2---:R0:W-:Y:S04]  /*2860*/  STL.64 [R1+0x570], R22 ;  /* 0x0005701601007387 */ /* 0x0041e80000100a00 */
[----:B0-----:R-:W2:Y:S01]  /*2870*/  LDL.LU.64 R22, [R1+0x100] ;  /* 0x0001000001167983 */ /* 0x001ea20000300a00 */
[----:B----4-:R-:W-:-:S03]  /*2880*/  IMAD.WIDE R16, R15, 0x10, R16 ;  /* 0x000000100f107825 */ /* 0x010fc600078e0210 */
[----:B------:R-:W4:Y:S04]  /*2890*/  LDL.LU R15, [R1+0x59c] ;  /* 0x00059c00010f7983 */ /* 0x000f280000300800 */
[----:B---3--:R0:W-:Y:S04]  /*28a0*/  STL.64 [R1+0x578], R20 ;  /* 0x0005781401007387 */ /* 0x0081e80000100a00 */
[----:B0-----:R-:W3:Y:S04]  /*28b0*/  LDL.LU.64 R20, [R1+0xf8] ;  /* 0x0000f80001147983 */ /* 0x001ee80000300a00 */
[----:B--2---:R0:W-:Y:S04]  /*28c0*/  STL.64 [R1+0x580], R22 ;  /* 0x0005801601007387 */ /* 0x0041e80000100a00 */
[----:B0-----:R-:W2:Y:S01]  /*28d0*/  LDL.LU.64 R22, [R1+0xe0] ;  /* 0x0000e00001167983 */ /* 0x001ea20000300a00 */
[----:B----4-:R-:W-:-:S03]  /*28e0*/  IMAD.WIDE R14, R11, 0x10, R14 ;  /* 0x000000100b0e7825 */ /* 0x010fc600078e020e */
[----:B------:R-:W4:Y:S04]  /*28f0*/  LDL.LU R11, [R1+0x598] ;  /* 0x00059800010b7983 */ /* 0x000f280000300800 */
[----:B------:R0:W-:Y:S04]  /*2900*/  STL.64 [R1+0xb8], R6 ;  /* 0x0000b80601007387 */ /* 0x0001e80000100a00 */
[----:B---3--:R1:W-:Y:S04]  /*2910*/  STL.64 [R1+0x588], R20 ;  /* 0x0005881401007387 */ /* 0x0083e80000100a00 */
[----:B0-----:R-:W3:Y:S04]  /*2920*/  LDL.LU.64 R6, [R1+0x5c8] ;  /* 0x0005c80001067983 */ /* 0x001ee80000300a00 */
[----:B-1----:R-:W3:Y:S04]  /*2930*/  LDL R20, [R1+0x348] ;  /* 0x0003480001147983 */ /* 0x002ee80000100800 */
[----:B------:R-:W5:Y:S04]  /*2940*/  LDL R21, [R1+0x350] ;  /* 0x0003500001157983 */ /* 0x000f680000100800 */
[----:B--2---:R0:W-:Y:S04]  /*2950*/  STL.64 [R1+0x590], R22 ;  /* 0x0005901601007387 */ /* 0x0041e80000100a00 */
[----:B0-----:R-:W4:Y:S04]  /*2960*/  LDL R22, [R1+0x340] ;  /* 0x0003400001167983 */ /* 0x001f280000100800 */
[----:B------:R-:W2:Y:S01]  /*2970*/  LDL R23, [R1+0x344] ;  /* 0x0003440001177983 */ /* 0x000ea20000100800 */
[----:B-----5:R-:W-:-:S04]  /*2980*/  IMAD.WIDE R2, R21, 0x10, R2 ;  /* 0x0000001015027825 */ /* 0x020fc800078e0202 */
[----:B----4-:R-:W-:-:S04]  /*2990*/  IMAD.WIDE R10, R22, 0x10, R10 ;  /* 0x00000010160a7825 */ /* 0x010fc800078e020a */
[----:B--2---:R-:W-:Y:S02]  /*29a0*/  IMAD.WIDE R22, R23, 0x10, R8 ;  /* 0x0000001017167825 */ /* 0x004fe400078e0208 */
[----:B------:R-:W2:Y:S04]  /*29b0*/  LDL.LU.64 R8, [R1+0xb0] ;  /* 0x0000b00001087983 */ /* 0x000ea80000300a00 */
[----:B------:R3:W-:Y:S02]  /*29c0*/  STL.64 [R1+0x2b0], R22 ;  /* 0x0002b01601007387 */ /* 0x0007e40000100a00 */
[----:B---3--:R-:W-:Y:S02]  /*29d0*/  IMAD.WIDE R22, R20, 0x10, R6 ;  /* 0x0000001014167825 */ /* 0x008fe400078e0206 */
[----:B------:R-:W3:Y:S04]  /*29e0*/  LDL.LU.64 R6, [R1+0xb8] ;  /* 0x0000b80001067983 */ /* 0x000ee80000300a00 */
[----:B------:R0:W-:Y:S04]  /*29f0*/  STL.64 [R1+0x2b8], R22 ;  /* 0x0002b81601007387 */ /* 0x0001e80000100a00 */
[----:B0-----:R-:W4:Y:S01]  /*2a00*/  LD.E.128 R20, desc[UR6][R12.64] ;  /* 0x000000060c147980 */ /* 0x001f22000c101d00 */
[----:B------:R-:W-:-:S03]  /*2a10*/  IMAD.WIDE R4, R0, 0x10, R4 ;  /* 0x0000001000047825 */ /* 0x000fc600078e0204 */
[----:B------:R-:W5:Y:S04]  /*2a20*/  LDL.LU.64 R12, [R1+0x2b0] ;  /* 0x0002b000010c7983 */ /* 0x000f680000300a00 */
[----:B----4-:R0:W-:Y:S04]  /*2a30*/  STL.128 [R1+0x1c0], R20 ;  /* 0x0001c01401007387 */ /* 0x0101e80000100c00 */
[----:B0-----:R-:W4:Y:S04]  /*2a40*/  LD.E.128 R20, desc[UR6][R24.64] ;  /* 0x0000000618147980 */ /* 0x001f28000c101d00 */
[----:B----4-:R0:W-:Y:S04]  /*2a50*/  STL.128 [R1+0x1b0], R20 ;  /* 0x0001b01401007387 */ /* 0x0101e80000100c00 */
[----:B0-----:R-:W4:Y:S04]  /*2a60*/  LDL.LU.64 R22, [R1+0x590] ;  /* 0x0005900001167983 */ /* 0x001f280000300a00 */
[----:B----4-:R-:W4:Y:S04]  /*2a70*/  LD.E.128 R20, desc[UR6][R22.64] ;  /* 0x0000000616147980 */ /* 0x010f28000c101d00 */
        /* <DEDUP_REMOVED lines=20> */
[----:B------:R3:W-:Y:S04]  /*2bc0*/  STL.64 [R1+0x2c0], R4 ;  /* 0x0002c00401007387 */ /* 0x0007e80000100a00 */
[----:B---3--:R-:W3:Y:S04]  /*2bd0*/  LD.E.128 R4, desc[UR6][R6.64] ;  /* 0x0000000606047980 */ /* 0x008ee8000c101d00 */
[----:B----4-:R-:W4:Y:S04]  /*2be0*/  LD.E.128 R20, desc[UR6][R20.64] ;  /* 0x0000000614147980 */ /* 0x010f28000c101d00 */
[----:B----4-:R0:W-:Y:S04]  /*2bf0*/  STL.128 [R1+0x130], R20 ;  /* 0x0001301401007387 */ /* 0x0101e80000100c00 */
[----:B0-----:R-:W4:Y:S04]  /*2c00*/  LDL.LU.64 R22, [R1+0x550] ;  /* 0x0005500001167983 */ /* 0x001f280000300a00 */
[----:B---3--:R2:W-:Y:S04]  /*2c10*/  STL.128 [R1+0x110], R4 ;  /* 0x0001100401007387 */ /* 0x0085e80000100c00 */
[----:B--2---:R-:W2:Y:S04]  /*2c20*/  LD.E.128 R4, desc[UR6][R8.64] ;  /* 0x0000000608047980 */ /* 0x004ea8000c101d00 */
[----:B------:R-:W-:Y:S04]  /*2c30*/  STL [R1+0x380], R0 ;  /* 0x0003800001007387 */ /* 0x000fe80000100800 */
[----:B------:R-:W3:Y:S04]  /*2c40*/  LD.E.128 R8, desc[UR6][R10.64] ;  /* 0x000000060a087980 */ /* 0x000ee8000c101d00 */
[----:B----4-:R-:W4:Y:S04]  /*2c50*/  LD.E.128 R20, desc[UR6][R22.64] ;  /* 0x0000000616147980 */ /* 0x010f28000c101d00 */
[----:B--2---:R0:W-:Y:S04]  /*2c60*/  STL.128 [R1+0x100], R4 ;  /* 0x0001000401007387 */ /* 0x0041e80000100c00 */
[----:B0-----:R-:W2:Y:S04]  /*2c70*/  LD.E.128 R4, desc[UR6][R28.64] ;  /* 0x000000061c047980 */ /* 0x001ea8000c101d00 */
[----:B----4-:R0:W-:Y:S04]  /*2c80*/  STL.128 [R1+0x120], R20 ;  /* 0x0001201401007387 */ /* 0x0101e80000100c00 */
[----:B0-----:R-:W4:Y:S04]  /*2c90*/  LDL.LU.128 R20, [R1+0x540] ;  /* 0x0005400001147983 */ /* 0x001f280000300c00 */
[----:B--2---:R-:W-:Y:S01]  /*2ca0*/  STL.64 [R1+0xf0], R4 ;  /* 0x0000f00401007387 */ /* 0x004fe20000100a00 */
[----:B------:R-:W-:-:S03]  /*2cb0*/  MOV R29, R7 ;  /* 0x00000007001d7202 */ /* 0x000fc60000000f00 */
[----:B------:R0:W-:Y:S04]  /*2cc0*/  STL [R1+0xf8], R6 ;  /* 0x0000f80601007387 */ /* 0x0001e80000100800 */
[----:B0-----:R-:W2:Y:S04]  /*2cd0*/  LD.E.128 R4, desc[UR6][R26.64] ;  /* 0x000000061a047980 */ /* 0x001ea8000c101d00 */
[----:B----4-:R-:W4:Y:S04]  /*2ce0*/  LD.E.128 R24, desc[UR6][R22.64] ;  /* 0x0000000616187980 */ /* 0x010f28000c101d00 */
[----:B------:R-:W5:Y:S04]  /*2cf0*/  LD.E.128 R20, desc[UR6][R20.64] ;  /* 0x0000000614147980 */ /* 0x000f68000c101d00 */
[----:B--2---:R-:W-:Y:S01]  /*2d00*/  STL.64 [R1+0xe0], R4 ;  /* 0x0000e00401007387 */ /* 0x004fe20000100a00 */
[----:B------:R-:W-:-:S03]  /*2d10*/  IMAD.MOV.U32 R28, RZ, RZ, R7 ;  /* 0x000000ffff1c7224 */ /* 0x000fc600078e0007 */
[----:B------:R0:W-:Y:S04]  /*2d20*/  STL [R1+0xe8], R6 ;  /* 0x0000e80601007387 */ /* 0x0001e80000100800 */
[----:B0-----:R-:W2:Y:S04]  /*2d30*/  LD.E.128 R4, desc[UR6][R18.64] ;  /* 0x0000000612047980 */ /* 0x001ea8000c101d00 */
[----:B----4-:R0:W-:Y:S04]  /*2d40*/  STL.128 [R1+0xd0], R24 ;  /* 0x0000d01801007387 */ /* 0x0101e80000100c00 */
[----:B0-----:R-:W4:Y:S04]  /*2d50*/  LDL.LU.64 R26, [R1+0x2b8] ;  /* 0x0002b800011a7983 */ /* 0x001f280000300a00 */
[----:B------:R-:W3:Y:S04]  /*2d60*/  LDL.LU.64 R24, [R1+0x2c0] ;  /* 0x0002c00001187983 */ /* 0x000ee80000300a00 */
[----:B------:R-:W-:Y:S04]  /*2d70*/  STL [R1+0x4a0], R29 ;  /* 0x0004a01d01007387 */ /* 0x000fe80000100800 */
[----:B------:R2:W-:Y:S04]  /*2d80*/  STL [R1+0x4a4], R28 ;  /* 0x0004a41c01007387 */ /* 0x0005e80000100800 */
[----:B-----5:R-:W-:Y:S01]  /*2d90*/  STL.128 [R1+0xc0], R20 ;  /* 0x0000c01401007387 */ /* 0x020fe20000100c00 */
[----:B--2---:R-:W-:-:S03]  /*2da0*/  IMAD.MOV.U32 R28, RZ, RZ, R5 ;  /* 0x000000ffff1c7224 */ /* 0x004fc600078e0005 */
[----:B------:R-:W-:Y:S01]  /*2db0*/  STL [R1+0xb0], R4 ;  /* 0x0000b00401007387 */ /* 0x000fe20000100800 */
[----:B------:R-:W-:-:S03]  /*2dc0*/  MOV R29, R7 ;  /* 0x00000007001d7202 */ /* 0x000fc60000000f00 */
[----:B------:R0:W-:Y:S04]  /*2dd0*/  STL [R1+0xb8], R6 ;  /* 0x0000b80601007387 */ /* 0x0001e80000100800 */
[----:B0-----:R-:W2:Y:S04]  /*2de0*/  LD.E.128 R4, desc[UR6][R16.64] ;  /* 0x0000000610047980 */ /* 0x001ea8000c101d00 */
[----:B----4-:R-:W4:Y:S04]  /*2df0*/  LD.E.128 R16, desc[UR6][R26.64] ;  /* 0x000000061a107980 */ /* 0x010f28000c101d00 */
[----:B---3--:R-:W3:Y:S04]  /*2e00*/  LD.E.128 R20, desc[UR6][R24.64] ;  /* 0x0000000618147980 */ /* 0x008ee8000c101d00 */
[----:B------:R-:W5:Y:S04]  /*2e10*/  LD.E.128 R24, desc[UR6][R2.64] ;  /* 0x0000000602187980 */ /* 0x000f68000c101d00 */
[----:B---3--:R0:W-:Y:S04]  /*2e20*/  STL.128 [R1+0x3f0], R20 ;  /* 0x0003f01401007387 */ /* 0x0081e80000100c00 */
[----:B-----5:R1:W-:Y:S04]  /*2e30*/  STL.128 [R1+0x410], R24 ;  /* 0x0004101801007387 */ /* 0x0203e80000100c00 */
[----:B0-----:R-:W3:Y:S04]  /*2e40*/  LDL.LU.64 R20, [R1+0x2d0] ;  /* 0x0002d00001147983 */ /* 0x001ee80000300a00 */
[----:B------:R-:W5:Y:S01]  /*2e50*/  LDL.LU R23, [R1+0x2ec] ;  /* 0x0002ec0001177983 */ /* 0x000f620000300800 */
[----:B--2---:R-:W-:-:S03]  /*2e60*/  IMAD.MOV.U32 R0, RZ, RZ, R7 ;  /* 0x000000ffff007224 */ /* 0x004fc600078e0007 */
[----:B------:R-:W-:Y:S04]  /*2e70*/  STL.64 [R1+0x210], R4 ;  /* 0x0002100401007387 */ /* 0x000fe80000100a00 */
[----:B-1----:R-:W3:Y:S04]  /*2e80*/  LDL.LU R24, [R1+0x230] ;  /* 0x0002300001187983 */ /* 0x002ee80000300800 */
[----:B------:R-:W3:Y:S04]  /*2e90*/  LDL.LU R25, [R1+0x234] ;  /* 0x0002340001197983 */ /* 0x000ee80000300800 */
[----:B------:R-:W3:Y:S04]  /*2ea0*/  LDL.LU R26, [R1+0x238] ;  /* 0x00023800011a7983 */ /* 0x000ee80000300800 */
[----:B------:R-:W3:Y:S04]  /*2eb0*/  LDL.LU R27, [R1+0x23c] ;  /* 0x00023c00011b7983 */ /* 0x000ee80000300800 */
[----:B------:R0:W-:Y:S04]  /*2ec0*/  STL [R1+0x218], R6 ;  /* 0x0002180601007387 */ /* 0x0001e80000100800 */
[----:B------:R-:W2:Y:S04]  /*2ed0*/  LDL.LU R22, [R1+0x178] ;  /* 0x0001780001167983 */ /* 0x000ea80000300800 */
[----:B0-----:R-:W2:Y:S04]  /*2ee0*/  LD.E.128 R4, desc[UR6][R14.64] ;  /* 0x000000060e047980 */ /* 0x001ea8000c101d00 */
[----:B------:R-:W5:Y:S04]  /*2ef0*/  LD.E.128 R12, desc[UR6][R12.64] ;  /* 0x000000060c0c7980 */ /* 0x000f68000c101d00 */
[----:B---3--:R0:W-:Y:S04]  /*2f00*/  ST.E.128 desc[UR6][R20.64], R24 ;  /* 0x0000001814007985 */ /* 0x0081e8000c101d06 */
[----:B------:R-:W1:Y:S04]  /*2f10*/  LDS.64 R2, [UR5] ;  /* 0x00000005ff027984 */ /* 0x000e680008000a00 */
[----:B0-----:R-:W3:Y:S04]  /*2f20*/  LDL.LU R20, [R1+0x170] ;  /* 0x0001700001147983 */ /* 0x001ee80000300800 */
[----:B------:R-:W3:Y:S04]  /*2f30*/  LDL.LU R21, [R1+0x174] ;  /* 0x0001740001157983 */ /* 0x000ee80000300800 */
[----:B----4-:R0:W-:Y:S04]  /*2f40*/  STL.128 [R1+0x3d0], R16 ;  /* 0x0003d01001007387 */ /* 0x0101e80000100c00 */
[----:B------:R4:W-:Y:S04]  /*2f50*/  STL [R1+0x530], R0 ;  /* 0x0005300001007387 */ /* 0x0009e80000100800 */
[----:B-----5:R5:W-:Y:S04]  /*2f60*/  STL.128 [R1+0x3b0], R12 ;  /* 0x0003b00c01007387 */ /* 0x020be80000100c00 */
[----:B------:R2:W-:Y:S04]  /*2f70*/  STL [R1+0x4f0], R28 ;  /* 0x0004f01c01007387 */ /* 0x0005e80000100800 */
[----:B0-----:R-:W3:Y:S01]  /*2f80*/  LDL.LU R16, [R1+0x220] ;  /* 0x0002200001107983 */ /* 0x001ee20000300800 */
[----:B-1----:R-:W-:-:S03]  /*2f90*/  IMAD.WIDE R2, R23, 0x10, R2 ;  /* 0x0000001017027825 */ /* 0x002fc600078e0202 */
[----:B------:R-:W3:Y:S04]  /*2fa0*/  LDL.LU R23, [R1+0x17c] ;  /* 0x00017c0001177983 */ /* 0x000ee80000300800 */
[----:B------:R-:W3:Y:S04]  /*2fb0*/  LDL.LU R17, [R1+0x224] ;  /* 0x0002240001117983 */ /* 0x000ee80000300800 */
[----:B------:R-:W3:Y:S04]  /*2fc0*/  LDL.LU R18, [R1+0x228] ;  /* 0x0002280001127983 */ /* 0x000ee80000300800 */
[----:B------:R-:W3:Y:S04]  /*2fd0*/  LDL.LU R19, [R1+0x22c] ;  /* 0x00022c0001137983 */ /* 0x000ee80000300800 */
[----:B----4-:R-:W4:Y:S04]  /*2fe0*/  LDL.LU R0, [R1+0x2e8] ;  /* 0x0002e80001007983 */ /* 0x010f280000300800 */
[----:B-----5:R-:W5:Y:S04]  /*2ff0*/  LDL.LU R12, [R1+0x200] ;  /* 0x00020000010c7983 */ /* 0x020f680000300800 */
[----:B------:R-:W5:Y:S04]  /*3000*/  LDL.LU R13, [R1+0x204] ;  /* 0x00020400010d7983 */ /* 0x000f680000300800 */
[----:B------:R-:W5:Y:S04]  /*3010*/  LDL.LU R14, [R1+0x208] ;  /* 0x00020800010e7983 */ /* 0x000f680000300800 */
[----:B------:R-:W5:Y:S04]  /*3020*/  LDL.LU R15, [R1+0x20c] ;  /* 0x00020c00010f7983 */ /* 0x000f680000300800 */
[----:B--2---:R-:W2:Y:S04]  /*3030*/  LDL.LU R28, [R1+0x2e4] ;  /* 0x0002e400011c7983 */ /* 0x004ea80000300800 */
[----:B------:R0:W-:Y:S04]  /*3040*/  STL [R1+0x400], R8 ;  /* 0x0004000801007387 */ /* 0x0001e80000100800 */
[----:B------:R1:W-:Y:S04]  /*3050*/  STL [R1+0x3e0], R9 ;  /* 0x0003e00901007387 */ /* 0x0003e80000100800 */
[----:B------:R1:W-:Y:S04]  /*3060*/  STL [R1+0x3c0], R10 ;  /* 0x0003c00a01007387 */ /* 0x0003e80000100800 */
[----:B------:R1:W-:Y:S04]  /*3070*/  STL [R1+0x3a0], R11 ;  /* 0x0003a00b01007387 */ /* 0x0003e80000100800 */
[----:B0-----:R-:W2:Y:S04]  /*3080*/  LDL.LU R8, [R1+0x1f0] ;  /* 0x0001f00001087983 */ /* 0x001ea80000300800 */
[----:B-1----:R-:W2:Y:S04]  /*3090*/  LDL.LU R9, [R1+0x1f4] ;  /* 0x0001f40001097983 */ /* 0x002ea80000300800 */
[----:B------:R-:W2:Y:S04]  /*30a0*/  LDL.LU R10, [R1+0x1f8] ;  /* 0x0001f800010a7983 */ /* 0x000ea80000300800 */
[----:B------:R-:W2:Y:S04]  /*30b0*/  LDL.LU R11, [R1+0x1fc] ;  /* 0x0001fc00010b7983 */ /* 0x000ea80000300800 */
[----:B------:R0:W-:Y:S04]  /*30c0*/  STL [R1+0x510], R29 ;  /* 0x0005101d01007387 */ /* 0x0001e80000100800 */
[----:B------:R1:W-:Y:S04]  /*30d0*/  STL.128 [R1+0x390], R4 ;  /* 0x0003900401007387 */ /* 0x0003e80000100c00 */
[----:B------:R-:W2:Y:S04]  /*30e0*/  LDL.LU R24, [R1+0x2fc] ;  /* 0x0002fc0001187983 */ /* 0x000ea80000300800 */
[----:B0-----:R-:W2:Y:S04]  /*30f0*/  LDL.LU R29, [R1+0x2dc] ;  /* 0x0002dc00011d7983 */ /* 0x001ea80000300800 */
[----:B------:R-:W2:Y:S04]  /*3100*/  LDL.LU R25, [R1+0x304] ;  /* 0x0003040001197983 */ /* 0x000ea80000300800 */
[----:B-1----:R-:W2:Y:S04]  /*3110*/  LDL.LU R4, [R1+0x1e0] ;  /* 0x0001e00001047983 */ /* 0x002ea80000300800 */
[----:B------:R-:W2:Y:S04]  /*3120*/  LDL.LU R5, [R1+0x1e4] ;  /* 0x0001e40001057983 */ /* 0x000ea80000300800 */
[----:B------:R-:W2:Y:S04]  /*3130*/  LDL.LU R6, [R1+0x1e8] ;  /* 0x0001e80001067983 */ /* 0x000ea80000300800 */
[----:B------:R-:W2:Y:S04]  /*3140*/  LDL.LU R7, [R1+0x1ec] ;  /* 0x0001ec0001077983 */ /* 0x000ea80000300800 */
[----:B------:R-:W2:Y:S04]  /*3150*/  LDL.LU R26, [R1+0x30c] ;  /* 0x00030c00011a7983 */ /* 0x000ea80000300800 */
[----:B------:R-:W2:Y:S04]  /*3160*/  LDL.LU R27, [R1+0x314] ;  /* 0x00031400011b7983 */ /* 0x000ea80000300800 */
[----:B---3--:R0:W-:Y:S04]  /*3170*/  STL.128 [R1+0x4c0], R20 ;  /* 0x0004c01401007387 */ /* 0x0081e80000100c00 */
[----:B0-----:R-:W3:Y:S04]  /*3180*/  LDL.LU R20, [R1+0x190] ;  /* 0x0001900001147983 */ /* 0x001ee80000300800 */
[----:B------:R-:W3:Y:S04]  /*3190*/  LDL.LU R21, [R1+0x194] ;  /* 0x0001940001157983 */ /* 0x000ee80000300800 */
[----:B------:R-:W3:Y:S04]  /*31a0*/  LDL.LU R22, [R1+0x198] ;  /* 0x0001980001167983 */ /* 0x000ee80000300800 */
[----:B------:R-:W3:Y:S04]  /*31b0*/  LDL.LU R23, [R1+0x19c] ;  /* 0x00019c0001177983 */ /* 0x000ee80000300800 */
        /* <DEDUP_REMOVED lines=10> */
[----:B------:R0:W-:Y:S04]  /*3260*/  ST.E.128 desc[UR6][R2.64], R16 ;  /* 0x0000001002007985 */ /* 0x0001e8000c101d06 */
[----:B------:R-:W4:Y:S04]  /*3270*/  LDS.64 R2, [UR5] ;  /* 0x00000005ff027984 */ /* 0x000f280008000a00 */
[----:B0-----:R-:W2:Y:S04]  /*3280*/  LDL.LU R16, [R1+0x160] ;  /* 0x0001600001107983 */ /* 0x001ea80000300800 */
[----:B------:R-:W2:Y:S04]  /*3290*/  LDL.LU R17, [R1+0x164] ;  /* 0x0001640001117983 */ /* 0x000ea80000300800 */
[----:B------:R-:W2:Y:S04]  /*32a0*/  LDL.LU R18, [R1+0x168] ;  /* 0x0001680001127983 */ /* 0x000ea80000300800 */
[----:B------:R-:W2:Y:S04]  /*32b0*/  LDL.LU R19, [R1+0x16c] ;  /* 0x00016c0001137983 */ /* 0x000ea80000300800 */
[----:B---3--:R0:W-:Y:S04]  /*32c0*/  STL.128 [R1+0x500], R20 ;  /* 0x0005001401007387 */ /* 0x0081e80000100c00 */
[----:B0-----:R-:W3:Y:S04]  /*32d0*/  LDL.LU R20, [R1+0x1c0] ;  /* 0x0001c00001147983 */ /* 0x001ee80000300800 */
[----:B------:R-:W3:Y:S04]  /*32e0*/  LDL.LU R21, [R1+0x1c4] ;  /* 0x0001c40001157983 */ /* 0x000ee80000300800 */
[----:B------:R-:W3:Y:S04]  /*32f0*/  LDL.LU R22, [R1+0x1c8] ;  /* 0x0001c80001167983 */ /* 0x000ee80000300800 */
[----:B------:R-:W3:Y:S01]  /*3300*/  LDL.LU R23, [R1+0x1cc] ;  /* 0x0001cc0001177983 */ /* 0x000ee20000300800 */
[----:B----4-:R-:W-:-:S03]  /*3310*/  IMAD.WIDE R2, R0, 0x10, R2 ;  /* 0x0000001000027825 */ /* 0x010fc600078e0202 */
[----:B------:R-:W4:Y:S04]  /*3320*/  LDL.LU R0, [R1+0x2e0] ;  /* 0x0002e00001007983 */ /* 0x000f280000300800 */
[----:B-----5:R0:W-:Y:S04]  /*3330*/  ST.E.128 desc[UR6][R2.64], R12 ;  /* 0x0000000c02007985 */ /* 0x0201e8000c101d06 */
[----:B------:R-:W2:Y:S04]  /*3340*/  LDS.64 R2, [UR5] ;  /* 0x00000005ff027984 */ /* 0x000ea80008000a00 */
[----:B0-----:R-:W5:Y:S04]  /*3350*/  LDL.LU R12, [R1+0x150] ;  /* 0x00015000010c7983 */ /* 0x001f680000300800 */
[----:B------:R-:W5:Y:S04]  /*3360*/  LDL.LU R13, [R1+0x154] ;  /* 0x00015400010d7983 */ /* 0x000f680000300800 */
[----:B------:R-:W5:Y:S04]  /*3370*/  LDL.LU R14, [R1+0x158] ;  /* 0x00015800010e7983 */ /* 0x000f680000300800 */
[----:B------:R-:W5:Y:S01]  /*3380*/  LDL.LU R15, [R1+0x15c] ;  /* 0x00015c00010f7983 */ /* 0x000f620000300800 */
[----:B--2---:R-:W-:-:S03]  /*3390*/  IMAD.WIDE R2, R28, 0x10, R2 ;  /* 0x000000101c027825 */ /* 0x004fc600078e0202 */
[----:B------:R-:W2:Y:S04]  /*33a0*/  LDL.LU R28, [R1+0x2f4] ;  /* 0x0002f400011c7983 */ /* 0x000ea80000300800 */
[----:B------:R0:W-:Y:S04]  /*33b0*/  ST.E.128 desc[UR6][R2.64], R8 ;  /* 0x0000000802007985 */ /* 0x0001e8000c101d06 */
[----:B------:R-:W1:Y:S04]  /*33c0*/  LDS.64 R2, [UR5] ;  /* 0x00000005ff027984 */ /* 0x000e680008000a00 */
        /* <DEDUP_REMOVED lines=9> */
[----:B-1----:R-:W-:-:S03]  /*3460*/  IMAD.WIDE R2, R29, 0x10, R2 ;  /* 0x000000101d027825 */ /* 0x002fc600078e0202 */
[----:B------:R-:W2:Y:S04]  /*3470*/  LDL.LU R29, [R1+0x2f0] ;  /* 0x0002f000011d7983 */ /* 0x000ea80000300800 */
[----:B------:R0:W-:Y:S04]  /*3480*/  ST.E.128 desc[UR6][R2.64], R4 ;  /* 0x0000000402007985 */ /* 0x0001e8000c101d06 */
[----:B------:R-:W4:Y:S04]  /*3490*/  LDS.64 R2, [UR5] ;  /* 0x00000005ff027984 */ /* 0x000f280008000a00 */
[----:B-----5:R1:W-:Y:S04]  /*34a0*/  STL.128 [R1+0x4b0], R12 ;  /* 0x0004b00c01007387 */ /* 0x0203e80000100c00 */
[----:B0-----:R-:W5:Y:S04]  /*34b0*/  LDL.LU R4, [R1+0x31c] ;  /* 0x00031c0001047983 */ /* 0x001f680000300800 */
[----:B------:R-:W5:Y:S04]  /*34c0*/  LDL.LU R5, [R1+0x324] ;  /* 0x0003240001057983 */ /* 0x000f680000300800 */
[----:B-1----:R-:W5:Y:S04]  /*34d0*/  LDL.LU R12, [R1+0x180] ;  /* 0x00018000010c7983 */ /* 0x002f680000300800 */
[----:B------:R-:W5:Y:S04]  /*34e0*/  LDL.LU R13, [R1+0x184] ;  /* 0x00018400010d7983 */ /* 0x000f680000300800 */
[----:B------:R-:W5:Y:S04]  /*34f0*/  LDL.LU R14, [R1+0x188] ;  /* 0x00018800010e7983 */ /* 0x000f680000300800 */
[----:B------:R-:W5:Y:S04]  /*3500*/  LDL.LU R15, [R1+0x18c] ;  /* 0x00018c00010f7983 */ /* 0x000f680000300800 */
[----:B------:R-:W5:Y:S01]  /*3510*/  LDL.LU R6, [R1+0x32c] ;  /* 0x00032c0001067983 */ /* 0x000f620000300800 */
[----:B----4-:R-:W-:-:S03]  /*3520*/  IMAD.WIDE R2, R0, 0x10, R2 ;  /* 0x0000001000027825 */ /* 0x010fc600078e0202 */
[----:B------:R-:W4:Y:S04]  /*3530*/  LDL.LU R7, [R1+0x334] ;  /* 0x0003340001077983 */ /* 0x000f280000300800 */
[----:B------:R-:W4:Y:S04]  /*3540*/  LDL.LU R0, [R1+0x530] ;  /* 0x0005300001007983 */ /* 0x000f280000300800 */
[----:B---3--:R0:W-:Y:S04]  /*3550*/  ST.E.128 desc[UR6][R2.64], R20 ;  /* 0x0000001402007985 */ /* 0x0081e8000c101d06 */
[----:B------:R-:W2:Y:S04]  /*3560*/  LDS.64 R2, [UR5] ;  /* 0x00000005ff027984 */ /* 0x000ea80008000a00 */
[----:B0-----:R-:W3:Y:S01]  /*3570*/  LDL.LU.128 R20, [R1+0x520] ;  /* 0x0005200001147983 */ /* 0x001ee20000300c00 */
[----:B--2---:R-:W-:-:S03]  /*3580*/  IMAD.WIDE R2, R29, 0x10, R2 ;  /* 0x000000101d027825 */ /* 0x004fc600078e0202 */
[----:B------:R-:W2:Y:S04]  /*3590*/  LDL.LU R29, [R1+0x510] ;  /* 0x00051000011d7983 */ /* 0x000ea80000300800 */
[----:B---3--:R0:W-:Y:S04]  /*35a0*/  ST.E.128 desc[UR6][R2.64], R20 ;  /* 0x0000001402007985 */ /* 0x0081e8000c101d06 */
[----:B------:R-:W1:Y:S04]  /*35b0*/  LDS.64 R2, [UR5] ;  /* 0x00000005ff027984 */ /* 0x000e680008000a00 */
[----:B0-----:R-:W3:Y:S01]  /*35c0*/  LDL.LU.128 R20, [R1+0x500] ;  /* 0x0005000001147983 */ /* 0x001ee20000300c00 */
[----:B-1----:R-:W-:-:S03]  /*35d0*/  IMAD.WIDE R2, R28, 0x10, R2 ;  /* 0x000000101c027825 */ /* 0x002fc600078e0202 */
[----:B------:R-:W4:Y:S04]  /*35e0*/  LDL.LU R28, [R1+0x4f0] ;  /* 0x0004f000011c7983 */ /* 0x000f280000300800 */
[----:B---3--:R0:W-:Y:S04]  /*35f0*/  ST.E.128 desc[UR6][R2.64], R20 ;  /* 0x0000001402007985 */ /* 0x0081e8000c101d06 */
[----:B------:R-:W1:Y:S04]  /*3600*/  LDS.64 R2, [UR5] ;  /* 0x00000005ff027984 */ /* 0x000e680008000a00 */
[----:B0-----:R-:W3:Y:S01]  /*3610*/  LDL.LU.128 R20, [R1+0x4e0] ;  /* 0x0004e00001147983 */ /* 0x001ee20000300c00 */
[----:B-1----:R-:W-:-:S03]  /*3620*/  IMAD.WIDE R2, R24, 0x10, R2 ;  /* 0x0000001018027825 */ /* 0x002fc600078e0202 */
[----:B------:R-:W2:Y:S04]  /*3630*/  LDL.LU R24, [R1+0xe0] ;  /* 0x0000e00001187983 */ /* 0x000ea80000300800 */
        /* <DEDUP_REMOVED lines=10> */
[----:B-----5:R0:W-:Y:S04]  /*36e0*/  ST.E.128 desc[UR6][R2.64], R12 ;  /* 0x0000000c02007985 */ /* 0x0201e8000c101d06 */
[----:B------:R-:W1:Y:S04]  /*36f0*/  LDS.64 R2, [UR5] ;  /* 0x00000005ff027984 */ /* 0x000e680008000a00 */
[----:B0-----:R-:W5:Y:S01]  /*3700*/  LDL.LU.128 R12, [R1+0x4b0] ;  /* 0x0004b000010c7983 */ /* 0x001f620000300c00 */
[----:B-1----:R-:W-:-:S05]  /*3710*/  IMAD.WIDE R2, R27, 0x10, R2 ;  /* 0x000000101b027825 */ /* 0x002fca00078e0202 */
[----:B---3--:R-:W-:Y:S04]  /*3720*/  ST.E.128 desc[UR6][R2.64], R20 ;  /* 0x0000001402007985 */ /* 0x008fe8000c101d06 */
[----:B------:R-:W0:Y:S02]  /*3730*/  LDS.64 R2, [UR5] ;  /* 0x00000005ff027984 */ /* 0x000e240008000a00 */
[----:B0-----:R-:W-:-:S05]  /*3740*/  IMAD.WIDE R2, R4, 0x10, R2 ;  /* 0x0000001004027825 */ /* 0x001fca00078e0202 */
[----:B------:R-:W-:Y:S04]  /*3750*/  ST.E.128 desc[UR6][R2.64], R16 ;  /* 0x0000001002007985 */ /* 0x000fe8000c101d06 */
[----:B------:R-:W0:Y:S02]  /*3760*/  LDS.64 R2, [UR5] ;  /* 0x00000005ff027984 */ /* 0x000e240008000a00 */
[----:B0-----:R-:W-:-:S05]  /*3770*/  IMAD.WIDE R2, R5, 0x10, R2 ;  /* 0x0000001005027825 */ /* 0x001fca00078e0202 */
[----:B-----5:R4:W-:Y:S04]  /*3780*/  ST.E.128 desc[UR6][R2.64], R12 ;  /* 0x0000000c02007985 */ /* 0x0209e8000c101d06 */
[----:B------:R-:W0:Y:S01]  /*3790*/  LDS.64 R2, [UR5] ;  /* 0x00000005ff027984 */ /* 0x000e220008000a00 */
[----:B----4-:R-:W-:-:S03]  /*37a0*/  IMAD.MOV.U32 R13, RZ, RZ, R28 ;  /* 0x000000ffff0d7224 */ /* 0x010fc600078e001c */
[----:B------:R-:W3:Y:S04]  /*37b0*/  LDL.LU R12, [R1+0xb0] ;  /* 0x0000b000010c7983 */ /* 0x000ee80000300800 */
[----:B------:R-:W4:Y:S04]  /*37c0*/  LDL.LU R28, [R1+0x4a4] ;  /* 0x0004a400011c7983 */ /* 0x000f280000300800 */
[----:B------:R-:W3:Y:S01]  /*37d0*/  LDL.LU R14, [R1+0xb8] ;  /* 0x0000b800010e7983 */ /* 0x000ee20000300800 */
[----:B----4-:R-:W-:-:S05]  /*37e0*/  IMAD.MOV.U32 R27, RZ, RZ, R28 ;  /* 0x000000ffff1b7224 */ /* 0x010fca00078e001c */
[----:B--2---:R1:W-:Y:S04]  /*37f0*/  STL.128 [R1+0x430], R24 ;  /* 0x0004301801007387 */ /* 0x0043e80000100c00 */
[----:B-1----:R-:W2:Y:S01]  /*3800*/  LDL.LU R24, [R1+0x100] ;  /* 0x0001000001187983 */ /* 0x002ea20000300800 */
[----:B------:R-:W-:-:S03]  /*3810*/  MOV R15, R29 ;  /* 0x0000001d000f7202 */ /* 0x000fc60000000f00 */
[----:B------:R-:W4:Y:S04]  /*3820*/  LDL.LU R29, [R1+0x4a0] ;  /* 0x0004a000011d7983 */ /* 0x000f280000300800 */
[----:B---3--:R-:W-:Y:S04]  /*3830*/  STL.128 [R1+0x420], R12 ;  /* 0x0004200c01007387 */ /* 0x008fe80000100c00 */
[----:B--2---:R1:W-:Y:S04]  /*3840*/  STL [R1+0x440], R24 ;  /* 0x0004401801007387 */ /* 0x0043e80000100800 */
[----:B------:R-:W2:Y:S04]  /*3850*/  LDL.LU R25, [R1+0x104] ;  /* 0x0001040001197983 */ /* 0x000ea80000300800 */
[----:B------:R-:W2:Y:S04]  /*3860*/  LDL.LU R26, [R1+0x108] ;  /* 0x00010800011a7983 */ /* 0x000ea80000300800 */
[----:B------:R-:W2:Y:S04]  /*3870*/  LDL.LU R27, [R1+0x10c] ;  /* 0x00010c00011b7983 */ /* 0x000ea80000300800 */
[----:B-1----:R-:W2:Y:S01]  /*3880*/  LDL.LU R24, [R1+0x308] ;  /* 0x0003080001187983 */ /* 0x002ea20000300800 */
[----:B0-----:R-:W-:-:S03]  /*3890*/  IMAD.WIDE R2, R6, 0x10, R2 ;  /* 0x0000001006027825 */ /* 0x001fc600078e0202 */
[----:B------:R-:W3:Y:S04]  /*38a0*/  LDL.LU R28, [R1+0x310] ;  /* 0x00031000011c7983 */ /* 0x000ee80000300800 */
[----:B------:R-:W5:Y:S04]  /*38b0*/  LDL.LU R12, [R1+0xf0] ;  /* 0x0000f000010c7983 */ /* 0x000f680000300800 */
[----:B------:R-:W5:Y:S04]  /*38c0*/  LDL.LU R13, [R1+0xf4] ;  /* 0x0000f400010d7983 */ /* 0x000f680000300800 */
[----:B------:R-:W5:Y:S01]  /*38d0*/  LDL.LU R14, [R1+0xf8] ;  /* 0x0000f800010e7983 */ /* 0x000f620000300800 */
[----:B----4-:R-:W-:-:S03]  /*38e0*/  IMAD.MOV.U32 R15, RZ, RZ, R29 ;  /* 0x000000ffff0f7224 */ /* 0x010fc600078e001d */
[----:B------:R-:W4:Y:S04]  /*38f0*/  LDL.LU R20, [R1+0xd0] ;  /* 0x0000d00001147983 */ /* 0x000f280000300800 */
        /* <DEDUP_REMOVED lines=9> */
[----:B--2---:R0:W-:Y:S04]  /*3990*/  STL.128 [R1+0x450], R24 ;  /* 0x0004501801007387 */ /* 0x0041e80000100c00 */
[----:B------:R1:W-:Y:S04]  /*39a0*/  ST.E.128 desc[UR6][R2.64], R8 ;  /* 0x0000000802007985 */ /* 0x0003e8000c101d06 */
[----:B------:R-:W2:Y:S04]  /*39b0*/  LDS.64 R2, [UR5] ;  /* 0x00000005ff027984 */ /* 0x000ea80008000a00 */
[----:B------:R-:W4:Y:S04]  /*39c0*/  LDL.LU R29, [R1+0x318] ;  /* 0x00031800011d7983 */ /* 0x000f280000300800 */
[----:B0-----:R-:W3:Y:S04]  /*39d0*/  LDL.LU R24, [R1+0x110] ;  /* 0x0001100001187983 */ /* 0x001ee80000300800 */
[----:B------:R-:W5:Y:S04]  /*39e0*/  LDL.LU R25, [R1+0x114] ;  /* 0x0001140001197983 */ /* 0x000f680000300800 */
[----:B------:R-:W5:Y:S04]  /*39f0*/  LDL.LU R26, [R1+0x118] ;  /* 0x00011800011a7983 */ /* 0x000f680000300800 */
[----:B------:R-:W5:Y:S04]  /*3a00*/  LDL.LU R27, [R1+0x11c] ;  /* 0x00011c00011b7983 */ /* 0x000f680000300800 */
[----:B-1----:R-:W4:Y:S04]  /*3a10*/  LDL.LU R8, [R1+0x320] ;  /* 0x0003200001087983 */ /* 0x002f280000300800 */
[----:B------:R-:W4:Y:S04]  /*3a20*/  LDL.LU R9, [R1+0x328] ;  /* 0x0003280001097983 */ /* 0x000f280000300800 */
[----:B------:R-:W4:Y:S04]  /*3a30*/  LDL.LU R10, [R1+0x330] ;  /* 0x00033000010a7983 */ /* 0x000f280000300800 */
[----:B------:R-:W4:Y:S04]  /*3a40*/  LDL.LU R11, [R1+0x338] ;  /* 0x00033800010b7983 */ /* 0x000f280000300800 */
[----:B------:R-:W4:Y:S04]  /*3a50*/  LDL.LU R6, [R1+0x218] ;  /* 0x0002180001067983 */ /* 0x000f280000300800 */
[----:B---3--:R0:W-:Y:S04]  /*3a60*/  STL [R1+0x460], R24 ;  /* 0x0004601801007387 */ /* 0x0081e80000100800 */
[----:B0-----:R-:W5:Y:S04]  /*3a70*/  LDL.LU R24, [R1+0x300] ;  /* 0x0003000001187983 */ /* 0x001f680000300800 */
[----:B-----5:R0:W-:Y:S04]  /*3a80*/  STL.128 [R1+0x470], R24 ;  /* 0x0004701801007387 */ /* 0x0201e80000100c00 */
[----:B0-----:R-:W3:Y:S04]  /*3a90*/  LDL.LU R24, [R1+0x120] ;  /* 0x0001200001187983 */ /* 0x001ee80000300800 */
[----:B------:R-:W5:Y:S04]  /*3aa0*/  LDL.LU R25, [R1+0x124] ;  /* 0x0001240001197983 */ /* 0x000f680000300800 */
[----:B------:R-:W5:Y:S04]  /*3ab0*/  LDL.LU R26, [R1+0x128] ;  /* 0x00012800011a7983 */ /* 0x000f680000300800 */
[----:B------:R-:W5:Y:S04]  /*3ac0*/  LDL.LU R27, [R1+0x12c] ;  /* 0x00012c00011b7983 */ /* 0x000f680000300800 */
[----:B---3--:R0:W-:Y:S04]  /*3ad0*/  STL [R1+0x480], R24 ;  /* 0x0004801801007387 */ /* 0x0081e80000100800 */
[----:B0-----:R-:W5:Y:S01]  /*3ae0*/  LDL.LU R24, [R1+0x2f8] ;  /* 0x0002f80001187983 */ /* 0x001f620000300800 */
[----:B--2---:R-:W-:-:S03]  /*3af0*/  IMAD.WIDE R2, R7, 0x10, R2 ;  /* 0x0000001007027825 */ /* 0x004fc600078e0202 */
[----:B-----5:R0:W-:Y:S04]  /*3b00*/  STL.128 [R1+0x490], R24 ;  /* 0x0004901801007387 */ /* 0x0201e80000100c00 */
[----:B0-----:R-:W2:Y:S04]  /*3b10*/  LDL.LU R24, [R1+0x130] ;  /* 0x0001300001187983 */ /* 0x001ea80000300800 */
[----:B------:R-:W2:Y:S04]  /*3b20*/  LDL.LU R25, [R1+0x134] ;  /* 0x0001340001197983 */ /* 0x000ea80000300800 */
[----:B------:R-:W2:Y:S04]  /*3b30*/  LDL.LU R26, [R1+0x138] ;  /* 0x00013800011a7983 */ /* 0x000ea80000300800 */
[----:B------:R-:W2:Y:S04]  /*3b40*/  LDL.LU R27, [R1+0x13c] ;  /* 0x00013c00011b7983 */ /* 0x000ea80000300800 */
[----:B--2---:R0:W-:Y:S04]  /*3b50*/  ST.E.128 desc[UR6][R2.64], R24 ;  /* 0x0000001802007985 */ /* 0x0041e8000c101d06 */
[----:B------:R-:W1:Y:S04]  /*3b60*/  LDS.64 R2, [UR5] ;  /* 0x00000005ff027984 */ /* 0x000e680008000a00 */
[----:B0-----:R-:W1:Y:S02]  /*3b70*/  LDL.LU.128 R24, [R1+0x490] ;  /* 0x0004900001187983 */ /* 0x001e640000300c00 */
[----:B-1----:R-:W-:-:S02]  /*3b80*/  IMAD.WIDE R2, R24, 0x10, R2 ;  /* 0x0000001018027825 */ /* 0x002fc400078e0202 */
        /* <DEDUP_REMOVED lines=13> */
[----:B0-----:R-:W2:Y:S01]  /*3c60*/  LDL.LU.128 R24, [R1+0x430] ;  /* 0x0004300001187983 */ /* 0x001ea20000300c00 */
[----:B-1----:R-:W-:Y:S01]  /*3c70*/  IMAD.WIDE R2, R28, 0x10, R2 ;  /* 0x000000101c027825 */ /* 0x002fe200078e0202 */
[----:B------:R-:W-:-:S02]  /*3c80*/  MOV R7, R0 ;  /* 0x0000000000077202 */ /* 0x000fc40000000f00 */
[----:B------:R-:W3:Y:S04]  /*3c90*/  LDL.LU R28, [R1+0x350] ;  /* 0x00035000011c7983 */ /* 0x000ee80000300800 */
[----:B------:R0:W-:Y:S04]  /*3ca0*/  ST.E.128 desc[UR6][R2.64], R12 ;  /* 0x0000000c02007985 */ /* 0x0001e8000c101d06 */
[----:B------:R-:W4:Y:S04]  /*3cb0*/  LDS.64 R2, [UR5] ;  /* 0x00000005ff027984 */ /* 0x000f280008000a00 */
[----:B------:R-:W5:Y:S04]  /*3cc0*/  LDL.LU R0, [R1+0x33c] ;  /* 0x00033c0001007983 */ /* 0x000f680000300800 */
[----:B0-----:R-:W3:Y:S01]  /*3cd0*/  LDL.LU.128 R12, [R1+0x420] ;  /* 0x00042000010c7983 */ /* 0x001ee20000300c00 */
[----:B----4-:R-:W-:-:S03]  /*3ce0*/  IMAD.WIDE R2, R29, 0x10, R2 ;  /* 0x000000101d027825 */ /* 0x010fc600078e0202 */
[----:B------:R-:W4:Y:S04]  /*3cf0*/  LDL.LU R29, [R1+0x2d8] ;  /* 0x0002d800011d7983 */ /* 0x000f280000300800 */
[----:B--2---:R0:W-:Y:S04]  /*3d00*/  ST.E.128 desc[UR6][R2.64], R24 ;  /* 0x0000001802007985 */ /* 0x0041e8000c101d06 */
[----:B------:R-:W1:Y:S04]  /*3d10*/  LDS.64 R2, [UR5] ;  /* 0x00000005ff027984 */ /* 0x000e680008000a00 */
[----:B0-----:R-:W2:Y:S01]  /*3d20*/  LDL.LU.128 R24, [R1+0x410] ;  /* 0x0004100001187983 */ /* 0x001ea20000300c00 */
[----:B-1----:R-:W-:-:S03]  /*3d30*/  IMAD.WIDE R2, R8, 0x10, R2 ;  /* 0x0000001008027825 */ /* 0x002fc600078e0202 */
[----:B------:R-:W4:Y:S04]  /*3d40*/  LDL.LU R8, [R1+0x400] ;  /* 0x0004000001087983 */ /* 0x000f280000300800 */
[----:B------:R0:W-:Y:S04]  /*3d50*/  ST.E.128 desc[UR6][R2.64], R20 ;  /* 0x0000001402007985 */ /* 0x0001e8000c101d06 */
        /* <DEDUP_REMOVED lines=9> */
[----:B---3--:R0:W-:Y:S04]  /*3df0*/  ST.E.128 desc[UR6][R2.64], R12 ;  /* 0x0000000c02007985 */ /* 0x0081e8000c101d06 */
[----:B------:R-:W1:Y:S04]  /*3e00*/  LDS.64 R2, [UR5] ;  /* 0x00000005ff027984 */ /* 0x000e680008000a00 */
[----:B0-----:R-:W3:Y:S01]  /*3e10*/  LDL.LU.128 R12, [R1+0x3b0] ;  /* 0x0003b000010c7983 */ /* 0x001ee20000300c00 */
[----:B-1----:R-:W-:-:S03]  /*3e20*/  IMAD.WIDE R2, R11, 0x10, R2 ;  /* 0x000000100b027825 */ /* 0x002fc600078e0202 */
[----:B------:R-:W4:Y:S04]  /*3e30*/  LDL.LU R11, [R1+0x3a0] ;  /* 0x0003a000010b7983 */ /* 0x000f280000300800 */
[----:B------:R0:W-:Y:S04]  /*3e40*/  ST.E.128 desc[UR6][R2.64], R4 ;  /* 0x0000000402007985 */ /* 0x0001e8000c101d06 */
[----:B------:R-:W5:Y:S04]  /*3e50*/  LDS.64 R2, [UR5] ;  /* 0x00000005ff027984 */ /* 0x000f680008000a00 */
[----:B0-----:R-:W2:Y:S01]  /*3e60*/  LDL.LU.128 R4, [R1+0x390] ;  /* 0x0003900001047983 */ /* 0x001ea20000300c00 */
[----:B-----5:R-:W-:-:S03]  /*3e70*/  IMAD.WIDE R2, R0, 0x10, R2 ;  /* 0x0000001000027825 */ /* 0x020fc600078e0202 */
[----:B------:R-:W5:Y:S04]  /*3e80*/  LDL.LU R0, [R1+0x380] ;  /* 0x0003800001007983 */ /* 0x000f680000300800 */
[----:B--2---:R0:W-:Y:S04]  /*3e90*/  ST.E.128 desc[UR6][R2.64], R4 ;  /* 0x0000000402007985 */ /* 0x0041e8000c101d06 */
[----:B------:R-:W1:Y:S04]  /*3ea0*/  LDS.64 R2, [UR5] ;  /* 0x00000005ff027984 */ /* 0x000e680008000a00 */
[----:B0-----:R-:W1:Y:S04]  /*3eb0*/  LDL.LU R5, [R1+0x340] ;  /* 0x0003400001057983 */ /* 0x001e680000300800 */
[----:B------:R-:W2:Y:S04]  /*3ec0*/  LDL.LU R6, [R1+0x344] ;  /* 0x0003440001067983 */ /* 0x000ea80000300800 */
[----:B------:R-:W5:Y:S01]  /*3ed0*/  LDL.LU R7, [R1+0x348] ;  /* 0x0003480001077983 */ /* 0x000f620000300800 */
[----:B-1----:R-:W-:-:S05]  /*3ee0*/  IMAD.WIDE R2, R5, 0x10, R2 ;  /* 0x0000001005027825 */ /* 0x002fca00078e0202 */
[----:B----4-:R-:W-:Y:S04]  /*3ef0*/  ST.E.128 desc[UR6][R2.64], R8 ;  /* 0x0000000802007985 */ /* 0x010fe8000c101d06 */
[----:B------:R-:W2:Y:S02]  /*3f00*/  LDS.64 R2, [UR5] ;  /* 0x00000005ff027984 */ /* 0x000ea40008000a00 */
[----:B--2---:R-:W-:-:S05]  /*3f10*/  IMAD.WIDE R2, R6, 0x10, R2 ;  /* 0x0000001006027825 */ /* 0x004fca00078e0202 */
[----:B---3--:R-:W-:Y:S04]  /*3f20*/  ST.E.128 desc[UR6][R2.64], R12 ;  /* 0x0000000c02007985 */ /* 0x008fe8000c101d06 */
[----:B------:R-:W5:Y:S02]  /*3f30*/  LDS.64 R2, [UR5] ;  /* 0x00000005ff027984 */ /* 0x000f640008000a00 */
[----:B-----5:R-:W-:-:S05]  /*3f40*/  IMAD.WIDE R2, R7, 0x10, R2 ;  /* 0x0000001007027825 */ /* 0x020fca00078e0202 */
[----:B------:R-:W-:Y:S04]  /*3f50*/  ST.E.128 desc[UR6][R2.64], R16 ;  /* 0x0000001002007985 */ /* 0x000fe8000c101d06 */
[----:B------:R-:W0:Y:S02]  /*3f60*/  LDS.64 R2, [UR5] ;  /* 0x00000005ff027984 */ /* 0x000e240008000a00 */
[----:B0-----:R-:W-:-:S05]  /*3f70*/  IMAD.WIDE R2, R0, 0x10, R2 ;  /* 0x0000001000027825 */ /* 0x001fca00078e0202 */
[----:B------:R-:W-:Y:S04]  /*3f80*/  ST.E.128 desc[UR6][R2.64], R20 ;  /* 0x0000001402007985 */ /* 0x000fe8000c101d06 */
[----:B------:R-:W0:Y:S01]  /*3f90*/  LDS.64 R2, [UR5] ;  /* 0x00000005ff027984 */ /* 0x000e220008000a00 */
[----:B------:R-:W1:Y:S02]  /*3fa0*/  LDC R0, c[0x0][0xc] ;  /* 0x00000300ff007b82 */ /* 0x000e640000000800 */
[----:B-1----:R-:W-:-:S05]  /*3fb0*/  IMAD R29, R0, UR9, R29 ;  /* 0x00000009001d7c24 */ /* 0x002fca000f8e021d */
[----:B------:R1:W-:Y:S01]  /*3fc0*/  STL [R1+0x2d8], R29 ;  /* 0x0002d81d01007387 */ /* 0x0003e20000100800 */
[----:B0-----:R-:W-:-:S05]  /*3fd0*/  IMAD.WIDE R2, R28, 0x10, R2 ;  /* 0x000000101c027825 */ /* 0x001fca00078e0202 */
[----:B------:R1:W-:Y:S01]  /*3fe0*/  ST.E.128 desc[UR6][R2.64], R24 ;  /* 0x0000001802007985 */ /* 0x0003e2000c101d06 */
[----:B------:R-:W-:-:S13]  /*3ff0*/  ISETP.GE.AND P0, PT, R29, UR10, PT ;  /* 0x0000000a1d007c0c */ /* 0x000fda000bf06270 */
[----:B------:R-:W-:Y:S05]  /*4000*/  @!P0 BRA `(.L_x_561) ;  /* 0xffffffd000a08947 */ /* 0x000fea000383ffff */
.L_x_560:
[----:B------:R-:W-:Y:S05]  /*4010*/  BSYNC B0 ;  /* 0x0000000000007941 */ /* 0x000fea0003800000 */
.L_x_559:
[----:B0-----:R0:W5:Y:S04]  /*4020*/  LDL R8, [R1+0x358] ;  /* 0x0003580001087983 */ /* 0x0011680000100800 */
[----:B------:R0:W5:Y:S01]  /*4030*/  LDL.64 R6, [R1+0x360] ;  /* 0x0003600001067983 */ /* 0x0001620000100a00 */
[----:B------:R-:W-:Y:S01]  /*4040*/  BSSY B0, `(.L_x_562) ;  /* 0x0000013000007945 */ /* 0x000fe20003800000 */
[----:B------:R-:W2:Y:S02]  /*4050*/  S2R R4, SR_TID.X ;  /* 0x0000000000047919 */ /* 0x000ea40000002100 */
[----:B--2---:R-:W-:-:S13]  /*4060*/  ISETP.NE.AND P1, PT, R4, RZ, PT ;  /* 0x000000ff0400720c */ /* 0x004fda0003f25270 */
[----:B0-----:R-:W-:Y:S05]  /*4070*/  @P1 BRA `(.L_x_563) ;  /* 0x00000000003c1947 */ /* 0x001fea0003800000 */
[----:B-1----:R-:W0:Y:S01]  /*4080*/  S2R R2, SR_CTAID.X ;  /* 0x0000000000027919 */ /* 0x002e220000002500 */
[----:B------:R-:W1:Y:S02]  /*4090*/  LDC R0, c[0x0][0xc] ;  /* 0x00000300ff007b82 */ /* 0x000e640000000800 */
[----:B-1----:R-:W-:Y:S02]  /*40a0*/  IADD3 R0, -R0, 0x21, RZ ;  /* 0x0000002100007810 */ /* 0x002fe40007ffe1ff */
[----:B0-----:R-:W-:-:S04]  /*40b0*/  ISETP.NE.AND P0, PT, R2, RZ, PT ;  /* 0x000000ff0200720c */ /* 0x001fc80003f05270 */
[----:B------:R-:W-:-:S05]  /*40c0*/  SEL R0, R0, 0x1, !P0 ;  /* 0x0000000100007807 */ /* 0x000fca0004000000 */
[----:B-----5:R-:W2:Y:S01]  /*40d0*/  ATOM.E.ADD.STRONG.GPU PT, R3, desc[UR6][R6.64+0x100], R0 ;  /* 0x000100000603798a */ /* 0x020ea200081ee1c6 */
[----:B------:R-:W0:Y:S01]  /*40e0*/  S2UR UR5, SR_CgaCtaId ;  /* 0x00000000000579c3 */ /* 0x000e220000008800 */
[----:B------:R-:W-:Y:S01]  /*40f0*/  IMAD.SHL.U32 R2, R8, 0x20, RZ ;  /* 0x0000002008027824 */ /* 0x000fe200078e00ff */
[----:B------:R-:W-:Y:S02]  /*4100*/  UMOV UR4, 0x400 ;  /* 0x0000040000047882 */ /* 0x000fe40000000000 */
[----:B0-----:R-:W-:Y:S01]  /*4110*/  ULEA UR4, UR5, UR4, 0x18 ;  /* 0x0000000405047291 */ /* 0x001fe2000f8ec03f */
[----:B--2---:R-:W-:-:S05]  /*4120*/  IMAD.IADD R3, R0, 0x1, R3 ;  /* 0x0000000100037824 */ /* 0x004fca00078e0203 */
[----:B------:R-:W-:-:S13]  /*4130*/  ISETP.NE.AND P0, PT, R3, R2, PT ;  /* 0x000000020300720c */ /* 0x000fda0003f05270 */
[----:B------:R-:W-:Y:S01]  /*4140*/  @!P0 MOV R2, 0x1 ;  /* 0x0000000100028802 */ /* 0x000fe20000000f00 */
[----:B------:R-:W-:Y:S04]  /*4150*/  @P0 STS [UR4+0x100], RZ ;  /* 0x000100ffff000988 */ /* 0x000fe80008000804 */
[----:B------:R0:W-:Y:S02]  /*4160*/  @!P0 STS [UR4+0x100], R2 ;  /* 0x00010002ff008988 */ /* 0x0001e40008000804 */
.L_x_563:
[----:B------:R-:W-:Y:S05]  /*4170*/  BSYNC B0 ;  /* 0x0000000000007941 */ /* 0x000fea0003800000 */
.L_x_562:
[----:B------:R-:W2:Y:S08]  /*4180*/  S2UR UR5, SR_CgaCtaId ;  /* 0x00000000000579c3 */ /* 0x000eb00000008800 */
[----:B------:R-:W-:Y:S06]  /*4190*/  BAR.SYNC.DEFER_BLOCKING 0x0 ;  /* 0x0000000000007b1d */ /* 0x000fec0000010000 */
[----:B------:R-:W-:-:S02]  /*41a0*/  UMOV UR4, 0x400 ;  /* 0x0000040000047882 */ /* 0x000fc40000000000 */
[----:B--2---:R-:W-:-:S09]  /*41b0*/  ULEA UR4, UR5, UR4, 0x18 ;  /* 0x0000000405047291 */ /* 0x004fd2000f8ec03f */
[----:B------:R-:W2:Y:S02]  /*41c0*/  LDS R0, [UR4+0x100] ;  /* 0x00010004ff007984 */ /* 0x000ea40008000800 */
[----:B--2---:R-:W-:-:S04]  /*41d0*/  ISETP.NE.AND P0, PT, R0, RZ, PT ;  /* 0x000000ff0000720c */ /* 0x004fc80003f05270 */
[----:B------:R-:W-:-:S13]  /*41e0*/  ISETP.GT.U32.OR P0, PT, R4, 0x1f, !P0 ;  /* 0x0000001f0400780c */ /* 0x000fda0004704470 */
[----:B------:R-:W-:Y:S05]  /*41f0*/  @P0 EXIT ;  /* 0x000000000000094d */ /* 0x000fea0003800000 */
[----:B------:R-:W0:Y:S04]  /*4200*/  LDL.LU.64 R12, [R1+0x378] ;  /* 0x00037800010c7983 */ /* 0x000e280000300a00 */
[----:B------:R-:W0:Y:S04]  /*4210*/  LDL.LU.64 R10, [R1+0x370] ;  /* 0x00037000010a7983 */ /* 0x000e280000300a00 */
[----:B------:R-:W2:Y:S04]  /*4220*/  LDL.LU.64 R4, [R1+0x368] ;  /* 0x0003680001047983 */ /* 0x000ea80000300a00 */
[----:B-----5:R-:W-:Y:S01]  /*4230*/  @!P1 ST.E desc[UR6][R6.64+-0x80], R8 ;  /* 0xffff800806009985 */ /* 0x020fe2000c101906 */
[----:B01----:R-:W-:-:S04]  /*4240*/  LEA R2, P0, R10, R12, 0x2 ;  /* 0x0000000c0a027211 */ /* 0x003fc800078010ff */
[----:B------:R-:W-:-:S05]  /*4250*/  LEA.HI.X R3, R10, R13, R11, 0x2, P0 ;  /* 0x0000000d0a037211 */ /* 0x000fca00000f140b */
[----:B------:R2:W-:Y:S02]  /*4260*/  ST.E.STRONG.SYS desc[UR6][R2.64], R8 ;  /* 0x0000000802007985 */ /* 0x0005e4000c115906 */
[----:B--2---:R-:W-:-:S04]  /*4270*/  LEA R8, P0, R4, R6, 0x2 ;  /* 0x0000000604087211 */ /* 0x004fc800078010ff */
[----:B------:R-:W-:Y:S02]  /*4280*/  LEA.HI.X R9, R4, R7, R5, 0x2, P0 ;  /* 0x0000000704097211 */ /* 0x000fe400000f1405 */
[----:B------:R-:W-:Y:S01]  /*4290*/  CS2R R2, SR_CLOCKLO ;  /* 0x0000000000027805 */ /* 0x000fe20000015000 */
[----:B------:R-:W-:-:S06]  /*42a0*/  ULDC.64 UR4, c[0x0][0x240] ;  /* 0x0000900000047ab9 */ /* 0x000fcc0000000a00 */
.L_x_564:
[----:B------:R-:W2:Y:S04]  /*42b0*/  LDL R16, [R1+0x358] ;  /* 0x0003580001107983 */ /* 0x000ea80000100800 */
[----:B------:R-:W2:Y:S02]  /*42c0*/  LD.E.STRONG.SYS R0, desc[UR6][R8.64] ;  /* 0x0000000608007980 */ /* 0x000ea4000c115900 */
        /* <DEDUP_REMOVED lines=9> */
[----:B------:R0:W2:Y:S01]  /*4360*/  LD.E.STRONG.SYS R17, desc[UR6][R8.64] ;  /* 0x0000000608117980 */ /* 0x0000a2000c115900 */
[----:B------:R-:W1:Y:S01]  /*4370*/  LDC.64 R10, c[0x4][0x108] ;  /* 0x01004200ff0a7b82 */ /* 0x000e620000000a00 */
[----:B------:R-:W-:Y:S01]  /*4380*/  ULDC.64 UR4, c[0x4][0x260] ;  /* 0x0100980000047ab9 */ /* 0x000fe20000000a00 */
[----:B------:R-:W3:Y:S01]  /*4390*/  S2R R14, SR_CTAID.X ;  /* 0x00000000000e7919 */ /* 0x000ee20000002500 */
[----:B------:R-:W3:Y:S05]  /*43a0*/  S2R R15, SR_TID.X ;  /* 0x00000000000f7919 */ /* 0x000eea0000002100 */
[----:B------:R-:W3:Y:S01]  /*43b0*/  LDC R13, c[0x0][0x21c] ;  /* 0x00008700ff0d7b82 */ /* 0x000ee20000000800 */
[----:B------:R-:W-:-:S04]  /*43c0*/  UIADD3 UR4, UP0, UR4, 0x4c, URZ ;  /* 0x0000004c04047890 */ /* 0x000fc8000ff1e03f */
[----:B------:R-:W-:-:S03]  /*43d0*/  UIADD3.X UR5, URZ, UR5, URZ, UP0, !UPT ;  /* 0x000000053f057290 */ /* 0x000fc600087fe43f */
[----:B------:R-:W4:Y:S01]  /*43e0*/  LDC R6, c[0x0][0x20] ;  /* 0x00000800ff067b82 */ /* 0x000f220000000800 */
[----:B0-----:R-:W-:Y:S01]  /*43f0*/  MOV R8, UR4 ;  /* 0x0000000400087c02 */ /* 0x001fe20008000f00 */
[----:B------:R-:W-:Y:S01]  /*4400*/  IMAD.MOV.U32 R12, RZ, RZ, 0x4e9 ;  /* 0x000004e9ff0c7424 */ /* 0x000fe200078e00ff */
[----:B------:R-:W-:Y:S01]  /*4410*/  MOV R0, 0x2a8 ;  /* 0x000002a800007802 */ /* 0x000fe20000000f00 */
[----:B------:R-:W-:Y:S01]  /*4420*/  IMAD.U32 R9, RZ, RZ, UR5 ;  /* 0x00000005ff097e24 */ /* 0x000fe2000f8e00ff */
[----:B------:R-:W-:-:S03]  /*4430*/  ULDC.64 UR4, c[0x4][0x268] ;  /* 0x01009a0000047ab9 */ /* 0x000fc60000000a00 */
[----:B------:R0:W0:Y:S01]  /*4440*/  LDC.64 R2, c[0x4][R0] ;  /* 0x0100000000027b82 */ /* 0x0000220000000a00 */
[----:B-1----:R1:W-:Y:S04]  /*4450*/  STL.128 [R1+0x80], R8 ;  /* 0x0000800801007387 */ /* 0x0023e80000100c00 */
[----:B---3--:R1:W-:Y:S01]  /*4460*/  STL.128 [R1+0x90], R12 ;  /* 0x0000900c01007387 */ /* 0x0083e20000100c00 */
[----:B----4-:R-:W-:Y:S01]  /*4470*/  IADD3 R6, P0, P1, R1, 0x80, R6 ;  /* 0x0000008001067810 */ /* 0x010fe2000791e006 */
[----:B------:R-:W-:Y:S01]  /*4480*/  IMAD.U32 R5, RZ, RZ, UR5 ;  /* 0x00000005ff057e24 */ /* 0x000fe2000f8e00ff */
[----:B------:R-:W-:Y:S02]  /*4490*/  MOV R4, UR4 ;  /* 0x0000000400047c02 */ /* 0x000fe40008000f00 */
[----:B------:R-:W-:Y:S01]  /*44a0*/  IADD3.X R7, RZ, UR8, RZ, P0, P1 ;  /* 0x00000008ff077c10 */ /* 0x000fe200087e24ff */
[----:B0-2---:R1:W-:Y:S08]  /*44b0*/  STL.64 [R1+0xa0], R16 ;  /* 0x0000a01001007387 */ /* 0x0053f00000100a00 */
[----:B------:R-:W-:-:S07]  /*44c0*/  LEPC R20, `(.L_x_565) ;  /* 0x000000001014794e */ /* 0x000fce0000000000 */
[----:B-1----:R-:W-:Y:S05]  /*44d0*/  CALL.ABS.NOINC R2 ;  /* 0x0000000002007343 */ /* 0x002fea0003c00000 */
.L_x_565:
[----:B------:R-:W-:Y:S05]  /*44e0*/  EXIT ;  /* 0x000000000000794d */ /* 0x000fea0003800000 */
.L_x_566:
        /* <DEDUP_REMOVED lines=9> */
.L_x_980:


//--------------------- .text._Z38userbuffers_fp16_sum_inplace_gpu_rw_agILi16EEviiiiiiiPPvim --------------------------
	.section	.text._Z38userbuffers_fp16_sum_inplace_gpu_rw_agILi16EEviiiiiiiPPvim,"ax",@progbits
	.align	128
        .global         _Z38userbuffers_fp16_sum_inplace_gpu_rw_agILi16EEviiiiiiiPPvim
        .type           _Z38userbuffers_fp16_sum_inplace_gpu_rw_agILi16EEviiiiiiiPPvim,@function
        .size           _Z38userbuffers_fp16_sum_inplace_gpu_rw_agILi16EEviiiiiiiPPvim,(.L_x_981 - _Z38userbuffers_fp16_sum_inplace_gpu_rw_agILi16EEviiiiiiiPPvim)
        .other          _Z38userbuffers_fp16_sum_inplace_gpu_rw_agILi16EEviiiiiiiPPvim,@"STO_CUDA_ENTRY STV_DEFAULT"
_Z38userbuffers_fp16_sum_inplace_gpu_rw_agILi16EEviiiiiiiPPvim:
.text._Z38userbuffers_fp16_sum_inplace_gpu_rw_agILi16EEviiiiiiiPPvim:
[----:B------:R-:W0:Y:S01]  /*0000*/  LDC R1, c[0x0][0x28] ;  /* 0x00000a00ff017b82 */ /* 0x000e220000000800 */
[----:B------:R-:W-:-:S07]  /*0010*/  ULDC UR8, c[0x0][0x24] ;  /* 0x0000090000087ab9 */ /* 0x000fce0000000800 */
[----:B------:R-:W1:Y:S01]  /*0020*/  LDC R35, c[0x0][0xc] ;  /* 0x00000300ff237b82 */ /* 0x000e620000000800 */
[----:B------:R-:W2:Y:S01]  /*0030*/  S2R R3, SR_TID.X ;  /* 0x0000000000037919 */ /* 0x000ea20000002100 */
[----:B------:R-:W-:Y:S01]  /*0040*/  ULDC UR9, c[0x0][0x0] ;  /* 0x0000000000097ab9 */ /* 0x000fe20000000800 */
[----:B------:R-:W-:Y:S01]  /*0050*/  ULDC.64 UR6, c[0x0][0x208] ;  /* 0x0000820000067ab9 */ /* 0x000fe20000000a00 */
[----:B------:R-:W-:Y:S01]  /*0060*/  BSSY B0, `(.L_x_567) ;  /* 0x0000024000007945 */ /* 0x000fe20003800000 */
[----:B------:R-:W3:Y:S01]  /*0070*/  S2R R2, SR_CTAID.X ;  /* 0x0000000000027919 */ /* 0x000ee20000002500 */
[----:B0-----:R-:W-:Y:S01]  /*0080*/  VIADD R1, R1, 0xffffff98 ;  /* 0xffffff9801017836 */ /* 0x001fe20000000000 */
[----:B------:R-:W-:Y:S02]  /*0090*/  CS2R R36, SRZ ;  /* 0x0000000000247805 */ /* 0x000fe4000001ff00 */
[----:B------:R-:W-:Y:S01]  /*00a0*/  CS2R R38, SRZ ;  /* 0x0000000000267805 */ /* 0x000fe2000001ff00 */
[----:B-1----:R-:W-:-:S04]  /*00b0*/  IMAD R51, R35, UR9, RZ ;  /* 0x0000000923337c24 */ /* 0x002fc8000f8e02ff */
[----:B------:R-:W-:-:S05]  /*00c0*/  IMAD.SHL.U32 R32, R51, 0x4, RZ ;  /* 0x0000000433207824 */ /* 0x000fca00078e00ff */
[----:B------:R-:W-:Y:S02]  /*00d0*/  IABS R10, R32 ;  /* 0x00000020000a7213 */ /* 0x000fe40000000000 */
[C---:B--2---:R-:W-:Y:S02]  /*00e0*/  ISETP.GT.U32.AND P0, PT, R3.reuse, 0xf, PT ;  /* 0x0000000f0300780c */ /* 0x044fe40003f04070 */
[----:B------:R0:W1:Y:S01]  /*00f0*/  I2F.RP R14, R10 ;  /* 0x0000000a000e7306 */ /* 0x0000620000209400 */
[----:B---3--:R-:W-:-:S10]  /*0100*/  LEA.HI R11, R3, R2, RZ, 0x1b ;  /* 0x00000002030b7211 */ /* 0x008fd400078fd8ff */
[----:B0-----:R-:W-:Y:S05]  /*0110*/  @P0 BRA `(.L_x_568) ;  /* 0x0000000000600947 */ /* 0x001fea0003800000 */
[----:B------:R-:W0:Y:S01]  /*0120*/  LDC.64 R38, c[0x0][0x218] ;  /* 0x00008600ff267b82 */ /* 0x000e220000000a00 */
[----:B------:R-:W-:-:S07]  /*0130*/  ULDC UR4, c[0x0][0x220] ;  /* 0x0000880000047ab9 */ /* 0x000fce0000000800 */
[----:B------:R-:W2:Y:S08]  /*0140*/  LDC.64 R6, c[0x0][0x230] ;  /* 0x00008c00ff067b82 */ /* 0x000eb00000000a00 */
[----:B------:R-:W3:Y:S01]  /*0150*/  LDC R9, c[0x0][0x238] ;  /* 0x00008e00ff097b82 */ /* 0x000ee20000000800 */
[----:B0-----:R-:W-:-:S07]  /*0160*/  IMAD R36, R39, UR4, R38 ;  /* 0x0000000427247c24 */ /* 0x001fce000f8e0226 */
[----:B------:R-:W0:Y:S01]  /*0170*/  LDC R15, c[0x0][0x214] ;  /* 0x00008500ff0f7b82 */ /* 0x000e220000000800 */
[----:B--2---:R-:W-:-:S06]  /*0180*/  IMAD.WIDE R4, R36, 0x8, R6 ;  /* 0x0000000824047825 */ /* 0x004fcc00078e0206 */
[----:B------:R-:W0:Y:S01]  /*0190*/  LDG.E.64 R4, desc[UR6][R4.64] ;  /* 0x0000000604047981 */ /* 0x000e22000c1e1b00 */
[----:B------:R-:W-:-:S04]  /*01a0*/  IMAD R38, R3, UR4, R38 ;  /* 0x0000000403267c24 */ /* 0x000fc8000f8e0226 */
[----:B------:R-:W-:-:S05]  /*01b0*/  IMAD.WIDE R6, R38, 0x8, R6 ;  /* 0x0000000826067825 */ /* 0x000fca00078e0206 */
[----:B------:R-:W2:Y:S01]  /*01c0*/  LDG.E.64 R42, desc[UR6][R6.64] ;  /* 0x00000006062a7981 */ /* 0x000ea2000c1e1b00 */
[----:B---3--:R-:W-:-:S05]  /*01d0*/  IMAD.WIDE R8, R9, 0x8, R6 ;  /* 0x0000000809087825 */ /* 0x008fca00078e0206 */
[----:B------:R-:W3:Y:S01]  /*01e0*/  LDG.E.64 R12, desc[UR6][R8.64] ;  /* 0x00000006080c7981 */ /* 0x000ee2000c1e1b00 */
[----:B------:R-:W4:Y:S01]  /*01f0*/  S2UR UR5, SR_CgaCtaId ;  /* 0x00000000000579c3 */ /* 0x000f220000008800 */
[----:B------:R-:W-:Y:S01]  /*0200*/  UMOV UR4, 0x400 ;  /* 0x0000040000047882 */ /* 0x000fe20000000000 */
[----:B0-----:R-:W-:-:S05]  /*0210*/  IMAD.WIDE R40, R15, 0x4, R4 ;  /* 0x000000040f287825 */ /* 0x001fca00078e0204 */
[----:B------:R-:W5:Y:S01]  /*0220*/  LD.E R0, desc[UR6][R40.64+-0x80] ;  /* 0xffff800628007980 */ /* 0x000f62000c101900 */
[----:B----4-:R-:W-:-:S06]  /*0230*/  ULEA UR4, UR5, UR4, 0x18 ;  /* 0x0000000405047291 */ /* 0x010fcc000f8ec03f */
[----:B------:R-:W-:-:S05]  /*0240*/  LEA R5, R3, UR4, 0x3 ;  /* 0x0000000403057c11 */ /* 0x000fca000f8e18ff */
[----:B---3--:R0:W-:Y:S01]  /*0250*/  STS.64 [R5], R12 ;  /* 0x0000000c05007388 */ /* 0x0081e20000000a00 */
[----:B------:R-:W-:Y:S01]  /*0260*/  SHF.R.S32.HI R37, RZ, 0x1f, R36 ;  /* 0x0000001fff257819 */ /* 0x000fe20000011424 */
[----:B--2---:R-:W-:Y:S01]  /*0270*/  IMAD.WIDE R42, R15, 0x4, R42 ;  /* 0x000000040f2a7825 */ /* 0x004fe200078e022a */
[----:B------:R-:W-:Y:S02]  /*0280*/  SHF.R.S32.HI R39, RZ, 0x1f, R38 ;  /* 0x0000001fff277819 */ /* 0x000fe40000011426 */
[----:B0----5:R-:W-:-:S07]  /*0290*/  IADD3 R8, R0, 0x1, RZ ;  /* 0x0000000100087810 */ /* 0x021fce0007ffe0ff */
.L_x_568:
[----:B------:R-:W-:Y:S05]  /*02a0*/  BSYNC B0 ;  /* 0x0000000000007941 */ /* 0x000fea0003800000 */
.L_x_567:
[----:B-1----:R-:W0:Y:S01]  /*02b0*/  MUFU.RCP R14, R14 ;  /* 0x0000000e000e7308 */ /* 0x002e220000001000 */
[----:B------:R-:W-:Y:S01]  /*02c0*/  ULDC UR10, c[0x0][0x21c] ;  /* 0x00008700000a7ab9 */ /* 0x000fe20000000800 */
[----:B------:R-:W-:Y:S01]  /*02d0*/  IMAD.MOV.U32 R9, RZ, RZ, 0x1 ;  /* 0x00000001ff097424 */ /* 0x000fe200078e00ff */
[----:B------:R-:W-:Y:S01]  /*02e0*/  ULDC UR4, c[0x0][0x228] ;  /* 0x00008a0000047ab9 */ /* 0x000fe20000000800 */
[----:B------:R-:W-:Y:S01]  /*02f0*/  VIADD R11, R11, UR10 ;  /* 0x0000000a0b0b7c36 */ /* 0x000fe20008000000 */
[----:B------:R-:W1:Y:S01]  /*0300*/  S2UR UR5, SR_CgaCtaId ;  /* 0x00000000000579c3 */ /* 0x000e620000008800 */
[----:B------:R-:W-:Y:S01]  /*0310*/  IMAD R33, R2, UR9, R3 ;  /* 0x0000000902217c24 */ /* 0x000fe2000f8e0203 */
[----:B------:R-:W-:Y:S01]  /*0320*/  BSSY B0, `(.L_x_569) ;  /* 0x000016a000007945 */ /* 0x000fe20003800000 */
[C---:B------:R-:W-:Y:S01]  /*0330*/  VIADD R4, R11.reuse, 0x1 ;  /* 0x000000010b047836 */ /* 0x040fe20000000000 */
[C---:B------:R-:W-:Y:S01]  /*0340*/  LOP3.LUT R0, R11.reuse, 0xf, RZ, 0xc0, !PT ;  /* 0x0000000f0b007812 */ /* 0x040fe200078ec0ff */
[----:B------:R-:W-:Y:S01]  /*0350*/  VIADD R5, R11, 0x3 ;  /* 0x000000030b057836 */ /* 0x000fe20000000000 */
[----:B------:R-:W-:Y:S01]  /*0360*/  VIMNMX R53, R33, UR4, !PT ;  /* 0x0000000421357c48 */ /* 0x000fe2000ffe0100 */
[----:B------:R-:W-:Y:S01]  /*0370*/  VIADD R18, R11, 0x9 ;  /* 0x000000090b127836 */ /* 0x000fe20000000000 */
[----:B------:R-:W-:Y:S01]  /*0380*/  BAR.SYNC.DEFER_BLOCKING 0x0 ;  /* 0x0000000000007b1d */ /* 0x000fe20000010000 */
[----:B------:R-:W-:-:S02]  /*0390*/  ISETP.NE.AND P0, PT, R0, UR10, PT ;  /* 0x0000000a00007c0c */ /* 0x000fc4000bf05270 */
[----:B------:R-:W-:Y:S01]  /*03a0*/  LOP3.LUT R15, R4, 0xf, RZ, 0xc0, !PT ;  /* 0x0000000f040f7812 */ /* 0x000fe200078ec0ff */
[----:B------:R-:W-:Y:S01]  /*03b0*/  VIADD R4, R11, 0x2 ;  /* 0x000000020b047836 */ /* 0x000fe20000000000 */
[----:B0-----:R-:W-:Y:S01]  /*03c0*/  IADD3 R12, R14, 0xffffffe, RZ ;  /* 0x0ffffffe0e0c7810 */ /* 0x001fe20007ffe0ff */
[----:B------:R-:W-:Y:S01]  /*03d0*/  UMOV UR4, 0x400 ;  /* 0x0000040000047882 */ /* 0x000fe20000000000 */
[----:B------:R-:W-:Y:S02]  /*03e0*/  ISETP.NE.AND P1, PT, R15, UR10, PT ;  /* 0x0000000a0f007c0c */ /* 0x000fe4000bf25270 */
[----:B------:R0:W2:Y:S01]  /*03f0*/  F2I.FTZ.U32.TRUNC.NTZ R13, R12 ;  /* 0x0000000c000d7305 */ /* 0x0000a2000021f000 */
[----:B------:R-:W-:Y:S02]  /*0400*/  LOP3.LUT R4, R4, 0xf, RZ, 0xc0, !PT ;  /* 0x0000000f04047812 */ /* 0x000fe400078ec0ff */
[----:B------:R-:W-:Y:S02]  /*0410*/  LOP3.LUT R5, R5, 0xf, RZ, 0xc0, !PT ;  /* 0x0000000f05057812 */ /* 0x000fe400078ec0ff */
[----:B------:R-:W-:Y:S01]  /*0420*/  @P0 IMAD.MOV.U32 R9, RZ, RZ, RZ ;  /* 0x000000ffff090224 */ /* 0x000fe200078e00ff */
[----:B------:R3:W-:Y:S01]  /*0430*/  @P0 STL [R1], R0 ;  /* 0x0000000001000387 */ /* 0x0007e20000100800 */
[----:B------:R-:W-:Y:S01]  /*0440*/  ISETP.NE.AND P0, PT, R4, UR10, PT ;  /* 0x0000000a04007c0c */ /* 0x000fe2000bf05270 */
[----:B-1----:R-:W-:Y:S01]  /*0450*/  ULEA UR4, UR5, UR4, 0x18 ;  /* 0x0000000405047291 */ /* 0x002fe2000f8ec03f */
[----:B0-----:R-:W-:Y:S01]  /*0460*/  HFMA2.MMA R12, -RZ, RZ, 0, 0 ;  /* 0x00000000ff0c7435 */ /* 0x001fe200000001ff */
[----:B------:R-:W-:-:S02]  /*0470*/  ISETP.NE.AND P2, PT, R5, UR10, PT ;  /* 0x0000000a05007c0c */ /* 0x000fc4000bf45270 */
[C---:B------:R-:W-:Y:S01]  /*0480*/  @P1 SHF.L.U32 R6, R9.reuse, 0x2, RZ ;  /* 0x0000000209061819 */ /* 0x040fe200000006ff */
[----:B------:R-:W-:Y:S01]  /*0490*/  @!P1 VIADD R9, R9, 0x1 ;  /* 0x0000000109099836 */ /* 0x000fe20000000000 */
[----:B------:R-:W-:Y:S01]  /*04a0*/  IADD3 R14, R11, 0x6, RZ ;  /* 0x000000060b0e7810 */ /* 0x000fe20007ffe0ff */
[----:B------:R-:W-:Y:S01]  /*04b0*/  ULEA UR5, UR10, UR4, 0x3 ;  /* 0x000000040a057291 */ /* 0x000fe2000f8e183f */
[----:B--2---:R-:W-:Y:S02]  /*04c0*/  IADD3 R7, RZ, -R13, RZ ;  /* 0x8000000dff077210 */ /* 0x004fe40007ffe0ff */
[----:B------:R-:W-:Y:S02]  /*04d0*/  @P1 LOP3.LUT R6, R6, 0x4, RZ, 0x3c, !PT ;  /* 0x0000000406061812 */ /* 0x000fe400078e3cff */
[----:B---3--:R-:W-:Y:S01]  /*04e0*/  @P0 IADD3 R0, -R9, 0x2, RZ ;  /* 0x0000000209000810 */ /* 0x008fe20007ffe1ff */
[----:B------:R-:W-:Y:S01]  /*04f0*/  IMAD R7, R7, R10, RZ ;  /* 0x0000000a07077224 */ /* 0x000fe200078e02ff */
[----:B------:R-:W-:Y:S01]  /*0500*/  LOP3.LUT R14, R14, 0xf, RZ, 0xc0, !PT ;  /* 0x0000000f0e0e7812 */ /* 0x000fe200078ec0ff */
[----:B------:R-:W-:Y:S01]  /*0510*/  @P1 IMAD.IADD R6, R1, 0x1, R6 ;  /* 0x0000000101061824 */ /* 0x000fe200078e0206 */
[----:B------:R-:W-:Y:S01]  /*0520*/  IADD3 R17, R11, 0x8, RZ ;  /* 0x000000080b117810 */ /* 0x000fe20007ffe0ff */
[----:B------:R-:W-:Y:S01]  /*0530*/  IMAD.HI.U32 R12, R13, R7, R12 ;  /* 0x000000070d0c7227 */ /* 0x000fe200078e000c */
[----:B------:R-:W-:Y:S01]  /*0540*/  IABS R13, R32 ;  /* 0x00000020000d7213 */ /* 0x000fe20000000000 */
[----:B------:R-:W0:Y:S01]  /*0550*/  LDS.64 R44, [UR5] ;  /* 0x00000005ff2c7984 */ /* 0x000e220008000a00 */
[----:B------:R-:W-:Y:S01]  /*0560*/  LOP3.LUT R17, R17, 0xf, RZ, 0xc0, !PT ;  /* 0x0000000f11117812 */ /* 0x000fe200078ec0ff */
[----:B------:R-:W-:Y:S01]  /*0570*/  IMAD.IADD R7, R53, 0x1, -R33 ;  /* 0x0000000135077824 */ /* 0x000fe200078e0a21 */
[----:B------:R-:W-:Y:S01]  /*0580*/  IADD3 R50, RZ, -R13, RZ ;  /* 0x8000000dff327210 */ /* 0x000fe20007ffe0ff */
[----:B------:R1:W-:Y:S01]  /*0590*/  @P1 STL [R6], R15 ;  /* 0x0000000f06001387 */ /* 0x0003e20000100800 */
[----:B------:R-:W-:Y:S01]  /*05a0*/  @P0 IMAD R13, R0, 0x4, R1 ;  /* 0x00000004000d0824 */ /* 0x000fe200078e0201 */
[----:B------:R-:W-:Y:S01]  /*05b0*/  IADD3 R0, R11, 0x4, RZ ;  /* 0x000000040b007810 */ /* 0x000fe20007ffe0ff */
[----:B------:R-:W-:Y:S01]  /*05c0*/  @!P0 VIADD R9, R9, 0x1 ;  /* 0x0000000109098836 */ /* 0x000fe20000000000 */
[----:B------:R-:W-:Y:S01]  /*05d0*/  BAR.SYNC.DEFER_BLOCKING 0x0 ;  /* 0x0000000000007b1d */ /* 0x000fe20000010000 */
[----:B------:R-:W-:-:S02]  /*05e0*/  ISETP.NE.AND P1, PT, R14, UR10, PT ;  /* 0x0000000a0e007c0c */ /* 0x000fc4000bf25270 */
[----:B------:R-:W-:Y:S02]  /*05f0*/  LOP3.LUT R0, R0, 0xf, RZ, 0xc0, !PT ;  /* 0x0000000f00007812 */ /* 0x000fe400078ec0ff */
[----:B------:R-:W-:Y:S01]  /*0600*/  LOP3.LUT R19, R18, 0xf, RZ, 0xc0, !PT ;  /* 0x0000000f12137812 */ /* 0x000fe200078ec0ff */
[----:B------:R-:W-:Y:S01]  /*0610*/  ULDC UR5, c[0x0][0x224] ;  /* 0x0000890000057ab9 */ /* 0x000fe20000000800 */
[----:B-1----:R-:W-:Y:S01]  /*0620*/  IABS R15, R7 ;  /* 0x00000007000f7213 */ /* 0x002fe20000000000 */
[----:B------:R1:W-:Y:S01]  /*0630*/  @P0 STL [R13], R4 ;  /* 0x000000040d000387 */ /* 0x0003e20000100800 */
[----:B------:R-:W-:Y:S02]  /*0640*/  ISETP.NE.AND P6, PT, R0, UR10, PT ;  /* 0x0000000a00007c0c */ /* 0x000fe4000bfc5270 */
[----:B------:R-:W-:Y:S01]  /*0650*/  @P2 IADD3 R6, -R9, 0x3, RZ ;  /* 0x0000000309062810 */ /* 0x000fe20007ffe1ff */
[----:B------:R-:W-:Y:S01]  /*0660*/  IMAD.HI.U32 R12, R12, R15, RZ ;  /* 0x0000000f0c0c7227 */ /* 0x000fe200078e00ff */
[----:B------:R-:W-:-:S03]  /*0670*/  ISETP.NE.AND P5, PT, R19, UR10, PT ;  /* 0x0000000a13007c0c */ /* 0x000fc6000bfa5270 */
[----:B------:R-:W-:Y:S02]  /*0680*/  IMAD R50, R12, R50, R15 ;  /* 0x000000320c327224 */ /* 0x000fe400078e020f */
[C---:B------:R-:W-:Y:S02]  /*0690*/  VIADD R12, R11.reuse, 0x5 ;  /* 0x000000050b0c7836 */ /* 0x040fe40000000000 */
[----:B------:R-:W-:Y:S01]  /*06a0*/  VIADD R15, R11, 0x7 ;  /* 0x000000070b0f7836 */ /* 0x000fe20000000000 */
[----:B------:R-:W-:Y:S01]  /*06b0*/  ISETP.GT.U32.AND P3, PT, R10, R50, PT ;  /* 0x000000320a00720c */ /* 0x000fe20003f64070 */
[----:B------:R-:W-:Y:S01]  /*06c0*/  @!P2 VIADD R9, R9, 0x1 ;  /* 0x000000010909a836 */ /* 0x000fe20000000000 */
[----:B------:R-:W-:Y:S01]  /*06d0*/  LOP3.LUT R12, R12, 0xf, RZ, 0xc0, !PT ;  /* 0x0000000f0c0c7812 */ /* 0x000fe200078ec0ff */
[----:B------:R-:W-:Y:S01]  /*06e0*/  @P2 IMAD R6, R6, 0x4, R1 ;  /* 0x0000000406062824 */ /* 0x000fe200078e0201 */
[----:B------:R-:W-:Y:S02]  /*06f0*/  LOP3.LUT R16, R15, 0xf, RZ, 0xc0, !PT ;  /* 0x0000000f0f107812 */ /* 0x000fe400078ec0ff */
[----:B------:R-:W-:-:S02]  /*0700*/  ISETP.NE.AND P0, PT, R12, UR10, PT ;  /* 0x0000000a0c007c0c */ /* 0x000fc4000bf05270 */
[C---:B-1----:R-:W-:Y:S01]  /*0710*/  @P6 IADD3 R4, -R9.reuse, 0x4, RZ ;  /* 0x0000000409046810 */ /* 0x042fe20007ffe1ff */
[----:B------:R1:W-:Y:S01]  /*0720*/  @P2 STL [R6], R5 ;  /* 0x0000000506002387 */ /* 0x0003e20000100800 */
[----:B------:R-:W-:Y:S02]  /*0730*/  @!P6 IADD3 R9, R9, 0x1, RZ ;  /* 0x000000010909e810 */ /* 0x000fe40007ffe0ff */
[----:B------:R-:W-:Y:S01]  /*0740*/  ISETP.NE.AND P2, PT, R16, UR10, PT ;  /* 0x0000000a10007c0c */ /* 0x000fe2000bf45270 */
[----:B------:R-:W-:Y:S01]  /*0750*/  @!P3 IMAD.IADD R50, R50, 0x1, -R10 ;  /* 0x000000013232b824 */ /* 0x000fe200078e0a0a */
[----:B------:R-:W-:-:S04]  /*0760*/  ISETP.NE.AND P3, PT, R17, UR10, PT ;  /* 0x0000000a11007c0c */ /* 0x000fc8000bf65270 */
[----:B------:R-:W-:Y:S02]  /*0770*/  ISETP.GT.U32.AND P4, PT, R10, R50, PT ;  /* 0x000000320a00720c */ /* 0x000fe40003f84070 */
[----:B-1----:R-:W-:Y:S02]  /*0780*/  IADD3 R5, R11, 0xa, RZ ;  /* 0x0000000a0b057810 */ /* 0x002fe40007ffe0ff */
[C---:B------:R-:W-:Y:S02]  /*0790*/  @P0 IADD3 R6, -R9.reuse, 0x5, RZ ;  /* 0x0000000509060810 */ /* 0x040fe40007ffe1ff */
[----:B------:R-:W-:Y:S02]  /*07a0*/  @!P0 IADD3 R9, R9, 0x1, RZ ;  /* 0x0000000109098810 */ /* 0x000fe40007ffe0ff */
[----:B------:R-:W-:Y:S01]  /*07b0*/  LOP3.LUT R20, R5, 0xf, RZ, 0xc0, !PT ;  /* 0x0000000f05147812 */ /* 0x000fe200078ec0ff */
[----:B------:R-:W-:Y:S01]  /*07c0*/  @P6 IMAD R5, R4, 0x4, R1 ;  /* 0x0000000404056824 */ /* 0x000fe200078e0201 */
[----:B------:R-:W-:-:S02]  /*07d0*/  @P1 IADD3 R4, -R9, 0x6, RZ ;  /* 0x0000000609041810 */ /* 0x000fc40007ffe1ff */
[----:B------:R-:W-:Y:S01]  /*07e0*/  @!P1 IADD3 R9, R9, 0x1, RZ ;  /* 0x0000000109099810 */ /* 0x000fe20007ffe0ff */
[----:B------:R-:W-:Y:S01]  /*07f0*/  @!P4 IMAD.IADD R50, R50, 0x1, -R10 ;  /* 0x000000013232c824 */ /* 0x000fe200078e0a0a */
[----:B------:R1:W-:Y:S01]  /*0800*/  @P6 STL [R5], R0 ;  /* 0x0000000005006387 */ /* 0x0003e20000100800 */
[----:B------:R-:W-:Y:S02]  /*0810*/  ISETP.NE.AND P6, PT, R20, UR10, PT ;  /* 0x0000000a14007c0c */ /* 0x000fe4000bfc5270 */
[C---:B------:R-:W-:Y:S01]  /*0820*/  @P2 IADD3 R18, -R9.reuse, 0x7, RZ ;  /* 0x0000000709122810 */ /* 0x040fe20007ffe1ff */
[----:B------:R-:W-:Y:S01]  /*0830*/  @!P2 VIADD R9, R9, 0x1 ;  /* 0x000000010909a836 */ /* 0x000fe20000000000 */
[-C--:B------:R-:W-:Y:S02]  /*0840*/  @P0 LEA R13, R6, R1.reuse, 0x2 ;  /* 0x00000001060d0211 */ /* 0x080fe400078e10ff */
[-C--:B------:R-:W-:Y:S02]  /*0850*/  @P1 LEA R15, R4, R1.reuse, 0x2 ;  /* 0x00000001040f1211 */ /* 0x080fe400078e10ff */
[C---:B------:R-:W-:Y:S01]  /*0860*/  @P3 IADD3 R6, -R9.reuse, 0x8, RZ ;  /* 0x0000000809063810 */ /* 0x040fe20007ffe1ff */
[----:B------:R-:W-:Y:S01]  /*0870*/  @!P3 VIADD R9, R9, 0x1 ;  /* 0x000000010909b836 */ /* 0x000fe20000000000 */
[----:B------:R-:W-:Y:S01]  /*0880*/  IADD3 R10, R11, 0xb, RZ ;  /* 0x0000000b0b0a7810 */ /* 0x000fe20007ffe0ff */
[----:B------:R2:W-:Y:S01]  /*0890*/  @P0 STL [R13], R12 ;  /* 0x0000000c0d000387 */ /* 0x0005e20000100800 */
[----:B-1----:R-:W-:Y:S01]  /*08a0*/  @P2 IMAD R5, R18, 0x4, R1 ;  /* 0x0000000412052824 */ /* 0x002fe200078e0201 */
[----:B------:R-:W-:-:S02]  /*08b0*/  @P3 LEA R6, R6, R1, 0x2 ;  /* 0x0000000106063211 */ /* 0x000fc400078e10ff */
[C---:B------:R-:W-:Y:S01]  /*08c0*/  @P5 IADD3 R0, -R9.reuse, 0x9, RZ ;  /* 0x0000000909005810 */ /* 0x040fe20007ffe1ff */
[----:B------:R-:W-:Y:S01]  /*08d0*/  @P1 STL [R15], R14 ;  /* 0x0000000e0f001387 */ /* 0x000fe20000100800 */
[----:B------:R-:W-:Y:S02]  /*08e0*/  @!P5 IADD3 R9, R9, 0x1, RZ ;  /* 0x000000010909d810 */ /* 0x000fe40007ffe0ff */
[----:B------:R-:W-:Y:S01]  /*08f0*/  LOP3.LUT R10, R10, 0xf, RZ, 0xc0, !PT ;  /* 0x0000000f0a0a7812 */ /* 0x000fe200078ec0ff */
[----:B------:R1:W-:Y:S01]  /*0900*/  @P2 STL [R5], R16 ;  /* 0x0000001005002387 */ /* 0x0003e20000100800 */
[C---:B------:R-:W-:Y:S01]  /*0910*/  @P6 IADD3 R4, -R9.reuse, 0xa, RZ ;  /* 0x0000000a09046810 */ /* 0x040fe20007ffe1ff */
[--C-:B------:R-:W-:Y:S01]  /*0920*/  @P5 IMAD R0, R0, 0x4, R1.reuse ;  /* 0x0000000400005824 */ /* 0x100fe200078e0201 */
[----:B------:R-:W-:Y:S01]  /*0930*/  ISETP.NE.AND P0, PT, R10, UR10, PT ;  /* 0x0000000a0a007c0c */ /* 0x000fe2000bf05270 */
[----:B------:R3:W-:Y:S01]  /*0940*/  @P3 STL [R6], R17 ;  /* 0x0000001106003387 */ /* 0x0007e20000100800 */
[----:B------:R-:W-:Y:S01]  /*0950*/  @!P6 IADD3 R9, R9, 0x1, RZ ;  /* 0x000000010909e810 */ /* 0x000fe20007ffe0ff */
[----:B--2---:R-:W-:Y:S01]  /*0960*/  @P6 IMAD R13, R4, 0x4, R1 ;  /* 0x00000004040d6824 */ /* 0x004fe200078e0201 */
[C---:B------:R-:W-:Y:S01]  /*0970*/  IADD3 R4, R11.reuse, 0xc, RZ ;  /* 0x0000000c0b047810 */ /* 0x040fe20007ffe0ff */
[----:B------:R2:W-:Y:S01]  /*0980*/  @P5 STL [R0], R19 ;  /* 0x0000001300005387 */ /* 0x0005e20000100800 */
[----:B------:R-:W-:Y:S01]  /*0990*/  ISETP.NE.AND P2, PT, R32, RZ, PT ;  /* 0x000000ff2000720c */ /* 0x000fe20003f45270 */
[----:B-1----:R-:W-:Y:S01]  /*09a0*/  VIADD R5, R11, 0xd ;  /* 0x0000000d0b057836 */ /* 0x002fe20000000000 */
[----:B------:R-:W-:Y:S01]  /*09b0*/  LOP3.LUT R4, R4, 0xf, RZ, 0xc0, !PT ;  /* 0x0000000f04047812 */ /* 0x000fe200078ec0ff */
[----:B------:R1:W-:Y:S01]  /*09c0*/  @P6 STL [R13], R20 ;  /* 0x000000140d006387 */ /* 0x0003e20000100800 */
[----:B------:R-:W-:Y:S01]  /*09d0*/  ISETP.GE.AND P6, PT, R7, RZ, PT ;  /* 0x000000ff0700720c */ /* 0x000fe20003fc6270 */
[----:B---3--:R-:W3:Y:S01]  /*09e0*/  LDC R6, c[0x0][0x20] ;  /* 0x00000800ff067b82 */ /* 0x008ee20000000800 */
[----:B------:R-:W-:-:S02]  /*09f0*/  ISETP.NE.AND P1, PT, R4, UR10, PT ;  /* 0x0000000a04007c0c */ /* 0x000fc4000bf25270 */
[----:B------:R-:W-:Y:S02]  /*0a00*/  LOP3.LUT R14, R5, 0xf, RZ, 0xc0, !PT ;  /* 0x0000000f050e7812 */ /* 0x000fe400078ec0ff */
[C---:B--2---:R-:W-:Y:S01]  /*0a10*/  IADD3 R0, R11.reuse, 0xe, RZ ;  /* 0x0000000e0b007810 */ /* 0x044fe20007ffe0ff */
[----:B------:R-:W-:Y:S01]  /*0a20*/  VIADD R11, R11, 0xffffffff ;  /* 0xffffffff0b0b7836 */ /* 0x000fe20000000000 */
[----:B------:R-:W-:Y:S02]  /*0a30*/  ISETP.NE.AND P3, PT, R14, UR10, PT ;  /* 0x0000000a0e007c0c */ /* 0x000fe4000bf65270 */
[----:B-1----:R-:W-:Y:S02]  /*0a40*/  LOP3.LUT R13, R0, 0xf, RZ, 0xc0, !PT ;  /* 0x0000000f000d7812 */ /* 0x002fe400078ec0ff */
[C---:B------:R-:W-:Y:S01]  /*0a50*/  @P0 IADD3 R0, -R9.reuse, 0xb, RZ ;  /* 0x0000000b09000810 */ /* 0x040fe20007ffe1ff */
[----:B------:R-:W-:Y:S01]  /*0a60*/  @!P0 VIADD R9, R9, 0x1 ;  /* 0x0000000109098836 */ /* 0x000fe20000000000 */
[----:B------:R-:W-:Y:S01]  /*0a70*/  ISETP.NE.AND P4, PT, R13, UR10, PT ;  /* 0x0000000a0d007c0c */ /* 0x000fe2000bf85270 */
[----:B------:R-:W-:Y:S01]  /*0a80*/  @!P6 IMAD.MOV R50, RZ, RZ, -R50 ;  /* 0x000000ffff32e224 */ /* 0x000fe200078e0a32 */
[----:B------:R-:W-:-:S02]  /*0a90*/  LOP3.LUT R15, R11, 0xf, RZ, 0xc0, !PT ;  /* 0x0000000f0b0f7812 */ /* 0x000fc400078ec0ff */
[C---:B------:R-:W-:Y:S02]  /*0aa0*/  @P1 IADD3 R12, -R9.reuse, 0xc, RZ ;  /* 0x0000000c090c1810 */ /* 0x040fe40007ffe1ff */
[----:B------:R-:W-:Y:S02]  /*0ab0*/  @!P1 IADD3 R9, R9, 0x1, RZ ;  /* 0x0000000109099810 */ /* 0x000fe40007ffe0ff */
[----:B------:R-:W-:Y:S02]  /*0ac0*/  ISETP.NE.AND P5, PT, R15, UR10, PT ;  /* 0x0000000a0f007c0c */ /* 0x000fe4000bfa5270 */
[C---:B------:R-:W-:Y:S01]  /*0ad0*/  @P3 IADD3 R16, -R9.reuse, 0xd, RZ ;  /* 0x0000000d09103810 */ /* 0x040fe20007ffe1ff */
[----:B------:R-:W-:Y:S01]  /*0ae0*/  @!P3 VIADD R9, R9, 0x1 ;  /* 0x000000010909b836 */ /* 0x000fe20000000000 */
[-C--:B------:R-:W-:Y:S02]  /*0af0*/  @P0 LEA R5, R0, R1.reuse, 0x2 ;  /* 0x0000000100050211 */ /* 0x080fe400078e10ff */
[----:B------:R-:W-:-:S02]  /*0b00*/  @P3 LEA R11, R16, R1, 0x2 ;  /* 0x00000001100b3211 */ /* 0x000fc400078e10ff */
[C---:B------:R-:W-:Y:S01]  /*0b10*/  @P4 IADD3 R0, -R9.reuse, 0xe, RZ ;  /* 0x0000000e09004810 */ /* 0x040fe20007ffe1ff */
[----:B------:R1:W-:Y:S01]  /*0b20*/  @P0 STL [R5], R10 ;  /* 0x0000000a05000387 */ /* 0x0003e20000100800 */
[----:B------:R-:W-:Y:S02]  /*0b30*/  @!P4 IADD3 R9, R9, 0x1, RZ ;  /* 0x000000010909c810 */ /* 0x000fe40007ffe0ff */
[----:B------:R-:W-:Y:S02]  /*0b40*/  @!P2 LOP3.LUT R50, RZ, R32, RZ, 0x33, !PT ;  /* 0x00000020ff32a212 */ /* 0x000fe400078e33ff */
[----:B------:R-:W-:Y:S01]  /*0b50*/  @P5 IADD3 R18, -R9, 0xf, RZ ;  /* 0x0000000f09125810 */ /* 0x000fe20007ffe1ff */
[--C-:B------:R-:W-:Y:S02]  /*0b60*/  @P1 IMAD R9, R12, 0x4, R1.reuse ;  /* 0x000000040c091824 */ /* 0x100fe400078e0201 */
[----:B------:R-:W-:Y:S01]  /*0b70*/  @P4 IMAD R12, R0, 0x4, R1 ;  /* 0x00000004000c4824 */ /* 0x000fe200078e0201 */
[----:B------:R-:W-:Y:S01]  /*0b80*/  @P5 LEA R18, R18, R1, 0x2 ;  /* 0x0000000112125211 */ /* 0x000fe200078e10ff */
[----:B------:R-:W-:Y:S01]  /*0b90*/  IMAD.IADD R16, R7, 0x1, -R50 ;  /* 0x0000000107107824 */ /* 0x000fe200078e0a32 */
[----:B------:R1:W-:Y:S04]  /*0ba0*/  @P1 STL [R9], R4 ;  /* 0x0000000409001387 */ /* 0x0003e80000100800 */
[----:B------:R1:W-:Y:S01]  /*0bb0*/  @P3 STL [R11], R14 ;  /* 0x0000000e0b003387 */ /* 0x0003e20000100800 */
[----:B------:R-:W-:-:S02]  /*0bc0*/  ISETP.GE.AND P0, PT, R16, 0x1, PT ;  /* 0x000000011000780c */ /* 0x000fc40003f06270 */
[----:B------:R-:W-:Y:S01]  /*0bd0*/  IADD3 R0, R33, R16, RZ ;  /* 0x0000001021007210 */ /* 0x000fe20007ffe0ff */
[----:B------:R1:W-:Y:S03]  /*0be0*/  @P4 STL [R12], R13 ;  /* 0x0000000d0c004387 */ /* 0x0003e60000100800 */
[----:B------:R-:W-:Y:S01]  /*0bf0*/  ISETP.GE.AND P1, PT, R0, R53, PT ;  /* 0x000000350000720c */ /* 0x000fe20003f26270 */
[----:B------:R1:W-:Y:S06]  /*0c00*/  @P5 STL [R18], R15 ;  /* 0x0000000f12005387 */ /* 0x0003ec0000100800 */
[----:B0--3--:R-:W-:Y:S06]  /*0c10*/  @!P0 BRA `(.L_x_570) ;  /* 0x0000000c00688947 */ /* 0x009fec0003800000 */
[----:B-1----:R-:W2:Y:S04]  /*0c20*/  LDL.64 R10, [R1+0x8] ;  /* 0x00000800010a7983 */ /* 0x002ea80000100a00 */
[----:B------:R-:W3:Y:S04]  /*0c30*/  LDL.64 R4, [R1] ;  /* 0x0000000001047983 */ /* 0x000ee80000100a00 */
[----:B------:R-:W4:Y:S04]  /*0c40*/  LDL.64 R16, [R1+0x10] ;  /* 0x0000100001107983 */ /* 0x000f280000100a00 */
        /* <DEDUP_REMOVED lines=16> */
[----:B------:R-:W-:Y:S02]  /*0d50*/  LEA R54, R15, UR4, 0x3 ;  /* 0x000000040f367c11 */ /* 0x000fe4000f8e18ff */
[----:B------:R-:W-:-:S02]  /*0d60*/  LEA R55, R12, UR4, 0x3 ;  /* 0x000000040c377c11 */ /* 0x000fc4000f8e18ff */
[----:B------:R-:W-:Y:S02]  /*0d70*/  LEA R56, R13, UR4, 0x3 ;  /* 0x000000040d387c11 */ /* 0x000fe4000f8e18ff */
[----:B------:R-:W-:-:S07]  /*0d80*/  LEA R34, R34, UR4, 0x3 ;  /* 0x0000000422227c11 */ /* 0x000fce000f8e18ff */
.L_x_571:
[----:B------:R-:W-:Y:S01]  /*0d90*/  VIADD R59, R33, UR5 ;  /* 0x00000005213b7c36 */ /* 0x000fe20008000000 */
[----:B0-----:R-:W0:Y:S03]  /*0da0*/  LDS.64 R48, [R4] ;  /* 0x0000000004307984 */ /* 0x001e260000000a00 */
[----:B------:R-:W-:-:S05]  /*0db0*/  IMAD.WIDE R26, R59, 0x10, R44 ;  /* 0x000000103b1a7825 */ /* 0x000fca00078e022c */
[----:B------:R-:W2:Y:S01]  /*0dc0*/  LD.E.128 R12, desc[UR6][R26.64] ;  /* 0x000000061a0c7980 */ /* 0x000ea2000c101d00 */
[C---:B------:R-:W-:Y:S01]  /*0dd0*/  IADD3 R60, R51.reuse, R59, RZ ;  /* 0x0000003b333c7210 */ /* 0x040fe20007ffe0ff */
[----:B------:R-:W-:-:S04]  /*0de0*/  IMAD.WIDE R16, R51, 0x10, R26 ;  /* 0x0000001033107825 */ /* 0x000fc800078e021a */
[C---:B------:R-:W-:Y:S02]  /*0df0*/  IMAD.IADD R58, R51.reuse, 0x1, R60 ;  /* 0x00000001333a7824 */ /* 0x040fe400078e023c */
[----:B------:R-:W3:Y:S02]  /*0e00*/  LD.E.128 R16, desc[UR6][R16.64] ;  /* 0x0000000610107980 */ /* 0x000ee4000c101d00 */
[----:B------:R-:W-:Y:S01]  /*0e10*/  IMAD.WIDE R20, R58, 0x10, R44 ;  /* 0x000000103a147825 */ /* 0x000fe200078e022c */
[----:B------:R-:W-:-:S05]  /*0e20*/  IADD3 R57, R51, R58, RZ ;  /* 0x0000003a33397210 */ /* 0x000fca0007ffe0ff */
[----:B------:R-:W-:Y:S01]  /*0e30*/  IMAD.WIDE R24, R57, 0x10, R44 ;  /* 0x0000001039187825 */ /* 0x000fe200078e022c */
[----:B------:R-:W4:Y:S05]  /*0e40*/  LD.E.128 R20, desc[UR6][R20.64] ;  /* 0x0000000614147980 */ /* 0x000f2a000c101d00 */
        /* <DEDUP_REMOVED lines=178> */
[----:B------:R-:W-:-:S05]  /*1970*/  IMAD.IADD R33, R32, 0x1, R33 ;  /* 0x0000000120217824 */ /* 0x000fca00078e0221 */
[----:B------:R-:W-:Y:S01]  /*1980*/  ISETP.GE.AND P0, PT, R33, R0, PT ;  /* 0x000000002100720c */ /* 0x000fe20003f06270 */
[----:B0-----:R-:W-:-:S05]  /*1990*/  IMAD.WIDE R12, R57, 0x10, R12 ;  /* 0x00000010390c7825 */ /* 0x001fca00078e020c */
[----:B------:R0:W-:Y:S07]  /*19a0*/  ST.E.128 desc[UR6][R12.64], R24 ;  /* 0x000000180c007985 */ /* 0x0001ee000c101d06 */
[----:B------:R-:W-:Y:S05]  /*19b0*/  @!P0 BRA `(.L_x_571) ;  /* 0xfffffff000f48947 */ /* 0x000fea000383ffff */
.L_x_570:
[----:B------:R-:W-:Y:S05]  /*19c0*/  BSYNC B0 ;  /* 0x0000000000007941 */ /* 0x000fea0003800000 */
.L_x_569:
[----:B------:R-:W-:Y:S01]  /*19d0*/  ULDC UR10, c[0x0][0x224] ;  /* 0x00008900000a7ab9 */ /* 0x000fe20000000800 */
[----:B------:R-:W-:Y:S04]  /*19e0*/  BSSY B0, `(.L_x_572) ;  /* 0x00000e7000007945 */ /* 0x000fe80003800000 */
[----:B------:R-:W-:Y:S05]  /*19f0*/  @P1 BRA `(.L_x_573) ;  /* 0x0000000c00941947 */ /* 0x000fea0003800000 */
[----:B------:R-:W2:Y:S01]  /*1a00*/  I2F.U32.RP R7, R51 ;  /* 0x0000003300077306 */ /* 0x000ea20000209000 */
[----:B-1----:R-:W-:Y:S01]  /*1a10*/  IMAD.MOV R9, RZ, RZ, -R51 ;  /* 0x000000ffff097224 */ /* 0x002fe200078e0a33 */
[----:B------:R-:W-:Y:S01]  /*1a20*/  ISETP.NE.U32.AND P2, PT, R51, RZ, PT ;  /* 0x000000ff3300720c */ /* 0x000fe20003f45070 */
[----:B------:R-:W-:Y:S01]  /*1a30*/  VIADD R50, R50, 0xffffffff ;  /* 0xffffffff32327836 */ /* 0x000fe20000000000 */
[----:B------:R-:W-:Y:S04]  /*1a40*/  BSSY B1, `(.L_x_574) ;  /* 0x0000064000017945 */ /* 0x000fe80003800000 */
[----:B--2---:R-:W1:Y:S02]  /*1a50*/  MUFU.RCP R7, R7 ;  /* 0x0000000700077308 */ /* 0x004e640000001000 */
[----:B-1----:R-:W-:-:S06]  /*1a60*/  IADD3 R4, R7, 0xffffffe, RZ ;  /* 0x0ffffffe07047810 */ /* 0x002fcc0007ffe0ff */
[----:B------:R1:W2:Y:S02]  /*1a70*/  F2I.FTZ.U32.TRUNC.NTZ R5, R4 ;  /* 0x0000000400057305 */ /* 0x0002a4000021f000 */
[----:B-1----:R-:W-:Y:S01]  /*1a80*/  MOV R4, RZ ;  /* 0x000000ff00047202 */ /* 0x002fe20000000f00 */
[----:B--2---:R-:W-:-:S04]  /*1a90*/  IMAD R9, R9, R5, RZ ;  /* 0x0000000509097224 */ /* 0x004fc800078e02ff */
[----:B------:R-:W-:-:S06]  /*1aa0*/  IMAD.HI.U32 R5, R5, R9, R4 ;  /* 0x0000000905057227 */ /* 0x000fcc00078e0004 */
[----:B------:R-:W-:-:S05]  /*1ab0*/  IMAD.HI.U32 R5, R5, R50, RZ ;  /* 0x0000003205057227 */ /* 0x000fca00078e00ff */
[----:B------:R-:W-:-:S05]  /*1ac0*/  IADD3 R10, -R5, RZ, RZ ;  /* 0x000000ff050a7210 */ /* 0x000fca0007ffe1ff */
[----:B------:R-:W-:-:S05]  /*1ad0*/  IMAD R10, R51, R10, R50 ;  /* 0x0000000a330a7224 */ /* 0x000fca00078e0232 */
[----:B------:R-:W-:-:S13]  /*1ae0*/  ISETP.GE.U32.AND P0, PT, R10, R51, PT ;  /* 0x000000330a00720c */ /* 0x000fda0003f06070 */
[----:B------:R-:W-:Y:S01]  /*1af0*/  @P0 IMAD.IADD R10, R10, 0x1, -R51 ;  /* 0x000000010a0a0824 */ /* 0x000fe200078e0a33 */
[----:B------:R-:W-:-:S04]  /*1b00*/  @P0 IADD3 R5, R5, 0x1, RZ ;  /* 0x0000000105050810 */ /* 0x000fc80007ffe0ff */
[----:B------:R-:W-:-:S13]  /*1b10*/  ISETP.GE.U32.AND P1, PT, R10, R51, PT ;  /* 0x000000330a00720c */ /* 0x000fda0003f26070 */
[----:B------:R-:W-:Y:S01]  /*1b20*/  @P1 VIADD R5, R5, 0x1 ;  /* 0x0000000105051836 */ /* 0x000fe20000000000 */
[----:B------:R-:W-:Y:S02]  /*1b30*/  @!P2 LOP3.LUT R5, RZ, R51, RZ, 0x33, !PT ;  /* 0x00000033ff05a212 */ /* 0x000fe400078e33ff */
[----:B------:R-:W-:Y:S02]  /*1b40*/  ISETP.GT.U32.AND P1, PT, R51, R50, PT ;  /* 0x000000323300720c */ /* 0x000fe40003f24070 */
[----:B------:R-:W-:-:S04]  /*1b50*/  LOP3.LUT R5, R5, 0x1, RZ, 0xc0, !PT ;  /* 0x0000000105057812 */ /* 0x000fc800078ec0ff */
[----:B------:R-:W-:-:S13]  /*1b60*/  ISETP.NE.U32.AND P0, PT, R5, 0x1, PT ;  /* 0x000000010500780c */ /* 0x000fda0003f05070 */
[----:B------:R-:W-:Y:S05]  /*1b70*/  @!P0 BRA `(.L_x_575) ;  /* 0x0000000400408947 */ /* 0x000fea0003800000 */
[----:B------:R-:W2:Y:S01]  /*1b80*/  LDL R4, [R1] ;  /* 0x0000000001047983 */ /* 0x000ea20000100800 */
[----:B------:R-:W-:Y:S02]  /*1b90*/  ULDC UR5, c[0x0][0x224] ;  /* 0x0000890000057ab9 */ /* 0x000fe40000000800 */
[----:B------:R-:W-:-:S05]  /*1ba0*/  IADD3 R5, R0, UR5, RZ ;  /* 0x0000000500057c10 */ /* 0x000fca000fffe0ff */
[----:B0-----:R-:W-:-:S06]  /*1bb0*/  IMAD.WIDE R12, R5, 0x10, R44 ;  /* 0x00000010050c7825 */ /* 0x001fcc00078e022c */
[----:B------:R-:W3:Y:S01]  /*1bc0*/  LD.E.128 R12, desc[UR6][R12.64] ;  /* 0x000000060c0c7980 */ /* 0x000ee2000c101d00 */
[----:B--2---:R-:W-:-:S05]  /*1bd0*/  LEA R4, R4, UR4, 0x3 ;  /* 0x0000000404047c11 */ /* 0x004fca000f8e18ff */
[----:B------:R-:W0:Y:S02]  /*1be0*/  LDS.64 R10, [R4] ;  /* 0x00000000040a7984 */ /* 0x000e240000000a00 */
[----:B0-----:R-:W-:-:S05]  /*1bf0*/  IMAD.WIDE R10, R5, 0x10, R10 ;  /* 0x00000010050a7825 */ /* 0x001fca00078e020a */
[----:B---3--:R-:W-:Y:S04]  /*1c00*/  ST.E.128 desc[UR6][R10.64], R12 ;  /* 0x0000000c0a007985 */ /* 0x008fe8000c101d06 */
[----:B------:R-:W2:Y:S02]  /*1c10*/  LDL R7, [R1+0x4] ;  /* 0x0000040001077983 */ /* 0x000ea40000100800 */
[----:B--2---:R-:W-:-:S05]  /*1c20*/  LEA R7, R7, UR4, 0x3 ;  /* 0x0000000407077c11 */ /* 0x004fca000f8e18ff */
[----:B------:R-:W0:Y:S02]  /*1c30*/  LDS.64 R16, [R7] ;  /* 0x0000000007107984 */ /* 0x000e240000000a00 */
[----:B0-----:R-:W-:-:S05]  /*1c40*/  IMAD.WIDE R16, R5, 0x10, R16 ;  /* 0x0000001005107825 */ /* 0x001fca00078e0210 */
[----:B------:R-:W-:Y:S04]  /*1c50*/  ST.E.128 desc[UR6][R16.64], R12 ;  /* 0x0000000c10007985 */ /* 0x000fe8000c101d06 */
        /* <DEDUP_REMOVED lines=60> */
[----:B------:R-:W2:Y:S01]  /*2020*/  LDL R9, [R1+0x38] ;  /* 0x0000380001097983 */ /* 0x000ea20000100800 */
[----:B------:R-:W-:Y:S01]  /*2030*/  IMAD R0, R35, UR9, R0 ;  /* 0x0000000923007c24 */ /* 0x000fe2000f8e0200 */
[----:B--2---:R-:W-:-:S05]  /*2040*/  LEA R9, R9, UR4, 0x3 ;  /* 0x0000000409097c11 */ /* 0x004fca000f8e18ff */
[----:B------:R-:W0:Y:S02]  /*2050*/  LDS.64 R18, [R9] ;  /* 0x0000000009127984 */ /* 0x000e240000000a00 */
[----:B0-----:R-:W-:-:S05]  /*2060*/  IMAD.WIDE R18, R5, 0x10, R18 ;  /* 0x0000001005127825 */ /* 0x001fca00078e0212 */
[----:B------:R1:W-:Y:S02]  /*2070*/  ST.E.128 desc[UR6][R18.64], R12 ;  /* 0x0000000c12007985 */ /* 0x0003e4000c101d06 */
.L_x_575:
[----:B------:R-:W-:Y:S05]  /*2080*/  BSYNC B1 ;  /* 0x0000000000017941 */ /* 0x000fea0003800000 */
.L_x_574:
[----:B------:R-:W-:Y:S05]  /*2090*/  @P1 BRA `(.L_x_573) ;  /* 0x0000000400ec1947 */ /* 0x000fea0003800000 */
[----:B------:R-:W2:Y:S04]  /*20a0*/  LDL.64 R10, [R1+0x8] ;  /* 0x00000800010a7983 */ /* 0x000ea80000100a00 */
[----:B------:R-:W3:Y:S04]  /*20b0*/  LDL.64 R4, [R1] ;  /* 0x0000000001047983 */ /* 0x000ee80000100a00 */
[----:B------:R-:W4:Y:S04]  /*20c0*/  LDL.64 R16, [R1+0x10] ;  /* 0x0000100001107983 */ /* 0x000f280000100a00 */
[----:B------:R-:W5:Y:S04]  /*20d0*/  LDL.64 R20, [R1+0x18] ;  /* 0x0000180001147983 */ /* 0x000f680000100a00 */
[----:B------:R-:W5:Y:S04]  /*20e0*/  LDL.64 R22, [R1+0x20] ;  /* 0x0000200001167983 */ /* 0x000f680000100a00 */
[----:B-1----:R-:W5:Y:S04]  /*20f0*/  LDL.64 R14, [R1+0x28] ;  /* 0x00002800010e7983 */ /* 0x002f680000100a00 */
[----:B0-----:R-:W5:Y:S04]  /*2100*/  LDL.64 R12, [R1+0x30] ;  /* 0x00003000010c7983 */ /* 0x001f680000100a00 */
        /* <DEDUP_REMOVED lines=16> */
.L_x_576:
[----:B------:R-:W-:Y:S01]  /*2210*/  VIADD R55, R0, UR10 ;  /* 0x0000000a00377c36 */ /* 0x000fe20008000000 */
[----:B--2---:R-:W0:Y:S03]  /*2220*/  LDS.64 R18, [R4] ;  /* 0x0000000004127984 */ /* 0x004e260000000a00 */
[----:B------:R-:W-:-:S06]  /*2230*/  IMAD.WIDE R12, R55, 0x10, R44 ;  /* 0x00000010370c7825 */ /* 0x000fcc00078e022c */
[----:B------:R-:W2:Y:S01]  /*2240*/  LD.E.128 R12, desc[UR6][R12.64] ;  /* 0x000000060c0c7980 */ /* 0x000ea2000c101d00 */
[----:B------:R-:W-:-:S05]  /*2250*/  IADD3 R0, R51, R0, RZ ;  /* 0x0000000033007210 */ /* 0x000fca0007ffe0ff */
[----:B------:R-:W-:Y:S02]  /*2260*/  VIADD R29, R0, UR10 ;  /* 0x0000000a001d7c36 */ /* 0x000fe40008000000 */
        /* <DEDUP_REMOVED lines=42> */
[----:B0-----:R-:W-:-:S04]  /*2510*/  IMAD.WIDE R30, R55, 0x10, R16 ;  /* 0x00000010371e7825 */ /* 0x001fc800078e0210 */
[----:B------:R-:W-:Y:S01]  /*2520*/  IMAD.WIDE R16, R29, 0x10, R44 ;  /* 0x000000101d107825 */ /* 0x000fe200078e022c */
[----:B------:R-:W-:Y:S04]  /*2530*/  ST.E.128 desc[UR6][R30.64], R12 ;  /* 0x0000000c1e007985 */ /* 0x000fe8000c101d06 */
[----:B------:R-:W0:Y:S04]  /*2540*/  LDS.64 R46, [R4] ;  /* 0x00000000042e7984 */ /* 0x000e280000000a00 */
[----:B------:R-:W2:Y:S01]  /*2550*/  LD.E.128 R16, desc[UR6][R16.64] ;  /* 0x0000000610107980 */ /* 0x000ea2000c101d00 */
[----:B------:R-:W-:-:S04]  /*2560*/  IADD3 R0, R51, R0, RZ ;  /* 0x0000000033007210 */ /* 0x000fc80007ffe0ff */
[----:B------:R-:W-:Y:S01]  /*2570*/  ISETP.GE.AND P0, PT, R0, R53, PT ;  /* 0x000000350000720c */ /* 0x000fe20003f06270 */
        /* <DEDUP_REMOVED lines=43> */
[----:B------:R2:W-:Y:S01]  /*2830*/  ST.E.128 desc[UR6][R32.64], R16 ;  /* 0x0000001020007985 */ /* 0x0005e2000c101d06 */
[----:B------:R-:W-:Y:S05]  /*2840*/  @!P0 BRA `(.L_x_576) ;  /* 0xfffffff800708947 */ /* 0x000fea000383ffff */
.L_x_573:
[----:B------:R-:W-:Y:S05]  /*2850*/  BSYNC B0 ;  /* 0x0000000000007941 */ /* 0x000fea0003800000 */
.L_x_572:
[----:B------:R-:W-:Y:S01]  /*2860*/  BAR.SYNC.DEFER_BLOCKING 0x0 ;  /* 0x0000000000007b1d */ /* 0x000fe20000010000 */
[----:B------:R-:W-:-:S05]  /*2870*/  ISETP.NE.AND P1, PT, R3, RZ, PT ;  /* 0x000000ff0300720c */ /* 0x000fca0003f25270 */
[----:B------:R-:W-:Y:S08]  /*2880*/  BSSY B0, `(.L_x_577) ;  /* 0x000000b000007945 */ /* 0x000ff00003800000 */
[----:B------:R-:W-:Y:S05]  /*2890*/  @P1 BRA `(.L_x_578) ;  /* 0x0000000000241947 */ /* 0x000fea0003800000 */
        /* <DEDUP_REMOVED lines=8> */
[----:B------:R-:W-:Y:S01]  /*2920*/  CCTL.IVALL ;  /* 0x00000000ff00798f */ /* 0x000fe20002000000 */
.L_x_578:
[----:B------:R-:W-:Y:S05]  /*2930*/  BSYNC B0 ;  /* 0x0000000000007941 */ /* 0x000fea0003800000 */
.L_x_577:
[----:B------:R-:W-:Y:S06]  /*2940*/  BAR.SYNC.DEFER_BLOCKING 0x0 ;  /* 0x0000000000007b1d */ /* 0x000fec0000010000 */
[----:B------:R-:W-:Y:S04]  /*2950*/  BSSY B0, `(.L_x_579) ;  /* 0x000000c000007945 */ /* 0x000fe80003800000 */
[----:B------:R-:W-:Y:S05]  /*2960*/  @P1 BRA `(.L_x_580) ;  /* 0x0000000000281947 */ /* 0x000fea0003800000 */
[----:B------:R-:W-:Y:S02]  /*2970*/  ISETP.NE.AND P0, PT, R2, RZ, PT ;  /* 0x000000ff0200720c */ /* 0x000fe40003f05270 */
[----:B------:R-:W-:-:S04]  /*2980*/  IADD3 R35, -R35, 0x21, RZ ;  /* 0x0000002123237810 */ /* 0x000fc80007ffe1ff */
[----:B------:R-:W-:-:S05]  /*2990*/  SEL R35, R35, 0x1, !P0 ;  /* 0x0000000123237807 */ /* 0x000fca0004000000 */
[----:B------:R-:W3:Y:S01]  /*29a0*/  ATOM.E.ADD.STRONG.GPU PT, R0, desc[UR6][R40.64+0x100], R35 ;  /* 0x000100232800798a */ /* 0x000ee200081ee1c6 */
[----:B-1----:R-:W-:Y:S01]  /*29b0*/  IMAD.SHL.U32 R5, R8, 0x20, RZ ;  /* 0x0000002008057824 */ /* 0x002fe200078e00ff */
[----:B---3--:R-:W-:-:S04]  /*29c0*/  IADD3 R0, R35, R0, RZ ;  /* 0x0000000023007210 */ /* 0x008fc80007ffe0ff */
[----:B------:R-:W-:-:S13]  /*29d0*/  ISETP.NE.AND P0, PT, R0, R5, PT ;  /* 0x000000050000720c */ /* 0x000fda0003f05270 */
[----:B------:R-:W-:Y:S01]  /*29e0*/  @!P0 IMAD.MOV.U32 R0, RZ, RZ, 0x1 ;  /* 0x00000001ff008424 */ /* 0x000fe200078e00ff */
[----:B------:R-:W-:Y:S04]  /*29f0*/  @P0 STS [UR4+0x80], RZ ;  /* 0x000080ffff000988 */ /* 0x000fe80008000804 */
[----:B------:R3:W-:Y:S02]  /*2a00*/  @!P0 STS [UR4+0x80], R0 ;  /* 0x00008000ff008988 */ /* 0x0007e40008000804 */
.L_x_580:
[----:B------:R-:W-:Y:S05]  /*2a10*/  BSYNC B0 ;  /* 0x0000000000007941 */ /* 0x000fea0003800000 */
.L_x_579:
[----:B------:R-:W-:Y:S06]  /*2a20*/  BAR.SYNC.DEFER_BLOCKING 0x0 ;  /* 0x0000000000007b1d */ /* 0x000fec0000010000 */
[----:B---3--:R-:W3:Y:S02]  /*2a30*/  LDS R0, [UR4+0x80] ;  /* 0x00008004ff007984 */ /* 0x008ee40008000800 */
[----:B---3--:R-:W-:-:S04]  /*2a40*/  ISETP.NE.AND P0, PT, R0, RZ, PT ;  /* 0x000000ff0000720c */ /* 0x008fc80003f05270 */
[----:B------:R-:W-:-:S13]  /*2a50*/  ISETP.GT.U32.OR P0, PT, R3, 0xf, !P0 ;  /* 0x0000000f0300780c */ /* 0x000fda0004704470 */
[----:B------:R-:W-:Y:S05]  /*2a60*/  @P0 EXIT ;  /* 0x000000000000094d */ /* 0x000fea0003800000 */
[C---:B-1----:R-:W-:Y:S01]  /*2a70*/  LEA R4, P0, R36.reuse, R42, 0x2 ;  /* 0x0000002a24047211 */ /* 0x042fe200078010ff */
[----:B------:R-:W-:Y:S03]  /*2a80*/  @!P1 ST.E desc[UR6][R40.64+-0x80], R8 ;  /* 0xffff800828009985 */ /* 0x000fe6000c101906 */
[----:B------:R-:W-:Y:S02]  /*2a90*/  LEA.HI.X R5, R36, R43, R37, 0x2, P0 ;  /* 0x0000002b24057211 */ /* 0x000fe400000f1425 */
[----:B--2---:R-:W-:-:S03]  /*2aa0*/  LEA R18, P0, R38, R40, 0x2 ;  /* 0x0000002826127211 */ /* 0x004fc600078010ff */
[----:B------:R1:W-:Y:S01]  /*2ab0*/  ST.E.STRONG.SYS desc[UR6][R4.64], R8 ;  /* 0x0000000804007985 */ /* 0x0003e2000c115906 */
[----:B------:R-:W-:Y:S02]  /*2ac0*/  LEA.HI.X R19, R38, R41, R39, 0x2, P0 ;  /* 0x0000002926137211 */ /* 0x000fe400000f1427 */
[----:B-1----:R-:W-:Y:S01]  /*2ad0*/  CS2R R4, SR_CLOCKLO ;  /* 0x0000000000047805 */ /* 0x002fe20000015000 */
[----:B------:R-:W-:-:S06]  /*2ae0*/  ULDC.64 UR4, c[0x0][0x240] ;  /* 0x0000900000047ab9 */ /* 0x000fcc0000000a00 */
.L_x_581:
        /* <DEDUP_REMOVED lines=11> */
[----:B------:R-:W1:Y:S01]  /*2ba0*/  LDC R17, c[0x0][0x21c] ;  /* 0x00008700ff117b82 */ /* 0x000e620000000800 */
[----:B------:R-:W-:Y:S01]  /*2bb0*/  ULDC.64 UR4, c[0x4][0x260] ;  /* 0x0100980000047ab9 */ /* 0x000fe20000000a00 */
[----:B------:R-:W-:Y:S01]  /*2bc0*/  HFMA2.MMA R16, -RZ, RZ, 0, 8.0585479736328125e-05 ;  /* 0x00000548ff107435 */ /* 0x000fe200000001ff */
[----:B------:R-:W-:Y:S01]  /*2bd0*/  UIADD3 UR4, UP0, UR4, 0x4c, URZ ;  /* 0x0000004c04047890 */ /* 0x000fe2000ff1e03f */
[----:B------:R-:W-:Y:S01]  /*2be0*/  MOV R0, 0x2a8 ;  /* 0x000002a800007802 */ /* 0x000fe20000000f00 */
[----:B------:R3:W-:Y:S01]  /*2bf0*/  STL.64 [R1+0x58], R2 ;  /* 0x0000580201007387 */ /* 0x0007e20000100a00 */
[----:B------:R-:W-:Y:S01]  /*2c00*/  IADD3 R6, P0, P1, R1, 0x40, R6 ;  /* 0x0000004001067810 */ /* 0x000fe2000791e006 */
[----:B------:R-:W-:Y:S01]  /*2c10*/  UIADD3.X UR5, URZ, UR5, URZ, UP0, !UPT ;  /* 0x000000053f057290 */ /* 0x000fe200087fe43f */
[----:B------:R-:W4:Y:S01]  /*2c20*/  LDC.64 R14, c[0x4][0x100] ;  /* 0x01004000ff0e7b82 */ /* 0x000f220000000a00 */
[----:B0-----:R-:W-:-:S02]  /*2c30*/  MOV R12, UR4 ;  /* 0x00000004000c7c02 */ /* 0x001fc40008000f00 */
[----:B------:R-:W-:Y:S02]  /*2c40*/  IADD3.X R7, RZ, UR8, RZ, P0, P1 ;  /* 0x00000008ff077c10 */ /* 0x000fe400087e24ff */
[----:B------:R-:W-:Y:S01]  /*2c50*/  IMAD.U32 R13, RZ, RZ, UR5 ;  /* 0x00000005ff0d7e24 */ /* 0x000fe2000f8e00ff */
[----:B------:R-:W-:Y:S02]  /*2c60*/  ULDC.64 UR4, c[0x4][0x268] ;  /* 0x01009a0000047ab9 */ /* 0x000fe40000000a00 */
[----:B------:R3:W0:Y:S01]  /*2c70*/  LDC.64 R10, c[0x4][R0] ;  /* 0x01000000000a7b82 */ /* 0x0006220000000a00 */
[----:B------:R-:W-:Y:S01]  /*2c80*/  IMAD.U32 R4, RZ, RZ, UR4 ;  /* 0x00000004ff047e24 */ /* 0x000fe2000f8e00ff */
[----:B------:R3:W-:Y:S01]  /*2c90*/  STL.64 [R1+0x40], R12 ;  /* 0x0000400c01007387 */ /* 0x0007e20000100a00 */
[----:B------:R-:W-:-:S03]  /*2ca0*/  MOV R5, UR5 ;  /* 0x0000000500057c02 */ /* 0x000fc60008000f00 */
[----:B-1----:R3:W-:Y:S04]  /*2cb0*/  STL.64 [R1+0x50], R16 ;  /* 0x0000501001007387 */ /* 0x0027e80000100a00 */
[----:B----4-:R3:W-:Y:S04]  /*2cc0*/  STL.64 [R1+0x48], R14 ;  /* 0x0000480e01007387 */ /* 0x0107e80000100a00 */
[----:B0-2---:R3:W-:Y:S02]  /*2cd0*/  STL.64 [R1+0x60], R8 ;  /* 0x0000600801007387 */ /* 0x0057e40000100a00 */
[----:B------:R-:W-:-:S07]  /*2ce0*/  LEPC R20, `(.L_x_582) ;  /* 0x000000001014794e */ /* 0x000fce0000000000 */
[----:B---3--:R-:W-:Y:S05]  /*2cf0*/  CALL.ABS.NOINC R10 ;  /* 0x000000000a007343 */ /* 0x008fea0003c00000 */
.L_x_582:
[----:B------:R-:W-:Y:S05]  /*2d00*/  EXIT ;  /* 0x000000000000794d */ /* 0x000fea0003800000 */
.L_x_583:
        /* <DEDUP_REMOVED lines=15> */
.L_x_981:


//--------------------- .text._Z38userbuffers_fp16_sum_inplace_gpu_rr_agILi16EEviiiiiiiPPvim --------------------------
	.section	.text._Z38userbuffers_fp16_sum_inplace_gpu_rr_agILi16EEviiiiiiiPPvim,"ax",@progbits
	.align	128
        .global         _Z38userbuffers_fp16_sum_inplace_gpu_rr_agILi16EEviiiiiiiPPvim
        .type           _Z38userbuffers_fp16_sum_inplace_gpu_rr_agILi16EEviiiiiiiPPvim,@function
        .size           _Z38userbuffers_fp16_sum_inplace_gpu_rr_agILi16EEviiiiiiiPPvim,(.L_x_982 - _Z38userbuffers_fp16_sum_inplace_gpu_rr_agILi16EEviiiiiiiPPvim)
        .other          _Z38userbuffers_fp16_sum_inplace_gpu_rr_agILi16EEviiiiiiiPPvim,@"STO_CUDA_ENTRY STV_DEFAULT"
_Z38userbuffers_fp16_sum_inplace_gpu_rr_agILi16EEviiiiiiiPPvim:
.text._Z38userbuffers_fp16_sum_inplace_gpu_rr_agILi16EEviiiiiiiPPvim:
[----:B------:R-:W0:Y:S01]  /*0000*/  LDC R1, c[0x0][0x28] ;  /* 0x00000a00ff017b82 */ /* 0x000e220000000800 */
[----:B------:R-:W1:Y:S07]  /*0010*/  S2R R8, SR_TID.X ;  /* 0x0000000000087919 */ /* 0x000e6e0000002100 */
[----:B------:R-:W2:Y:S01]  /*0020*/  LDC R3, c[0x0][0x21c] ;  /* 0x00008700ff037b82 */ /* 0x000ea20000000800 */
        /* <DEDUP_REMOVED lines=11> */
[----:B--2---:R-:W-:-:S04]  /*00e0*/  IMAD.IADD R9, R0, 0x1, R3 ;  /* 0x0000000100097824 */ /* 0x004fc800078e0203 */
[C---:B------:R-:W-:Y:S01]  /*00f0*/  VIADD R14, R9.reuse, 0x2 ;  /* 0x00000002090e7836 */ /* 0x040fe20000000000 */
[C---:B------:R-:W-:Y:S01]  /*0100*/  LOP3.LUT R0, R9.reuse, 0xf, RZ, 0xc0, !PT ;  /* 0x0000000f09007812 */ /* 0x040fe200078ec0ff */
[C---:B------:R-:W-:Y:S01]  /*0110*/  VIADD R11, R9.reuse, 0x3 ;  /* 0x00000003090b7836 */ /* 0x040fe20000000000 */
[----:B------:R-:W-:Y:S02]  /*0120*/  IADD3 R10, R9, 0x1, RZ ;  /* 0x00000001090a7810 */ /* 0x000fe40007ffe0ff */
[-C--:B------:R-:W-:Y:S02]  /*0130*/  ISETP.NE.AND P1, PT, R0, R3.reuse, PT ;  /* 0x000000030000720c */ /* 0x080fe40003f25270 */
[----:B------:R-:W-:Y:S02]  /*0140*/  LOP3.LUT R10, R10, 0xf, RZ, 0xc0, !PT ;  /* 0x0000000f0a0a7812 */ /* 0x000fe400078ec0ff */
[----:B------:R-:W-:Y:S02]  /*0150*/  LOP3.LUT R14, R14, 0xf, RZ, 0xc0, !PT ;  /* 0x0000000f0e0e7812 */ /* 0x000fe400078ec0ff */
[----:B------:R-:W-:-:S07]  /*0160*/  ISETP.NE.AND P2, PT, R10, R3, PT ;  /* 0x000000030a00720c */ /* 0x000fce0003f45270 */
[----:B------:R-:W-:-:S06]  /*0170*/  @P1 IMAD.MOV.U32 R2, RZ, RZ, RZ ;  /* 0x000000ffff021224 */ /* 0x000fcc00078e00ff */
[----:B------:R-:W-:-:S04]  /*0180*/  @P2 SHF.L.U32 R4, R2, 0x2, RZ ;  /* 0x0000000202042819 */ /* 0x000fc800000006ff */
[----:B------:R-:W-:-:S04]  /*0190*/  @P2 LOP3.LUT R4, R4, 0x4, RZ, 0x3c, !PT ;  /* 0x0000000404042812 */ /* 0x000fc800078e3cff */
[----:B------:R-:W-:Y:S01]  /*01a0*/  @P2 IADD3 R15, R1, R4, RZ ;  /* 0x00000004010f2210 */ /* 0x000fe20007ffe0ff */
[----:B---3--:R-:W-:Y:S06]  /*01b0*/  @P0 BRA `(.L_x_585) ;  /* 0x00000000007c0947 */ /* 0x008fec0003800000 */
        /* <DEDUP_REMOVED lines=24> */
[----:B------:R-:W-:Y:S02]  /*0340*/  SHF.R.S32.HI R5, RZ, 0x1f, R17 ;  /* 0x0000001fff057819 */ /* 0x000fe40000011411 */
[----:B------:R-:W-:Y:S01]  /*0350*/  MOV R4, R17 ;  /* 0x0000001100047202 */ /* 0x000fe20000000f00 */
[----:B------:R0:W-:Y:S04]  /*0360*/  STL.64 [R1+0x168], R22 ;  /* 0x0001681601007387 */ /* 0x0001e80000100a00 */
[----:B------:R0:W-:Y:S04]  /*0370*/  STL.64 [R1+0x170], R12 ;  /* 0x0001700c01007387 */ /* 0x0001e80000100a00 */
[----:B------:R0:W-:Y:S01]  /*0380*/  STL.64 [R1+0x160], R4 ;  /* 0x0001600401007387 */ /* 0x0001e20000100a00 */
[----:B--2---:R-:W-:-:S05]  /*0390*/  VIADD R6, R18, 0x1 ;  /* 0x0000000112067836 */ /* 0x004fca0000000000 */
[----:B------:R0:W-:Y:S02]  /*03a0*/  STL [R1+0x118], R6 ;  /* 0x0001180601007387 */ /* 0x0001e40000100800 */
.L_x_585:
[----:B------:R-:W-:Y:S05]  /*03b0*/  BSYNC B0 ;  /* 0x0000000000007941 */ /* 0x000fea0003800000 */
.L_x_584:
[----:B------:R1:W-:Y:S01]  /*03c0*/  @P1 STL [R1], R0 ;  /* 0x0000000001001387 */ /* 0x0003e20000100800 */
[-C--:B------:R-:W-:Y:S01]  /*03d0*/  ISETP.NE.AND P1, PT, R14, R3.reuse, PT ;  /* 0x000000030e00720c */ /* 0x080fe20003f25270 */
[----:B0-----:R-:W-:Y:S01]  /*03e0*/  VIADD R12, R9, 0x4 ;  /* 0x00000004090c7836 */ /* 0x001fe20000000000 */
[----:B------:R-:W-:Y:S01]  /*03f0*/  LOP3.LUT R6, R11, 0xf, RZ, 0xc0, !PT ;  /* 0x0000000f0b067812 */ /* 0x000fe200078ec0ff */
[----:B------:R-:W-:Y:S01]  /*0400*/  @!P2 VIADD R2, R2, 0x1 ;  /* 0x000000010202a836 */ /* 0x000fe20000000000 */
[C---:B------:R-:W-:Y:S01]  /*0410*/  IADD3 R5, R9.reuse, 0x5, RZ ;  /* 0x0000000509057810 */ /* 0x040fe20007ffe0ff */
[----:B------:R0:W-:Y:S01]  /*0420*/  @P2 STL [R15], R10 ;  /* 0x0000000a0f002387 */ /* 0x0001e20000100800 */
[-C--:B------:R-:W-:Y:S01]  /*0430*/  ISETP.NE.AND P0, PT, R6, R3.reuse, PT ;  /* 0x000000030600720c */ /* 0x080fe20003f05270 */
[----:B------:R-:W-:Y:S01]  /*0440*/  VIADD R7, R9, 0x6 ;  /* 0x0000000609077836 */ /* 0x000fe20000000000 */
[----:B------:R-:W-:Y:S01]  /*0450*/  LOP3.LUT R12, R12, 0xf, RZ, 0xc0, !PT ;  /* 0x0000000f0c0c7812 */ /* 0x000fe200078ec0ff */
[----:B------:R-:W-:Y:S01]  /*0460*/  IMAD.MOV.U32 R4, RZ, RZ, R1 ;  /* 0x000000ffff047224 */ /* 0x000fe200078e0001 */
[----:B-1----:R-:W-:Y:S01]  /*0470*/  LOP3.LUT R0, R5, 0xf, RZ, 0xc0, !PT ;  /* 0x0000000f05007812 */ /* 0x002fe200078ec0ff */
[C---:B------:R-:W-:Y:S01]  /*0480*/  VIADD R17, R9.reuse, 0xb ;  /* 0x0000000b09117836 */ /* 0x040fe20000000000 */
[-C--:B------:R-:W-:Y:S01]  /*0490*/  ISETP.NE.AND P2, PT, R12, R3.reuse, PT ;  /* 0x000000030c00720c */ /* 0x080fe20003f45270 */
[----:B------:R-:W-:Y:S01]  /*04a0*/  ULDC UR8, c[0x0][0x24] ;  /* 0x0000090000087ab9 */ /* 0x000fe20000000800 */
[C---:B------:R-:W-:Y:S01]  /*04b0*/  @P1 IADD3 R5, -R2.reuse, 0x2, RZ ;  /* 0x0000000202051810 */ /* 0x040fe20007ffe1ff */
[----:B------:R-:W-:Y:S01]  /*04c0*/  @!P1 VIADD R2, R2, 0x1 ;  /* 0x0000000102029836 */ /* 0x000fe20000000000 */
[-C--:B------:R-:W-:Y:S01]  /*04d0*/  ISETP.NE.AND P3, PT, R0, R3.reuse, PT ;  /* 0x000000030000720c */ /* 0x080fe20003f65270 */
[----:B0-----:R-:W-:Y:S01]  /*04e0*/  VIADD R15, R9, 0x9 ;  /* 0x00000009090f7836 */ /* 0x001fe20000000000 */
[----:B------:R-:W-:Y:S01]  /*04f0*/  LOP3.LUT R10, R7, 0xf, RZ, 0xc0, !PT ;  /* 0x0000000f070a7812 */ /* 0x000fe200078ec0ff */
[----:B------:R-:W-:Y:S01]  /*0500*/  @P1 IMAD R5, R5, 0x4, R4 ;  /* 0x0000000405051824 */ /* 0x000fe200078e0204 */
[----:B------:R-:W-:Y:S01]  /*0510*/  @P0 IADD3 R7, -R2, 0x3, RZ ;  /* 0x0000000302070810 */ /* 0x000fe20007ffe1ff */
[----:B------:R-:W-:Y:S01]  /*0520*/  ULDC UR9, c[0x0][0x0] ;  /* 0x0000000000097ab9 */ /* 0x000fe20000000800 */
[----:B------:R-:W-:Y:S01]  /*0530*/  IADD3 R16, R9, 0x7, RZ ;  /* 0x0000000709107810 */ /* 0x000fe20007ffe0ff */
[----:B------:R-:W-:Y:S01]  /*0540*/  IMAD R8, R20, UR9, R8 ;  /* 0x0000000914087c24 */ /* 0x000fe2000f8e0208 */
[----:B------:R-:W-:Y:S01]  /*0550*/  @!P0 IADD3 R2, R2, 0x1, RZ ;  /* 0x0000000102028810 */ /* 0x000fe20007ffe0ff */
[----:B------:R0:W-:Y:S01]  /*0560*/  @P1 STL [R5], R14 ;  /* 0x0000000e05001387 */ /* 0x0001e20000100800 */
[-C--:B------:R-:W-:Y:S01]  /*0570*/  ISETP.NE.AND P4, PT, R10, R3.reuse, PT ;  /* 0x000000030a00720c */ /* 0x080fe20003f85270 */
[--C-:B------:R-:W-:Y:S01]  /*0580*/  @P0 IMAD R7, R7, 0x4, R4.reuse ;  /* 0x0000000407070824 */ /* 0x100fe200078e0204 */
[----:B------:R-:W-:Y:S01]  /*0590*/  LOP3.LUT R16, R16, 0xf, RZ, 0xc0, !PT ;  /* 0x0000000f10107812 */ /* 0x000fe200078ec0ff */
[----:B------:R-:W-:Y:S01]  /*05a0*/  ULDC UR10, c[0x0][0x228] ;  /* 0x00008a00000a7ab9 */ /* 0x000fe20000000800 */
[C---:B------:R-:W-:Y:S01]  /*05b0*/  @P2 IADD3 R11, -R2.reuse, 0x4, RZ ;  /* 0x00000004020b2810 */ /* 0x040fe20007ffe1ff */
[----:B------:R-:W-:Y:S01]  /*05c0*/  @!P2 VIADD R2, R2, 0x1 ;  /* 0x000000010202a836 */ /* 0x000fe20000000000 */
[----:B------:R-:W-:Y:S01]  /*05d0*/  IADD3 R18, R9, 0x8, RZ ;  /* 0x0000000809127810 */ /* 0x000fe20007ffe0ff */
[----:B------:R1:W-:Y:S01]  /*05e0*/  @P0 STL [R7], R6 ;  /* 0x0000000607000387 */ /* 0x0003e20000100800 */
[-C--:B------:R-:W-:Y:S01]  /*05f0*/  ISETP.NE.AND P5, PT, R16, R3.reuse, PT ;  /* 0x000000031000720c */ /* 0x080fe20003fa5270 */
[--C-:B------:R-:W-:Y:S01]  /*0600*/  @P2 IMAD R11, R11, 0x4, R4.reuse ;  /* 0x000000040b0b2824 */ /* 0x100fe200078e0204 */
[C---:B------:R-:W-:Y:S01]  /*0610*/  @P3 IADD3 R13, -R2.reuse, 0x5, RZ ;  /* 0x00000005020d3810 */ /* 0x040fe20007ffe1ff */
[----:B------:R-:W-:Y:S01]  /*0620*/  @!P3 VIADD R2, R2, 0x1 ;  /* 0x000000010202b836 */ /* 0x000fe20000000000 */
[----:B------:R-:W-:Y:S01]  /*0630*/  LOP3.LUT R18, R18, 0xf, RZ, 0xc0, !PT ;  /* 0x0000000f12127812 */ /* 0x000fe200078ec0ff */
[----:B------:R-:W-:Y:S01]  /*0640*/  ULDC UR11, c[0x0][0x224] ;  /* 0x00008900000b7ab9 */ /* 0x000fe20000000800 */
[----:B0-----:R-:W-:Y:S01]  /*0650*/  LOP3.LUT R14, R15, 0xf, RZ, 0xc0, !PT ;  /* 0x0000000f0f0e7812 */ /* 0x001fe200078ec0ff */
[----:B------:R-:W-:Y:S01]  /*0660*/  @P3 IMAD R13, R13, 0x4, R4 ;  /* 0x000000040d0d3824 */ /* 0x000fe200078e0204 */
[----:B------:R-:W-:Y:S01]  /*0670*/  BAR.SYNC.DEFER_BLOCKING 0x0 ;  /* 0x0000000000007b1d */ /* 0x000fe20000010000 */
[----:B------:R-:W-:-:S02]  /*0680*/  ISETP.NE.AND P1, PT, R18, R3, PT ;  /* 0x000000031200720c */ /* 0x000fc40003f25270 */
[C---:B------:R-:W-:Y:S02]  /*0690*/  @P4 IADD3 R5, -R2.reuse, 0x6, RZ ;  /* 0x0000000602054810 */ /* 0x040fe40007ffe1ff */
[----:B------:R-:W-:Y:S01]  /*06a0*/  @!P4 IADD3 R2, R2, 0x1, RZ ;  /* 0x000000010202c810 */ /* 0x000fe20007ffe0ff */
[----:B------:R-:W-:Y:S01]  /*06b0*/  BSSY B0, `(.L_x_586) ;  /* 0x00001cd000007945 */ /* 0x000fe20003800000 */
[----:B-1----:R-:W-:Y:S01]  /*06c0*/  IADD3 R6, R9, 0xa, RZ ;  /* 0x0000000a09067810 */ /* 0x002fe20007ffe0ff */
[----:B------:R0:W-:Y:S01]  /*06d0*/  @P2 STL [R11], R12 ;  /* 0x0000000c0b002387 */ /* 0x0001e20000100800 */
[C---:B------:R-:W-:Y:S01]  /*06e0*/  @P5 IADD3 R15, -R2.reuse, 0x7, RZ ;  /* 0x00000007020f5810 */ /* 0x040fe20007ffe1ff */
[----:B------:R-:W-:Y:S01]  /*06f0*/  @!P5 VIADD R2, R2, 0x1 ;  /* 0x000000010202d836 */ /* 0x000fe20000000000 */
[-C--:B------:R-:W-:Y:S01]  /*0700*/  ISETP.NE.AND P0, PT, R14, R3.reuse, PT ;  /* 0x000000030e00720c */ /* 0x080fe20003f05270 */
[----:B------:R1:W-:Y:S01]  /*0710*/  @P3 STL [R13], R0 ;  /* 0x000000000d003387 */ /* 0x0003e20000100800 */
[-C--:B------:R-:W-:Y:S01]  /*0720*/  @P4 LEA R5, R5, R4.reuse, 0x2 ;  /* 0x0000000405054211 */ /* 0x080fe200078e10ff */
[----:B------:R-:W-:Y:S01]  /*0730*/  @P5 IMAD R15, R15, 0x4, R4 ;  /* 0x000000040f0f5824 */ /* 0x000fe200078e0204 */
[C---:B------:R-:W-:Y:S01]  /*0740*/  @P1 IADD3 R7, -R2.reuse, 0x8, RZ ;  /* 0x0000000802071810 */ /* 0x040fe20007ffe1ff */
[----:B------:R-:W-:Y:S01]  /*0750*/  @!P1 VIADD R2, R2, 0x1 ;  /* 0x0000000102029836 */ /* 0x000fe20000000000 */
[----:B------:R-:W-:Y:S01]  /*0760*/  LOP3.LUT R6, R6, 0xf, RZ, 0xc0, !PT ;  /* 0x0000000f06067812 */ /* 0x000fe200078ec0ff */
[----:B------:R2:W-:Y:S01]  /*0770*/  @P4 STL [R5], R10 ;  /* 0x0000000a05004387 */ /* 0x0005e20000100800 */
[----:B------:R-:W-:Y:S01]  /*0780*/  @P1 LEA R7, R7, R4, 0x2 ;  /* 0x0000000407071211 */ /* 0x000fe200078e10ff */
[----:B0-----:R-:W-:Y:S01]  /*0790*/  VIADD R12, R9, 0xe ;  /* 0x0000000e090c7836 */ /* 0x001fe20000000000 */
[----:B------:R-:W-:Y:S01]  /*07a0*/  ISETP.NE.AND P2, PT, R6, R3, PT ;  /* 0x000000030600720c */ /* 0x000fe20003f45270 */
[----:B------:R0:W-:Y:S01]  /*07b0*/  @P5 STL [R15], R16 ;  /* 0x000000100f005387 */ /* 0x0001e20000100800 */
[----:B-1----:R-:W-:-:S02]  /*07c0*/  LOP3.LUT R0, R17, 0xf, RZ, 0xc0, !PT ;  /* 0x0000000f11007812 */ /* 0x002fc400078ec0ff */
[----:B------:R-:W-:Y:S01]  /*07d0*/  @P0 IADD3 R11, -R2, 0x9, RZ ;  /* 0x00000009020b0810 */ /* 0x000fe20007ffe1ff */
[----:B------:R1:W-:Y:S01]  /*07e0*/  @P1 STL [R7], R18 ;  /* 0x0000001207001387 */ /* 0x0003e20000100800 */
[----:B------:R-:W-:Y:S01]  /*07f0*/  ISETP.NE.AND P1, PT, R0, R3, PT ;  /* 0x000000030000720c */ /* 0x000fe20003f25270 */
[C---:B--2---:R-:W-:Y:S01]  /*0800*/  VIADD R10, R9.reuse, 0xc ;  /* 0x0000000c090a7836 */ /* 0x044fe20000000000 */
[----:B------:R-:W-:Y:S01]  /*0810*/  LOP3.LUT R12, R12, 0xf, RZ, 0xc0, !PT ;  /* 0x0000000f0c0c7812 */ /* 0x000fe200078ec0ff */
[----:B------:R-:W-:Y:S01]  /*0820*/  @!P0 VIADD R2, R2, 0x1 ;  /* 0x0000000102028836 */ /* 0x000fe20000000000 */
[----:B0-----:R-:W-:Y:S01]  /*0830*/  IADD3 R16, R9, 0xd, RZ ;  /* 0x0000000d09107810 */ /* 0x001fe20007ffe0ff */
[----:B------:R-:W-:Y:S01]  /*0840*/  @P0 IMAD R11, R11, 0x4, R4 ;  /* 0x000000040b0b0824 */ /* 0x000fe200078e0204 */
[----:B------:R-:W-:Y:S01]  /*0850*/  LOP3.LUT R10, R10, 0xf, RZ, 0xc0, !PT ;  /* 0x0000000f0a0a7812 */ /* 0x000fe200078ec0ff */
[----:B------:R-:W-:Y:S01]  /*0860*/  VIADD R9, R9, 0xffffffff ;  /* 0xffffffff09097836 */ /* 0x000fe20000000000 */
[----:B------:R-:W-:-:S02]  /*0870*/  LOP3.LUT R16, R16, 0xf, RZ, 0xc0, !PT ;  /* 0x0000000f10107812 */ /* 0x000fc400078ec0ff */
[-C--:B------:R-:W-:Y:S01]  /*0880*/  ISETP.NE.AND P5, PT, R10, R3.reuse, PT ;  /* 0x000000030a00720c */ /* 0x080fe20003fa5270 */
[----:B------:R0:W-:Y:S01]  /*0890*/  @P0 STL [R11], R14 ;  /* 0x0000000e0b000387 */ /* 0x0001e20000100800 */
[C---:B------:R-:W-:Y:S02]  /*08a0*/  @P2 IADD3 R5, -R2.reuse, 0xa, RZ ;  /* 0x0000000a02052810 */ /* 0x040fe40007ffe1ff */
[----:B------:R-:W-:Y:S02]  /*08b0*/  @!P2 IADD3 R2, R2, 0x1, RZ ;  /* 0x000000010202a810 */ /* 0x000fe40007ffe0ff */
[-C--:B------:R-:W-:Y:S01]  /*08c0*/  ISETP.NE.AND P4, PT, R16, R3.reuse, PT ;  /* 0x000000031000720c */ /* 0x080fe20003f85270 */
[----:B------:R-:W-:Y:S01]  /*08d0*/  @P2 IMAD R5, R5, 0x4, R4 ;  /* 0x0000000405052824 */ /* 0x000fe200078e0204 */
[C---:B-1----:R-:W-:Y:S01]  /*08e0*/  @P1 IADD3 R7, -R2.reuse, 0xb, RZ ;  /* 0x0000000b02071810 */ /* 0x042fe20007ffe1ff */
[----:B------:R-:W-:Y:S01]  /*08f0*/  @!P1 VIADD R2, R2, 0x1 ;  /* 0x0000000102029836 */ /* 0x000fe20000000000 */
[----:B------:R-:W-:-:S02]  /*0900*/  ISETP.NE.AND P3, PT, R12, R3, PT ;  /* 0x000000030c00720c */ /* 0x000fc40003f65270 */
[----:B0-----:R-:W-:Y:S01]  /*0910*/  LOP3.LUT R14, R9, 0xf, RZ, 0xc0, !PT ;  /* 0x0000000f090e7812 */ /* 0x001fe200078ec0ff */
[--C-:B------:R-:W-:Y:S01]  /*0920*/  @P1 IMAD R7, R7, 0x4, R4.reuse ;  /* 0x0000000407071824 */ /* 0x100fe200078e0204 */
[C---:B------:R-:W-:Y:S01]  /*0930*/  @P5 IADD3 R9, -R2.reuse, 0xc, RZ ;  /* 0x0000000c02095810 */ /* 0x040fe20007ffe1ff */
[----:B------:R0:W-:Y:S01]  /*0940*/  @P2 STL [R5], R6 ;  /* 0x0000000605002387 */ /* 0x0001e20000100800 */
[----:B------:R-:W-:Y:S02]  /*0950*/  @!P5 IADD3 R2, R2, 0x1, RZ ;  /* 0x000000010202d810 */ /* 0x000fe40007ffe0ff */
[----:B------:R-:W-:Y:S01]  /*0960*/  ISETP.NE.AND P0, PT, R14, R3, PT ;  /* 0x000000030e00720c */ /* 0x000fe20003f05270 */
[----:B------:R-:W-:Y:S01]  /*0970*/  @P5 IMAD R9, R9, 0x4, R4 ;  /* 0x0000000409095824 */ /* 0x000fe200078e0204 */
[C---:B------:R-:W-:Y:S01]  /*0980*/  @P4 IADD3 R11, -R2.reuse, 0xd, RZ ;  /* 0x0000000d020b4810 */ /* 0x040fe20007ffe1ff */
[----:B------:R-:W-:Y:S01]  /*0990*/  @!P4 VIADD R2, R2, 0x1 ;  /* 0x000000010202c836 */ /* 0x000fe20000000000 */
[----:B------:R0:W-:Y:S01]  /*09a0*/  @P1 STL [R7], R0 ;  /* 0x0000000007001387 */ /* 0x0001e20000100800 */
[----:B------:R-:W-:-:S02]  /*09b0*/  ISETP.GE.AND P2, PT, R8, UR10, PT ;  /* 0x0000000a08007c0c */ /* 0x000fc4000bf46270 */
[----:B------:R-:W-:Y:S01]  /*09c0*/  @P4 LEA R11, R11, R4, 0x2 ;  /* 0x000000040b0b4211 */ /* 0x000fe200078e10ff */
[----:B------:R0:W-:Y:S01]  /*09d0*/  @P5 STL [R9], R10 ;  /* 0x0000000a09005387 */ /* 0x0001e20000100800 */
[C---:B------:R-:W-:Y:S02]  /*09e0*/  @P3 IADD3 R13, -R2.reuse, 0xe, RZ ;  /* 0x0000000e020d3810 */ /* 0x040fe40007ffe1ff */
[----:B------:R-:W-:Y:S01]  /*09f0*/  @!P3 IADD3 R2, R2, 0x1, RZ ;  /* 0x000000010202b810 */ /* 0x000fe20007ffe0ff */
[----:B------:R0:W-:Y:S02]  /*0a00*/  @P4 STL [R11], R16 ;  /* 0x000000100b004387 */ /* 0x0001e40000100800 */
[----:B------:R-:W-:Y:S01]  /*0a10*/  @P3 IMAD R13, R13, 0x4, R4 ;  /* 0x000000040d0d3824 */ /* 0x000fe200078e0204 */
[----:B------:R-:W-:-:S04]  /*0a20*/  @P0 IADD3 R15, -R2, 0xf, RZ ;  /* 0x0000000f020f0810 */ /* 0x000fc80007ffe1ff */
[----:B------:R0:W-:Y:S01]  /*0a30*/  @P3 STL [R13], R12 ;  /* 0x0000000c0d003387 */ /* 0x0001e20000100800 */
[----:B------:R-:W-:-:S05]  /*0a40*/  @P0 IMAD R15, R15, 0x4, R4 ;  /* 0x000000040f0f0824 */ /* 0x000fca00078e0204 */
[----:B------:R0:W-:Y:S01]  /*0a50*/  @P0 STL [R15], R14 ;  /* 0x0000000e0f000387 */ /* 0x0001e20000100800 */
[----:B------:R-:W-:Y:S05]  /*0a60*/  @P2 BRA `(.L_x_587) ;  /* 0x0000001800442947 */ /* 0x000fea0003800000 */
[----:B0-----:R-:W2:Y:S04]  /*0a70*/  LDL.128 R4, [R1] ;  /* 0x0000000001047983 */ /* 0x001ea80000100c00 */
[----:B------:R-:W3:Y:S04]  /*0a80*/  LDL.128 R20, [R1+0x20] ;  /* 0x0000200001147983 */ /* 0x000ee80000100c00 */
[----:B------:R-:W4:Y:S01]  /*0a90*/  LDL R2, [R1+0x38] ;  /* 0x0000380001027983 */ /* 0x000f220000100800 */
[----:B------:R-:W0:Y:S01]  /*0aa0*/  S2UR UR5, SR_CgaCtaId ;  /* 0x00000000000579c3 */ /* 0x000e220000008800 */
[----:B--2---:R-:W-:Y:S01]  /*0ab0*/  MOV R18, R4 ;  /* 0x0000000400127202 */ /* 0x004fe20000000f00 */
[----:B------:R-:W-:Y:S01]  /*0ac0*/  IMAD.MOV.U32 R17, RZ, RZ, R5 ;  /* 0x000000ffff117224 */ /* 0x000fe200078e0005 */
[----:B------:R1:W-:Y:S01]  /*0ad0*/  STL.128 [R1+0xc0], R4 ;  /* 0x0000c00401007387 */ /* 0x0003e20000100c00 */
[----:B------:R-:W-:Y:S01]  /*0ae0*/  IMAD.MOV.U32 R16, RZ, RZ, R6 ;  /* 0x000000ffff107224 */ /* 0x000fe200078e0006 */
[----:B------:R-:W-:-:S02]  /*0af0*/  MOV R15, R7 ;  /* 0x00000007000f7202 */ /* 0x000fc40000000f00 */
[----:B-1----:R-:W2:Y:S01]  /*0b00*/  LDL.128 R4, [R1+0x10] ;  /* 0x0000100001047983 */ /* 0x002ea20000100c00 */
[----:B---3--:R-:W-:Y:S01]  /*0b10*/  IMAD.MOV.U32 R10, RZ, RZ, R20 ;  /* 0x000000ffff0a7224 */ /* 0x008fe200078e0014 */
[----:B------:R-:W-:Y:S02]  /*0b20*/  MOV R9, R21 ;  /* 0x0000001500097202 */ /* 0x000fe40000000f00 */
[----:B------:R1:W-:Y:S04]  /*0b30*/  STL.128 [R1+0xa0], R20 ;  /* 0x0000a01401007387 */ /* 0x0003e80000100c00 */
[----:B-1----:R-:W3:Y:S01]  /*0b40*/  LDL.64 R20, [R1+0x30] ;  /* 0x0000300001147983 */ /* 0x002ee20000100a00 */
[----:B------:R-:W-:Y:S02]  /*0b50*/  UMOV UR4, 0x400 ;  /* 0x0000040000047882 */ /* 0x000fe40000000000 */
[----:B0-----:R-:W-:-:S06]  /*0b60*/  ULEA UR4, UR5, UR4, 0x18 ;  /* 0x0000000405047291 */ /* 0x001fcc000f8ec03f */
[----:B------:R-:W-:Y:S02]  /*0b70*/  LEA R0, R3, UR4, 0x3 ;  /* 0x0000000403007c11 */ /* 0x000fe4000f8e18ff */
[----:B------:R-:W-:Y:S01]  /*0b80*/  LEA R3, R17, UR4, 0x3 ;  /* 0x0000000411037c11 */ /* 0x000fe2000f8e18ff */
[----:B------:R0:W-:Y:S04]  /*0b90*/  STL [R1+0xd0], R8 ;  /* 0x0000d00801007387 */ /* 0x0001e80000100800 */
[----:B------:R-:W-:Y:S01]  /*0ba0*/  STL [R1+0x150], R3 ;  /* 0x0001500301007387 */ /* 0x000fe20000100800 */
[----:B0-----:R-:W-:-:S05]  /*0bb0*/  LEA R8, R18, UR4, 0x3 ;  /* 0x0000000412087c11 */ /* 0x001fca000f8e18ff */
[----:B------:R0:W-:Y:S02]  /*0bc0*/  STL [R1+0x154], R8 ;  /* 0x0001540801007387 */ /* 0x0001e40000100800 */
[----:B0-----:R-:W-:-:S05]  /*0bd0*/  LEA R8, R15, UR4, 0x3 ;  /* 0x000000040f087c11 */ /* 0x001fca000f8e18ff */
[----:B------:R-:W-:Y:S01]  /*0be0*/  STL [R1+0x148], R8 ;  /* 0x0001480801007387 */ /* 0x000fe20000100800 */
[----:B------:R-:W-:Y:S02]  /*0bf0*/  LEA R16, R16, UR4, 0x3 ;  /* 0x0000000410107c11 */ /* 0x000fe4000f8e18ff */
[----:B------:R-:W-:Y:S01]  /*0c00*/  LEA R10, R10, UR4, 0x3 ;  /* 0x000000040a0a7c11 */ /* 0x000fe2000f8e18ff */
[----:B----4-:R0:W-:Y:S04]  /*0c10*/  STL [R1+0x114], R2 ;  /* 0x0001140201007387 */ /* 0x0101e80000100800 */
[----:B------:R-:W-:Y:S01]  /*0c20*/  STL [R1+0x14c], R16 ;  /* 0x00014c1001007387 */ /* 0x000fe20000100800 */
[----:B0-----:R-:W-:-:S03]  /*0c30*/  LEA R2, R2, UR4, 0x3 ;  /* 0x0000000402027c11 */ /* 0x001fc6000f8e18ff */
[----:B------:R-:W-:Y:S04]  /*0c40*/  STL [R1+0x134], R10 ;  /* 0x0001340a01007387 */ /* 0x000fe80000100800 */
[----:B------:R-:W-:Y:S01]  /*0c50*/  STL [R1+0x11c], R2 ;  /* 0x00011c0201007387 */ /* 0x000fe20000100800 */
[----:B--2---:R-:W-:-:S03]  /*0c60*/  IMAD.MOV.U32 R14, RZ, RZ, R4 ;  /* 0x000000ffff0e7224 */ /* 0x004fc600078e0004 */
[----:B------:R0:W-:Y:S01]  /*0c70*/  STL.128 [R1+0xb0], R4 ;  /* 0x0000b00401007387 */ /* 0x0001e20000100c00 */
[----:B------:R-:W-:Y:S01]  /*0c80*/  IMAD.MOV.U32 R11, RZ, RZ, R7 ;  /* 0x000000ffff0b7224 */ /* 0x000fe200078e0007 */
[----:B------:R-:W-:Y:S01]  /*0c90*/  MOV R12, R6 ;  /* 0x00000006000c7202 */ /* 0x000fe20000000f00 */
[----:B------:R-:W-:Y:S01]  /*0ca0*/  IMAD.MOV.U32 R13, RZ, RZ, R5 ;  /* 0x000000ffff0d7224 */ /* 0x000fe200078e0005 */
[----:B------:R-:W-:-:S05]  /*0cb0*/  LEA R3, R14, UR4, 0x3 ;  /* 0x000000040e037c11 */ /* 0x000fca000f8e18ff */
[----:B------:R1:W-:Y:S01]  /*0cc0*/  STL [R1+0x144], R3 ;  /* 0x0001440301007387 */ /* 0x0003e20000100800 */
[----:B------:R-:W-:Y:S01]  /*0cd0*/  LEA R8, R12, UR4, 0x3 ;  /* 0x000000040c087c11 */ /* 0x000fe2000f8e18ff */
[----:B0-----:R-:W-:Y:S01]  /*0ce0*/  IMAD.MOV.U32 R7, RZ, RZ, R22 ;  /* 0x000000ffff077224 */ /* 0x001fe200078e0016 */
[----:B-1----:R-:W-:Y:S01]  /*0cf0*/  LEA R3, R11, UR4, 0x3 ;  /* 0x000000040b037c11 */ /* 0x002fe2000f8e18ff */
[----:B------:R-:W-:Y:S01]  /*0d00*/  IMAD.MOV.U32 R6, RZ, RZ, R23 ;  /* 0x000000ffff067224 */ /* 0x000fe200078e0017 */
[----:B---3--:R-:W-:Y:S01]  /*0d10*/  MOV R5, R20 ;  /* 0x0000001400057202 */ /* 0x008fe20000000f00 */
[----:B------:R-:W-:Y:S02]  /*0d20*/  IMAD.MOV.U32 R4, RZ, RZ, R21 ;  /* 0x000000ffff047224 */ /* 0x000fe400078e0015 */
[----:B------:R0:W-:Y:S01]  /*0d30*/  STL [R1+0x138], R3 ;  /* 0x0001380301007387 */ /* 0x0001e20000100800 */
[----:B------:R-:W-:Y:S02]  /*0d40*/  LEA R13, R13, UR4, 0x3 ;  /* 0x000000040d0d7c11 */ /* 0x000fe4000f8e18ff */
[----:B------:R-:W-:Y:S01]  /*0d50*/  LEA R6, R6, UR4, 0x3 ;  /* 0x0000000406067c11 */ /* 0x000fe2000f8e18ff */
[----:B------:R1:W-:Y:S01]  /*0d60*/  STL [R1+0x13c], R8 ;  /* 0x00013c0801007387 */ /* 0x0003e20000100800 */
[----:B0-----:R-:W-:-:S02]  /*0d70*/  LEA R3, R7, UR4, 0x3 ;  /* 0x0000000407037c11 */ /* 0x001fc4000f8e18ff */
[----:B------:R-:W-:Y:S02]  /*0d80*/  LEA R5, R5, UR4, 0x3 ;  /* 0x0000000405057c11 */ /* 0x000fe4000f8e18ff */
[----:B-1----:R-:W-:Y:S01]  /*0d90*/  LEA R8, R9, UR4, 0x3 ;  /* 0x0000000409087c11 */ /* 0x002fe2000f8e18ff */
[----:B------:R0:W-:Y:S04]  /*0da0*/  STL [R1+0x12c], R3 ;  /* 0x00012c0301007387 */ /* 0x0001e80000100800 */
[----:B------:R1:W-:Y:S01]  /*0db0*/  STL.64 [R1+0xd8], R20 ;  /* 0x0000d81401007387 */ /* 0x0003e20000100a00 */
[----:B0-----:R-:W-:-:S03]  /*0dc0*/  LEA R3, R4, UR4, 0x3 ;  /* 0x0000000404037c11 */ /* 0x001fc6000f8e18ff */
[----:B------:R1:W-:Y:S04]  /*0dd0*/  STL [R1+0x140], R13 ;  /* 0x0001400d01007387 */ /* 0x0003e80000100800 */
[----:B------:R1:W-:Y:S04]  /*0de0*/  STL [R1+0x130], R8 ;  /* 0x0001300801007387 */ /* 0x0003e80000100800 */
[----:B------:R1:W-:Y:S04]  /*0df0*/  STL [R1+0x128], R6 ;  /* 0x0001280601007387 */ /* 0x0003e80000100800 */
[----:B------:R1:W-:Y:S04]  /*0e00*/  STL [R1+0x124], R5 ;  /* 0x0001240501007387 */ /* 0x0003e80000100800 */
[----:B------:R1:W-:Y:S02]  /*0e10*/  STL [R1+0x120], R3 ;  /* 0x0001200301007387 */ /* 0x0003e40000100800 */
.L_x_588:
[----:B--2---:R-:W2:Y:S04]  /*0e20*/  LDL R2, [R1+0x154] ;  /* 0x0001540001027983 */ /* 0x004ea80000100800 */
[----:B-1----:R-:W3:Y:S04]  /*0e30*/  LDL R6, [R1+0xd0] ;  /* 0x0000d00001067983 */ /* 0x002ee80000100800 */
[----:B------:R-:W4:Y:S04]  /*0e40*/  LDL R7, [R1+0xc0] ;  /* 0x0000c00001077983 */ /* 0x000f280000100800 */
[----:B------:R-:W5:Y:S04]  /*0e50*/  LDL R9, [R1+0x150] ;  /* 0x0001500001097983 */ /* 0x000f680000100800 */
[----:B------:R-:W5:Y:S04]  /*0e60*/  LDL R5, [R1+0xc4] ;  /* 0x0000c40001057983 */ /* 0x000f680000100800 */
[----:B------:R-:W5:Y:S04]  /*0e70*/  LDL R8, [R1+0x14c] ;  /* 0x00014c0001087983 */ /* 0x000f680000100800 */
[----:B------:R-:W5:Y:S04]  /*0e80*/  LDL R4, [R1+0xc8] ;  /* 0x0000c80001047983 */ /* 0x000f680000100800 */
[----:B------:R-:W5:Y:S04]  /*0e90*/  LDL R11, [R1+0xcc] ;  /* 0x0000cc00010b7983 */ /* 0x000f680000100800 */
[----:B------:R-:W5:Y:S04]  /*0ea0*/  LDL R10, [R1+0x144] ;  /* 0x00014400010a7983 */ /* 0x000f680000100800 */
[----:B------:R-:W5:Y:S04]  /*0eb0*/  LDL R29, [R1+0xb8] ;  /* 0x0000b800011d7983 */ /* 0x000f680000100800 */
[----:B------:R-:W5:Y:S04]  /*0ec0*/  LDL R20, [R1+0x124] ;  /* 0x0001240001147983 */ /* 0x000f680000100800 */
[----:B--2---:R-:W0:Y:S01]  /*0ed0*/  LDS.64 R2, [R2] ;  /* 0x0000000002027984 */ /* 0x004e220000000a00 */
[----:B---3--:R-:W-:-:S04]  /*0ee0*/  VIADD R6, R6, UR11 ;  /* 0x0000000b06067c36 */ /* 0x008fc80008000000 */
[----:B----4-:R-:W-:-:S04]  /*0ef0*/  IMAD R28, R7, UR10, R6 ;  /* 0x0000000a071c7c24 */ /* 0x010fc8000f8e0206 */
[----:B0-----:R-:W-:Y:S01]  /*0f00*/  IMAD.WIDE R2, R28, 0x10, R2 ;  /* 0x000000101c027825 */ /* 0x001fe200078e0202 */
[----:B------:R-:W-:Y:S04]  /*0f10*/  STL [R1+0x27c], R0 ;  /* 0x00027c0001007387 */ /* 0x000fe80000100800 */
[----:B------:R0:W2:Y:S04]  /*0f20*/  LD.E.128 R12, desc[UR6][R2.64] ;  /* 0x00000006020c7980 */ /* 0x0000a8000c101d00 */
[----:B-----5:R-:W-:Y:S04]  /*0f30*/  LDS.64 R22, [R20] ;  /* 0x0000000014167984 */ /* 0x020fe80000000a00 */
[----:B0-----:R0:W1:Y:S01]  /*0f40*/  LDS.64 R2, [R9] ;  /* 0x0000000009027984 */ /* 0x0010620000000a00 */
[----:B------:R-:W-:-:S02]  /*0f50*/  IMAD R5, R5, UR10, R6 ;  /* 0x0000000a05057c24 */ /* 0x000fc4000f8e0206 */
[--C-:B------:R-:W-:Y:S02]  /*0f60*/  IMAD R4, R4, UR10, R6.reuse ;  /* 0x0000000a04047c24 */ /* 0x100fe4000f8e0206 */
[----:B------:R-:W-:Y:S01]  /*0f70*/  IMAD R11, R11, UR10, R6 ;  /* 0x0000000a0b0b7c24 */ /* 0x000fe2000f8e0206 */
[----:B0-----:R-:W3:Y:S01]  /*0f80*/  LDL R9, [R1+0xb0] ;  /* 0x0000b00001097983 */ /* 0x001ee20000100800 */
[----:B-1----:R-:W-:-:S05]  /*0f90*/  IMAD.WIDE R2, R5, 0x10, R2 ;  /* 0x0000001005027825 */ /* 0x002fca00078e0202 */
[----:B------:R0:W4:Y:S04]  /*0fa0*/  LD.E.128 R16, desc[UR6][R2.64] ;  /* 0x0000000602107980 */ /* 0x000128000c101d00 */
[----:B0-----:R0:W1:Y:S04]  /*0fb0*/  LDS.64 R2, [R8] ;  /* 0x0000000008027984 */ /* 0x0010680000000a00 */
[----:B--2---:R2:W-:Y:S01]  /*0fc0*/  STL [R1+0x9c], R12 ;  /* 0x00009c0c01007387 */ /* 0x0045e20000100800 */
[----:B------:R-:W-:Y:S01]  /*0fd0*/  MOV R7, R13 ;  /* 0x0000000d00077202 */ /* 0x000fe20000000f00 */
[----:B------:R-:W-:-:S02]  /*0fe0*/  IMAD.MOV.U32 R27, RZ, RZ, R14 ;  /* 0x000000ffff1b7224 */ /* 0x000fc400078e000e */
[----:B------:R5:W-:Y:S01]  /*0ff0*/  STL [R1+0xf4], R5 ;  /* 0x0000f40501007387 */ /* 0x000be20000100800 */
[----:B------:R-:W-:-:S03]  /*1000*/  IMAD.MOV.U32 R26, RZ, RZ, R15 ;  /* 0x000000ffff1a7224 */ /* 0x000fc600078e000f */
[----:B0-----:R-:W3:Y:S04]  /*1010*/  LDL R8, [R1+0x140] ;  /* 0x0001400001087983 */ /* 0x001ee80000100800 */
[----:B--2---:R-:W2:Y:S01]  /*1020*/  LDL R12, [R1+0x148] ;  /* 0x00014800010c7983 */ /* 0x004ea20000100800 */
[----:B-1----:R-:W-:-:S03]  /*1030*/  IMAD.WIDE R2, R4, 0x10, R2 ;  /* 0x0000001004027825 */ /* 0x002fc600078e0202 */
[----:B----4-:R-:W-:Y:S01]  /*1040*/  STL.64 [R1+0x90], R16 ;  /* 0x0000901001007387 */ /* 0x010fe20000100a00 */
[----:B-----5:R-:W-:-:S03]  /*1050*/  MOV R5, R19 ;  /* 0x0000001300057202 */ /* 0x020fc60000000f00 */
[----:B------:R0:W-:Y:S04]  /*1060*/  STL [R1+0x98], R18 ;  /* 0x0000981201007387 */ /* 0x0001e80000100800 */
[----:B0-----:R2:W4:Y:S04]  /*1070*/  LD.E.128 R16, desc[UR6][R2.64] ;  /* 0x0000000602107980 */ /* 0x001528000c101d00 */
[----:B--2---:R-:W0:Y:S02]  /*1080*/  LDS.64 R2, [R12] ;  /* 0x000000000c027984 */ /* 0x004e240000000a00 */
[----:B0-----:R-:W-:-:S05]  /*1090*/  IMAD.WIDE R2, R11, 0x10, R2 ;  /* 0x000000100b027825 */ /* 0x001fca00078e0202 */
[----:B------:R0:W2:Y:S04]  /*10a0*/  LD.E.128 R12, desc[UR6][R2.64] ;  /* 0x00000006020c7980 */ /* 0x0000a8000c101d00 */
[----:B0-----:R0:W1:Y:S04]  /*10b0*/  LDS.64 R2, [R10] ;  /* 0x000000000a027984 */ /* 0x0010680000000a00 */
[----:B------:R5:W-:Y:S01]  /*10c0*/  STL [R1+0xf0], R4 ;  /* 0x0000f00401007387 */ /* 0x000be20000100800 */
[----:B---3--:R-:W-:-:S03]  /*10d0*/  IMAD R9, R9, UR10, R6 ;  /* 0x0000000a09097c24 */ /* 0x008fc6000f8e0206 */
[----:B------:R3:W-:Y:S04]  /*10e0*/  STL [R1+0x264], R26 ;  /* 0x0002641a01007387 */ /* 0x0007e80000100800 */
[----:B0-----:R-:W4:Y:S04]  /*10f0*/  LDL R10, [R1+0x134] ;  /* 0x00013400010a7983 */ /* 0x001f280000100800 */
[----:B-----5:R-:W5:Y:S01]  /*1100*/  LDL R4, [R1+0xb4] ;  /* 0x0000b40001047983 */ /* 0x020f620000100800 */
[----:B-1----:R-:W-:-:S03]  /*1110*/  IMAD.WIDE R2, R9, 0x10, R2 ;  /* 0x0000001009027825 */ /* 0x002fc600078e0202 */
[----:B--2---:R-:W-:Y:S01]  /*1120*/  STL.64 [R1+0x80], R12 ;  /* 0x0000800c01007387 */ /* 0x004fe20000100a00 */
[----:B---3--:R-:W-:-:S03]  /*1130*/  IMAD.MOV.U32 R26, RZ, RZ, R15 ;  /* 0x000000ffff1a7224 */ /* 0x008fc600078e000f */
[----:B------:R0:W-:Y:S04]  /*1140*/  STL [R1+0x88], R14 ;  /* 0x0000880e01007387 */ /* 0x0001e80000100800 */
[----:B0-----:R0:W2:Y:S04]  /*1150*/  LD.E.128 R12, desc[UR6][R2.64] ;  /* 0x00000006020c7980 */ /* 0x0010a8000c101d00 */
[----:B0-----:R5:W0:Y:S02]  /*1160*/  LDS.64 R2, [R8] ;  /* 0x0000000008027984 */ /* 0x001a240000000a00 */
[----:B-----5:R-:W-:-:S02]  /*1170*/  IMAD R8, R4, UR10, R6 ;  /* 0x0000000a04087c24 */ /* 0x020fc4000f8e0206 */
[----:B------:R-:W3:Y:S04]  /*1180*/  LDL R4, [R1+0x13c] ;  /* 0x00013c0001047983 */ /* 0x000ee80000100800 */
[----:B------:R-:W-:Y:S04]  /*1190*/  STL [R1+0xe4], R8 ;  /* 0x0000e40801007387 */ /* 0x000fe80000100800 */
[----:B------:R4:W-:Y:S04]  /*11a0*/  STL [R1+0x260], R27 ;  /* 0x0002601b01007387 */ /* 0x0009e80000100800 */
[----:B------:R-:W-:Y:S01]  /*11b0*/  STL [R1+0x26c], R26 ;  /* 0x00026c1a01007387 */ /* 0x000fe20000100800 */
[----:B----4-:R-:W-:-:S03]  /*11c0*/  MOV R27, R16 ;  /* 0x00000010001b7202 */ /* 0x010fc60000000f00 */
[----:B------:R-:W-:Y:S01]  /*11d0*/  STL [R1+0xec], R11 ;  /* 0x0000ec0b01007387 */ /* 0x000fe20000100800 */
[----:B0-----:R-:W-:-:S03]  /*11e0*/  IMAD.WIDE R2, R8, 0x10, R2 ;  /* 0x0000001008027825 */ /* 0x001fc600078e0202 */
[----:B------:R-:W-:Y:S04]  /*11f0*/  STL [R1+0x268], R27 ;  /* 0x0002681b01007387 */ /* 0x000fe80000100800 */
[----:B------:R-:W4:Y:S04]  /*1200*/  LDL R8, [R1+0x138] ;  /* 0x0001380001087983 */ /* 0x000f280000100800 */
[----:B------:R-:W-:Y:S04]  /*1210*/  STL [R1+0xe8], R9 ;  /* 0x0000e80901007387 */ /* 0x000fe80000100800 */
[----:B------:R-:W-:Y:S01]  /*1220*/  LDS.64 R10, [R10] ;  /* 0x000000000a0a7984 */ /* 0x000fe20000000a00 */
[----:B------:R-:W-:-:S02]  /*1230*/  IMAD.MOV.U32 R24, RZ, RZ, R17 ;  /* 0x000000ffff187224 */ /* 0x000fc400078e0011 */
[----:B------:R-:W-:Y:S01]  /*1240*/  IMAD.MOV.U32 R25, RZ, RZ, R19 ;  /* 0x000000ffff197224 */ /* 0x000fe200078e0013 */
[----:B------:R0:W-:Y:S04]  /*1250*/  STL [R1+0x8c], R18 ;  /* 0x00008c1201007387 */ /* 0x0001e80000100800 */
[----:B------:R-:W5:Y:S04]  /*1260*/  LDL R19, [R1+0x120] ;  /* 0x0001200001137983 */ /* 0x000f680000100800 */
[----:B------:R-:W5:Y:S04]  /*1270*/  LDL R16, [R1+0x128] ;  /* 0x0001280001107983 */ /* 0x000f680000100800 */
[----:B0-----:R-:W5:Y:S01]  /*1280*/  LDL R18, [R1+0x11c] ;  /* 0x00011c0001127983 */ /* 0x001f620000100800 */
[----:B--2---:R-:W-:-:S03]  /*1290*/  IMAD.MOV.U32 R26, RZ, RZ, R13 ;  /* 0x000000ffff1a7224 */ /* 0x004fc600078e000d */
[----:B------:R-:W-:Y:S01]  /*12a0*/  STL [R1+0x78], R12 ;  /* 0x0000780c01007387 */ /* 0x000fe20000100800 */
[----:B------:R-:W-:-:S03]  /*12b0*/  MOV R27, R15 ;  /* 0x0000000f001b7202 */ /* 0x000fc60000000f00 */
[----:B------:R0:W-:Y:S04]  /*12c0*/  STL [R1+0x7c], R14 ;  /* 0x00007c0e01007387 */ /* 0x0001e80000100800 */
[----:B0-----:R3:W2:Y:S04]  /*12d0*/  LD.E.128 R12, desc[UR6][R2.64] ;  /* 0x00000006020c7980 */ /* 0x0016a8000c101d00 */
[----:B---3--:R-:W-:Y:S04]  /*12e0*/  LDS.64 R2, [R4] ;  /* 0x0000000004027984 */ /* 0x008fe80000000a00 */
[----:B------:R-:W-:Y:S04]  /*12f0*/  STL [R1+0x274], R26 ;  /* 0x0002741a01007387 */ /* 0x000fe80000100800 */
[----:B----4-:R-:W0:Y:S04]  /*1300*/  LDS.64 R8, [R8] ;  /* 0x0000000008087984 */ /* 0x010e280000000a00 */
[----:B------:R1:W-:Y:S04]  /*1310*/  STL [R1+0x270], R27 ;  /* 0x0002701b01007387 */ /* 0x0003e80000100800 */
[----:B-----5:R-:W-:Y:S04]  /*1320*/  LDS.64 R20, [R19] ;  /* 0x0000000013147984 */ /* 0x020fe80000000a00 */
[----:B------:R-:W-:Y:S04]  /*1330*/  LDS.64 R16, [R16] ;  /* 0x0000000010107984 */ /* 0x000fe80000000a00 */
[----:B------:R-:W-:Y:S04]  /*1340*/  LDS.64 R18, [R18] ;  /* 0x0000000012127984 */ /* 0x000fe80000000a00 */
[----:B0-----:R-:W-:Y:S01]  /*1350*/  STL.128 [R1+0x2d0], R8 ;  /* 0x0002d00801007387 */ /* 0x001fe20000100c00 */
[----:B--2---:R-:W-:-:S03]  /*1360*/  IMAD.MOV.U32 R26, RZ, RZ, R12 ;  /* 0x000000ffff1a7224 */ /* 0x004fc600078e000c */
[----:B------:R-:W2:Y:S01]  /*1370*/  LDL R12, [R1+0x130] ;  /* 0x00013000010c7983 */ /* 0x000ea20000100800 */
[----:B-1----:R-:W-:-:S05]  /*1380*/  IMAD.MOV.U32 R27, RZ, RZ, R13 ;  /* 0x000000ffff1b7224 */ /* 0x002fca00078e000d */
[----:B------:R0:W-:Y:S02]  /*1390*/  STL [R1+0x278], R27 ;  /* 0x0002781b01007387 */ /* 0x0001e40000100800 */
[----:B0-----:R-:W-:Y:S02]  /*13a0*/  MOV R27, R5 ;  /* 0x00000005001b7202 */ /* 0x001fe40000000f00 */
[----:B------:R0:W1:Y:S02]  /*13b0*/  LDS.64 R4, [R0] ;  /* 0x0000000000047984 */ /* 0x0000640000000a00 */
[----:B0-----:R-:W-:-:S04]  /*13c0*/  IMAD R0, R29, UR10, R6 ;  /* 0x0000000a1d007c24 */ /* 0x001fc8000f8e0206 */
[----:B------:R-:W-:-:S05]  /*13d0*/  IMAD.WIDE R2, R0, 0x10, R2 ;  /* 0x0000001000027825 */ /* 0x000fca00078e0202 */
[----:B------:R0:W3:Y:S04]  /*13e0*/  LD.E.128 R8, desc[UR6][R2.64] ;  /* 0x0000000602087980 */ /* 0x0000e8000c101d00 */
[----:B------:R4:W-:Y:S04]  /*13f0*/  STL [R1+0x280], R26 ;  /* 0x0002801a01007387 */ /* 0x0009e80000100800 */
[----:B------:R-:W-:Y:S01]  /*1400*/  STL [R1+0xe0], R0 ;  /* 0x0000e00001007387 */ /* 0x000fe20000100800 */
[----:B-1----:R-:W-:-:S03]  /*1410*/  IMAD.WIDE R28, R28, 0x10, R4 ;  /* 0x000000101c1c7825 */ /* 0x002fc600078e0204 */
[----:B----4-:R-:W4:Y:S04]  /*1420*/  LDL R26, [R1+0xbc] ;  /* 0x0000bc00011a7983 */ /* 0x010f280000100800 */
[----:B------:R1:W-:Y:S01]  /*1430*/  STL [R1+0x288], R28 ;  /* 0x0002881c01007387 */ /* 0x0003e20000100800 */
[----:B------:R-:W-:Y:S02]  /*1440*/  IMAD.MOV.U32 R5, RZ, RZ, R25 ;  /* 0x000000ffff057224 */ /* 0x000fe400078e0019 */
[----:B0-----:R-:W-:Y:S01]  /*1450*/  IMAD.MOV.U32 R3, RZ, RZ, R7 ;  /* 0x000000ffff037224 */ /* 0x001fe200078e0007 */
[----:B------:R-:W5:Y:S04]  /*1460*/  LDL R25, [R1+0xd8] ;  /* 0x0000d80001197983 */ /* 0x000f680000100800 */
[----:B------:R-:W-:Y:S01]  /*1470*/  STL [R1+0x284], R29 ;  /* 0x0002841d01007387 */ /* 0x000fe20000100800 */
[----:B-1----:R-:W-:-:S03]  /*1480*/  IMAD.MOV.U32 R28, RZ, RZ, R27 ;  /* 0x000000ffff1c7224 */ /* 0x002fc600078e001b */
[----:B------:R-:W5:Y:S04]  /*1490*/  LDL R4, [R1+0xa0] ;  /* 0x0000a00001047983 */ /* 0x000f680000100800 */
[----:B------:R0:W-:Y:S04]  /*14a0*/  STL [R1+0x2c0], R28 ;  /* 0x0002c01c01007387 */ /* 0x0001e80000100800 */
[----:B------:R-:W5:Y:S04]  /*14b0*/  LDL R7, [R1+0xa4] ;  /* 0x0000a40001077983 */ /* 0x000f680000100800 */
[----:B------:R-:W5:Y:S04]  /*14c0*/  LDL R2, [R1+0x114] ;  /* 0x0001140001027983 */ /* 0x000f680000100800 */
[----:B0-----:R-:W5:Y:S04]  /*14d0*/  LDL R28, [R1+0xac] ;  /* 0x0000ac00011c7983 */ /* 0x001f680000100800 */
[----:B--2---:R-:W0:Y:S01]  /*14e0*/  LDS.64 R12, [R12] ;  /* 0x000000000c0c7984 */ /* 0x004e220000000a00 */
[----:B---3--:R-:W-:Y:S01]  /*14f0*/  MOV R27, R11 ;  /* 0x0000000b001b7202 */ /* 0x008fe20000000f00 */
[----:B------:R-:W-:-:S04]  /*1500*/  IMAD.MOV.U32 R0, RZ, RZ, R10 ;  /* 0x000000ffff007224 */ /* 0x000fc800078e000a */
[----:B------:R1:W-:Y:S04]  /*1510*/  STL [R1+0x298], R27 ;  /* 0x0002981b01007387 */ /* 0x0003e80000100800 */
[----:B------:R2:W-:Y:S01]  /*1520*/  STL [R1+0x294], R0 ;  /* 0x0002940001007387 */ /* 0x0005e20000100800 */
[----:B-1----:R-:W-:-:S03]  /*1530*/  IMAD.MOV.U32 R27, RZ, RZ, R24 ;  /* 0x000000ffff1b7224 */ /* 0x002fc600078e0018 */
[----:B0-----:R4:W-:Y:S04]  /*1540*/  STL [R1+0x2cc], R13 ;  /* 0x0002cc0d01007387 */ /* 0x0019e80000100800 */
[----:B------:R0:W-:Y:S04]  /*1550*/  STL [R1+0x2c4], R27 ;  /* 0x0002c41b01007387 */ /* 0x0001e80000100800 */
[----:B--2---:R-:W2:Y:S01]  /*1560*/  LDL.LU R0, [R1+0x98] ;  /* 0x0000980001007983 */ /* 0x004ea20000300800 */
[----:B------:R-:W-:Y:S01]  /*1570*/  MOV R29, R8 ;  /* 0x00000008001d7202 */ /* 0x000fe20000000f00 */
[----:B----4-:R-:W-:-:S02]  /*1580*/  IMAD R13, R26, UR10, R6 ;  /* 0x0000000a1a0d7c24 */ /* 0x010fc4000f8e0206 */
[----:B------:R-:W3:Y:S04]  /*1590*/  LDL R24, [R1+0xdc] ;  /* 0x0000dc0001187983 */ /* 0x000ee80000100800 */
[----:B0-----:R-:W4:Y:S01]  /*15a0*/  LDL R27, [R1+0xa8] ;  /* 0x0000a800011b7983 */ /* 0x001f220000100800 */
[----:B------:R-:W-:-:S03]  /*15b0*/  IMAD.MOV.U32 R26, RZ, RZ, R9 ;  /* 0x000000ffff1a7224 */ /* 0x000fc600078e0009 */
[----:B------:R-:W3:Y:S04]  /*15c0*/  LDL.LU.128 R8, [R1+0x2d0] ;  /* 0x0002d00001087983 */ /* 0x000ee80000300c00 */
[----:B------:R0:W-:Y:S04]  /*15d0*/  STL.64 [R1+0x70], R14 ;  /* 0x0000700e01007387 */ /* 0x0001e80000100a00 */
[----:B0-----:R-:W3:Y:S01]  /*15e0*/  LDL R14, [R1+0x12c] ;  /* 0x00012c00010e7983 */ /* 0x001ee20000100800 */
[--C-:B-----5:R-:W-:Y:S02]  /*15f0*/  IMAD R4, R4, UR10, R6.reuse ;  /* 0x0000000a04047c24 */ /* 0x120fe4000f8e0206 */
[--C-:B------:R-:W-:Y:S01]  /*1600*/  IMAD R7, R7, UR10, R6.reuse ;  /* 0x0000000a07077c24 */ /* 0x100fe2000f8e0206 */
[----:B------:R-:W-:Y:S04]  /*1610*/  STL [R1+0xd4], R13 ;  /* 0x0000d40d01007387 */ /* 0x000fe80000100800 */
[----:B--2---:R4:W-:Y:S02]  /*1620*/  STL [R1+0x2c8], R0 ;  /* 0x0002c80001007387 */ /* 0x0049e40000100800 */
[----:B----4-:R-:W-:-:S02]  /*1630*/  IMAD R0, R27, UR10, R6 ;  /* 0x0000000a1b007c24 */ /* 0x010fc4000f8e0206 */
[--C-:B------:R-:W-:Y:S02]  /*1640*/  IMAD R27, R28, UR10, R6.reuse ;  /* 0x0000000a1c1b7c24 */ /* 0x100fe4000f8e0206 */
[--C-:B------:R-:W-:Y:S02]  /*1650*/  IMAD R28, R25, UR10, R6.reuse ;  /* 0x0000000a191c7c24 */ /* 0x100fe4000f8e0206 */
[--C-:B---3--:R-:W-:Y:S02]  /*1660*/  IMAD R25, R24, UR10, R6.reuse ;  /* 0x0000000a18197c24 */ /* 0x108fe4000f8e0206 */
[----:B------:R-:W-:Y:S01]  /*1670*/  IMAD R24, R2, UR10, R6 ;  /* 0x0000000a02187c24 */ /* 0x000fe2000f8e0206 */
[----:B------:R-:W-:Y:S01]  /*1680*/  MOV R6, R3 ;  /* 0x0000000300067202 */ /* 0x000fe20000000f00 */
[----:B------:R-:W-:Y:S02]  /*1690*/  IMAD.WIDE R2, R13, 0x10, R8 ;  /* 0x000000100d027825 */ /* 0x000fe400078e0208 */
[----:B------:R-:W2:Y:S04]  /*16a0*/  LDL.LU R13, [R1+0x2cc] ;  /* 0x0002cc00010d7983 */ /* 0x000ea80000300800 */
[----:B------:R-:W3:Y:S04]  /*16b0*/  LDL.LU R8, [R1+0x8c] ;  /* 0x00008c0001087983 */ /* 0x000ee80000300800 */
[----:B------:R-:W0:Y:S01]  /*16c0*/  LDS.64 R14, [R14] ;  /* 0x000000000e0e7984 */ /* 0x000e220000000a00 */
[----:B------:R-:W-:-:S03]  /*16d0*/  IMAD.MOV.U32 R9, RZ, RZ, R5 ;  /* 0x000000ffff097224 */ /* 0x000fc600078e0005 */
[----:B------:R1:W-:Y:S04]  /*16e0*/  STL [R1+0xf8], R4 ;  /* 0x0000f80401007387 */ /* 0x0003e80000100800 */
[----:B------:R-:W-:Y:S01]  /*16f0*/  STL [R1+0xfc], R7 ;  /* 0x0000fc0701007387 */ /* 0x000fe20000100800 */
[----:B-1----:R-:W-:-:S03]  /*1700*/  IMAD.WIDE R4, R4, 0x10, R10 ;  /* 0x0000001004047825 */ /* 0x002fc600078e020a */
[----:B------:R-:W-:Y:S01]  /*1710*/  STL [R1+0x10c], R25 ;  /* 0x00010c1901007387 */ /* 0x000fe20000100800 */
[----:B------:R-:W-:-:S03]  /*1720*/  IMAD.MOV.U32 R11, RZ, RZ, R6 ;  /* 0x000000ffff0b7224 */ /* 0x000fc600078e0006 */
[----:B------:R1:W-:Y:S01]  /*1730*/  STL [R1+0x110], R24 ;  /* 0x0001101801007387 */ /* 0x0003e20000100800 */
[----:B------:R-:W-:-:S03]  /*1740*/  IMAD.WIDE R20, R25, 0x10, R20 ;  /* 0x0000001019147825 */ /* 0x000fc600078e0214 */
[----:B------:R4:W-:Y:S04]  /*1750*/  STL [R1+0x290], R26 ;  /* 0x0002901a01007387 */ /* 0x0009e80000100800 */
[----:B------:R5:W-:Y:S01]  /*1760*/  STL [R1+0x28c], R29 ;  /* 0x00028c1d01007387 */ /* 0x000be20000100800 */
[----:B-1----:R-:W-:-:S03]  /*1770*/  IMAD.WIDE R24, R24, 0x10, R18 ;  /* 0x0000001018187825 */ /* 0x002fc600078e0212 */
[----:B------:R-:W-:Y:S04]  /*1780*/  STL [R1+0x108], R28 ;  /* 0x0001081c01007387 */ /* 0x000fe80000100800 */
[----:B----4-:R-:W4:Y:S04]  /*1790*/  LDL.LU R26, [R1+0x94] ;  /* 0x00009400011a7983 */ /* 0x010f280000300800 */
[----:B-----5:R-:W5:Y:S04]  /*17a0*/  LDL.LU R29, [R1+0x90] ;  /* 0x00009000011d7983 */ /* 0x020f680000300800 */
[----:B------:R1:W-:Y:S04]  /*17b0*/  STL [R1+0x100], R0 ;  /* 0x0001000001007387 */ /* 0x0003e80000100800 */
[----:B------:R1:W-:Y:S04]  /*17c0*/  STL [R1+0x104], R27 ;  /* 0x0001041b01007387 */ /* 0x0003e80000100800 */
[----:B------:R-:W5:Y:S01]  /*17d0*/  LDL.LU R10, [R1+0x9c] ;  /* 0x00009c00010a7983 */ /* 0x000f620000300800 */
[----:B--2---:R-:W-:-:S04]  /*17e0*/  IMAD.WIDE R6, R7, 0x10, R12 ;  /* 0x0000001007067825 */ /* 0x004fc800078e020c */
[----:B------:R-:W-:Y:S01]  /*17f0*/  IMAD.MOV.U32 R13, RZ, RZ, R9 ;  /* 0x000000ffff0d7224 */ /* 0x000fe200078e0009 */
[----:B---3--:R-:W-:Y:S01]  /*1800*/  MOV R12, R8 ;  /* 0x00000008000c7202 */ /* 0x008fe20000000f00 */
[----:B0-----:R-:W-:Y:S02]  /*1810*/  IMAD.WIDE R8, R0, 0x10, R14 ;  /* 0x0000001000087825 */ /* 0x001fe400078e020e */
[----:B-1----:R-:W2:Y:S01]  /*1820*/  LDL.LU R0, [R1+0x2c8] ;  /* 0x0002c80001007983 */ /* 0x002ea20000300800 */
[----:B------:R-:W-:Y:S01]  /*1830*/  MOV R15, R13 ;  /* 0x0000000d000f7202 */ /* 0x000fe20000000f00 */
[----:B------:R-:W-:Y:S02]  /*1840*/  IMAD.MOV.U32 R14, RZ, RZ, R12 ;  /* 0x000000ffff0e7224 */ /* 0x000fe400078e000c */
[----:B------:R-:W-:Y:S01]  /*1850*/  IMAD.WIDE R12, R27, 0x10, R16 ;  /* 0x000000101b0c7825 */ /* 0x000fe200078e0210 */
[----:B------:R-:W-:Y:S03]  /*1860*/  STL [R1+0x2a0], R8 ;  /* 0x0002a00801007387 */ /* 0x000fe60000100800 */
[----:B------:R-:W-:Y:S01]  /*1870*/  IMAD.WIDE R16, R28, 0x10, R22 ;  /* 0x000000101c107825 */ /* 0x000fe200078e0216 */
[----:B------:R-:W3:Y:S03]  /*1880*/  LDL.LU R27, [R1+0x2c4] ;  /* 0x0002c400011b7983 */ /* 0x000ee60000300800 */
[----:B------:R-:W-:Y:S01]  /*1890*/  IMAD.MOV.U32 R18, RZ, RZ, R14 ;  /* 0x000000ffff127224 */ /* 0x000fe200078e000e */
[----:B------:R-:W2:Y:S01]  /*18a0*/  LDL.LU R28, [R1+0x2c0] ;  /* 0x0002c000011c7983 */ /* 0x000ea20000300800 */
[----:B------:R-:W-:-:S05]  /*18b0*/  IMAD.MOV.U32 R19, RZ, RZ, R15 ;  /* 0x000000ffff137224 */ /* 0x000fca00078e000f */
[----:B------:R0:W-:Y:S04]  /*18c0*/  STL.128 [R1+0x2b0], R16 ;  /* 0x0002b01001007387 */ /* 0x0001e80000100c00 */
[----:B0-----:R-:W3:Y:S01]  /*18d0*/  LD.E.128 R16, desc[UR6][R2.64] ;  /* 0x0000000602107980 */ /* 0x001ee2000c101d00 */
[----:B----4-:R-:W-:Y:S01]  /*18e0*/  IMAD.MOV.U32 R23, RZ, RZ, R26 ;  /* 0x000000ffff177224 */ /* 0x010fe200078e001a */
[----:B-----5:R-:W-:Y:S02]  /*18f0*/  MOV R22, R29 ;  /* 0x0000001d00167202 */ /* 0x020fe40000000f00 */
[----:B--2---:R-:W-:Y:S01]  /*1900*/  MOV R15, R28 ;  /* 0x0000001c000f7202 */ /* 0x004fe20000000f00 */
[----:B---3--:R-:W-:Y:S01]  /*1910*/  IMAD.MOV.U32 R26, RZ, RZ, R17 ;  /* 0x000000ffff1a7224 */ /* 0x008fe200078e0011 */
[----:B------:R-:W-:Y:S01]  /*1920*/  MOV R28, R16 ;  /* 0x00000010001c7202 */ /* 0x000fe20000000f00 */
[----:B------:R-:W-:-:S02]  /*1930*/  IMAD.MOV.U32 R29, RZ, RZ, R18 ;  /* 0x000000ffff1d7224 */ /* 0x000fc400078e0012 */
[----:B------:R-:W-:Y:S02]  /*1940*/  IMAD.MOV.U32 R2, RZ, RZ, R19 ;  /* 0x000000ffff027224 */ /* 0x000fe400078e0013 */
[----:B------:R-:W2:Y:S04]  /*1950*/  LD.E.128 R16, desc[UR6][R4.64] ;  /* 0x0000000604107980 */ /* 0x000ea8000c101d00 */
[----:B------:R-:W3:Y:S04]  /*1960*/  LD.E.128 R4, desc[UR6][R6.64] ;  /* 0x0000000606047980 */ /* 0x000ee8000c101d00 */
[----:B---3--:R0:W-:Y:S04]  /*1970*/  STL [R1+0x178], R7 ;  /* 0x0001780701007387 */ /* 0x0081e80000100800 */
[----:B0-----:R-:W3:Y:S01]  /*1980*/  LDL.LU R7, [R1+0xfc] ;  /* 0x0000fc0001077983 */ /* 0x001ee20000300800 */
[----:B--2---:R-:W-:Y:S01]  /*1990*/  MOV R8, R16 ;  /* 0x0000001000087202 */ /* 0x004fe20000000f00 */
[----:B------:R-:W-:-:S02]  /*19a0*/  IMAD.MOV.U32 R14, RZ, RZ, R0 ;  /* 0x000000ffff0e7224 */ /* 0x000fc400078e0000 */
[----:B---3--:R0:W-:Y:S02]  /*19b0*/  STL.128 [R1+0x180], R4 ;  /* 0x0001800401007387 */ /* 0x0081e40000100c00 */
[----:B0-----:R-:W-:Y:S02]  /*19c0*/  MOV R4, R8 ;  /* 0x0000000800047202 */ /* 0x001fe40000000f00 */
[----:B------:R-:W-:Y:S04]  /*19d0*/  STL [R1+0x29c], R9 ;  /* 0x00029c0901007387 */ /* 0x000fe80000100800 */
[----:B------:R0:W-:Y:S01]  /*19e0*/  STL [R1+0x190], R4 ;  /* 0x0001900401007387 */ /* 0x0001e20000100800 */
[----:B------:R-:W-:Y:S02]  /*19f0*/  IMAD.MOV.U32 R3, RZ, RZ, R27 ;  /* 0x000000ffff037224 */ /* 0x000fe400078e001b */
[----:B------:R-:W-:Y:S01]  /*1a00*/  IMAD.MOV.U32 R0, RZ, RZ, R19 ;  /* 0x000000ffff007224 */ /* 0x000fe200078e0013 */
[----:B------:R-:W2:Y:S04]  /*1a10*/  LDL.LU R8, [R1+0x2a0] ;  /* 0x0002a00001087983 */ /* 0x000ea80000300800 */
[----:B0-----:R-:W3:Y:S01]  /*1a20*/  LDL.LU R4, [R1+0xf8] ;  /* 0x0000f80001047983 */ /* 0x001ee20000300800 */
[----:B------:R-:W-:Y:S01]  /*1a30*/  IMAD.MOV.U32 R9, RZ, RZ, R17 ;  /* 0x000000ffff097224 */ /* 0x000fe200078e0011 */
[----:B------:R-:W-:Y:S01]  /*1a40*/  MOV R27, R18 ;  /* 0x00000012001b7202 */ /* 0x000fe20000000f00 */
[----:B------:R-:W-:Y:S01]  /*1a50*/  IMAD.MOV.U32 R7, RZ, RZ, R0 ;  /* 0x000000ffff077224 */ /* 0x000fe200078e0000 */
[----:B------:R-:W4:Y:S01]  /*1a60*/  LDL.LU.128 R16, [R1+0x2b0] ;  /* 0x0002b00001107983 */ /* 0x000f220000300c00 */
[----:B------:R-:W-:Y:S01]  /*1a70*/  IMAD.MOV.U32 R5, RZ, RZ, R9 ;  /* 0x000000ffff057224 */ /* 0x000fe200078e0009 */
[----:B------:R-:W-:-:S02]  /*1a80*/  MOV R6, R27 ;  /* 0x0000001b00067202 */ /* 0x000fc40000000f00 */
[----:B------:R-:W5:Y:S04]  /*1a90*/  LDL.LU R27, [R1+0x298] ;  /* 0x00029800011b7983 */ /* 0x000f680000300800 */
[----:B------:R-:W2:Y:S04]  /*1aa0*/  LDL.LU R0, [R1+0x294] ;  /* 0x0002940001007983 */ /* 0x000ea80000300800 */
[----:B------:R-:W4:Y:S04]  /*1ab0*/  LDL.LU R9, [R1+0x29c] ;  /* 0x00029c0001097983 */ /* 0x000f280000300800 */
[----:B---3--:R0:W-:Y:S02]  /*1ac0*/  STL.128 [R1+0x1a0], R4 ;  /* 0x0001a00401007387 */ /* 0x0081e40000100c00 */
[----:B0-----:R-:W-:Y:S01]  /*1ad0*/  MOV R4, R28 ;  /* 0x0000001c00047202 */ /* 0x001fe20000000f00 */
[----:B------:R-:W-:Y:S01]  /*1ae0*/  IMAD.MOV.U32 R7, RZ, RZ, R29 ;  /* 0x000000ffff077224 */ /* 0x000fe200078e001d */
[----:B------:R-:W-:Y:S01]  /*1af0*/  MOV R6, R26 ;  /* 0x0000001a00067202 */ /* 0x000fe20000000f00 */
[----:B------:R-:W3:Y:S04]  /*1b00*/  LDL.LU R29, [R1+0x28c] ;  /* 0x00028c00011d7983 */ /* 0x000ee80000300800 */
[----:B------:R0:W-:Y:S04]  /*1b10*/  STL [R1+0x1b0], R4 ;  /* 0x0001b00401007387 */ /* 0x0001e80000100800 */
[----:B------:R-:W5:Y:S04]  /*1b20*/  LDL.LU R26, [R1+0x290] ;  /* 0x00029000011a7983 */ /* 0x000f680000300800 */
[----:B------:R-:W4:Y:S04]  /*1b30*/  LDL.LU R28, [R1+0x288] ;  /* 0x00028800011c7983 */ /* 0x000f280000300800 */
[----:B0-----:R-:W2:Y:S01]  /*1b40*/  LDL.LU R4, [R1+0xd4] ;  /* 0x0000d40001047983 */ /* 0x001ea20000300800 */
[----:B------:R-:W-:Y:S01]  /*1b50*/  IMAD.MOV.U32 R5, RZ, RZ, R6 ;  /* 0x000000ffff057224 */ /* 0x000fe200078e0006 */
[----:B------:R-:W-:Y:S01]  /*1b60*/  MOV R6, R7 ;  /* 0x0000000700067202 */ /* 0x000fe20000000f00 */
[----:B------:R-:W-:-:S05]  /*1b70*/  IMAD.MOV.U32 R7, RZ, RZ, R2 ;  /* 0x000000ffff077224 */ /* 0x000fca00078e0002 */
[----:B--2---:R3:W-:Y:S02]  /*1b80*/  STL.128 [R1+0x1c0], R4 ;  /* 0x0001c00401007387 */ /* 0x0047e40000100c00 */
[----:B---3--:R-:W-:Y:S01]  /*1b90*/  MOV R4, R29 ;  /* 0x0000001d00047202 */ /* 0x008fe20000000f00 */
[----:B-----5:R-:W-:Y:S01]  /*1ba0*/  IMAD.MOV.U32 R5, RZ, RZ, R26 ;  /* 0x000000ffff057224 */ /* 0x020fe200078e001a */
[----:B------:R-:W-:Y:S01]  /*1bb0*/  MOV R6, R0 ;  /* 0x0000000000067202 */ /* 0x000fe20000000f00 */
[----:B------:R-:W2:Y:S04]  /*1bc0*/  LDL.LU R26, [R1+0x280] ;  /* 0x00028000011a7983 */ /* 0x000ea80000300800 */
[----:B------:R0:W-:Y:S01]  /*1bd0*/  STL [R1+0x1d0], R4 ;  /* 0x0001d00401007387 */ /* 0x0001e20000100800 */
[----:B------:R-:W-:-:S03]  /*1be0*/  IMAD.MOV.U32 R7, RZ, RZ, R27 ;  /* 0x000000ffff077224 */ /* 0x000fc600078e001b */
[----:B------:R-:W3:Y:S04]  /*1bf0*/  LDL.LU R27, [R1+0x278] ;  /* 0x00027800011b7983 */ /* 0x000ee80000300800 */
[----:B------:R-:W5:Y:S04]  /*1c00*/  LDL.LU R29, [R1+0x284] ;  /* 0x00028400011d7983 */ /* 0x000f680000300800 */
[----:B0-----:R-:W4:Y:S04]  /*1c10*/  LDL.LU R4, [R1+0xe0] ;  /* 0x0000e00001047983 */ /* 0x001f280000300800 */
[----:B------:R-:W5:Y:S04]  /*1c20*/  LDL.LU R0, [R1+0x27c] ;  /* 0x00027c0001007983 */ /* 0x000f680000300800 */
[----:B----4-:R2:W-:Y:S02]  /*1c30*/  STL.128 [R1+0x1e0], R4 ;  /* 0x0001e00401007387 */ /* 0x0105e40000100c00 */
[----:B--2---:R-:W-:-:S02]  /*1c40*/  MOV R4, R26 ;  /* 0x0000001a00047202 */ /* 0x004fc40000000f00 */
[----:B------:R-:W2:Y:S04]  /*1c50*/  LDL.LU R6, [R1+0x70] ;  /* 0x0000700001067983 */ /* 0x000ea80000300800 */
[----:B------:R0:W-:Y:S04]  /*1c60*/  STL [R1+0x1f0], R4 ;  /* 0x0001f00401007387 */ /* 0x0001e80000100800 */
[----:B------:R-:W2:Y:S01]  /*1c70*/  LDL.LU R7, [R1+0x74] ;  /* 0x0000740001077983 */ /* 0x000ea20000300800 */
[----:B---3--:R-:W-:-:S03]  /*1c80*/  IMAD.MOV.U32 R5, RZ, RZ, R27 ;  /* 0x000000ffff057224 */ /* 0x008fc600078e001b */
[----:B------:R-:W3:Y:S04]  /*1c90*/  LDL.LU R26, [R1+0x274] ;  /* 0x00027400011a7983 */ /* 0x000ee80000300800 */
[----:B0-----:R-:W2:Y:S04]  /*1ca0*/  LDL.LU R4, [R1+0xe4] ;  /* 0x0000e40001047983 */ /* 0x001ea80000300800 */
[----:B------:R-:W4:Y:S04]  /*1cb0*/  LDL.LU R27, [R1+0x270] ;  /* 0x00027000011b7983 */ /* 0x000f280000300800 */
[----:B--2---:R0:W-:Y:S04]  /*1cc0*/  STL.128 [R1+0x200], R4 ;  /* 0x0002000401007387 */ /* 0x0041e80000100c00 */
[----:B0-----:R-:W2:Y:S04]  /*1cd0*/  LDL.LU R4, [R1+0x78] ;  /* 0x0000780001047983 */ /* 0x001ea80000300800 */
[----:B------:R-:W2:Y:S01]  /*1ce0*/  LDL.LU R6, [R1+0x7c] ;  /* 0x00007c0001067983 */ /* 0x000ea20000300800 */
[----:B---3--:R-:W-:Y:S01]  /*1cf0*/  MOV R5, R26 ;  /* 0x0000001a00057202 */ /* 0x008fe20000000f00 */
[----:B----4-:R-:W-:-:S02]  /*1d00*/  IMAD.MOV.U32 R7, RZ, RZ, R27 ;  /* 0x000000ffff077224 */ /* 0x010fc400078e001b */
[----:B------:R-:W3:Y:S04]  /*1d10*/  LDL.LU R26, [R1+0x26c] ;  /* 0x00026c00011a7983 */ /* 0x000ee80000300800 */
[----:B------:R-:W4:Y:S04]  /*1d20*/  LDL.LU R27, [R1+0x268] ;  /* 0x00026800011b7983 */ /* 0x000f280000300800 */
[----:B--2---:R0:W-:Y:S04]  /*1d30*/  STL.128 [R1+0x210], R4 ;  /* 0x0002100401007387 */ /* 0x0041e80000100c00 */
[----:B0-----:R-:W2:Y:S04]  /*1d40*/  LDL.LU R4, [R1+0x80] ;  /* 0x0000800001047983 */ /* 0x001ea80000300800 */
[----:B------:R-:W2:Y:S04]  /*1d50*/  LDL.LU R5, [R1+0x84] ;  /* 0x0000840001057983 */ /* 0x000ea80000300800 */
[----:B------:R-:W2:Y:S01]  /*1d60*/  LDL.LU R6, [R1+0x88] ;  /* 0x0000880001067983 */ /* 0x000ea20000300800 */
[----:B---3--:R-:W-:-:S03]  /*1d70*/  MOV R7, R26 ;  /* 0x0000001a00077202 */ /* 0x008fc60000000f00 */
[----:B------:R-:W3:Y:S04]  /*1d80*/  LDL.LU R26, [R1+0x264] ;  /* 0x00026400011a7983 */ /* 0x000ee80000300800 */
[----:B--2---:R4:W-:Y:S02]  /*1d90*/  STL.128 [R1+0x220], R4 ;  /* 0x0002200401007387 */ /* 0x0049e40000100c00 */
[----:B----4-:R-:W-:Y:S02]  /*1da0*/  IMAD.MOV.U32 R4, RZ, RZ, R27 ;  /* 0x000000ffff047224 */ /* 0x010fe400078e001b */
[----:B------:R-:W2:Y:S04]  /*1db0*/  LDL.LU R27, [R1+0x260] ;  /* 0x00026000011b7983 */ /* 0x000ea80000300800 */
[----:B------:R0:W-:Y:S04]  /*1dc0*/  STL [R1+0x230], R4 ;  /* 0x0002300401007387 */ /* 0x0001e80000100800 */
[----:B0-----:R-:W4:Y:S01]  /*1dd0*/  LDL.LU R4, [R1+0xf0] ;  /* 0x0000f00001047983 */ /* 0x001f220000300800 */
[----:B------:R-:W-:Y:S01]  /*1de0*/  MOV R5, R3 ;  /* 0x0000000300057202 */ /* 0x000fe20000000f00 */
[----:B------:R-:W-:Y:S01]  /*1df0*/  IMAD.MOV.U32 R6, RZ, RZ, R18 ;  /* 0x000000ffff067224 */ /* 0x000fe200078e0012 */
[----:B------:R-:W-:-:S02]  /*1e00*/  MOV R7, R19 ;  /* 0x0000001300077202 */ /* 0x000fc40000000f00 */
[----:B------:R-:W5:Y:S04]  /*1e10*/  LD.E.128 R16, desc[UR6][R16.64] ;  /* 0x0000000610107980 */ /* 0x000f68000c101d00 */
[----:B----4-:R0:W-:Y:S02]  /*1e20*/  STL.128 [R1+0x240], R4 ;  /* 0x0002400401007387 */ /* 0x0101e40000100c00 */
[----:B0-----:R-:W-:Y:S01]  /*1e30*/  IMAD.MOV.U32 R4, RZ, RZ, R22 ;  /* 0x000000ffff047224 */ /* 0x001fe200078e0016 */
[----:B------:R-:W-:Y:S01]  /*1e40*/  MOV R5, R23 ;  /* 0x0000001700057202 */ /* 0x000fe20000000f00 */
[----:B------:R-:W-:Y:S01]  /*1e50*/  IMAD.MOV.U32 R6, RZ, RZ, R14 ;  /* 0x000000ffff067224 */ /* 0x000fe200078e000e */
[----:B------:R-:W-:Y:S01]  /*1e60*/  MOV R7, R15 ;  /* 0x0000000f00077202 */ /* 0x000fe20000000f00 */
[----:B------:R-:W4:Y:S04]  /*1e70*/  LD.E.128 R20, desc[UR6][R20.64] ;  /* 0x0000000614147980 */ /* 0x000f28000c101d00 */
[----:B------:R0:W-:Y:S04]  /*1e80*/  STL.128 [R1+0x250], R4 ;  /* 0x0002500401007387 */ /* 0x0001e80000100c00 */
[----:B------:R-:W4:Y:S01]  /*1e90*/  LD.E.128 R12, desc[UR6][R12.64] ;  /* 0x000000060c0c7980 */ /* 0x000f22000c101d00 */
[----:B0-----:R-:W-:Y:S01]  /*1ea0*/  IMAD.MOV.U32 R4, RZ, RZ, R10 ;  /* 0x000000ffff047224 */ /* 0x001fe200078e000a */
[----:B------:R-:W-:Y:S01]  /*1eb0*/  MOV R5, R11 ;  /* 0x0000000b00057202 */ /* 0x000fe20000000f00 */
[----:B--2---:R-:W-:Y:S01]  /*1ec0*/  IMAD.MOV.U32 R6, RZ, RZ, R27 ;  /* 0x000000ffff067224 */ /* 0x004fe200078e001b */
[----:B---3--:R-:W-:Y:S01]  /*1ed0*/  MOV R7, R26 ;  /* 0x0000001a00077202 */ /* 0x008fe20000000f00 */
[----:B------:R-:W2:Y:S04]  /*1ee0*/  LD.E.128 R8, desc[UR6][R8.64] ;  /* 0x0000000608087980 */ /* 0x000ea8000c101d00 */
[----:B------:R-:W3:Y:S04]  /*1ef0*/  LD.E.128 R24, desc[UR6][R24.64] ;  /* 0x0000000618187980 */ /* 0x000ee8000c101d00 */
[----:B-----5:R0:W-:Y:S04]  /*1f00*/  ST.E.128 desc[UR6][R28.64], R4 ;  /* 0x000000041c007985 */ /* 0x0201e8000c101d06 */
[----:B------:R-:W1:Y:S04]  /*1f10*/  LDS.64 R2, [R0] ;  /* 0x0000000000027984 */ /* 0x000e680000000a00 */
[----:B0-----:R-:W1:Y:S04]  /*1f20*/  LDL.LU R29, [R1+0xf4] ;  /* 0x0000f400011d7983 */ /* 0x001e680000300800 */
[----:B------:R-:W5:Y:S01]  /*1f30*/  LDL.LU.128 R4, [R1+0x250] ;  /* 0x0002500001047983 */ /* 0x000f620000300c00 */
[----:B-1----:R-:W-:-:S05]  /*1f40*/  IMAD.WIDE R28, R29, 0x10, R2 ;  /* 0x000000101d1c7825 */ /* 0x002fca00078e0202 */
[----:B-----5:R0:W-:Y:S04]  /*1f50*/  ST.E.128 desc[UR6][R28.64], R4 ;  /* 0x000000041c007985 */ /* 0x0201e8000c101d06 */
[----:B------:R-:W1:Y:S04]  /*1f60*/  LDS.64 R2, [R0] ;  /* 0x0000000000027984 */ /* 0x000e680000000a00 */
[----:B0-----:R-:W1:Y:S04]  /*1f70*/  LDL.LU.128 R4, [R1+0x240] ;  /* 0x0002400001047983 */ /* 0x001e680000300c00 */
[----:B------:R-:W5:Y:S04]  /*1f80*/  LDL.LU R28, [R1+0xec] ;  /* 0x0000ec00011c7983 */ /* 0x000f680000300800 */
[----:B------:R-:W4:Y:S01]  /*1f90*/  LDL.LU R29, [R1+0xe8] ;  /* 0x0000e800011d7983 */ /* 0x000f220000300800 */
[----:B-1----:R-:W-:-:S03]  /*1fa0*/  IMAD.WIDE R2, R4, 0x10, R2 ;  /* 0x0000001004027825 */ /* 0x002fc600078e0202 */
[----:B------:R-:W2:Y:S04]  /*1fb0*/  LDL.LU R4, [R1+0x230] ;  /* 0x0002300001047983 */ /* 0x000ea80000300800 */
[----:B--2---:R0:W-:Y:S04]  /*1fc0*/  ST.E.128 desc[UR6][R2.64], R4 ;  /* 0x0000000402007985 */ /* 0x0041e8000c101d06 */
[----:B------:R-:W5:Y:S04]  /*1fd0*/  LDS.64 R2, [R0] ;  /* 0x0000000000027984 */ /* 0x000f680000000a00 */
[----:B0-----:R-:W2:Y:S01]  /*1fe0*/  LDL.LU.128 R4, [R1+0x220] ;  /* 0x0002200001047983 */ /* 0x001ea20000300c00 */
[----:B-----5:R-:W-:-:S03]  /*1ff0*/  IMAD.WIDE R2, R28, 0x10, R2 ;  /* 0x000000101c027825 */ /* 0x020fc600078e0202 */
[----:B------:R-:W5:Y:S04]  /*2000*/  LDL.LU R28, [R1+0x110] ;  /* 0x00011000011c7983 */ /* 0x000f680000300800 */
[----:B--2---:R0:W-:Y:S04]  /*2010*/  ST.E.128 desc[UR6][R2.64], R4 ;  /* 0x0000000402007985 */ /* 0x0041e8000c101d06 */
[----:B------:R-:W4:Y:S04]  /*2020*/  LDS.64 R2, [R0] ;  /* 0x0000000000027984 */ /* 0x000f280000000a00 */
[----:B0-----:R-:W2:Y:S01]  /*2030*/  LDL.LU.128 R4, [R1+0x210] ;  /* 0x0002100001047983 */ /* 0x001ea20000300c00 */
[----:B----4-:R-:W-:-:S03]  /*2040*/  IMAD.WIDE R2, R29, 0x10, R2 ;  /* 0x000000101d027825 */ /* 0x010fc600078e0202 */
[----:B------:R-:W4:Y:S04]  /*2050*/  LDL.LU R29, [R1+0xd0] ;  /* 0x0000d000011d7983 */ /* 0x000f280000300800 */
[----:B--2---:R0:W-:Y:S04]  /*2060*/  ST.E.128 desc[UR6][R2.64], R4 ;  /* 0x0000000402007985 */ /* 0x0041e8000c101d06 */
[----:B------:R-:W1:Y:S04]  /*2070*/  LDS.64 R2, [R0] ;  /* 0x0000000000027984 */ /* 0x000e680000000a00 */
[----:B0-----:R-:W1:Y:S02]  /*2080*/  LDL.LU.128 R4, [R1+0x200] ;  /* 0x0002000001047983 */ /* 0x001e640000300c00 */
[----:B-1----:R-:W-:-:S02]  /*2090*/  IMAD.WIDE R2, R4, 0x10, R2 ;  /* 0x0000001004027825 */ /* 0x002fc400078e0202 */
[----:B------:R-:W2:Y:S04]  /*20a0*/  LDL.LU R4, [R1+0x1f0] ;  /* 0x0001f00001047983 */ /* 0x000ea80000300800 */
        /* <DEDUP_REMOVED lines=22> */
[----:B0-----:R-:W1:Y:S04]  /*2210*/  LDL.LU R4, [R1+0x100] ;  /* 0x0001000001047983 */ /* 0x001e680000300800 */
[----:B------:R-:W2:Y:S04]  /*2220*/  LDL.LU R5, [R1+0x104] ;  /* 0x0001040001057983 */ /* 0x000ea80000300800 */
[----:B------:R-:W3:Y:S04]  /*2230*/  LDL.LU R6, [R1+0x108] ;  /* 0x0001080001067983 */ /* 0x000ee80000300800 */
[----:B------:R-:W5:Y:S01]  /*2240*/  LDL.LU R7, [R1+0x10c] ;  /* 0x00010c0001077983 */ /* 0x000f620000300800 */
[----:B-1----:R-:W-:-:S05]  /*2250*/  IMAD.WIDE R2, R4, 0x10, R2 ;  /* 0x0000001004027825 */ /* 0x002fca00078e0202 */
[----:B------:R-:W-:Y:S04]  /*2260*/  ST.E.128 desc[UR6][R2.64], R8 ;  /* 0x0000000802007985 */ /* 0x000fe8000c101d06 */
[----:B------:R-:W2:Y:S02]  /*2270*/  LDS.64 R2, [R0] ;  /* 0x0000000000027984 */ /* 0x000ea40000000a00 */
[----:B--2---:R-:W-:-:S05]  /*2280*/  IMAD.WIDE R2, R5, 0x10, R2 ;  /* 0x0000001005027825 */ /* 0x004fca00078e0202 */
[----:B------:R-:W-:Y:S04]  /*2290*/  ST.E.128 desc[UR6][R2.64], R12 ;  /* 0x0000000c02007985 */ /* 0x000fe8000c101d06 */
[----:B------:R-:W3:Y:S02]  /*22a0*/  LDS.64 R2, [R0] ;  /* 0x0000000000027984 */ /* 0x000ee40000000a00 */
[----:B---3--:R-:W-:-:S05]  /*22b0*/  IMAD.WIDE R2, R6, 0x10, R2 ;  /* 0x0000001006027825 */ /* 0x008fca00078e0202 */
[----:B------:R-:W-:Y:S04]  /*22c0*/  ST.E.128 desc[UR6][R2.64], R16 ;  /* 0x0000001002007985 */ /* 0x000fe8000c101d06 */
[----:B------:R-:W5:Y:S01]  /*22d0*/  LDS.64 R2, [R0] ;  /* 0x0000000000027984 */ /* 0x000f620000000a00 */
[----:B------:R-:W4:Y:S01]  /*22e0*/  LDC R4, c[0x0][0xc] ;  /* 0x00000300ff047b82 */ /* 0x000f220000000800 */
[----:B-----5:R-:W-:-:S05]  /*22f0*/  IMAD.WIDE R2, R7, 0x10, R2 ;  /* 0x0000001007027825 */ /* 0x020fca00078e0202 */
[----:B------:R-:W-:Y:S04]  /*2300*/  ST.E.128 desc[UR6][R2.64], R20 ;  /* 0x0000001402007985 */ /* 0x000fe8000c101d06 */
[----:B------:R-:W0:Y:S01]  /*2310*/  LDS.64 R2, [R0] ;  /* 0x0000000000027984 */ /* 0x000e220000000a00 */
[----:B----4-:R-:W-:-:S05]  /*2320*/  IMAD R29, R4, UR9, R29 ;  /* 0x00000009041d7c24 */ /* 0x010fca000f8e021d */
[----:B------:R2:W-:Y:S01]  /*2330*/  STL [R1+0xd0], R29 ;  /* 0x0000d01d01007387 */ /* 0x0005e20000100800 */
[----:B------:R-:W-:Y:S01]  /*2340*/  ISETP.GE.AND P0, PT, R29, UR10, PT ;  /* 0x0000000a1d007c0c */ /* 0x000fe2000bf06270 */
[----:B0-----:R-:W-:-:S05]  /*2350*/  IMAD.WIDE R2, R28, 0x10, R2 ;  /* 0x000000101c027825 */ /* 0x001fca00078e0202 */
[----:B------:R2:W-:Y:S07]  /*2360*/  ST.E.128 desc[UR6][R2.64], R24 ;  /* 0x0000001802007985 */ /* 0x0005ee000c101d06 */
[----:B------:R-:W-:Y:S05]  /*2370*/  @!P0 BRA `(.L_x_588) ;  /* 0xffffffe800a88947 */ /* 0x000fea000383ffff */
.L_x_587:
[----:B------:R-:W-:Y:S05]  /*2380*/  BSYNC B0 ;  /* 0x0000000000007941 */ /* 0x000fea0003800000 */
.L_x_586:
[----:B------:R1:W5:Y:S04]  /*2390*/  LDL R8, [R1+0x118] ;  /* 0x0001180001087983 */ /* 0x0003680000100800 */
[----:B0-----:R1:W5:Y:S01]  /*23a0*/  LDL.64 R6, [R1+0x158] ;  /* 0x0001580001067983 */ /* 0x0013620000100a00 */
[----:B------:R-:W-:Y:S01]  /*23b0*/  BSSY B0, `(.L_x_589) ;  /* 0x0000013000007945 */ /* 0x000fe20003800000 */
[----:B------:R-:W0:Y:S02]  /*23c0*/  S2R R4, SR_TID.X ;  /* 0x0000000000047919 */ /* 0x000e240000002100 */
[----:B0-----:R-:W-:-:S13]  /*23d0*/  ISETP.NE.AND P1, PT, R4, RZ, PT ;  /* 0x000000ff0400720c */ /* 0x001fda0003f25270 */
[----:B-1----:R-:W-:Y:S05]  /*23e0*/  @P1 BRA `(.L_x_590) ;  /* 0x00000000003c1947 */ /* 0x002fea0003800000 */
[----:B--2---:R-:W0:Y:S01]  /*23f0*/  S2R R2, SR_CTAID.X ;  /* 0x0000000000027919 */ /* 0x004e220000002500 */
        /* <DEDUP_REMOVED lines=9> */
[----:B--2---:R-:W-:-:S04]  /*2490*/  IADD3 R3, R0, R3, RZ ;  /* 0x0000000300037210 */ /* 0x004fc80007ffe0ff */
[----:B------:R-:W-:-:S13]  /*24a0*/  ISETP.NE.AND P0, PT, R3, R2, PT ;  /* 0x000000020300720c */ /* 0x000fda0003f05270 */
[----:B------:R-:W-:Y:S01]  /*24b0*/  @!P0 IMAD.MOV.U32 R2, RZ, RZ, 0x1 ;  /* 0x00000001ff028424 */ /* 0x000fe200078e00ff */
[----:B------:R-:W-:Y:S04]  /*24c0*/  @P0 STS [UR4+0x80], RZ ;  /* 0x000080ffff000988 */ /* 0x000fe80008000804 */
[----:B------:R0:W-:Y:S02]  /*24d0*/  @!P0 STS [UR4+0x80], R2 ;  /* 0x00008002ff008988 */ /* 0x0001e40008000804 */
.L_x_590:
[----:B------:R-:W-:Y:S05]  /*24e0*/  BSYNC B0 ;  /* 0x0000000000007941 */ /* 0x000fea0003800000 */
.L_x_589:
[----:B------:R-:W1:Y:S08]  /*24f0*/  S2UR UR5, SR_CgaCtaId ;  /* 0x00000000000579c3 */ /* 0x000e700000008800 */
[----:B------:R-:W-:Y:S06]  /*2500*/  BAR.SYNC.DEFER_BLOCKING 0x0 ;  /* 0x0000000000007b1d */ /* 0x000fec0000010000 */
[----:B------:R-:W-:-:S02]  /*2510*/  UMOV UR4, 0x400 ;  /* 0x0000040000047882 */ /* 0x000fc40000000000 */
[----:B-1----:R-:W-:-:S09]  /*2520*/  ULEA UR4, UR5, UR4, 0x18 ;  /* 0x0000000405047291 */ /* 0x002fd2000f8ec03f */
[----:B------:R-:W1:Y:S02]  /*2530*/  LDS R0, [UR4+0x80] ;  /* 0x00008004ff007984 */ /* 0x000e640008000800 */
[----:B-1----:R-:W-:-:S04]  /*2540*/  ISETP.NE.AND P0, PT, R0, RZ, PT ;  /* 0x000000ff0000720c */ /* 0x002fc80003f05270 */
[----:B------:R-:W-:-:S13]  /*2550*/  ISETP.GT.U32.OR P0, PT, R4, 0xf, !P0 ;  /* 0x0000000f0400780c */ /* 0x000fda0004704470 */
[----:B------:R-:W-:Y:S05]  /*2560*/  @P0 EXIT ;  /* 0x000000000000094d */ /* 0x000fea0003800000 */
[----:B------:R-:W0:Y:S04]  /*2570*/  LDL.LU.64 R12, [R1+0x170] ;  /* 0x00017000010c7983 */ /* 0x000e280000300a00 */
[----:B------:R-:W0:Y:S04]  /*2580*/  LDL.LU.64 R10, [R1+0x168] ;  /* 0x00016800010a7983 */ /* 0x000e280000300a00 */
[----:B------:R-:W3:Y:S04]  /*2590*/  LDL.LU.64 R4, [R1+0x160] ;  /* 0x0001600001047983 */ /* 0x000ee80000300a00 */
[----:B-----5:R-:W-:Y:S01]  /*25a0*/  @!P1 ST.E desc[UR6][R6.64+-0x80], R8 ;  /* 0xffff800806009985 */ /* 0x020fe2000c101906 */
[----:B0-2---:R-:W-:-:S04]  /*25b0*/  LEA R2, P0, R10, R12, 0x2 ;  /* 0x0000000c0a027211 */ /* 0x005fc800078010ff */
[----:B------:R-:W-:-:S05]  /*25c0*/  LEA.HI.X R3, R10, R13, R11, 0x2, P0 ;  /* 0x0000000d0a037211 */ /* 0x000fca00000f140b */
[----:B------:R3:W-:Y:S02]  /*25d0*/  ST.E.STRONG.SYS desc[UR6][R2.64], R8 ;  /* 0x0000000802007985 */ /* 0x0007e4000c115906 */
[----:B---3--:R-:W-:-:S04]  /*25e0*/  LEA R8, P0, R4, R6, 0x2 ;  /* 0x0000000604087211 */ /* 0x008fc800078010ff */
[----:B------:R-:W-:Y:S02]  /*25f0*/  LEA.HI.X R9, R4, R7, R5, 0x2, P0 ;  /* 0x0000000704097211 */ /* 0x000fe400000f1405 */
[----:B------:R-:W-:Y:S01]  /*2600*/  CS2R R2, SR_CLOCKLO ;  /* 0x0000000000027805 */ /* 0x000fe20000015000 */
[----:B------:R-:W-:-:S06]  /*2610*/  ULDC.64 UR4, c[0x0][0x240] ;  /* 0x0000900000047ab9 */ /* 0x000fcc0000000a00 */
.L_x_591:
[----:B------:R-:W2:Y:S04]  /*2620*/  LDL R16, [R1+0x118] ;  /* 0x0001180001107983 */ /* 0x000ea80000100800 */
        /* <DEDUP_REMOVED lines=17> */
[----:B------:R-:W-:Y:S01]  /*2740*/  UIADD3.X UR5, URZ, UR5, URZ, UP0, !UPT ;  /* 0x000000053f057290 */ /* 0x000fe200087fe43f */
[----:B------:R-:W-:Y:S02]  /*2750*/  HFMA2.MMA R12, -RZ, RZ, 0, 7.4923038482666015625e-05 ;  /* 0x000004e9ff0c7435 */ /* 0x000fe400000001ff */
[----:B------:R-:W4:Y:S01]  /*2760*/  LDC R6, c[0x0][0x20] ;  /* 0x00000800ff067b82 */ /* 0x000f220000000800 */
[----:B0-----:R-:W-:Y:S02]  /*2770*/  MOV R8, UR4 ;  /* 0x0000000400087c02 */ /* 0x001fe40008000f00 */
[----:B------:R-:W-:Y:S01]  /*2780*/  IMAD.U32 R9, RZ, RZ, UR5 ;  /* 0x00000005ff097e24 */ /* 0x000fe2000f8e00ff */
[----:B------:R-:W-:Y:S01]  /*2790*/  MOV R0, 0x2a8 ;  /* 0x000002a800007802 */ /* 0x000fe20000000f00 */
[----:B------:R-:W-:-:S03]  /*27a0*/  ULDC.64 UR4, c[0x4][0x268] ;  /* 0x01009a0000047ab9 */ /* 0x000fc60000000a00 */
[----:B-1----:R0:W-:Y:S01]  /*27b0*/  STL.128 [R1+0x40], R8 ;  /* 0x0000400801007387 */ /* 0x0021e20000100c00 */
[----:B------:R0:W1:Y:S03]  /*27c0*/  LDC.64 R2, c[0x4][R0] ;  /* 0x0100000000027b82 */ /* 0x0000660000000a00 */
[----:B---3--:R0:W-:Y:S01]  /*27d0*/  STL.128 [R1+0x50], R12 ;  /* 0x0000500c01007387 */ /* 0x0081e20000100c00 */
[----:B----4-:R-:W-:Y:S01]  /*27e0*/  IADD3 R6, P0, P1, R1, 0x40, R6 ;  /* 0x0000004001067810 */ /* 0x010fe2000791e006 */
[----:B------:R-:W-:Y:S01]  /*27f0*/  IMAD.U32 R4, RZ, RZ, UR4 ;  /* 0x00000004ff047e24 */ /* 0x000fe2000f8e00ff */
[----:B------:R-:W-:Y:S02]  /*2800*/  MOV R5, UR5 ;  /* 0x0000000500057c02 */ /* 0x000fe40008000f00 */
[----:B------:R-:W-:Y:S01]  /*2810*/  IADD3.X R7, RZ, UR8, RZ, P0, P1 ;  /* 0x00000008ff077c10 */ /* 0x000fe200087e24ff */
[----:B-12---:R0:W-:Y:S08]  /*2820*/  STL.64 [R1+0x60], R16 ;  /* 0x0000601001007387 */ /* 0x0061f00000100a00 */
[----:B------:R-:W-:-:S07]  /*2830*/  LEPC R20, `(.L_x_592) ;  /* 0x000000001014794e */ /* 0x000fce0000000000 */
[----:B0-----:R-:W-:Y:S05]  /*2840*/  CALL.ABS.NOINC R2 ;  /* 0x0000000002007343 */ /* 0x001fea0003c00000 */
.L_x_592:
[----:B------:R-:W-:Y:S05]  /*2850*/  EXIT ;  /* 0x000000000000794d */ /* 0x000fea0003800000 */
.L_x_593:
        /* <DEDUP_REMOVED lines=10> */
.L_x_982:


//--------------------- .text._Z38userbuffers_fp16_sum_inplace_gpu_rw_agILi8EEviiiiiiiPPvim --------------------------
	.section	.text._Z38userbuffers_fp16_sum_inplace_gpu_rw_agILi8EEviiiiiiiPPvim,"ax",@progbits
	.align	128
        .global         _Z38userbuffers_fp16_sum_inplace_gpu_rw_agILi8EEviiiiiiiPPvim
        .type           _Z38userbuffers_fp16_sum_inplace_gpu_rw_agILi8EEviiiiiiiPPvim,@function
        .size           _Z38userbuffers_fp16_sum_inplace_gpu_rw_agILi8EEviiiiiiiPPvim,(.L_x_983 - _Z38userbuffers_fp16_sum_inplace_gpu_rw_agILi8EEviiiiiiiPPvim)
        .other          _Z38userbuffers_fp16_sum_inplace_gpu_rw_agILi8EEviiiiiiiPPvim,@"STO_CUDA_ENTRY STV_DEFAULT"
_Z38userbuffers_fp16_sum_inplace_gpu_rw_agILi8EEviiiiiiiPPvim:
.text._Z38userbuffers_fp16_sum_inplace_gpu_rw_agILi8EEviiiiiiiPPvim:
[----:B------:R-:W0:Y:S01]  /*0000*/  LDC R1, c[0x0][0x28] ;  /* 0x00000a00ff017b82 */ /* 0x000e220000000800 */
[----:B------:R-:W-:-:S07]  /*0010*/  ULDC UR8, c[0x0][0x24] ;  /* 0x0000090000087ab9 */ /* 0x000fce0000000800 */
[----:B------:R-:W1:Y:S01]  /*0020*/  LDC R5, c[0x0][0xc] ;  /* 0x00000300ff057b82 */ /* 0x000e620000000800 */
[----:B------:R-:W2:Y:S01]  /*0030*/  S2R R3, SR_TID.X ;  /* 0x0000000000037919 */ /* 0x000ea20000002100 */
[----:B------:R-:W-:Y:S01]  /*0040*/  ULDC.64 UR6, c[0x0][0x208] ;  /* 0x0000820000067ab9 */ /* 0x000fe20000000a00 */
[----:B------:R-:W-:Y:S01]  /*0050*/  BSSY B0, `(.L_x_594) ;  /* 0x0000029000007945 */ /* 0x000fe20003800000 */
[----:B0-----:R-:W-:Y:S01]  /*0060*/  VIADD R1, R1, 0xffffffb8 ;  /* 0xffffffb801017836 */ /* 0x001fe20000000000 */
[----:B------:R-:W0:Y:S01]  /*0070*/  S2R R2, SR_CTAID.X ;  /* 0x0000000000027919 */ /* 0x000e220000002500 */
[----:B------:R-:W-:Y:S02]  /*0080*/  CS2R R30, SRZ ;  /* 0x00000000001e7805 */ /* 0x000fe4000001ff00 */
[----:B------:R-:W-:Y:S01]  /*0090*/  CS2R R32, SRZ ;  /* 0x0000000000207805 */ /* 0x000fe2000001ff00 */
[----:B------:R-:W1:Y:S02]  /*00a0*/  LDC R20, c[0x0][RZ] ;  /* 0x00000000ff147b82 */ /* 0x000e640000000800 */
[----:B-1----:R-:W-:Y:S01]  /*00b0*/  IMAD R4, R5, R20, RZ ;  /* 0x0000001405047224 */ /* 0x002fe200078e02ff */
[----:B--2---:R-:W-:-:S03]  /*00c0*/  ISETP.GT.U32.AND P0, PT, R3, 0x7, PT ;  /* 0x000000070300780c */ /* 0x004fc60003f04070 */
[----:B------:R-:W-:Y:S01]  /*00d0*/  IMAD.SHL.U32 R7, R4, 0x4, RZ ;  /* 0x0000000404077824 */ /* 0x000fe200078e00ff */
[----:B0-----:R-:W-:-:S04]  /*00e0*/  LEA.HI R6, R3, R2, RZ, 0x1b ;  /* 0x0000000203067211 */ /* 0x001fc800078fd8ff */
[----:B------:R-:W-:-:S04]  /*00f0*/  IABS R14, R7 ;  /* 0x00000007000e7213 */ /* 0x000fc80000000000 */
[----:B------:R-:W0:Y:S08]  /*0100*/  I2F.RP R0, R14 ;  /* 0x0000000e00007306 */ /* 0x000e300000209400 */
[----:B0-----:R-:W0:Y:S02]  /*0110*/  MUFU.RCP R0, R0 ;  /* 0x0000000000007308 */ /* 0x001e240000001000 */
[----:B0-----:R-:W-:-:S06]  /*0120*/  VIADD R10, R0, 0xffffffe ;  /* 0x0ffffffe000a7836 */ /* 0x001fcc0000000000 */
[----:B------:R-:W0:Y:S02]  /*0130*/  F2I.FTZ.U32.TRUNC.NTZ R11, R10 ;  /* 0x0000000a000b7305 */ /* 0x000e24000021f000 */
[----:B0-----:R-:W-:Y:S01]  /*0140*/  IMAD.MOV R18, RZ, RZ, -R11 ;  /* 0x000000ffff127224 */ /* 0x001fe200078e0a0b */
[----:B------:R-:W-:Y:S06]  /*0150*/  @P0 BRA `(.L_x_595) ;  /* 0x0000000000600947 */ /* 0x000fec0003800000 */
        /* <DEDUP_REMOVED lines=9> */
[----:B------:R-:W-:-:S05]  /*01f0*/  IMAD.WIDE R12, R32, 0x8, R12 ;  /* 0x00000008200c7825 */ /* 0x000fca00078e020c */
[----:B------:R-:W3:Y:S01]  /*0200*/  LDG.E.64 R36, desc[UR6][R12.64] ;  /* 0x000000060c247981 */ /* 0x000ee2000c1e1b00 */
[----:B--2---:R-:W-:-:S06]  /*0210*/  IMAD.WIDE R16, R17, 0x8, R12 ;  /* 0x0000000811107825 */ /* 0x004fcc00078e020c */
[----:B------:R-:W2:Y:S01]  /*0220*/  LDG.E.64 R16, desc[UR6][R16.64] ;  /* 0x0000000610107981 */ /* 0x000ea2000c1e1b00 */
[----:B------:R-:W1:Y:S01]  /*0230*/  S2UR UR5, SR_CgaCtaId ;  /* 0x00000000000579c3 */ /* 0x000e620000008800 */
[----:B------:R-:W-:Y:S01]  /*0240*/  UMOV UR4, 0x400 ;  /* 0x0000040000047882 */ /* 0x000fe20000000000 */
[----:B0-----:R-:W-:-:S05]  /*0250*/  IMAD.WIDE R34, R15, 0x4, R8 ;  /* 0x000000040f227825 */ /* 0x001fca00078e0208 */
[----:B------:R-:W4:Y:S01]  /*0260*/  LD.E R0, desc[UR6][R34.64+-0x80] ;  /* 0xffff800622007980 */ /* 0x000f22000c101900 */
[----:B-1----:R-:W-:-:S06]  /*0270*/  ULEA UR4, UR5, UR4, 0x18 ;  /* 0x0000000405047291 */ /* 0x002fcc000f8ec03f */
[----:B------:R-:W-:-:S05]  /*0280*/  LEA R9, R3, UR4, 0x3 ;  /* 0x0000000403097c11 */ /* 0x000fca000f8e18ff */
[----:B--2---:R0:W-:Y:S01]  /*0290*/  STS.64 [R9], R16 ;  /* 0x0000001009007388 */ /* 0x0041e20000000a00 */
[----:B------:R-:W-:Y:S01]  /*02a0*/  SHF.R.S32.HI R31, RZ, 0x1f, R30 ;  /* 0x0000001fff1f7819 */ /* 0x000fe2000001141e */
[----:B---3--:R-:W-:Y:S01]  /*02b0*/  IMAD.WIDE R36, R15, 0x4, R36 ;  /* 0x000000040f247825 */ /* 0x008fe200078e0224 */
[----:B------:R-:W-:Y:S02]  /*02c0*/  SHF.R.S32.HI R33, RZ, 0x1f, R32 ;  /* 0x0000001fff217819 */ /* 0x000fe40000011420 */
[----:B0---4-:R-:W-:-:S07]  /*02d0*/  IADD3 R8, R0, 0x1, RZ ;  /* 0x0000000100087810 */ /* 0x011fce0007ffe0ff */
.L_x_595:
[----:B------:R-:W-:Y:S05]  /*02e0*/  BSYNC B0 ;  /* 0x0000000000007941 */ /* 0x000fea0003800000 */
.L_x_594:
[----:B------:R-:W-:Y:S01]  /*02f0*/  ULDC UR9, c[0x0][0x21c] ;  /* 0x0000870000097ab9 */ /* 0x000fe20000000800 */
[----:B------:R-:W-:Y:S01]  /*0300*/  IMAD.MOV.U32 R13, RZ, RZ, R18 ;  /* 0x000000ffff0d7224 */ /* 0x000fe200078e0012 */
[----:B------:R-:W-:Y:S01]  /*0310*/  ULDC UR4, c[0x0][0x228] ;  /* 0x00008a0000047ab9 */ /* 0x000fe20000000800 */
[----:B------:R-:W-:Y:S01]  /*0320*/  VIADD R15, R6, UR9 ;  /* 0x00000009060f7c36 */ /* 0x000fe20008000000 */
[----:B------:R-:W-:Y:S01]  /*0330*/  IABS R12, R7 ;  /* 0x00000007000c7213 */ /* 0x000fe20000000000 */
[----:B------:R-:W-:Y:S01]  /*0340*/  IMAD R13, R13, R14, RZ ;  /* 0x0000000e0d0d7224 */ /* 0x000fe200078e02ff */
[----:B------:R-:W-:Y:S01]  /*0350*/  HFMA2.MMA R16, -RZ, RZ, 0, 5.9604644775390625e-08 ;  /* 0x00000001ff107435 */ /* 0x000fe200000001ff */
[----:B------:R-:W-:Y:S01]  /*0360*/  IMAD R9, R2, R20, R3 ;  /* 0x0000001402097224 */ /* 0x000fe200078e0203 */
[C---:B------:R-:W-:Y:S01]  /*0370*/  LOP3.LUT R0, R15.reuse, 0x7, RZ, 0xc0, !PT ;  /* 0x000000070f007812 */ /* 0x040fe200078ec0ff */
[----:B------:R-:W-:Y:S01]  /*0380*/  IMAD.MOV.U32 R10, RZ, RZ, RZ ;  /* 0x000000ffff0a7224 */ /* 0x000fe200078e00ff */
[----:B------:R-:W0:Y:S01]  /*0390*/  S2UR UR5, SR_CgaCtaId ;  /* 0x00000000000579c3 */ /* 0x000e220000008800 */
[----:B------:R-:W-:-:S07]  /*03a0*/  VIADD R6, R15, 0x1 ;  /* 0x000000010f067836 */ /* 0x000fce0000000000 */
[----:B------:R-:W-:Y:S01]  /*03b0*/  BAR.SYNC.DEFER_BLOCKING 0x0 ;  /* 0x0000000000007b1d */ /* 0x000fe20000010000 */
[----:B------:R-:W-:Y:S01]  /*03c0*/  IMAD.HI.U32 R11, R11, R13, R10 ;  /* 0x0000000d0b0b7227 */ /* 0x000fe200078e000a */
[----:B------:R-:W-:Y:S02]  /*03d0*/  ISETP.NE.AND P1, PT, R0, UR9, PT ;  /* 0x0000000900007c0c */ /* 0x000fe4000bf25270 */
[----:B------:R-:W-:Y:S01]  /*03e0*/  LOP3.LUT R17, R6, 0x7, RZ, 0xc0, !PT ;  /* 0x0000000706117812 */ /* 0x000fe200078ec0ff */
[----:B------:R-:W-:Y:S01]  /*03f0*/  VIADD R6, R15, 0x2 ;  /* 0x000000020f067836 */ /* 0x000fe20000000000 */
[----:B------:R-:W-:Y:S01]  /*0400*/  VIMNMX R10, R9, UR4, !PT ;  /* 0x00000004090a7c48 */ /* 0x000fe2000ffe0100 */
[----:B------:R-:W-:Y:S01]  /*0410*/  IMAD.MOV R13, RZ, RZ, -R12 ;  /* 0x000000ffff0d7224 */ /* 0x000fe200078e0a0c */
[----:B------:R-:W-:Y:S01]  /*0420*/  ISETP.NE.AND P2, PT, R17, UR9, PT ;  /* 0x0000000911007c0c */ /* 0x000fe2000bf45270 */
[----:B------:R-:W-:Y:S01]  /*0430*/  UMOV UR4, 0x400 ;  /* 0x0000040000047882 */ /* 0x000fe20000000000 */
[----:B------:R-:W-:Y:S01]  /*0440*/  LOP3.LUT R18, R6, 0x7, RZ, 0xc0, !PT ;  /* 0x0000000706127812 */ /* 0x000fe200078ec0ff */
[----:B------:R-:W-:Y:S01]  /*0450*/  IMAD.IADD R28, R10, 0x1, -R9 ;  /* 0x000000010a1c7824 */ /* 0x000fe200078e0a09 */
[----:B------:R-:W-:Y:S01]  /*0460*/  BSSY B0, `(.L_x_596) ;  /* 0x00000e2000007945 */ /* 0x000fe20003800000 */
[----:B------:R-:W-:Y:S01]  /*0470*/  VIADD R6, R15, 0x3 ;  /* 0x000000030f067836 */ /* 0x000fe20000000000 */
[----:B------:R-:W-:Y:S01]  /*0480*/  ISETP.NE.AND P3, PT, R18, UR9, PT ;  /* 0x0000000912007c0c */ /* 0x000fe2000bf65270 */
[----:B------:R-:W-:Y:S01]  /*0490*/  @P1 STL [R1], R0 ;  /* 0x0000000001001387 */ /* 0x000fe20000100800 */
[----:B------:R-:W-:-:S02]  /*04a0*/  IABS R12, R28 ;  /* 0x0000001c000c7213 */ /* 0x000fc40000000000 */
[----:B------:R-:W-:Y:S02]  /*04b0*/  @P1 MOV R16, RZ ;  /* 0x000000ff00101202 */ /* 0x000fe40000000f00 */
[----:B------:R-:W-:Y:S01]  /*04c0*/  LOP3.LUT R21, R6, 0x7, RZ, 0xc0, !PT ;  /* 0x0000000706157812 */ /* 0x000fe200078ec0ff */
[----:B------:R-:W-:Y:S01]  /*04d0*/  IMAD.HI.U32 R11, R11, R12, RZ ;  /* 0x0000000c0b0b7227 */ /* 0x000fe200078e00ff */
[----:B------:R-:W-:Y:S01]  /*04e0*/  ISETP.GE.AND P6, PT, R28, RZ, PT ;  /* 0x000000ff1c00720c */ /* 0x000fe20003fc6270 */
[----:B0-----:R-:W-:Y:S01]  /*04f0*/  ULEA UR4, UR5, UR4, 0x18 ;  /* 0x0000000405047291 */ /* 0x001fe2000f8ec03f */
[----:B------:R-:W-:Y:S01]  /*0500*/  ISETP.NE.AND P0, PT, R21, UR9, PT ;  /* 0x0000000915007c0c */ /* 0x000fe2000bf05270 */
[C---:B------:R-:W-:Y:S02]  /*0510*/  @P2 IMAD.SHL.U32 R6, R16.reuse, 0x4, RZ ;  /* 0x0000000410062824 */ /* 0x040fe400078e00ff */
[----:B------:R-:W-:Y:S01]  /*0520*/  @!P2 VIADD R16, R16, 0x1 ;  /* 0x000000011010a836 */ /* 0x000fe20000000000 */
[----:B------:R-:W-:Y:S01]  /*0530*/  ULEA UR5, UR9, UR4, 0x3 ;  /* 0x0000000409057291 */ /* 0x000fe2000f8e183f */
[----:B------:R-:W-:Y:S01]  /*0540*/  IMAD R11, R11, R13, R12 ;  /* 0x0000000d0b0b7224 */ /* 0x000fe200078e020c */
[----:B------:R-:W-:-:S02]  /*0550*/  @P2 LOP3.LUT R6, R6, 0x4, RZ, 0x3c, !PT ;  /* 0x0000000406062812 */ /* 0x000fc400078e3cff */
[C---:B------:R-:W-:Y:S01]  /*0560*/  @P3 IADD3 R12, -R16.reuse, 0x2, RZ ;  /* 0x00000002100c3810 */ /* 0x040fe20007ffe1ff */
[----:B------:R-:W-:Y:S01]  /*0570*/  @!P3 VIADD R16, R16, 0x1 ;  /* 0x000000011010b836 */ /* 0x000fe20000000000 */
[----:B------:R-:W-:Y:S01]  /*0580*/  ISETP.GT.U32.AND P4, PT, R14, R11, PT ;  /* 0x0000000b0e00720c */ /* 0x000fe20003f84070 */
[----:B------:R-:W-:Y:S01]  /*0590*/  @P2 IMAD.IADD R24, R1, 0x1, R6 ;  /* 0x0000000101182824 */ /* 0x000fe200078e0206 */
[----:B------:R-:W-:Y:S01]  /*05a0*/  @P3 LEA R19, R12, R1, 0x2 ;  /* 0x000000010c133211 */ /* 0x000fe200078e10ff */
[C---:B------:R-:W-:Y:S01]  /*05b0*/  VIADD R12, R15.reuse, 0x4 ;  /* 0x000000040f0c7836 */ /* 0x040fe20000000000 */
[C---:B------:R-:W-:Y:S01]  /*05c0*/  @P0 IADD3 R22, -R16.reuse, 0x3, RZ ;  /* 0x0000000310160810 */ /* 0x040fe20007ffe1ff */
[----:B------:R-:W-:Y:S01]  /*05d0*/  VIADD R6, R15, 0x5 ;  /* 0x000000050f067836 */ /* 0x000fe20000000000 */
[----:B------:R0:W-:Y:S01]  /*05e0*/  @P2 STL [R24], R17 ;  /* 0x0000001118002387 */ /* 0x0001e20000100800 */
[----:B------:R-:W-:Y:S01]  /*05f0*/  @!P0 VIADD R16, R16, 0x1 ;  /* 0x0000000110108836 */ /* 0x000fe20000000000 */
[----:B------:R-:W-:Y:S01]  /*0600*/  LOP3.LUT R12, R12, 0x7, RZ, 0xc0, !PT ;  /* 0x000000070c0c7812 */ /* 0x000fe200078ec0ff */
[----:B------:R-:W-:Y:S01]  /*0610*/  @P0 IMAD R22, R22, 0x4, R1 ;  /* 0x0000000416160824 */ /* 0x000fe200078e0201 */
[----:B------:R-:W-:Y:S01]  /*0620*/  LOP3.LUT R13, R6, 0x7, RZ, 0xc0, !PT ;  /* 0x00000007060d7812 */ /* 0x000fe200078ec0ff */
[----:B------:R1:W-:Y:S01]  /*0630*/  @P3 STL [R19], R18 ;  /* 0x0000001213003387 */ /* 0x0003e20000100800 */
[----:B------:R-:W-:Y:S01]  /*0640*/  ISETP.NE.AND P1, PT, R12, UR9, PT ;  /* 0x000000090c007c0c */ /* 0x000fe2000bf25270 */
[----:B------:R-:W-:Y:S01]  /*0650*/  @!P4 IMAD.IADD R11, R11, 0x1, -R14 ;  /* 0x000000010b0bc824 */ /* 0x000fe200078e0a0e */
[C---:B------:R-:W-:Y:S01]  /*0660*/  IADD3 R6, R15.reuse, 0x6, RZ ;  /* 0x000000060f067810 */ /* 0x040fe20007ffe0ff */
[----:B------:R-:W-:Y:S01]  /*0670*/  VIADD R15, R15, 0xffffffff ;  /* 0xffffffff0f0f7836 */ /* 0x000fe20000000000 */
[----:B------:R-:W-:Y:S01]  /*0680*/  ISETP.NE.AND P2, PT, R13, UR9, PT ;  /* 0x000000090d007c0c */ /* 0x000fe2000bf45270 */
[----:B------:R2:W-:Y:S01]  /*0690*/  @P0 STL [R22], R21 ;  /* 0x0000001516000387 */ /* 0x0005e20000100800 */
[----:B------:R-:W-:-:S02]  /*06a0*/  ISETP.GT.U32.AND P3, PT, R14, R11, PT ;  /* 0x0000000b0e00720c */ /* 0x000fc40003f64070 */
[----:B0-----:R-:W-:Y:S01]  /*06b0*/  LOP3.LUT R17, R6, 0x7, RZ, 0xc0, !PT ;  /* 0x0000000706117812 */ /* 0x001fe200078ec0ff */
[----:B------:R-:W0:Y:S01]  /*06c0*/  LDS.64 R38, [UR5] ;  /* 0x00000005ff267984 */ /* 0x000e220008000a00 */
[----:B-1----:R-:W-:Y:S01]  /*06d0*/  LOP3.LUT R19, R15, 0x7, RZ, 0xc0, !PT ;  /* 0x000000070f137812 */ /* 0x002fe200078ec0ff */
[----:B------:R-:W1:Y:S08]  /*06e0*/  LDC R6, c[0x0][0x20] ;  /* 0x00000800ff067b82 */ /* 0x000e700000000800 */
[----:B------:R-:W-:Y:S01]  /*06f0*/  BAR.SYNC.DEFER_BLOCKING 0x0 ;  /* 0x0000000000007b1d */ /* 0x000fe20000010000 */
[----:B------:R-:W-:-:S02]  /*0700*/  ISETP.NE.AND P4, PT, R17, UR9, PT ;  /* 0x0000000911007c0c */ /* 0x000fc4000bf85270 */
[C---:B------:R-:W-:Y:S01]  /*0710*/  @P1 IADD3 R0, -R16.reuse, 0x4, RZ ;  /* 0x0000000410001810 */ /* 0x040fe20007ffe1ff */
[----:B------:R-:W-:Y:S01]  /*0720*/  @!P1 VIADD R16, R16, 0x1 ;  /* 0x0000000110109836 */ /* 0x000fe20000000000 */
[----:B------:R-:W-:Y:S01]  /*0730*/  ISETP.NE.AND P5, PT, R19, UR9, PT ;  /* 0x0000000913007c0c */ /* 0x000fe2000bfa5270 */
[----:B------:R-:W-:Y:S01]  /*0740*/  @!P3 IMAD.IADD R11, R11, 0x1, -R14 ;  /* 0x000000010b0bb824 */ /* 0x000fe200078e0a0e */
[----:B------:R-:W-:Y:S01]  /*0750*/  ISETP.NE.AND P0, PT, R7, RZ, PT ;  /* 0x000000ff0700720c */ /* 0x000fe20003f05270 */
[----:B------:R-:W-:Y:S01]  /*0760*/  @P1 IMAD R15, R0, 0x4, R1 ;  /* 0x00000004000f1824 */ /* 0x000fe200078e0201 */
[C---:B------:R-:W-:Y:S01]  /*0770*/  @P2 IADD3 R14, -R16.reuse, 0x5, RZ ;  /* 0x00000005100e2810 */ /* 0x040fe20007ffe1ff */
[----:B------:R-:W-:Y:S01]  /*0780*/  @!P6 IMAD.MOV R11, RZ, RZ, -R11 ;  /* 0x000000ffff0be224 */ /* 0x000fe200078e0a0b */
[----:B------:R-:W-:Y:S02]  /*0790*/  @!P2 IADD3 R16, R16, 0x1, RZ ;  /* 0x000000011010a810 */ /* 0x000fe40007ffe0ff */
[----:B------:R2:W-:Y:S01]  /*07a0*/  @P1 STL [R15], R12 ;  /* 0x0000000c0f001387 */ /* 0x0005e20000100800 */
[----:B------:R-:W-:Y:S01]  /*07b0*/  @P2 IMAD R14, R14, 0x4, R1 ;  /* 0x000000040e0e2824 */ /* 0x000fe200078e0201 */
[C---:B------:R-:W-:Y:S01]  /*07c0*/  @P4 IADD3 R18, -R16.reuse, 0x6, RZ ;  /* 0x0000000610124810 */ /* 0x040fe20007ffe1ff */
[----:B------:R-:W-:-:S03]  /*07d0*/  @!P4 VIADD R16, R16, 0x1 ;  /* 0x000000011010c836 */ /* 0x000fc60000000000 */
[----:B------:R-:W-:Y:S01]  /*07e0*/  @P4 LEA R18, R18, R1, 0x2 ;  /* 0x0000000112124211 */ /* 0x000fe200078e10ff */
[----:B------:R2:W-:Y:S01]  /*07f0*/  @P2 STL [R14], R13 ;  /* 0x0000000d0e002387 */ /* 0x0005e20000100800 */
[----:B------:R-:W-:Y:S02]  /*0800*/  @P5 IADD3 R16, -R16, 0x7, RZ ;  /* 0x0000000710105810 */ /* 0x000fe40007ffe1ff */
[----:B------:R-:W-:Y:S01]  /*0810*/  @!P0 LOP3.LUT R11, RZ, R7, RZ, 0x33, !PT ;  /* 0x00000007ff0b8212 */ /* 0x000fe200078e33ff */
[----:B------:R2:W-:Y:S02]  /*0820*/  @P4 STL [R18], R17 ;  /* 0x0000001112004387 */ /* 0x0005e40000100800 */
[----:B------:R-:W-:Y:S02]  /*0830*/  @P5 IMAD R16, R16, 0x4, R1 ;  /* 0x0000000410105824 */ /* 0x000fe400078e0201 */
[----:B------:R-:W-:-:S03]  /*0840*/  IMAD.IADD R28, R28, 0x1, -R11 ;  /* 0x000000011c1c7824 */ /* 0x000fc600078e0a0b */
[----:B------:R2:W-:Y:S01]  /*0850*/  @P5 STL [R16], R19 ;  /* 0x0000001310005387 */ /* 0x0005e20000100800 */
[----:B------:R-:W-:Y:S01]  /*0860*/  IMAD.IADD R29, R9, 0x1, R28 ;  /* 0x00000001091d7824 */ /* 0x000fe200078e021c */
[----:B------:R-:W-:-:S04]  /*0870*/  ISETP.GE.AND P1, PT, R28, 0x1, PT ;  /* 0x000000011c00780c */ /* 0x000fc80003f26270 */
[----:B------:R-:W-:-:S09]  /*0880*/  ISETP.GE.AND P0, PT, R29, R10, PT ;  /* 0x0000000a1d00720c */ /* 0x000fd20003f06270 */
[----:B012---:R-:W-:Y:S05]  /*0890*/  @!P1 BRA `(.L_x_597) ;  /* 0x0000000800789947 */ /* 0x007fea0003800000 */
[----:B------:R-:W2:Y:S01]  /*08a0*/  LDL.64 R22, [R1] ;  /* 0x0000000001167983 */ /* 0x000ea20000100a00 */
[----:B------:R-:W-:-:S03]  /*08b0*/  ULDC UR5, c[0x0][0x224] ;  /* 0x0000890000057ab9 */ /* 0x000fc60000000800 */
[----:B------:R-:W3:Y:S04]  /*08c0*/  LDL.64 R14, [R1+0x8] ;  /* 0x00000800010e7983 */ /* 0x000ee80000100a00 */
[----:B------:R-:W4:Y:S04]  /*08d0*/  LDL.64 R12, [R1+0x10] ;  /* 0x00001000010c7983 */ /* 0x000f280000100a00 */
[----:B------:R-:W5:Y:S01]  /*08e0*/  LDL R59, [R1+0x18] ;  /* 0x00001800013b7983 */ /* 0x000f620000100800 */
[----:B------:R-:W-:Y:S01]  /*08f0*/  IADD3 R17, R3, UR5, RZ ;  /* 0x0000000503117c10 */ /* 0x000fe2000fffe0ff */
[----:B------:R-:W-:-:S02]  /*0900*/  IMAD R0, R5, 0x2, R2 ;  /* 0x0000000205007824 */ /* 0x000fc400078e0202 */
[----:B------:R-:W-:Y:S02]  /*0910*/  IMAD R16, R5, 0x3, R2 ;  /* 0x0000000305107824 */ /* 0x000fe400078e0202 */
[----:B------:R-:W-:Y:S02]  /*0920*/  IMAD.IADD R18, R2, 0x1, R5 ;  /* 0x0000000102127824 */ /* 0x000fe400078e0205 */
[-CC-:B------:R-:W-:Y:S02]  /*0930*/  IMAD R40, R0, R20.reuse, R17.reuse ;  /* 0x0000001400287224 */ /* 0x180fe400078e0211 */
[-CC-:B------:R-:W-:Y:S02]  /*0940*/  IMAD R16, R16, R20.reuse, R17.reuse ;  /* 0x0000001410107224 */ /* 0x180fe400078e0211 */
[-CC-:B------:R-:W-:Y:S02]  /*0950*/  IMAD R18, R18, R20.reuse, R17.reuse ;  /* 0x0000001412127224 */ /* 0x180fe400078e0211 */
[----:B------:R-:W-:-:S02]  /*0960*/  IMAD R17, R2, R20, R17 ;  /* 0x0000001402117224 */ /* 0x000fc400078e0211 */
[----:B------:R-:W-:Y:S02]  /*0970*/  IMAD.MOV.U32 R60, RZ, RZ, R9 ;  /* 0x000000ffff3c7224 */ /* 0x000fe400078e0009 */
[----:B------:R-:W-:-:S04]  /*0980*/  IMAD.WIDE R42, R17, 0x10, RZ ;  /* 0x00000010112a7825 */ /* 0x000fc800078e02ff */
[----:B------:R-:W-:-:S04]  /*0990*/  IMAD.WIDE R40, R40, 0x10, RZ ;  /* 0x0000001028287825 */ /* 0x000fc800078e02ff */
[----:B------:R-:W-:-:S04]  /*09a0*/  IMAD.WIDE R46, R16, 0x10, RZ ;  /* 0x00000010102e7825 */ /* 0x000fc800078e02ff */
[----:B------:R-:W-:Y:S01]  /*09b0*/  IMAD.WIDE R44, R18, 0x10, RZ ;  /* 0x00000010122c7825 */ /* 0x000fe200078e02ff */
[----:B--2---:R-:W-:Y:S02]  /*09c0*/  LEA R0, R22, UR4, 0x3 ;  /* 0x0000000416007c11 */ /* 0x004fe4000f8e18ff */
[----:B------:R-:W-:Y:S02]  /*09d0*/  LEA R54, R23, UR4, 0x3 ;  /* 0x0000000417367c11 */ /* 0x000fe4000f8e18ff */
[----:B---3--:R-:W-:Y:S02]  /*09e0*/  LEA R55, R14, UR4, 0x3 ;  /* 0x000000040e377c11 */ /* 0x008fe4000f8e18ff */
[----:B------:R-:W-:Y:S02]  /*09f0*/  LEA R56, R15, UR4, 0x3 ;  /* 0x000000040f387c11 */ /* 0x000fe4000f8e18ff */
[----:B----4-:R-:W-:Y:S02]  /*0a00*/  LEA R57, R12, UR4, 0x3 ;  /* 0x000000040c397c11 */ /* 0x010fe4000f8e18ff */
[----:B------:R-:W-:-:S02]  /*0a10*/  LEA R58, R13, UR4, 0x3 ;  /* 0x000000040d3a7c11 */ /* 0x000fc4000f8e18ff */
[----:B-----5:R-:W-:-:S07]  /*0a20*/  LEA R59, R59, UR4, 0x3 ;  /* 0x000000043b3b7c11 */ /* 0x020fce000f8e18ff */
.L_x_598:
[----:B0-----:R-:W-:Y:S01]  /*0a30*/  IADD3 R12, P1, R38, R42, RZ ;  /* 0x0000002a260c7210 */ /* 0x001fe20007f3e0ff */
[----:B------:R-:W0:Y:S04]  /*0a40*/  LDS.64 R18, [R0] ;  /* 0x0000000000127984 */ /* 0x000e280000000a00 */
[----:B------:R-:W-:-:S06]  /*0a50*/  IMAD.X R13, R39, 0x1, R43, P1 ;  /* 0x00000001270d7824 */ /* 0x000fcc00008e062b */
[----:B------:R-:W2:Y:S01]  /*0a60*/  LD.E.128 R12, desc[UR6][R12.64] ;  /* 0x000000060c0c7980 */ /* 0x000ea2000c101d00 */
[----:B------:R-:W-:Y:S01]  /*0a70*/  IMAD.WIDE R22, R4, 0x10, R38 ;  /* 0x0000001004167825 */ /* 0x000fe200078e0226 */
[C---:B------:R-:W-:Y:S02]  /*0a80*/  IADD3 R16, P2, R38.reuse, R40, RZ ;  /* 0x0000002826107210 */ /* 0x040fe40007f5e0ff */
[----:B------:R-:W-:Y:S02]  /*0a90*/  IADD3 R20, P3, R38, R46, RZ ;  /* 0x0000002e26147210 */ /* 0x000fe40007f7e0ff */
[----:B------:R-:W-:Y:S01]  /*0aa0*/  IADD3 R24, P1, R22, R42, RZ ;  /* 0x0000002a16187210 */ /* 0x000fe20007f3e0ff */
[C---:B------:R-:W-:Y:S01]  /*0ab0*/  IMAD.X R17, R39.reuse, 0x1, R41, P2 ;  /* 0x0000000127117824 */ /* 0x040fe200010e0629 */
[----:B------:R-:W-:-:S03]  /*0ac0*/  IADD3.X R21, R39, R47, RZ, P3, !PT ;  /* 0x0000002f27157210 */ /* 0x000fc60001ffe4ff */
[----:B------:R-:W-:-:S03]  /*0ad0*/  IMAD.X R25, R23, 0x1, R43, P1 ;  /* 0x0000000117197824 */ /* 0x000fc600008e062b */
[----:B------:R-:W3:Y:S04]  /*0ae0*/  LD.E.128 R20, desc[UR6][R20.64] ;  /* 0x0000000614147980 */ /* 0x000ee8000c101d00 */
[----:B------:R-:W4:Y:S01]  /*0af0*/  LD.E.128 R24, desc[UR6][R24.64] ;  /* 0x0000000618187980 */ /* 0x000f22000c101d00 */
[----:B0-----:R-:W-:-:S05]  /*0b00*/  IADD3 R52, P4, R18, R42, RZ ;  /* 0x0000002a12347210 */ /* 0x001fca0007f9e0ff */
[----:B------:R-:W-:Y:S02]  /*0b10*/  IMAD.X R53, R19, 0x1, R43, P4 ;  /* 0x0000000113357824 */ /* 0x000fe400020e062b */
[----:B------:R-:W5:Y:S04]  /*0b20*/  LD.E.128 R16, desc[UR6][R16.64] ;  /* 0x0000000610107980 */ /* 0x000f68000c101d00 */
        /* <DEDUP_REMOVED lines=28> */
[----:B----4-:R-:W-:Y:S04]  /*0cf0*/  ST.E.128 desc[UR6][R48.64], R24 ;  /* 0x0000001830007985 */ /* 0x010fe8000c101d06 */
        /* <DEDUP_REMOVED lines=27> */
[----:B-----5:R-:W-:Y:S04]  /*0eb0*/  ST.E.128 desc[UR6][R52.64], R16 ;  /* 0x0000001034007985 */ /* 0x020fe8000c101d06 */
        /* <DEDUP_REMOVED lines=27> */
[----:B---3--:R-:W-:Y:S04]  /*1070*/  ST.E.128 desc[UR6][R48.64], R20 ;  /* 0x0000001430007985 */ /* 0x008fe8000c101d06 */
        /* <DEDUP_REMOVED lines=20> */
[----:B------:R-:W0:Y:S01]  /*11c0*/  LDS.64 R12, [R59] ;  /* 0x000000003b0c7984 */ /* 0x000e220000000a00 */
[----:B------:R-:W-:Y:S01]  /*11d0*/  IMAD.IADD R19, R9, 0x1, R28 ;  /* 0x0000000109137824 */ /* 0x000fe200078e021c */
[C---:B------:R-:W-:Y:S01]  /*11e0*/  IADD3 R60, R7.reuse, R60, RZ ;  /* 0x0000003c073c7210 */ /* 0x040fe20007ffe0ff */
[----:B------:R-:W-:-:S04]  /*11f0*/  IMAD.WIDE R42, R7, 0x10, R42 ;  /* 0x00000010072a7825 */ /* 0x000fc800078e022a */
[----:B------:R-:W-:Y:S01]  /*1200*/  IMAD.WIDE R44, R7, 0x10, R44 ;  /* 0x00000010072c7825 */ /* 0x000fe200078e022c */
[----:B0-----:R-:W-:-:S05]  /*1210*/  IADD3 R12, P1, R12, R46, RZ ;  /* 0x0000002e0c0c7210 */ /* 0x001fca0007f3e0ff */
[----:B------:R-:W-:-:S05]  /*1220*/  IMAD.X R13, R13, 0x1, R47, P1 ;  /* 0x000000010d0d7824 */ /* 0x000fca00008e062f */
[----:B------:R0:W-:Y:S01]  /*1230*/  ST.E.128 desc[UR6][R12.64], R20 ;  /* 0x000000140c007985 */ /* 0x0001e2000c101d06 */
[----:B------:R-:W-:Y:S01]  /*1240*/  ISETP.GE.AND P1, PT, R60, R19, PT ;  /* 0x000000133c00720c */ /* 0x000fe20003f26270 */
[----:B------:R-:W-:-:S04]  /*1250*/  IMAD.WIDE R40, R7, 0x10, R40 ;  /* 0x0000001007287825 */ /* 0x000fc800078e0228 */
[----:B------:R-:W-:-:S08]  /*1260*/  IMAD.WIDE R46, R7, 0x10, R46 ;  /* 0x00000010072e7825 */ /* 0x000fd000078e022e */
[----:B------:R-:W-:Y:S05]  /*1270*/  @!P1 BRA `(.L_x_598) ;  /* 0xfffffff400ec9947 */ /* 0x000fea000383ffff */
.L_x_597:
[----:B------:R-:W-:Y:S05]  /*1280*/  BSYNC B0 ;  /* 0x0000000000007941 */ /* 0x000fea0003800000 */
.L_x_596:
[----:B------:R-:W-:Y:S01]  /*1290*/  ULDC UR9, c[0x0][0x224] ;  /* 0x0000890000097ab9 */ /* 0x000fe20000000800 */
[----:B------:R-:W-:Y:S04]  /*12a0*/  BSSY B0, `(.L_x_599) ;  /* 0x00000bf000007945 */ /* 0x000fe80003800000 */
[----:B------:R-:W-:Y:S05]  /*12b0*/  @P0 BRA `(.L_x_600) ;  /* 0x0000000800f40947 */ /* 0x000fea0003800000 */
[----:B------:R-:W1:Y:S01]  /*12c0*/  I2F.U32.RP R0, R4 ;  /* 0x0000000400007306 */ /* 0x000e620000209000 */
[----:B------:R-:W-:Y:S01]  /*12d0*/  IMAD.MOV R7, RZ, RZ, -R4 ;  /* 0x000000ffff077224 */ /* 0x000fe200078e0a04 */
[----:B------:R-:W-:Y:S01]  /*12e0*/  ISETP.NE.U32.AND P2, PT, R4, RZ, PT ;  /* 0x000000ff0400720c */ /* 0x000fe20003f45070 */
[----:B------:R-:W-:Y:S05]  /*12f0*/  BSSY B1, `(.L_x_601) ;  /* 0x0000047000017945 */ /* 0x000fea0003800000 */
[----:B-1----:R-:W0:Y:S02]  /*1300*/  MUFU.RCP R0, R0 ;  /* 0x0000000000007308 */ /* 0x002e240000001000 */
[----:B0-----:R-:W-:-:S06]  /*1310*/  VIADD R12, R0, 0xffffffe ;  /* 0x0ffffffe000c7836 */ /* 0x001fcc0000000000 */
[----:B------:R0:W1:Y:S02]  /*1320*/  F2I.FTZ.U32.TRUNC.NTZ R13, R12 ;  /* 0x0000000c000d7305 */ /* 0x000064000021f000 */
[----:B0-----:R-:W-:Y:S01]  /*1330*/  HFMA2.MMA R12, -RZ, RZ, 0, 0 ;  /* 0x00000000ff0c7435 */ /* 0x001fe200000001ff */
[----:B-1----:R-:W-:-:S09]  /*1340*/  IMAD R7, R7, R13, RZ ;  /* 0x0000000d07077224 */ /* 0x002fd200078e02ff */
[----:B------:R-:W-:-:S04]  /*1350*/  IMAD.HI.U32 R14, R13, R7, R12 ;  /* 0x000000070d0e7227 */ /* 0x000fc800078e000c */
[----:B------:R-:W-:-:S04]  /*1360*/  VIADD R7, R11, 0xffffffff ;  /* 0xffffffff0b077836 */ /* 0x000fc80000000000 */
[----:B------:R-:W-:-:S04]  /*1370*/  IMAD.HI.U32 R14, R14, R7, RZ ;  /* 0x000000070e0e7227 */ /* 0x000fc800078e00ff */
[----:B------:R-:W-:-:S04]  /*1380*/  IMAD.MOV R9, RZ, RZ, -R14 ;  /* 0x000000ffff097224 */ /* 0x000fc800078e0a0e */
[----:B------:R-:W-:-:S05]  /*1390*/  IMAD R7, R4, R9, R7 ;  /* 0x0000000904077224 */ /* 0x000fca00078e0207 */
[----:B------:R-:W-:-:S13]  /*13a0*/  ISETP.GE.U32.AND P0, PT, R7, R4, PT ;  /* 0x000000040700720c */ /* 0x000fda0003f06070 */
[----:B------:R-:W-:Y:S01]  /*13b0*/  @P0 IMAD.IADD R7, R7, 0x1, -R4 ;  /* 0x0000000107070824 */ /* 0x000fe200078e0a04 */
[----:B------:R-:W-:-:S04]  /*13c0*/  @P0 IADD3 R14, R14, 0x1, RZ ;  /* 0x000000010e0e0810 */ /* 0x000fc80007ffe0ff */
[----:B------:R-:W-:-:S13]  /*13d0*/  ISETP.GE.U32.AND P1, PT, R7, R4, PT ;  /* 0x000000040700720c */ /* 0x000fda0003f26070 */
[----:B------:R-:W-:Y:S01]  /*13e0*/  @P1 VIADD R14, R14, 0x1 ;  /* 0x000000010e0e1836 */ /* 0x000fe20000000000 */
[----:B------:R-:W-:-:S04]  /*13f0*/  @!P2 LOP3.LUT R14, RZ, R4, RZ, 0x33, !PT ;  /* 0x00000004ff0ea212 */ /* 0x000fc800078e33ff */
[C---:B------:R-:W-:Y:S01]  /*1400*/  ISETP.GE.U32.AND P0, PT, R14.reuse, 0x3, PT ;  /* 0x000000030e00780c */ /* 0x040fe20003f06070 */
[----:B------:R-:W-:-:S05]  /*1410*/  VIADD R0, R14, 0x1 ;  /* 0x000000010e007836 */ /* 0x000fca0000000000 */
[----:B------:R-:W-:-:S13]  /*1420*/  LOP3.LUT P1, R18, R0, 0x3, RZ, 0xc0, !PT ;  /* 0x0000000300127812 */ /* 0x000fda000782c0ff */
[----:B------:R-:W-:Y:S05]  /*1430*/  @!P1 BRA `(.L_x_602) ;  /* 0x0000000000c89947 */ /* 0x000fea0003800000 */
[----:B------:R-:W2:Y:S01]  /*1440*/  LDL.64 R12, [R1+0x8] ;  /* 0x00000800010c7983 */ /* 0x000ea20000100a00 */
[----:B------:R-:W-:-:S03]  /*1450*/  ULDC UR5, c[0x0][0x224] ;  /* 0x0000890000057ab9 */ /* 0x000fc60000000800 */
[----:B------:R-:W3:Y:S04]  /*1460*/  LDL.64 R16, [R1] ;  /* 0x0000000001107983 */ /* 0x000ee80000100a00 */
[----:B------:R-:W4:Y:S04]  /*1470*/  LDL.64 R14, [R1+0x10] ;  /* 0x00001000010e7983 */ /* 0x000f280000100a00 */
[----:B------:R-:W5:Y:S01]  /*1480*/  LDL R19, [R1+0x18] ;  /* 0x0000180001137983 */ /* 0x000f620000100800 */
[----:B--2---:R-:W-:Y:S02]  /*1490*/  LEA R9, R12, UR4, 0x3 ;  /* 0x000000040c097c11 */ /* 0x004fe4000f8e18ff */
[----:B------:R-:W-:-:S02]  /*14a0*/  IADD3 R12, -R11, UR5, R10 ;  /* 0x000000050b0c7c10 */ /* 0x000fc4000fffe10a */
[----:B---3--:R-:W-:Y:S02]  /*14b0*/  LEA R0, R16, UR4, 0x3 ;  /* 0x0000000410007c11 */ /* 0x008fe4000f8e18ff */
[----:B------:R-:W-:Y:S01]  /*14c0*/  LEA R7, R17, UR4, 0x3 ;  /* 0x0000000411077c11 */ /* 0x000fe2000f8e18ff */
[----:B------:R-:W-:Y:S01]  /*14d0*/  IMAD.WIDE R20, R12, 0x10, RZ ;  /* 0x000000100c147825 */ /* 0x000fe200078e02ff */
[----:B------:R-:W-:Y:S02]  /*14e0*/  LEA R16, R13, UR4, 0x3 ;  /* 0x000000040d107c11 */ /* 0x000fe4000f8e18ff */
[----:B----4-:R-:W-:Y:S02]  /*14f0*/  LEA R11, R14, UR4, 0x3 ;  /* 0x000000040e0b7c11 */ /* 0x010fe4000f8e18ff */
[----:B------:R-:W-:Y:S02]  /*1500*/  LEA R17, R15, UR4, 0x3 ;  /* 0x000000040f117c11 */ /* 0x000fe4000f8e18ff */
[----:B-----5:R-:W-:-:S07]  /*1510*/  LEA R19, R19, UR4, 0x3 ;  /* 0x0000000413137c11 */ /* 0x020fce000f8e18ff */
.L_x_603:
[----:B0-----:R-:W-:Y:S01]  /*1520*/  IADD3 R12, P1, R38, R20, RZ ;  /* 0x00000014260c7210 */ /* 0x001fe20007f3e0ff */
[----:B------:R-:W0:Y:S04]  /*1530*/  LDS.64 R22, [R0] ;  /* 0x0000000000167984 */ /* 0x000e280000000a00 */
[----:B------:R-:W-:-:S06]  /*1540*/  IMAD.X R13, R39, 0x1, R21, P1 ;  /* 0x00000001270d7824 */ /* 0x000fcc00008e0615 */
[----:B------:R-:W2:Y:S01]  /*1550*/  LD.E.128 R12, desc[UR6][R12.64] ;  /* 0x000000060c0c7980 */ /* 0x000ea2000c101d00 */
[----:B------:R-:W-:Y:S01]  /*1560*/  VIADD R18, R18, 0xffffffff ;  /* 0xffffffff12127836 */ /* 0x000fe20000000000 */
[----:B------:R-:W-:Y:S02]  /*1570*/  IADD3 R29, R4, R29, RZ ;  /* 0x0000001d041d7210 */ /* 0x000fe40007ffe0ff */
        /* <DEDUP_REMOVED lines=26> */
[----:B------:R-:W-:Y:S01]  /*1720*/  ISETP.NE.AND P1, PT, R18, RZ, PT ;  /* 0x000000ff1200720c */ /* 0x000fe20003f25270 */
[----:B------:R-:W-:-:S03]  /*1730*/  IMAD.WIDE R20, R4, 0x10, R20 ;  /* 0x0000001004147825 */ /* 0x000fc600078e0214 */
[----:B------:R0:W-:Y:S09]  /*1740*/  ST.E.128 desc[UR6][R22.64], R12 ;  /* 0x0000000c16007985 */ /* 0x0001f2000c101d06 */
[----:B------:R-:W-:Y:S05]  /*1750*/  @P1 BRA `(.L_x_603) ;  /* 0xfffffffc00701947 */ /* 0x000fea000383ffff */
.L_x_602:
[----:B------:R-:W-:Y:S05]  /*1760*/  BSYNC B1 ;  /* 0x0000000000017941 */ /* 0x000fea0003800000 */
.L_x_601:
[----:B------:R-:W-:Y:S05]  /*1770*/  @!P0 BRA `(.L_x_600) ;  /* 0x0000000400c48947 */ /* 0x000fea0003800000 */
[----:B0-----:R-:W2:Y:S04]  /*1780*/  LDL.64 R14, [R1] ;  /* 0x00000000010e7983 */ /* 0x001ea80000100a00 */
[----:B------:R-:W3:Y:S04]  /*1790*/  LDL.64 R12, [R1+0x8] ;  /* 0x00000800010c7983 */ /* 0x000ee80000100a00 */
[----:B------:R-:W4:Y:S04]  /*17a0*/  LDL.64 R20, [R1+0x10] ;  /* 0x0000100001147983 */ /* 0x000f280000100a00 */
[----:B------:R-:W5:Y:S01]  /*17b0*/  LDL R22, [R1+0x18] ;  /* 0x0000180001167983 */ /* 0x000f620000100800 */
[----:B--2---:R-:W-:-:S02]  /*17c0*/  LEA R0, R14, UR4, 0x3 ;  /* 0x000000040e007c11 */ /* 0x004fc4000f8e18ff */
[----:B------:R-:W-:Y:S02]  /*17d0*/  LEA R7, R15, UR4, 0x3 ;  /* 0x000000040f077c11 */ /* 0x000fe4000f8e18ff */
[----:B---3--:R-:W-:Y:S02]  /*17e0*/  LEA R9, R12, UR4, 0x3 ;  /* 0x000000040c097c11 */ /* 0x008fe4000f8e18ff */
[----:B------:R-:W-:Y:S02]  /*17f0*/  LEA R11, R13, UR4, 0x3 ;  /* 0x000000040d0b7c11 */ /* 0x000fe4000f8e18ff */
[----:B----4-:R-:W-:Y:S02]  /*1800*/  LEA R20, R20, UR4, 0x3 ;  /* 0x0000000414147c11 */ /* 0x010fe4000f8e18ff */
[----:B------:R-:W-:Y:S02]  /*1810*/  LEA R21, R21, UR4, 0x3 ;  /* 0x0000000415157c11 */ /* 0x000fe4000f8e18ff */
[----:B-----5:R-:W-:-:S07]  /*1820*/  LEA R22, R22, UR4, 0x3 ;  /* 0x0000000416167c11 */ /* 0x020fce000f8e18ff */
.L_x_604:
[----:B------:R-:W-:Y:S01]  /*1830*/  VIADD R23, R29, UR9 ;  /* 0x000000091d177c36 */ /* 0x000fe20008000000 */
[----:B-1----:R-:W0:Y:S03]  /*1840*/  LDS.64 R18, [R0] ;  /* 0x0000000000127984 */ /* 0x002e260000000a00 */
[----:B------:R-:W-:-:S05]  /*1850*/  IMAD.WIDE R16, R23, 0x10, R38 ;  /* 0x0000001017107825 */ /* 0x000fca00078e0226 */
[----:B------:R-:W2:Y:S01]  /*1860*/  LD.E.128 R12, desc[UR6][R16.64] ;  /* 0x00000006100c7980 */ /* 0x000ea2000c101d00 */
[----:B0-----:R-:W-:-:S05]  /*1870*/  IMAD.WIDE R18, R23, 0x10, R18 ;  /* 0x0000001017127825 */ /* 0x001fca00078e0212 */
[----:B--2---:R-:W-:Y:S04]  /*1880*/  ST.E.128 desc[UR6][R18.64], R12 ;  /* 0x0000000c12007985 */ /* 0x004fe8000c101d06 */
[----:B------:R-:W0:Y:S02]  /*1890*/  LDS.64 R24, [R7] ;  /* 0x0000000007187984 */ /* 0x000e240000000a00 */
[----:B0-----:R-:W-:-:S05]  /*18a0*/  IMAD.WIDE R24, R23, 0x10, R24 ;  /* 0x0000001017187825 */ /* 0x001fca00078e0218 */
[----:B------:R0:W-:Y:S04]  /*18b0*/  ST.E.128 desc[UR6][R24.64], R12 ;  /* 0x0000000c18007985 */ /* 0x0001e8000c101d06 */
[----:B------:R-:W1:Y:S01]  /*18c0*/  LDS.64 R26, [R9] ;  /* 0x00000000091a7984 */ /* 0x000e620000000a00 */
[----:B0-----:R-:W-:-:S04]  /*18d0*/  IMAD.WIDE R24, R4, 0x10, R16 ;  /* 0x0000001004187825 */ /* 0x001fc800078e0210 */
[----:B-1----:R-:W-:-:S05]  /*18e0*/  IMAD.WIDE R26, R23, 0x10, R26 ;  /* 0x00000010171a7825 */ /* 0x002fca00078e021a */
        /* <DEDUP_REMOVED lines=13> */
[----:B------:R0:W2:Y:S01]  /*19c0*/  LD.E.128 R16, desc[UR6][R24.64] ;  /* 0x0000000618107980 */ /* 0x0000a2000c101d00 */
[----:B------:R-:W-:-:S03]  /*19d0*/  IMAD.IADD R29, R4, 0x1, R29 ;  /* 0x00000001041d7824 */ /* 0x000fc600078e021d */
[----:B------:R-:W1:Y:S01]  /*19e0*/  LDS.64 R40, [R0] ;  /* 0x0000000000287984 */ /* 0x000e620000000a00 */
[----:B------:R-:W-:Y:S02]  /*19f0*/  VIADD R23, R29, UR9 ;  /* 0x000000091d177c36 */ /* 0x000fe40008000000 */
[----:B0-----:R-:W-:-:S04]  /*1a00*/  IMAD.WIDE R24, R4, 0x10, R24 ;  /* 0x0000001004187825 */ /* 0x001fc800078e0218 */
[----:B-1----:R-:W-:-:S05]  /*1a10*/  IMAD.WIDE R40, R23, 0x10, R40 ;  /* 0x0000001017287825 */ /* 0x002fca00078e0228 */
        /* <DEDUP_REMOVED lines=19> */
[----:B------:R-:W2:Y:S01]  /*1b50*/  LD.E.128 R12, desc[UR6][R24.64] ;  /* 0x00000006180c7980 */ /* 0x000ea2000c101d00 */
[----:B------:R-:W-:-:S03]  /*1b60*/  IADD3 R29, R4, R29, RZ ;  /* 0x0000001d041d7210 */ /* 0x000fc60007ffe0ff */
[----:B------:R-:W0:Y:S02]  /*1b70*/  LDS.64 R44, [R0] ;  /* 0x00000000002c7984 */ /* 0x000e240000000a00 */
[----:B------:R-:W-:-:S04]  /*1b80*/  VIADD R23, R29, UR9 ;  /* 0x000000091d177c36 */ /* 0x000fc80008000000 */
        /* <DEDUP_REMOVED lines=19> */
[C---:B------:R-:W-:Y:S01]  /*1cc0*/  IMAD.WIDE R18, R4.reuse, 0x10, R24 ;  /* 0x0000001004127825 */ /* 0x040fe200078e0218 */
[----:B------:R-:W-:Y:S04]  /*1cd0*/  ST.E.128 desc[UR6][R40.64], R12 ;  /* 0x0000000c28007985 */ /* 0x000fe8000c101d06 */
[----:B------:R-:W0:Y:S04]  /*1ce0*/  LDS.64 R24, [R0] ;  /* 0x0000000000187984 */ /* 0x000e280000000a00 */
[----:B------:R-:W2:Y:S01]  /*1cf0*/  LD.E.128 R16, desc[UR6][R18.64] ;  /* 0x0000000612107980 */ /* 0x000ea2000c101d00 */
[----:B------:R-:W-:-:S04]  /*1d00*/  IMAD.IADD R23, R4, 0x1, R29 ;  /* 0x0000000104177824 */ /* 0x000fc800078e021d */
        /* <DEDUP_REMOVED lines=8> */
[----:B------:R0:W-:Y:S04]  /*1d90*/  ST.E.128 desc[UR6][R28.64], R16 ;  /* 0x000000101c007985 */ /* 0x0001e8000c101d06 */
[----:B------:R-:W1:Y:S01]  /*1da0*/  LDS.64 R12, [R11] ;  /* 0x000000000b0c7984 */ /* 0x000e620000000a00 */
[----:B0-----:R-:W-:-:S04]  /*1db0*/  IADD3 R29, R4, R23, RZ ;  /* 0x00000017041d7210 */ /* 0x001fc80007ffe0ff */
[----:B------:R-:W-:Y:S01]  /*1dc0*/  ISETP.GE.AND P0, PT, R29, R10, PT ;  /* 0x0000000a1d00720c */ /* 0x000fe20003f06270 */
        /* <DEDUP_REMOVED lines=12> */
.L_x_600:
[----:B------:R-:W-:Y:S05]  /*1e90*/  BSYNC B0 ;  /* 0x0000000000007941 */ /* 0x000fea0003800000 */
.L_x_599:
        /* <DEDUP_REMOVED lines=13> */
.L_x_606:
[----:B------:R-:W-:Y:S05]  /*1f70*/  BSYNC B0 ;  /* 0x0000000000007941 */ /* 0x000fea0003800000 */
.L_x_605:
[----:B------:R-:W-:Y:S06]  /*1f80*/  BAR.SYNC.DEFER_BLOCKING 0x0 ;  /* 0x0000000000007b1d */ /* 0x000fec0000010000 */
[----:B------:R-:W-:Y:S04]  /*1f90*/  BSSY B0, `(.L_x_607) ;  /* 0x000000c000007945 */ /* 0x000fe80003800000 */
[----:B------:R-:W-:Y:S05]  /*1fa0*/  @P1 BRA `(.L_x_608) ;  /* 0x0000000000281947 */ /* 0x000fea0003800000 */
[----:B------:R-:W-:Y:S02]  /*1fb0*/  ISETP.NE.AND P0, PT, R2, RZ, PT ;  /* 0x000000ff0200720c */ /* 0x000fe40003f05270 */
[----:B------:R-:W-:-:S04]  /*1fc0*/  IADD3 R5, -R5, 0x21, RZ ;  /* 0x0000002105057810 */ /* 0x000fc80007ffe1ff */
        /* <DEDUP_REMOVED lines=8> */
.L_x_608:
[----:B------:R-:W-:Y:S05]  /*2050*/  BSYNC B0 ;  /* 0x0000000000007941 */ /* 0x000fea0003800000 */
.L_x_607:
[----:B------:R-:W-:Y:S06]  /*2060*/  BAR.SYNC.DEFER_BLOCKING 0x0 ;  /* 0x0000000000007b1d */ /* 0x000fec0000010000 */
[----:B--2---:R-:W2:Y:S02]  /*2070*/  LDS R0, [UR4+0x40] ;  /* 0x00004004ff007984 */ /* 0x004ea40008000800 */
[----:B--2---:R-:W-:-:S04]  /*2080*/  ISETP.NE.AND P0, PT, R0, RZ, PT ;  /* 0x000000ff0000720c */ /* 0x004fc80003f05270 */
[----:B------:R-:W-:-:S13]  /*2090*/  ISETP.GT.U32.OR P0, PT, R3, 0x7, !P0 ;  /* 0x000000070300780c */ /* 0x000fda0004704470 */
[----:B------:R-:W-:Y:S05]  /*20a0*/  @P0 EXIT ;  /* 0x000000000000094d */ /* 0x000fea0003800000 */
[C---:B------:R-:W-:Y:S01]  /*20b0*/  LEA R4, P0, R30.reuse, R36, 0x2 ;  /* 0x000000241e047211 */ /* 0x040fe200078010ff */
[----:B------:R-:W-:Y:S03]  /*20c0*/  @!P1 ST.E desc[UR6][R34.64+-0x80], R8 ;  /* 0xffff800822009985 */ /* 0x000fe6000c101906 */
[----:B------:R-:W-:Y:S02]  /*20d0*/  LEA.HI.X R5, R30, R37, R31, 0x2, P0 ;  /* 0x000000251e057211 */ /* 0x000fe400000f141f */
[----:B-1----:R-:W-:-:S03]  /*20e0*/  LEA R18, P0, R32, R34, 0x2 ;  /* 0x0000002220127211 */ /* 0x002fc600078010ff */
[----:B------:R1:W-:Y:S01]  /*20f0*/  ST.E.STRONG.SYS desc[UR6][R4.64], R8 ;  /* 0x0000000804007985 */ /* 0x0003e2000c115906 */
[----:B------:R-:W-:Y:S02]  /*2100*/  LEA.HI.X R19, R32, R35, R33, 0x2, P0 ;  /* 0x0000002320137211 */ /* 0x000fe400000f1421 */
[----:B-1----:R-:W-:Y:S01]  /*2110*/  CS2R R4, SR_CLOCKLO ;  /* 0x0000000000047805 */ /* 0x002fe20000015000 */
[----:B------:R-:W-:-:S06]  /*2120*/  ULDC.64 UR4, c[0x0][0x240] ;  /* 0x0000900000047ab9 */ /* 0x000fcc0000000a00 */
.L_x_609:
        /* <DEDUP_REMOVED lines=13> */
[----:B------:R-:W-:Y:S01]  /*2200*/  MOV R16, 0x548 ;  /* 0x0000054800107802 */ /* 0x000fe20000000f00 */
[----:B------:R-:W-:Y:S01]  /*2210*/  UIADD3 UR4, UP0, UR4, 0x4c, URZ ;  /* 0x0000004c04047890 */ /* 0x000fe2000ff1e03f */
[----:B------:R-:W-:Y:S01]  /*2220*/  MOV R0, 0x2a8 ;  /* 0x000002a800007802 */ /* 0x000fe20000000f00 */
[----:B------:R3:W-:Y:S01]  /*2230*/  STL.64 [R1+0x38], R2 ;  /* 0x0000380201007387 */ /* 0x0007e20000100a00 */
[----:B------:R-:W-:Y:S01]  /*2240*/  IADD3 R6, P0, P1, R1, 0x20, R6 ;  /* 0x0000002001067810 */ /* 0x000fe2000791e006 */
[----:B------:R-:W-:Y:S01]  /*2250*/  UIADD3.X UR5, URZ, UR5, URZ, UP0, !UPT ;  /* 0x000000053f057290 */ /* 0x000fe200087fe43f */
[----:B0-----:R-:W0:Y:S01]  /*2260*/  LDC.64 R14, c[0x4][0xf0] ;  /* 0x01003c00ff0e7b82 */ /* 0x001e220000000a00 */
[----:B------:R-:W-:Y:S01]  /*2270*/  IMAD.U32 R12, RZ, RZ, UR4 ;  /* 0x00000004ff0c7e24 */ /* 0x000fe2000f8e00ff */
[----:B------:R-:W-:-:S03]  /*2280*/  IADD3.X R7, RZ, UR8, RZ, P0, P1 ;  /* 0x00000008ff077c10 */ /* 0x000fc600087e24ff */
[----:B------:R-:W-:Y:S01]  /*2290*/  IMAD.U32 R13, RZ, RZ, UR5 ;  /* 0x00000005ff0d7e24 */ /* 0x000fe2000f8e00ff */
[----:B------:R-:W-:Y:S02]  /*22a0*/  ULDC.64 UR4, c[0x4][0x268] ;  /* 0x01009a0000047ab9 */ /* 0x000fe40000000a00 */
[----:B------:R3:W4:Y:S01]  /*22b0*/  LDC.64 R10, c[0x4][R0] ;  /* 0x01000000000a7b82 */ /* 0x0007220000000a00 */
[----:B------:R-:W-:Y:S01]  /*22c0*/  IMAD.U32 R4, RZ, RZ, UR4 ;  /* 0x00000004ff047e24 */ /* 0x000fe2000f8e00ff */
[----:B------:R3:W-:Y:S01]  /*22d0*/  STL.64 [R1+0x20], R12 ;  /* 0x0000200c01007387 */ /* 0x0007e20000100a00 */
[----:B------:R-:W-:-:S03]  /*22e0*/  IMAD.U32 R5, RZ, RZ, UR5 ;  /* 0x00000005ff057e24 */ /* 0x000fc6000f8e00ff */
[----:B-1----:R3:W-:Y:S04]  /*22f0*/  STL.64 [R1+0x30], R16 ;  /* 0x0000301001007387 */ /* 0x0027e80000100a00 */
[----:B0-----:R3:W-:Y:S04]  /*2300*/  STL.64 [R1+0x28], R14 ;  /* 0x0000280e01007387 */ /* 0x0017e80000100a00 */
[----:B--2-4-:R3:W-:Y:S02]  /*2310*/  STL.64 [R1+0x40], R8 ;  /* 0x0000400801007387 */ /* 0x0147e40000100a00 */
[----:B------:R-:W-:-:S07]  /*2320*/  LEPC R20, `(.L_x_610) ;  /* 0x000000001014794e */ /* 0x000fce0000000000 */
[----:B---3--:R-:W-:Y:S05]  /*2330*/  CALL.ABS.NOINC R10 ;  /* 0x000000000a007343 */ /* 0x008fea0003c00000 */
.L_x_610:
[----:B------:R-:W-:Y:S05]  /*2340*/  EXIT ;  /* 0x000000000000794d */ /* 0x000fea0003800000 */
.L_x_611:
        /* <DEDUP_REMOVED lines=11> */
.L_x_983:


//--------------------- .text._Z38userbuffers_fp16_sum_inplace_gpu_rr_agILi8EEviiiiiiiPPvim --------------------------
	.section	.text._Z38userbuffers_fp16_sum_inplace_gpu_rr_agILi8EEviiiiiiiPPvim,"ax",@progbits
	.align	128
        .global         _Z38userbuffers_fp16_sum_inplace_gpu_rr_agILi8EEviiiiiiiPPvim
        .type           _Z38userbuffers_fp16_sum_inplace_gpu_rr_agILi8EEviiiiiiiPPvim,@function
        .size           _Z38userbuffers_fp16_sum_inplace_gpu_rr_agILi8EEviiiiiiiPPvim,(.L_x_984 - _Z38userbuffers_fp16_sum_inplace_gpu_rr_agILi8EEviiiiiiiPPvim)
        .other          _Z38userbuffers_fp16_sum_inplace_gpu_rr_agILi8EEviiiiiiiPPvim,@"STO_CUDA_ENTRY STV_DEFAULT"
_Z38userbuffers_fp16_sum_inplace_gpu_rr_agILi8EEviiiiiiiPPvim:
.text._Z38userbuffers_fp16_sum_inplace_gpu_rr_agILi8EEviiiiiiiPPvim:
[----:B------:R-:W0:Y:S01]  /*0000*/  LDC R1, c[0x0][0x28] ;  /* 0x00000a00ff017b82 */ /* 0x000e220000000800 */
[----:B------:R-:W1:Y:S07]  /*0010*/  S2R R17, SR_TID.X ;  /* 0x0000000000117919 */ /* 0x000e6e0000002100 */
[----:B------:R-:W2:Y:S01]  /*0020*/  LDC R12, c[0x0][0x21c] ;  /* 0x00008700ff0c7b82 */ /* 0x000ea20000000800 */
[----:B0-----:R-:W-:Y:S01]  /*0030*/  VIADD R1, R1, 0xffffffa0 ;  /* 0xffffffa001017836 */ /* 0x001fe20000000000 */
[----:B------:R-:W-:Y:S01]  /*0040*/  ULDC.64 UR6, c[0x0][0x208] ;  /* 0x0000820000067ab9 */ /* 0x000fe20000000a00 */
[----:B------:R-:W0:Y:S01]  /*0050*/  S2R R18, SR_CTAID.X ;  /* 0x0000000000127919 */ /* 0x000e220000002500 */
[----:B------:R-:W-:Y:S01]  /*0060*/  BSSY B0, `(.L_x_612) ;  /* 0x0000030000007945 */ /* 0x000fe20003800000 */
[----:B------:R-:W-:-:S02]  /*0070*/  CS2R R60, SRZ ;  /* 0x00000000003c7805 */ /* 0x000fc4000001ff00 */
[----:B------:R-:W-:Y:S02]  /*0080*/  CS2R R58, SRZ ;  /* 0x00000000003a7805 */ /* 0x000fe4000001ff00 */
[C---:B-1----:R-:W-:Y:S02]  /*0090*/  ISETP.GT.U32.AND P1, PT, R17.reuse, 0x7, PT ;  /* 0x000000071100780c */ /* 0x042fe40003f24070 */
[----:B0-----:R-:W-:-:S05]  /*00a0*/  LEA.HI R3, R17, R18, RZ, 0x1b ;  /* 0x0000001211037211 */ /* 0x001fca00078fd8ff */
[----:B--2---:R-:W-:-:S04]  /*00b0*/  IMAD.IADD R8, R3, 0x1, R12 ;  /* 0x0000000103087824 */ /* 0x004fc800078e020c */
[C---:B------:R-:W-:Y:S01]  /*00c0*/  VIADD R0, R8.reuse, 0x1 ;  /* 0x0000000108007836 */ /* 0x040fe20000000000 */
[C---:B------:R-:W-:Y:S01]  /*00d0*/  LOP3.LUT R4, R8.reuse, 0x7, RZ, 0xc0, !PT ;  /* 0x0000000708047812 */ /* 0x040fe200078ec0ff */
[C---:B------:R-:W-:Y:S01]  /*00e0*/  VIADD R2, R8.reuse, 0x2 ;  /* 0x0000000208027836 */ /* 0x040fe20000000000 */
[C---:B------:R-:W-:Y:S01]  /*00f0*/  IADD3 R9, R8.reuse, 0x3, RZ ;  /* 0x0000000308097810 */ /* 0x040fe20007ffe0ff */
[----:B------:R-:W-:Y:S01]  /*0100*/  VIADD R14, R8, 0x4 ;  /* 0x00000004080e7836 */ /* 0x000fe20000000000 */
[-C--:B------:R-:W-:Y:S02]  /*0110*/  ISETP.NE.AND P2, PT, R4, R12.reuse, PT ;  /* 0x0000000c0400720c */ /* 0x080fe40003f45270 */
[----:B------:R-:W-:Y:S01]  /*0120*/  LOP3.LUT R13, R0, 0x7, RZ, 0xc0, !PT ;  /* 0x00000007000d7812 */ /* 0x000fe200078ec0ff */
[----:B------:R-:W-:Y:S01]  /*0130*/  IMAD.MOV.U32 R0, RZ, RZ, 0x1 ;  /* 0x00000001ff007424 */ /* 0x000fe200078e00ff */
[----:B------:R-:W-:Y:S02]  /*0140*/  LOP3.LUT R15, R2, 0x7, RZ, 0xc0, !PT ;  /* 0x00000007020f7812 */ /* 0x000fe400078ec0ff */
[----:B------:R-:W-:-:S02]  /*0150*/  ISETP.NE.AND P3, PT, R13, R12, PT ;  /* 0x0000000c0d00720c */ /* 0x000fc40003f65270 */
[----:B------:R-:W-:Y:S02]  /*0160*/  ISETP.NE.AND P0, PT, R15, R12, PT ;  /* 0x0000000c0f00720c */ /* 0x000fe40003f05270 */
[----:B------:R-:W-:-:S03]  /*0170*/  LOP3.LUT R9, R9, 0x7, RZ, 0xc0, !PT ;  /* 0x0000000709097812 */ /* 0x000fc600078ec0ff */
[----:B------:R-:W-:-:S06]  /*0180*/  @P2 IMAD.MOV.U32 R0, RZ, RZ, RZ ;  /* 0x000000ffff002224 */ /* 0x000fcc00078e00ff */
[----:B------:R-:W-:-:S05]  /*0190*/  @P3 IMAD.SHL.U32 R2, R0, 0x4, RZ ;  /* 0x0000000400023824 */ /* 0x000fca00078e00ff */
[----:B------:R-:W-:-:S05]  /*01a0*/  @P3 LOP3.LUT R2, R2, 0x4, RZ, 0x3c, !PT ;  /* 0x0000000402023812 */ /* 0x000fca00078e3cff */
[----:B------:R-:W-:Y:S01]  /*01b0*/  @P3 IMAD.IADD R16, R1, 0x1, R2 ;  /* 0x0000000101103824 */ /* 0x000fe200078e0202 */
        /* <DEDUP_REMOVED lines=16> */
[----:B0-----:R-:W-:-:S05]  /*02c0*/  IMAD.WIDE R56, R19, 0x4, R2 ;  /* 0x0000000413387825 */ /* 0x001fca00078e0202 */
[----:B------:R-:W4:Y:S01]  /*02d0*/  LD.E R5, desc[UR6][R56.64+-0x80] ;  /* 0xffff800638057980 */ /* 0x000f22000c101900 */
[----:B-1----:R-:W-:-:S06]  /*02e0*/  ULEA UR4, UR5, UR4, 0x18 ;  /* 0x0000000405047291 */ /* 0x002fcc000f8ec03f */
[----:B------:R-:W-:Y:S01]  /*02f0*/  LEA R3, R17, UR4, 0x3 ;  /* 0x0000000411037c11 */ /* 0x000fe2000f8e18ff */
[----:B--2---:R-:W-:-:S04]  /*0300*/  IMAD.WIDE R6, R19, 0x4, R6 ;  /* 0x0000000413067825 */ /* 0x004fc800078e0206 */
[----:B---3--:R0:W-:Y:S04]  /*0310*/  STS.64 [R3], R10 ;  /* 0x0000000a03007388 */ /* 0x0081e80000000a00 */
[----:B------:R0:W-:Y:S01]  /*0320*/  STL.64 [R1+0x50], R6 ;  /* 0x0000500601007387 */ /* 0x0001e20000100a00 */
[----:B------:R-:W-:Y:S02]  /*0330*/  SHF.R.S32.HI R61, RZ, 0x1f, R60 ;  /* 0x0000001fff3d7819 */ /* 0x000fe4000001143c */
[----:B------:R-:W-:Y:S01]  /*0340*/  SHF.R.S32.HI R59, RZ, 0x1f, R58 ;  /* 0x0000001fff3b7819 */ /* 0x000fe2000001143a */
[----:B0---4-:R-:W-:-:S07]  /*0350*/  VIADD R2, R5, 0x1 ;  /* 0x0000000105027836 */ /* 0x011fce0000000000 */
.L_x_613:
[----:B------:R-:W-:Y:S05]  /*0360*/  BSYNC B0 ;  /* 0x0000000000007941 */ /* 0x000fea0003800000 */
.L_x_612:
[-C--:B------:R-:W-:Y:S01]  /*0370*/  ISETP.NE.AND P1, PT, R9, R12.reuse, PT ;  /* 0x0000000c0900720c */ /* 0x080fe20003f25270 */
[----:B------:R-:W-:Y:S01]  /*0380*/  VIADD R5, R8, 0x5 ;  /* 0x0000000508057836 */ /* 0x000fe20000000000 */
[----:B------:R-:W-:Y:S01]  /*0390*/  LOP3.LUT R3, R14, 0x7, RZ, 0xc0, !PT ;  /* 0x000000070e037812 */ /* 0x000fe200078ec0ff */
[----:B------:R-:W-:Y:S01]  /*03a0*/  @!P3 VIADD R0, R0, 0x1 ;  /* 0x000000010000b836 */ /* 0x000fe20000000000 */
[----:B------:R0:W-:Y:S01]  /*03b0*/  @P2 STL [R1], R4 ;  /* 0x0000000401002387 */ /* 0x0001e20000100800 */
[C---:B------:R-:W-:Y:S01]  /*03c0*/  VIADD R7, R8.reuse, 0x6 ;  /* 0x0000000608077836 */ /* 0x040fe20000000000 */
[-C--:B------:R-:W-:Y:S01]  /*03d0*/  ISETP.NE.AND P5, PT, R3, R12.reuse, PT ;  /* 0x0000000c0300720c */ /* 0x080fe20003fa5270 */
[----:B------:R-:W-:Y:S01]  /*03e0*/  VIADD R8, R8, 0xffffffff ;  /* 0xffffffff08087836 */ /* 0x000fe20000000000 */
[----:B------:R-:W-:Y:S01]  /*03f0*/  LOP3.LUT R5, R5, 0x7, RZ, 0xc0, !PT ;  /* 0x0000000705057812 */ /* 0x000fe200078ec0ff */
[----:B------:R1:W-:Y:S01]  /*0400*/  @P3 STL [R16], R13 ;  /* 0x0000000d10003387 */ /* 0x0003e20000100800 */
[C---:B------:R-:W-:Y:S01]  /*0410*/  @P0 IADD3 R6, -R0.reuse, 0x2, RZ ;  /* 0x0000000200060810 */ /* 0x040fe20007ffe1ff */
[----:B------:R-:W-:Y:S01]  /*0420*/  ULDC UR8, c[0x0][0x24] ;  /* 0x0000090000087ab9 */ /* 0x000fe20000000800 */
[----:B------:R-:W-:Y:S01]  /*0430*/  @!P0 IADD3 R0, R0, 0x1, RZ ;  /* 0x0000000100008810 */ /* 0x000fe20007ffe0ff */
[----:B------:R-:W-:Y:S01]  /*0440*/  ULDC UR9, c[0x0][0x0] ;  /* 0x0000000000097ab9 */ /* 0x000fe20000000800 */
[-C--:B------:R-:W-:Y:S01]  /*0450*/  ISETP.NE.AND P4, PT, R5, R12.reuse, PT ;  /* 0x0000000c0500720c */ /* 0x080fe20003f85270 */
[----:B------:R-:W-:Y:S01]  /*0460*/  @P0 IMAD R6, R6, 0x4, R1 ;  /* 0x0000000406060824 */ /* 0x000fe200078e0201 */
[C---:B0-----:R-:W-:Y:S01]  /*0470*/  @P1 IADD3 R4, -R0.reuse, 0x3, RZ ;  /* 0x0000000300041810 */ /* 0x041fe20007ffe1ff */
[----:B------:R-:W-:Y:S01]  /*0480*/  @!P1 VIADD R0, R0, 0x1 ;  /* 0x0000000100009836 */ /* 0x000fe20000000000 */
[----:B------:R-:W-:Y:S01]  /*0490*/  LOP3.LUT R7, R7, 0x7, RZ, 0xc0, !PT ;  /* 0x0000000707077812 */ /* 0x000fe200078ec0ff */
[----:B------:R-:W-:Y:S01]  /*04a0*/  IMAD R40, R18, UR9, R17 ;  /* 0x0000000912287c24 */ /* 0x000fe2000f8e0211 */
[----:B------:R-:W-:Y:S01]  /*04b0*/  LOP3.LUT R11, R8, 0x7, RZ, 0xc0, !PT ;  /* 0x00000007080b7812 */ /* 0x000fe200078ec0ff */
[----:B------:R1:W-:Y:S01]  /*04c0*/  @P0 STL [R6], R15 ;  /* 0x0000000f06000387 */ /* 0x0003e20000100800 */
[----:B------:R-:W-:Y:S01]  /*04d0*/  BAR.SYNC.DEFER_BLOCKING 0x0 ;  /* 0x0000000000007b1d */ /* 0x000fe20000010000 */
[----:B------:R-:W-:-:S02]  /*04e0*/  ISETP.NE.AND P3, PT, R7, R12, PT ;  /* 0x0000000c0700720c */ /* 0x000fc40003f65270 */
[C---:B------:R-:W-:Y:S01]  /*04f0*/  @P5 IADD3 R8, -R0.reuse, 0x4, RZ ;  /* 0x0000000400085810 */ /* 0x040fe20007ffe1ff */
[----:B------:R-:W-:Y:S01]  /*0500*/  @!P5 VIADD R0, R0, 0x1 ;  /* 0x000000010000d836 */ /* 0x000fe20000000000 */
[----:B------:R-:W-:Y:S01]  /*0510*/  ISETP.NE.AND P2, PT, R11, R12, PT ;  /* 0x0000000c0b00720c */ /* 0x000fe20003f45270 */
[----:B------:R-:W-:Y:S01]  /*0520*/  ULDC UR10, c[0x0][0x228] ;  /* 0x00008a00000a7ab9 */ /* 0x000fe20000000800 */
[----:B------:R-:W-:Y:S01]  /*0530*/  @P1 LEA R4, R4, R1, 0x2 ;  /* 0x0000000104041211 */ /* 0x000fe200078e10ff */
[--C-:B------:R-:W-:Y:S01]  /*0540*/  @P5 IMAD R8, R8, 0x4, R1.reuse ;  /* 0x0000000408085824 */ /* 0x100fe200078e0201 */
[C---:B------:R-:W-:Y:S01]  /*0550*/  @P4 IADD3 R10, -R0.reuse, 0x5, RZ ;  /* 0x00000005000a4810 */ /* 0x040fe20007ffe1ff */
[----:B------:R-:W-:Y:S01]  /*0560*/  @!P4 VIADD R0, R0, 0x1 ;  /* 0x000000010000c836 */ /* 0x000fe20000000000 */
[----:B------:R-:W-:Y:S01]  /*0570*/  ISETP.GE.AND P0, PT, R40, UR10, PT ;  /* 0x0000000a28007c0c */ /* 0x000fe2000bf06270 */
[----:B------:R1:W-:Y:S01]  /*0580*/  @P1 STL [R4], R9 ;  /* 0x0000000904001387 */ /* 0x0003e20000100800 */
[----:B------:R-:W-:Y:S01]  /*0590*/  ULDC UR11, c[0x0][0x224] ;  /* 0x00008900000b7ab9 */ /* 0x000fe20000000800 */
[--C-:B------:R-:W-:Y:S01]  /*05a0*/  @P4 IMAD R10, R10, 0x4, R1.reuse ;  /* 0x000000040a0a4824 */ /* 0x100fe200078e0201 */
[C---:B------:R-:W-:Y:S01]  /*05b0*/  @P3 IADD3 R14, -R0.reuse, 0x6, RZ ;  /* 0x00000006000e3810 */ /* 0x040fe20007ffe1ff */
[----:B------:R-:W-:Y:S01]  /*05c0*/  @!P3 VIADD R0, R0, 0x1 ;  /* 0x000000010000b836 */ /* 0x000fe20000000000 */
[----:B------:R1:W-:Y:S01]  /*05d0*/  @P5 STL [R8], R3 ;  /* 0x0000000308005387 */ /* 0x0003e20000100800 */
[----:B------:R-:W-:Y:S02]  /*05e0*/  BSSY B0, `(.L_x_614) ;  /* 0x000004d000007945 */ /* 0x000fe40003800000 */
[--C-:B------:R-:W-:Y:S01]  /*05f0*/  @P3 IMAD R14, R14, 0x4, R1.reuse ;  /* 0x000000040e0e3824 */ /* 0x100fe200078e0201 */
[----:B------:R-:W-:Y:S01]  /*0600*/  @P2 IADD3 R0, -R0, 0x7, RZ ;  /* 0x0000000700002810 */ /* 0x000fe20007ffe1ff */
[----:B------:R1:W-:Y:S04]  /*0610*/  @P4 STL [R10], R5 ;  /* 0x000000050a004387 */ /* 0x0003e80000100800 */
[----:B------:R-:W-:Y:S01]  /*0620*/  @P2 IMAD R0, R0, 0x4, R1 ;  /* 0x0000000400002824 */ /* 0x000fe200078e0201 */
[----:B------:R1:W-:Y:S04]  /*0630*/  @P3 STL [R14], R7 ;  /* 0x000000070e003387 */ /* 0x0003e80000100800 */
[----:B------:R1:W-:Y:S01]  /*0640*/  @P2 STL [R0], R11 ;  /* 0x0000000b00002387 */ /* 0x0003e20000100800 */
[----:B------:R-:W-:Y:S05]  /*0650*/  @P0 BRA `(.L_x_615) ;  /* 0x0000000400140947 */ /* 0x000fea0003800000 */
[----:B-1----:R-:W2:Y:S04]  /*0660*/  LDL.128 R8, [R1] ;  /* 0x0000000001087983 */ /* 0x002ea80000100c00 */
[----:B------:R-:W3:Y:S04]  /*0670*/  LDL.64 R4, [R1+0x10] ;  /* 0x0000100001047983 */ /* 0x000ee80000100a00 */
[----:B------:R-:W4:Y:S01]  /*0680*/  LDL R0, [R1+0x18] ;  /* 0x0000180001007983 */ /* 0x000f220000100800 */
[----:B------:R-:W0:Y:S01]  /*0690*/  S2UR UR5, SR_CgaCtaId ;  /* 0x00000000000579c3 */ /* 0x000e220000008800 */
[----:B------:R-:W-:-:S07]  /*06a0*/  UMOV UR4, 0x400 ;  /* 0x0000040000047882 */ /* 0x000fce0000000000 */
[----:B------:R-:W1:Y:S01]  /*06b0*/  LDC R55, c[0x0][0xc] ;  /* 0x00000300ff377b82 */ /* 0x000e620000000800 */
[----:B0-----:R-:W-:-:S06]  /*06c0*/  ULEA UR4, UR5, UR4, 0x18 ;  /* 0x0000000405047291 */ /* 0x001fcc000f8ec03f */
[----:B------:R-:W-:Y:S01]  /*06d0*/  LEA R3, R12, UR4, 0x3 ;  /* 0x000000040c037c11 */ /* 0x000fe2000f8e18ff */
[----:B-1----:R-:W-:Y:S01]  /*06e0*/  IMAD R55, R55, UR9, RZ ;  /* 0x0000000937377c24 */ /* 0x002fe2000f8e02ff */
[----:B--2---:R-:W-:Y:S02]  /*06f0*/  LEA R54, R8, UR4, 0x3 ;  /* 0x0000000408367c11 */ /* 0x004fe4000f8e18ff */
[----:B------:R-:W-:Y:S02]  /*0700*/  LEA R6, R9, UR4, 0x3 ;  /* 0x0000000409067c11 */ /* 0x000fe4000f8e18ff */
[----:B------:R-:W-:Y:S02]  /*0710*/  LEA R7, R10, UR4, 0x3 ;  /* 0x000000040a077c11 */ /* 0x000fe4000f8e18ff */
[----:B------:R-:W-:Y:S02]  /*0720*/  LEA R42, R11, UR4, 0x3 ;  /* 0x000000040b2a7c11 */ /* 0x000fe4000f8e18ff */
[----:B---3--:R-:W-:-:S02]  /*0730*/  LEA R43, R4, UR4, 0x3 ;  /* 0x00000004042b7c11 */ /* 0x008fc4000f8e18ff */
[----:B------:R-:W-:Y:S02]  /*0740*/  LEA R44, R5, UR4, 0x3 ;  /* 0x00000004052c7c11 */ /* 0x000fe4000f8e18ff */
[----:B----4-:R-:W-:-:S07]  /*0750*/  LEA R41, R0, UR4, 0x3 ;  /* 0x0000000400297c11 */ /* 0x010fce000f8e18ff */
.L_x_616:
[----:B0-----:R-:W0:Y:S01]  /*0760*/  LDS.64 R12, [R54] ;  /* 0x00000000360c7984 */ /* 0x001e220000000a00 */
[----:B------:R-:W-:-:S03]  /*0770*/  VIADD R51, R40, UR11 ;  /* 0x0000000b28337c36 */ /* 0x000fc60008000000 */
[----:B------:R-:W1:Y:S01]  /*0780*/  LDS.64 R16, [R6] ;  /* 0x0000000006107984 */ /* 0x000e620000000a00 */
[----:B------:R-:W-:-:S03]  /*0790*/  IMAD R53, R8, UR10, R51 ;  /* 0x0000000a08357c24 */ /* 0x000fc6000f8e0233 */
[----:B------:R-:W2:Y:S04]  /*07a0*/  LDS.64 R20, [R7] ;  /* 0x0000000007147984 */ /* 0x000ea80000000a00 */
[----:B------:R-:W3:Y:S04]  /*07b0*/  LDS.64 R24, [R42] ;  /* 0x000000002a187984 */ /* 0x000ee80000000a00 */
[----:B------:R-:W4:Y:S04]  /*07c0*/  LDS.64 R28, [R43] ;  /* 0x000000002b1c7984 */ /* 0x000f280000000a00 */
[----:B------:R-:W5:Y:S04]  /*07d0*/  LDS.64 R32, [R44] ;  /* 0x000000002c207984 */ /* 0x000f680000000a00 */
[----:B------:R-:W5:Y:S04]  /*07e0*/  LDS.64 R36, [R41] ;  /* 0x0000000029247984 */ /* 0x000f680000000a00 */
[----:B------:R-:W5:Y:S01]  /*07f0*/  LDS.64 R48, [R3] ;  /* 0x0000000003307984 */ /* 0x000f620000000a00 */
[----:B0-----:R-:W-:-:S06]  /*0800*/  IMAD.WIDE R12, R53, 0x10, R12 ;  /* 0x00000010350c7825 */ /* 0x001fcc00078e020c */
[----:B------:R-:W5:Y:S01]  /*0810*/  LD.E.128 R12, desc[UR6][R12.64] ;  /* 0x000000060c0c7980 */ /* 0x000f62000c101d00 */
[----:B------:R-:W-:-:S04]  /*0820*/  IMAD R52, R9, UR10, R51 ;  /* 0x0000000a09347c24 */ /* 0x000fc8000f8e0233 */
[----:B-1----:R-:W-:-:S06]  /*0830*/  IMAD.WIDE R16, R52, 0x10, R16 ;  /* 0x0000001034107825 */ /* 0x002fcc00078e0210 */
[----:B------:R-:W5:Y:S01]  /*0840*/  LD.E.128 R16, desc[UR6][R16.64] ;  /* 0x0000000610107980 */ /* 0x000f62000c101d00 */
[----:B------:R-:W-:-:S04]  /*0850*/  IMAD R45, R10, UR10, R51 ;  /* 0x0000000a0a2d7c24 */ /* 0x000fc8000f8e0233 */
[----:B--2---:R-:W-:-:S06]  /*0860*/  IMAD.WIDE R20, R45, 0x10, R20 ;  /* 0x000000102d147825 */ /* 0x004fcc00078e0214 */
[----:B------:R-:W2:Y:S01]  /*0870*/  LD.E.128 R20, desc[UR6][R20.64] ;  /* 0x0000000614147980 */ /* 0x000ea2000c101d00 */
[----:B------:R-:W-:-:S04]  /*0880*/  IMAD R46, R11, UR10, R51 ;  /* 0x0000000a0b2e7c24 */ /* 0x000fc8000f8e0233 */
[----:B---3--:R-:W-:-:S06]  /*0890*/  IMAD.WIDE R24, R46, 0x10, R24 ;  /* 0x000000102e187825 */ /* 0x008fcc00078e0218 */
[----:B------:R-:W3:Y:S01]  /*08a0*/  LD.E.128 R24, desc[UR6][R24.64] ;  /* 0x0000000618187980 */ /* 0x000ee2000c101d00 */
[----:B------:R-:W-:-:S04]  /*08b0*/  IMAD R47, R4, UR10, R51 ;  /* 0x0000000a042f7c24 */ /* 0x000fc8000f8e0233 */
[----:B----4-:R-:W-:-:S06]  /*08c0*/  IMAD.WIDE R28, R47, 0x10, R28 ;  /* 0x000000102f1c7825 */ /* 0x010fcc00078e021c */
[----:B------:R-:W4:Y:S01]  /*08d0*/  LD.E.128 R28, desc[UR6][R28.64] ;  /* 0x000000061c1c7980 */ /* 0x000f22000c101d00 */
[----:B------:R-:W-:-:S04]  /*08e0*/  IMAD R50, R5, UR10, R51 ;  /* 0x0000000a05327c24 */ /* 0x000fc8000f8e0233 */
[----:B-----5:R-:W-:-:S06]  /*08f0*/  IMAD.WIDE R32, R50, 0x10, R32 ;  /* 0x0000001032207825 */ /* 0x020fcc00078e0220 */
[----:B------:R-:W5:Y:S01]  /*0900*/  LD.E.128 R32, desc[UR6][R32.64] ;  /* 0x0000000620207980 */ /* 0x000f62000c101d00 */
[----:B------:R-:W-:-:S04]  /*0910*/  IMAD R51, R0, UR10, R51 ;  /* 0x0000000a00337c24 */ /* 0x000fc8000f8e0233 */
[----:B------:R-:W-:-:S06]  /*0920*/  IMAD.WIDE R36, R51, 0x10, R36 ;  /* 0x0000001033247825 */ /* 0x000fcc00078e0224 */
[----:B------:R-:W5:Y:S01]  /*0930*/  LD.E.128 R36, desc[UR6][R36.64] ;  /* 0x0000000624247980 */ /* 0x000f62000c101d00 */
[----:B------:R-:W-:Y:S01]  /*0940*/  IMAD.WIDE R48, R53, 0x10, R48 ;  /* 0x0000001035307825 */ /* 0x000fe200078e0230 */
[----:B------:R-:W-:-:S04]  /*0950*/  IADD3 R40, R55, R40, RZ ;  /* 0x0000002837287210 */ /* 0x000fc80007ffe0ff */
[----:B------:R-:W-:Y:S01]  /*0960*/  ISETP.GE.AND P0, PT, R40, UR10, PT ;  /* 0x0000000a28007c0c */ /* 0x000fe2000bf06270 */
[----:B------:R-:W-:Y:S04]  /*0970*/  ST.E.128 desc[UR6][R48.64], R12 ;  /* 0x0000000c30007985 */ /* 0x000fe8000c101d06 */
[----:B------:R-:W0:Y:S02]  /*0980*/  LDS.64 R12, [R3] ;  /* 0x00000000030c7984 */ /* 0x000e240000000a00 */
[----:B0-----:R-:W-:-:S05]  /*0990*/  IMAD.WIDE R12, R52, 0x10, R12 ;  /* 0x00000010340c7825 */ /* 0x001fca00078e020c */
[----:B------:R-:W-:Y:S04]  /*09a0*/  ST.E.128 desc[UR6][R12.64], R16 ;  /* 0x000000100c007985 */ /* 0x000fe8000c101d06 */
[----:B------:R-:W0:Y:S02]  /*09b0*/  LDS.64 R12, [R3] ;  /* 0x00000000030c7984 */ /* 0x000e240000000a00 */
[----:B0-----:R-:W-:-:S05]  /*09c0*/  IMAD.WIDE R12, R45, 0x10, R12 ;  /* 0x000000102d0c7825 */ /* 0x001fca00078e020c */
[----:B--2---:R-:W-:Y:S04]  /*09d0*/  ST.E.128 desc[UR6][R12.64], R20 ;  /* 0x000000140c007985 */ /* 0x004fe8000c101d06 */
[----:B------:R-:W0:Y:S02]  /*09e0*/  LDS.64 R12, [R3] ;  /* 0x00000000030c7984 */ /* 0x000e240000000a00 */
[----:B0-----:R-:W-:-:S05]  /*09f0*/  IMAD.WIDE R12, R46, 0x10, R12 ;  /* 0x000000102e0c7825 */ /* 0x001fca00078e020c */
[----:B---3--:R-:W-:Y:S04]  /*0a00*/  ST.E.128 desc[UR6][R12.64], R24 ;  /* 0x000000180c007985 */ /* 0x008fe8000c101d06 */
[----:B------:R-:W0:Y:S02]  /*0a10*/  LDS.64 R52, [R3] ;  /* 0x0000000003347984 */ /* 0x000e240000000a00 */
[----:B0-----:R-:W-:-:S05]  /*0a20*/  IMAD.WIDE R52, R47, 0x10, R52 ;  /* 0x000000102f347825 */ /* 0x001fca00078e0234 */
[----:B----4-:R-:W-:Y:S04]  /*0a30*/  ST.E.128 desc[UR6][R52.64], R28 ;  /* 0x0000001c34007985 */ /* 0x010fe8000c101d06 */
[----:B------:R-:W0:Y:S02]  /*0a40*/  LDS.64 R14, [R3] ;  /* 0x00000000030e7984 */ /* 0x000e240000000a00 */
[----:B0-----:R-:W-:-:S05]  /*0a50*/  IMAD.WIDE R14, R50, 0x10, R14 ;  /* 0x00000010320e7825 */ /* 0x001fca00078e020e */
[----:B-----5:R-:W-:Y:S04]  /*0a60*/  ST.E.128 desc[UR6][R14.64], R32 ;  /* 0x000000200e007985 */ /* 0x020fe8000c101d06 */
[----:B------:R-:W0:Y:S02]  /*0a70*/  LDS.64 R16, [R3] ;  /* 0x0000000003107984 */ /* 0x000e240000000a00 */
[----:B0-----:R-:W-:-:S05]  /*0a80*/  IMAD.WIDE R16, R51, 0x10, R16 ;  /* 0x0000001033107825 */ /* 0x001fca00078e0210 */
[----:B------:R0:W-:Y:S01]  /*0a90*/  ST.E.128 desc[UR6][R16.64], R36 ;  /* 0x0000002410007985 */ /* 0x0001e2000c101d06 */
[----:B------:R-:W-:Y:S05]  /*0aa0*/  @!P0 BRA `(.L_x_616) ;  /* 0xfffffffc002c8947 */ /* 0x000fea000383ffff */
.L_x_615:
[----:B------:R-:W-:Y:S05]  /*0ab0*/  BSYNC B0 ;  /* 0x0000000000007941 */ /* 0x000fea0003800000 */
.L_x_614:
[----:B-1----:R-:W1:Y:S01]  /*0ac0*/  S2R R4, SR_TID.X ;  /* 0x0000000000047919 */ /* 0x002e620000002100 */
[----:B------:R-:W-:Y:S01]  /*0ad0*/  BSSY B0, `(.L_x_617) ;  /* 0x0000012000007945 */ /* 0x000fe20003800000 */
[----:B-1----:R-:W-:-:S13]  /*0ae0*/  ISETP.NE.AND P1, PT, R4, RZ, PT ;  /* 0x000000ff0400720c */ /* 0x002fda0003f25270 */
[----:B------:R-:W-:Y:S05]  /*0af0*/  @P1 BRA `(.L_x_618) ;  /* 0x00000000003c1947 */ /* 0x000fea0003800000 */
[----:B------:R-:W1:Y:S01]  /*0b00*/  S2R R12, SR_CTAID.X ;  /* 0x00000000000c7919 */ /* 0x000e620000002500 */
[----:B------:R-:W2:Y:S02]  /*0b10*/  LDC R0, c[0x0][0xc] ;  /* 0x00000300ff007b82 */ /* 0x000ea40000000800 */
[----:B--2---:R-:W-:Y:S02]  /*0b20*/  IADD3 R0, -R0, 0x21, RZ ;  /* 0x0000002100007810 */ /* 0x004fe40007ffe1ff */
[----:B-1----:R-:W-:-:S04]  /*0b30*/  ISETP.NE.AND P0, PT, R12, RZ, PT ;  /* 0x000000ff0c00720c */ /* 0x002fc80003f05270 */
[----:B------:R-:W-:-:S05]  /*0b40*/  SEL R3, R0, 0x1, !P0 ;  /* 0x0000000100037807 */ /* 0x000fca0004000000 */
[----:B------:R-:W2:Y:S01]  /*0b50*/  ATOM.E.ADD.STRONG.GPU PT, R0, desc[UR6][R56.64+0x100], R3 ;  /* 0x000100033800798a */ /* 0x000ea200081ee1c6 */
[----:B------:R-:W1:Y:S01]  /*0b60*/  S2UR UR5, SR_CgaCtaId ;  /* 0x00000000000579c3 */ /* 0x000e620000008800 */
[----:B------:R-:W-:Y:S01]  /*0b70*/  IMAD.SHL.U32 R5, R2, 0x20, RZ ;  /* 0x0000002002057824 */ /* 0x000fe200078e00ff */
[----:B------:R-:W-:Y:S02]  /*0b80*/  UMOV UR4, 0x400 ;  /* 0x0000040000047882 */ /* 0x000fe40000000000 */
[----:B-1----:R-:W-:Y:S01]  /*0b90*/  ULEA UR4, UR5, UR4, 0x18 ;  /* 0x0000000405047291 */ /* 0x002fe2000f8ec03f */
[----:B--2---:R-:W-:-:S05]  /*0ba0*/  IMAD.IADD R0, R3, 0x1, R0 ;  /* 0x0000000103007824 */ /* 0x004fca00078e0200 */
[----:B------:R-:W-:-:S13]  /*0bb0*/  ISETP.NE.AND P0, PT, R0, R5, PT ;  /* 0x000000050000720c */ /* 0x000fda0003f05270 */
[----:B------:R-:W-:Y:S01]  /*0bc0*/  @!P0 IMAD.MOV.U32 R0, RZ, RZ, 0x1 ;  /* 0x00000001ff008424 */ /* 0x000fe200078e00ff */
[----:B------:R-:W-:Y:S04]  /*0bd0*/  @P0 STS [UR4+0x40], RZ ;  /* 0x000040ffff000988 */ /* 0x000fe80008000804 */
[----:B------:R1:W-:Y:S02]  /*0be0*/  @!P0 STS [UR4+0x40], R0 ;  /* 0x00004000ff008988 */ /* 0x0003e40008000804 */
.L_x_618:
[----:B------:R-:W-:Y:S05]  /*0bf0*/  BSYNC B0 ;  /* 0x0000000000007941 */ /* 0x000fea0003800000 */
.L_x_617:
[----:B------:R-:W2:Y:S08]  /*0c00*/  S2UR UR5, SR_CgaCtaId ;  /* 0x00000000000579c3 */ /* 0x000eb00000008800 */
[----:B------:R-:W-:Y:S06]  /*0c10*/  BAR.SYNC.DEFER_BLOCKING 0x0 ;  /* 0x0000000000007b1d */ /* 0x000fec0000010000 */
[----:B------:R-:W-:-:S02]  /*0c20*/  UMOV UR4, 0x400 ;  /* 0x0000040000047882 */ /* 0x000fc40000000000 */
[----:B--2---:R-:W-:-:S09]  /*0c30*/  ULEA UR4, UR5, UR4, 0x18 ;  /* 0x0000000405047291 */ /* 0x004fd2000f8ec03f */
[----:B-1----:R-:W1:Y:S02]  /*0c40*/  LDS R0, [UR4+0x40] ;  /* 0x00004004ff007984 */ /* 0x002e640008000800 */
[----:B-1----:R-:W-:-:S04]  /*0c50*/  ISETP.NE.AND P0, PT, R0, RZ, PT ;  /* 0x000000ff0000720c */ /* 0x002fc80003f05270 */
[----:B------:R-:W-:-:S13]  /*0c60*/  ISETP.GT.U32.OR P0, PT, R4, 0x7, !P0 ;  /* 0x000000070400780c */ /* 0x000fda0004704470 */
[----:B------:R-:W-:Y:S05]  /*0c70*/  @P0 EXIT ;  /* 0x000000000000094d */ /* 0x000fea0003800000 */
[----:B------:R-:W2:Y:S04]  /*0c80*/  LDL.LU.64 R6, [R1+0x50] ;  /* 0x0000500001067983 */ /* 0x000ea80000300a00 */
[----:B------:R-:W-:Y:S01]  /*0c90*/  @!P1 ST.E desc[UR6][R56.64+-0x80], R2 ;  /* 0xffff800238009985 */ /* 0x000fe2000c101906 */
[----:B--2---:R-:W-:-:S04]  /*0ca0*/  LEA R4, P0, R60, R6, 0x2 ;  /* 0x000000063c047211 */ /* 0x004fc800078010ff */
[----:B------:R-:W-:Y:S02]  /*0cb0*/  LEA.HI.X R5, R60, R7, R61, 0x2, P0 ;  /* 0x000000073c057211 */ /* 0x000fe400000f143d */
[----:B------:R-:W-:-:S03]  /*0cc0*/  LEA R8, P0, R58, R56, 0x2 ;  /* 0x000000383a087211 */ /* 0x000fc600078010ff */
[----:B------:R1:W-:Y:S01]  /*0cd0*/  ST.E.STRONG.SYS desc[UR6][R4.64], R2 ;  /* 0x0000000204007985 */ /* 0x0003e2000c115906 */
[----:B------:R-:W-:Y:S02]  /*0ce0*/  LEA.HI.X R9, R58, R57, R59, 0x2, P0 ;  /* 0x000000393a097211 */ /* 0x000fe400000f143b */
[----:B-1----:R-:W-:Y:S01]  /*0cf0*/  CS2R R4, SR_CLOCKLO ;  /* 0x0000000000047805 */ /* 0x002fe20000015000 */
[----:B------:R-:W-:-:S06]  /*0d00*/  ULDC.64 UR4, c[0x0][0x240] ;  /* 0x0000900000047ab9 */ /* 0x000fcc0000000a00 */
.L_x_619:
        /* <DEDUP_REMOVED lines=11> */
[----:B------:R-:W3:Y:S01]  /*0dc0*/  LDC.64 R14, c[0x4][0xe8] ;  /* 0x01003a00ff0e7b82 */ /* 0x000ee20000000a00 */
[----:B------:R-:W-:Y:S01]  /*0dd0*/  ULDC.64 UR4, c[0x4][0x260] ;  /* 0x0100980000047ab9 */ /* 0x000fe20000000a00 */
[----:B------:R-:W4:Y:S01]  /*0de0*/  S2R R18, SR_CTAID.X ;  /* 0x0000000000127919 */ /* 0x000f220000002500 */
[----:B------:R-:W4:Y:S05]  /*0df0*/  S2R R19, SR_TID.X ;  /* 0x0000000000137919 */ /* 0x000f2a0000002100 */
[----:B0-----:R-:W4:Y:S01]  /*0e00*/  LDC R17, c[0x0][0x21c] ;  /* 0x00008700ff117b82 */ /* 0x001f220000000800 */
[----:B------:R-:W-:-:S04]  /*0e10*/  UIADD3 UR4, UP0, UR4, 0x4c, URZ ;  /* 0x0000004c04047890 */ /* 0x000fc8000ff1e03f */
[----:B------:R-:W-:-:S03]  /*0e20*/  UIADD3.X UR5, URZ, UR5, URZ, UP0, !UPT ;  /* 0x000000053f057290 */ /* 0x000fc600087fe43f */
[----:B------:R-:W0:Y:S01]  /*0e30*/  LDC R6, c[0x0][0x20] ;  /* 0x00000800ff067b82 */ /* 0x000e220000000800 */
[----:B------:R-:W-:Y:S01]  /*0e40*/  MOV R12, UR4 ;  /* 0x00000004000c7c02 */ /* 0x000fe20008000f00 */
[----:B------:R-:W-:Y:S01]  /*0e50*/  IMAD.MOV.U32 R16, RZ, RZ, 0x4e9 ;  /* 0x000004e9ff107424 */ /* 0x000fe200078e00ff */
[----:B------:R-:W-:Y:S01]  /*0e60*/  MOV R0, 0x2a8 ;  /* 0x000002a800007802 */ /* 0x000fe20000000f00 */
[----:B------:R-:W-:Y:S01]  /*0e70*/  IMAD.U32 R13, RZ, RZ, UR5 ;  /* 0x00000005ff0d7e24 */ /* 0x000fe2000f8e00ff */
[----:B------:R-:W-:-:S03]  /*0e80*/  ULDC.64 UR4, c[0x4][0x268] ;  /* 0x01009a0000047ab9 */ /* 0x000fc60000000a00 */
[----:B-1----:R1:W1:Y:S01]  /*0e90*/  LDC.64 R8, c[0x4][R0] ;  /* 0x0100000000087b82 */ /* 0x0022620000000a00 */
[----:B---3--:R3:W-:Y:S04]  /*0ea0*/  STL.128 [R1+0x20], R12 ;  /* 0x0000200c01007387 */ /* 0x0087e80000100c00 */
[----:B----4-:R3:W-:Y:S01]  /*0eb0*/  STL.128 [R1+0x30], R16 ;  /* 0x0000301001007387 */ /* 0x0107e20000100c00 */
[----:B0-----:R-:W-:Y:S01]  /*0ec0*/  IADD3 R6, P0, P1, R1, 0x20, R6 ;  /* 0x0000002001067810 */ /* 0x001fe2000791e006 */
[----:B------:R-:W-:Y:S02]  /*0ed0*/  IMAD.U32 R4, RZ, RZ, UR4 ;  /* 0x00000004ff047e24 */ /* 0x000fe4000f8e00ff */
[----:B------:R-:W-:Y:S01]  /*0ee0*/  IMAD.U32 R5, RZ, RZ, UR5 ;  /* 0x00000005ff057e24 */ /* 0x000fe2000f8e00ff */
[----:B------:R-:W-:Y:S01]  /*0ef0*/  IADD3.X R7, RZ, UR8, RZ, P0, P1 ;  /* 0x00000008ff077c10 */ /* 0x000fe200087e24ff */
[----:B-12---:R3:W-:Y:S08]  /*0f00*/  STL.64 [R1+0x40], R2 ;  /* 0x0000400201007387 */ /* 0x0067f00000100a00 */
[----:B------:R-:W-:-:S07]  /*0f10*/  LEPC R20, `(.L_x_620) ;  /* 0x000000001014794e */ /* 0x000fce0000000000 */
[----:B---3--:R-:W-:Y:S05]  /*0f20*/  CALL.ABS.NOINC R8 ;  /* 0x0000000008007343 */ /* 0x008fea0003c00000 */
.L_x_620:
[----:B------:R-:W-:Y:S05]  /*0f30*/  EXIT ;  /* 0x000000000000794d */ /* 0x000fea0003800000 */
.L_x_621:
        /* <DEDUP_REMOVED lines=12> */
.L_x_984:


//--------------------- .text._Z38userbuffers_fp16_sum_inplace_gpu_rw_agILi4EEviiiiiiiPPvim --------------------------
	.section	.text._Z38userbuffers_fp16_sum_inplace_gpu_rw_agILi4EEviiiiiiiPPvim,"ax",@progbits
	.align	128
        .global         _Z38userbuffers_fp16_sum_inplace_gpu_rw_agILi4EEviiiiiiiPPvim
        .type           _Z38userbuffers_fp16_sum_inplace_gpu_rw_agILi4EEviiiiiiiPPvim,@function
        .size           _Z38userbuffers_fp16_sum_inplace_gpu_rw_agILi4EEviiiiiiiPPvim,(.L_x_985 - _Z38userbuffers_fp16_sum_inplace_gpu_rw_agILi4EEviiiiiiiPPvim)
        .other          _Z38userbuffers_fp16_sum_inplace_gpu_rw_agILi4EEviiiiiiiPPvim,@"STO_CUDA_ENTRY STV_DEFAULT"
_Z38userbuffers_fp16_sum_inplace_gpu_rw_agILi4EEviiiiiiiPPvim:
.text._Z38userbuffers_fp16_sum_inplace_gpu_rw_agILi4EEviiiiiiiPPvim:
[----:B------:R-:W0:Y:S01]  /*0000*/  LDC R1, c[0x0][0x28] ;  /* 0x00000a00ff017b82 */ /* 0x000e220000000800 */
[----:B------:R-:W-:-:S07]  /*0010*/  ULDC UR8, c[0x0][0x24] ;  /* 0x0000090000087ab9 */ /* 0x000fce0000000800 */
[----:B------:R-:W1:Y:S01]  /*0020*/  LDC R9, c[0x0][0xc] ;  /* 0x00000300ff097b82 */ /* 0x000e620000000800 */
[----:B------:R-:W-:Y:S01]  /*0030*/  ULDC UR9, c[0x0][0x0] ;  /* 0x0000000000097ab9 */ /* 0x000fe20000000800 */
[----:B------:R-:W2:Y:S01]  /*0040*/  S2R R3, SR_TID.X ;  /* 0x0000000000037919 */ /* 0x000ea20000002100 */
[----:B------:R-:W-:Y:S01]  /*0050*/  ULDC.64 UR6, c[0x0][0x208] ;  /* 0x0000820000067ab9 */ /* 0x000fe20000000a00 */
[----:B------:R-:W-:Y:S01]  /*0060*/  ULDC UR10, c[0x0][0x228] ;  /* 0x00008a00000a7ab9 */ /* 0x000fe20000000800 */
[----:B------:R-:W-:Y:S01]  /*0070*/  BSSY B0, `(.L_x_622) ;  /* 0x0000029000007945 */ /* 0x000fe20003800000 */
[----:B------:R-:W3:Y:S01]  /*0080*/  S2R R2, SR_CTAID.X ;  /* 0x0000000000027919 */ /* 0x000ee20000002500 */
[----:B0-----:R-:W-:Y:S02]  /*0090*/  IADD3 R1, R1, -0x38, RZ ;  /* 0xffffffc801017810 */ /* 0x001fe40007ffe0ff */
[----:B------:R-:W-:Y:S02]  /*00a0*/  CS2R R36, SRZ ;  /* 0x0000000000247805 */ /* 0x000fe4000001ff00 */
[----:B------:R-:W-:Y:S01]  /*00b0*/  CS2R R34, SRZ ;  /* 0x0000000000227805 */ /* 0x000fe2000001ff00 */
[----:B-1----:R-:W-:-:S04]  /*00c0*/  IMAD R7, R9, UR9, RZ ;  /* 0x0000000909077c24 */ /* 0x002fc8000f8e02ff */
[----:B------:R-:W-:-:S05]  /*00d0*/  IMAD.SHL.U32 R4, R7, 0x4, RZ ;  /* 0x0000000407047824 */ /* 0x000fca00078e00ff */
[----:B------:R-:W-:Y:S02]  /*00e0*/  IABS R13, R4 ;  /* 0x00000004000d7213 */ /* 0x000fe40000000000 */
[----:B--2---:R-:W-:Y:S02]  /*00f0*/  ISETP.GT.U32.AND P0, PT, R3, 0x3, PT ;  /* 0x000000030300780c */ /* 0x004fe40003f04070 */
[----:B------:R-:W0:Y:S01]  /*0100*/  I2F.RP R0, R13 ;  /* 0x0000000d00007306 */ /* 0x000e220000209400 */
[----:B---3--:R-:W-:-:S07]  /*0110*/  IMAD R5, R2, UR9, R3 ;  /* 0x0000000902057c24 */ /* 0x008fce000f8e0203 */
[----:B0-----:R-:W0:Y:S02]  /*0120*/  MUFU.RCP R0, R0 ;  /* 0x0000000000007308 */ /* 0x001e240000001000 */
[----:B0-----:R-:W-:Y:S02]  /*0130*/  IADD3 R10, R0, 0xffffffe, RZ ;  /* 0x0ffffffe000a7810 */ /* 0x001fe40007ffe0ff */
[----:B------:R-:W-:-:S04]  /*0140*/  VIMNMX R0, R5, UR10, !PT ;  /* 0x0000000a05007c48 */ /* 0x000fc8000ffe0100 */
        /* <DEDUP_REMOVED lines=27> */
.L_x_623:
[----:B------:R-:W-:Y:S05]  /*0300*/  BSYNC B0 ;  /* 0x0000000000007941 */ /* 0x000fea0003800000 */
.L_x_622:
[----:B------:R-:W-:Y:S01]  /*0310*/  HFMA2.MMA R10, -RZ, RZ, 0, 0 ;  /* 0x00000000ff0a7435 */ /* 0x000fe200000001ff */
[----:B------:R-:W-:Y:S01]  /*0320*/  IMAD.IADD R24, R0, 0x1, -R5 ;  /* 0x0000000100187824 */ /* 0x000fe200078e0a05 */
[----:B------:R-:W-:Y:S01]  /*0330*/  IABS R14, R4 ;  /* 0x00000004000e7213 */ /* 0x000fe20000000000 */
[----:B------:R-:W-:Y:S01]  /*0340*/  IMAD R15, R6, R13, RZ ;  /* 0x0000000d060f7224 */ /* 0x000fe200078e02ff */
[----:B------:R-:W-:Y:S01]  /*0350*/  LEA.HI R6, R3, R2, RZ, 0x1b ;  /* 0x0000000203067211 */ /* 0x000fe200078fd8ff */
[----:B------:R-:W-:Y:S01]  /*0360*/  ULDC UR11, c[0x0][0x21c] ;  /* 0x00008700000b7ab9 */ /* 0x000fe20000000800 */
[----:B------:R-:W-:Y:S01]  /*0370*/  IABS R12, R24 ;  /* 0x00000018000c7213 */ /* 0x000fe20000000000 */
[----:B------:R-:W-:Y:S01]  /*0380*/  IMAD.MOV R14, RZ, RZ, -R14 ;  /* 0x000000ffff0e7224 */ /* 0x000fe200078e0a0e */
[----:B------:R-:W0:Y:S01]  /*0390*/  S2UR UR5, SR_CgaCtaId ;  /* 0x00000000000579c3 */ /* 0x000e220000008800 */
[----:B------:R-:W-:Y:S01]  /*03a0*/  UMOV UR4, 0x400 ;  /* 0x0000040000047882 */ /* 0x000fe20000000000 */
[----:B------:R-:W-:Y:S01]  /*03b0*/  IMAD.HI.U32 R10, R11, R15, R10 ;  /* 0x0000000f0b0a7227 */ /* 0x000fe200078e000a */
[----:B------:R-:W-:Y:S01]  /*03c0*/  MOV R15, R12 ;  /* 0x0000000c000f7202 */ /* 0x000fe20000000f00 */
[----:B------:R-:W-:Y:S02]  /*03d0*/  BSSY B0, `(.L_x_624) ;  /* 0x00000f8000007945 */ /* 0x000fe40003800000 */
[----:B------:R-:W-:-:S02]  /*03e0*/  VIADD R11, R6, UR11 ;  /* 0x0000000b060b7c36 */ /* 0x000fc40008000000 */
[----:B------:R-:W-:-:S03]  /*03f0*/  IMAD.HI.U32 R6, R10, R15, RZ ;  /* 0x0000000f0a067227 */ /* 0x000fc600078e00ff */
[C---:B------:R-:W-:Y:S01]  /*0400*/  LOP3.LUT R10, R11.reuse, 0x3, RZ, 0xc0, !PT ;  /* 0x000000030b0a7812 */ /* 0x040fe200078ec0ff */
[----:B------:R-:W-:Y:S01]  /*0410*/  IMAD R6, R6, R14, R15 ;  /* 0x0000000e06067224 */ /* 0x000fe200078e020f */
[----:B------:R-:W-:Y:S01]  /*0420*/  IADD3 R12, R11, 0x1, RZ ;  /* 0x000000010b0c7810 */ /* 0x000fe20007ffe0ff */
[----:B------:R-:W-:Y:S01]  /*0430*/  IMAD.MOV.U32 R14, RZ, RZ, 0x1 ;  /* 0x00000001ff0e7424 */ /* 0x000fe200078e00ff */
[----:B------:R-:W-:Y:S01]  /*0440*/  BAR.SYNC.DEFER_BLOCKING 0x0 ;  /* 0x0000000000007b1d */ /* 0x000fe20000010000 */
[----:B------:R-:W-:Y:S02]  /*0450*/  ISETP.NE.AND P0, PT, R10, UR11, PT ;  /* 0x0000000b0a007c0c */ /* 0x000fe4000bf05270 */
[----:B------:R-:W-:Y:S02]  /*0460*/  ISETP.GT.U32.AND P4, PT, R13, R6, PT ;  /* 0x000000060d00720c */ /* 0x000fe40003f84070 */
[----:B------:R-:W-:Y:S01]  /*0470*/  LOP3.LUT R15, R12, 0x3, RZ, 0xc0, !PT ;  /* 0x000000030c0f7812 */ /* 0x000fe200078ec0ff */
[C---:B------:R-:W-:Y:S01]  /*0480*/  VIADD R12, R11.reuse, 0x2 ;  /* 0x000000020b0c7836 */ /* 0x040fe20000000000 */
[----:B------:R-:W-:-:S02]  /*0490*/  IADD3 R11, R11, -0x1, RZ ;  /* 0xffffffff0b0b7810 */ /* 0x000fc40007ffe0ff */
[----:B------:R-:W-:Y:S01]  /*04a0*/  ISETP.NE.AND P3, PT, R15, UR11, PT ;  /* 0x0000000b0f007c0c */ /* 0x000fe2000bf65270 */
[----:B0-----:R-:W-:Y:S01]  /*04b0*/  ULEA UR4, UR5, UR4, 0x18 ;  /* 0x0000000405047291 */ /* 0x001fe2000f8ec03f */
[----:B------:R-:W-:Y:S02]  /*04c0*/  LOP3.LUT R20, R12, 0x3, RZ, 0xc0, !PT ;  /* 0x000000030c147812 */ /* 0x000fe400078ec0ff */
[----:B------:R-:W-:Y:S01]  /*04d0*/  LOP3.LUT R23, R11, 0x3, RZ, 0xc0, !PT ;  /* 0x000000030b177812 */ /* 0x000fe200078ec0ff */
[----:B------:R0:W-:Y:S01]  /*04e0*/  @P0 STL [R1], R10 ;  /* 0x0000000a01000387 */ /* 0x0001e20000100800 */
[----:B------:R-:W-:Y:S01]  /*04f0*/  ISETP.NE.AND P2, PT, R20, UR11, PT ;  /* 0x0000000b14007c0c */ /* 0x000fe2000bf45270 */
[----:B------:R-:W-:Y:S01]  /*0500*/  @!P4 IMAD.IADD R6, R6, 0x1, -R13 ;  /* 0x000000010606c824 */ /* 0x000fe200078e0a0d */
[----:B------:R-:W-:Y:S01]  /*0510*/  @P0 MOV R14, RZ ;  /* 0x000000ff000e0202 */ /* 0x000fe20000000f00 */
[----:B------:R-:W-:Y:S02]  /*0520*/  ULEA UR5, UR11, UR4, 0x3 ;  /* 0x000000040b057291 */ /* 0x000fe4000f8e183f */
[----:B------:R-:W-:-:S02]  /*0530*/  ISETP.NE.AND P1, PT, R23, UR11, PT ;  /* 0x0000000b17007c0c */ /* 0x000fc4000bf25270 */
[----:B------:R-:W-:Y:S01]  /*0540*/  ISETP.GT.U32.AND P5, PT, R13, R6, PT ;  /* 0x000000060d00720c */ /* 0x000fe20003fa4070 */
[----:B------:R-:W-:Y:S01]  /*0550*/  ULDC UR11, c[0x0][0x224] ;  /* 0x00008900000b7ab9 */ /* 0x000fe20000000800 */
[C---:B------:R-:W-:Y:S01]  /*0560*/  @P3 SHF.L.U32 R12, R14.reuse, 0x2, RZ ;  /* 0x000000020e0c3819 */ /* 0x040fe200000006ff */
[----:B------:R-:W-:Y:S01]  /*0570*/  @!P3 VIADD R14, R14, 0x1 ;  /* 0x000000010e0eb836 */ /* 0x000fe20000000000 */
[----:B------:R-:W-:Y:S02]  /*0580*/  ISETP.GE.AND P4, PT, R24, RZ, PT ;  /* 0x000000ff1800720c */ /* 0x000fe40003f86270 */
[----:B------:R-:W-:Y:S01]  /*0590*/  @P3 LOP3.LUT R12, R12, 0x4, RZ, 0x3c, !PT ;  /* 0x000000040c0c3812 */ /* 0x000fe200078e3cff */
[----:B------:R-:W1:Y:S01]  /*05a0*/  LDS.64 R16, [UR5] ;  /* 0x00000005ff107984 */ /* 0x000e620008000a00 */
[C---:B------:R-:W-:Y:S02]  /*05b0*/  @P2 IADD3 R22, -R14.reuse, 0x2, RZ ;  /* 0x000000020e162810 */ /* 0x040fe40007ffe1ff */
[----:B------:R-:W-:Y:S01]  /*05c0*/  @!P2 IADD3 R14, R14, 0x1, RZ ;  /* 0x000000010e0ea810 */ /* 0x000fe20007ffe0ff */
[----:B------:R-:W-:Y:S01]  /*05d0*/  @P1 IMAD.MOV.U32 R11, RZ, RZ, R1 ;  /* 0x000000ffff0b1224 */ /* 0x000fe200078e0001 */
[----:B------:R-:W-:Y:S01]  /*05e0*/  @P3 IADD3 R26, R1, R12, RZ ;  /* 0x0000000c011a3210 */ /* 0x000fe20007ffe0ff */
[----:B------:R-:W-:Y:S01]  /*05f0*/  @!P5 IMAD.IADD R6, R6, 0x1, -R13 ;  /* 0x000000010606d824 */ /* 0x000fe200078e0a0d */
[----:B------:R-:W-:Y:S01]  /*0600*/  @P1 IADD3 R14, -R14, 0x3, RZ ;  /* 0x000000030e0e1810 */ /* 0x000fe20007ffe1ff */
[----:B------:R-:W-:Y:S01]  /*0610*/  @P2 IMAD R21, R22, 0x4, R1 ;  /* 0x0000000416152824 */ /* 0x000fe200078e0201 */
[----:B------:R-:W-:Y:S01]  /*0620*/  BAR.SYNC.DEFER_BLOCKING 0x0 ;  /* 0x0000000000007b1d */ /* 0x000fe20000010000 */
[----:B------:R-:W-:-:S02]  /*0630*/  ISETP.NE.AND P0, PT, R4, RZ, PT ;  /* 0x000000ff0400720c */ /* 0x000fc40003f05270 */
[----:B------:R-:W-:Y:S02]  /*0640*/  @P1 LEA R14, R14, R11, 0x2 ;  /* 0x0000000b0e0e1211 */ /* 0x000fe400078e10ff */
[----:B------:R-:W-:Y:S02]  /*0650*/  MOV R11, R6 ;  /* 0x00000006000b7202 */ /* 0x000fe40000000f00 */
[----:B------:R-:W-:Y:S01]  /*0660*/  LOP3.LUT R12, RZ, R4, RZ, 0x33, !PT ;  /* 0x00000004ff0c7212 */ /* 0x000fe200078e33ff */
[----:B------:R2:W-:Y:S01]  /*0670*/  @P3 STL [R26], R15 ;  /* 0x0000000f1a003387 */ /* 0x0005e20000100800 */
[----:B------:R-:W3:Y:S01]  /*0680*/  LDC R6, c[0x0][0x20] ;  /* 0x00000800ff067b82 */ /* 0x000ee20000000800 */
[----:B------:R-:W-:Y:S02]  /*0690*/  @!P4 IMAD.MOV R11, RZ, RZ, -R11 ;  /* 0x000000ffff0bc224 */ /* 0x000fe400078e0a0b */
[----:B------:R2:W-:Y:S03]  /*06a0*/  @P2 STL [R21], R20 ;  /* 0x0000001415002387 */ /* 0x0005e60000100800 */
[----:B------:R-:W-:Y:S01]  /*06b0*/  SEL R11, R12, R11, !P0 ;  /* 0x0000000b0c0b7207 */ /* 0x000fe20004000000 */
[----:B------:R2:W-:Y:S03]  /*06c0*/  @P1 STL [R14], R23 ;  /* 0x000000170e001387 */ /* 0x0005e60000100800 */
[----:B0-----:R-:W-:-:S04]  /*06d0*/  IADD3 R10, R24, -R11, RZ ;  /* 0x8000000b180a7210 */ /* 0x001fc80007ffe0ff */
[----:B------:R-:W-:-:S13]  /*06e0*/  ISETP.GE.AND P0, PT, R10, 0x1, PT ;  /* 0x000000010a00780c */ /* 0x000fda0003f06270 */
[----:B-12---:R-:W-:Y:S05]  /*06f0*/  @!P0 BRA `(.L_x_625) ;  /* 0x0000000c00148947 */ /* 0x006fea0003800000 */
[----:B------:R-:W0:Y:S01]  /*0700*/  I2F.U32.RP R22, R4 ;  /* 0x0000000400167306 */ /* 0x000e220000209000 */
[----:B------:R-:W-:Y:S01]  /*0710*/  IMAD R20, R2, UR9, RZ ;  /* 0x0000000902147c24 */ /* 0x000fe2000f8e02ff */
[----:B------:R-:W-:Y:S01]  /*0720*/  IADD3 R23, RZ, -R4, RZ ;  /* 0x80000004ff177210 */ /* 0x000fe20007ffe0ff */
[----:B------:R-:W-:Y:S01]  /*0730*/  IMAD R14, R9, 0x4, R2 ;  /* 0x00000004090e7824 */ /* 0x000fe200078e0202 */
[----:B------:R-:W-:Y:S02]  /*0740*/  BSSY B1, `(.L_x_626) ;  /* 0x0000053000017945 */ /* 0x000fe40003800000 */
[----:B------:R-:W-:Y:S01]  /*0750*/  IADD3 R43, R20, R3, RZ ;  /* 0x00000003142b7210 */ /* 0x000fe20007ffe0ff */
[----:B------:R-:W-:Y:S01]  /*0760*/  IMAD R14, R14, UR9, R3 ;  /* 0x000000090e0e7c24 */ /* 0x000fe2000f8e0203 */
[----:B------:R-:W-:Y:S02]  /*0770*/  LOP3.LUT R21, RZ, R20, RZ, 0x33, !PT ;  /* 0x00000014ff157212 */ /* 0x000fe400078e33ff */
[----:B------:R-:W-:-:S04]  /*0780*/  VIMNMX R13, R43, UR10, !PT ;  /* 0x0000000a2b0d7c48 */ /* 0x000fc8000ffe0100 */
[----:B------:R-:W-:Y:S01]  /*0790*/  VIADDMNMX R20, R13, -R11, R14, !PT ;  /* 0x8000000b0d147246 */ /* 0x000fe2000780010e */
[----:B0-----:R-:W0:Y:S01]  /*07a0*/  MUFU.RCP R22, R22 ;  /* 0x0000001600167308 */ /* 0x001e220000001000 */
[----:B------:R-:W-:Y:S02]  /*07b0*/  IMAD.MOV.U32 R14, RZ, RZ, RZ ;  /* 0x000000ffff0e7224 */ /* 0x000fe400078e00ff */
[----:B------:R-:W-:Y:S01]  /*07c0*/  IADD3 R21, -R3, R20, R21 ;  /* 0x0000001403157210 */ /* 0x000fe20007ffe115 */
[----:B0-----:R-:W-:-:S06]  /*07d0*/  VIADD R15, R22, 0xffffffe ;  /* 0x0ffffffe160f7836 */ /* 0x001fcc0000000000 */
[----:B------:R-:W0:Y:S02]  /*07e0*/  F2I.FTZ.U32.TRUNC.NTZ R15, R15 ;  /* 0x0000000f000f7305 */ /* 0x000e24000021f000 */
[----:B0-----:R-:W-:-:S04]  /*07f0*/  IMAD R23, R23, R15, RZ ;  /* 0x0000000f17177224 */ /* 0x001fc800078e02ff */
[----:B------:R-:W-:-:S06]  /*0800*/  IMAD.HI.U32 R14, R15, R23, R14 ;  /* 0x000000170f0e7227 */ /* 0x000fcc00078e000e */
[----:B------:R-:W-:-:S05]  /*0810*/  IMAD.HI.U32 R13, R14, R21, RZ ;  /* 0x000000150e0d7227 */ /* 0x000fca00078e00ff */
[----:B------:R-:W-:-:S05]  /*0820*/  IADD3 R15, -R13, RZ, RZ ;  /* 0x000000ff0d0f7210 */ /* 0x000fca0007ffe1ff */
[----:B------:R-:W-:-:S05]  /*0830*/  IMAD R15, R4, R15, R21 ;  /* 0x0000000f040f7224 */ /* 0x000fca00078e0215 */
[----:B------:R-:W-:-:S13]  /*0840*/  ISETP.GE.U32.AND P0, PT, R15, R4, PT ;  /* 0x000000040f00720c */ /* 0x000fda0003f06070 */
[----:B------:R-:W-:Y:S01]  /*0850*/  @P0 IMAD.IADD R15, R15, 0x1, -R4 ;  /* 0x000000010f0f0824 */ /* 0x000fe200078e0a04 */
[----:B------:R-:W-:Y:S02]  /*0860*/  @P0 IADD3 R13, R13, 0x1, RZ ;  /* 0x000000010d0d0810 */ /* 0x000fe40007ffe0ff */
[----:B------:R-:W-:Y:S02]  /*0870*/  ISETP.NE.U32.AND P0, PT, R4, RZ, PT ;  /* 0x000000ff0400720c */ /* 0x000fe40003f05070 */
[----:B------:R-:W-:-:S13]  /*0880*/  ISETP.GE.U32.AND P1, PT, R15, R4, PT ;  /* 0x000000040f00720c */ /* 0x000fda0003f26070 */
[----:B------:R-:W-:Y:S01]  /*0890*/  @P1 VIADD R13, R13, 0x1 ;  /* 0x000000010d0d1836 */ /* 0x000fe20000000000 */
[----:B------:R-:W-:-:S04]  /*08a0*/  ISETP.GT.U32.AND P1, PT, R4, R21, PT ;  /* 0x000000150400720c */ /* 0x000fc80003f24070 */
[----:B------:R-:W-:-:S04]  /*08b0*/  SEL R12, R12, R13, !P0 ;  /* 0x0000000d0c0c7207 */ /* 0x000fc80004000000 */
[----:B------:R-:W-:-:S04]  /*08c0*/  LOP3.LUT R12, R12, 0x1, RZ, 0xc0, !PT ;  /* 0x000000010c0c7812 */ /* 0x000fc800078ec0ff */
[----:B------:R-:W-:-:S13]  /*08d0*/  ISETP.NE.U32.AND P0, PT, R12, 0x1, PT ;  /* 0x000000010c00780c */ /* 0x000fda0003f05070 */
[----:B------:R-:W-:Y:S05]  /*08e0*/  @!P0 BRA `(.L_x_627) ;  /* 0x0000000000e08947 */ /* 0x000fea0003800000 */
[----:B------:R-:W2:Y:S01]  /*08f0*/  LDL R40, [R1] ;  /* 0x0000000001287983 */ /* 0x000ea20000100800 */
[----:B------:R-:W-:Y:S02]  /*0900*/  ULDC UR5, c[0x0][0x224] ;  /* 0x0000890000057ab9 */ /* 0x000fe40000000800 */
[----:B------:R-:W-:-:S05]  /*0910*/  IADD3 R43, R5, UR5, RZ ;  /* 0x00000005052b7c10 */ /* 0x000fca000fffe0ff */
[----:B------:R-:W-:-:S05]  /*0920*/  IMAD.WIDE R24, R43, 0x10, R16 ;  /* 0x000000102b187825 */ /* 0x000fca00078e0210 */
[----:B------:R-:W4:Y:S01]  /*0930*/  LD.E.128 R12, desc[UR6][R24.64] ;  /* 0x00000006180c7980 */ /* 0x000f22000c101d00 */
[C---:B------:R-:W-:Y:S02]  /*0940*/  IMAD.IADD R44, R7.reuse, 0x1, R43 ;  /* 0x00000001072c7824 */ /* 0x040fe400078e022b */
[----:B------:R-:W-:-:S03]  /*0950*/  IMAD.WIDE R20, R7, 0x10, R24 ;  /* 0x0000001007147825 */ /* 0x000fc600078e0218 */
[----:B------:R-:W-:-:S05]  /*0960*/  IADD3 R42, R7, R44, RZ ;  /* 0x0000002c072a7210 */ /* 0x000fca0007ffe0ff */
[----:B------:R-:W-:Y:S02]  /*0970*/  IMAD.IADD R41, R7, 0x1, R42 ;  /* 0x0000000107297824 */ /* 0x000fe400078e022a */
[----:B------:R-:W-:-:S04]  /*0980*/  IMAD.WIDE R26, R42, 0x10, R16 ;  /* 0x000000102a1a7825 */ /* 0x000fc800078e0210 */
[----:B------:R-:W-:Y:S02]  /*0990*/  IMAD.WIDE R28, R41, 0x10, R16 ;  /* 0x00000010291c7825 */ /* 0x000fe400078e0210 */
[----:B------:R-:W5:Y:S04]  /*09a0*/  LD.E.128 R24, desc[UR6][R26.64] ;  /* 0x000000061a187980 */ /* 0x000f68000c101d00 */
[----:B------:R-:W3:Y:S01]  /*09b0*/  LD.E.128 R28, desc[UR6][R28.64] ;  /* 0x000000061c1c7980 */ /* 0x000ee2000c101d00 */
[----:B--2---:R-:W-:-:S05]  /*09c0*/  LEA R40, R40, UR4, 0x3 ;  /* 0x0000000428287c11 */ /* 0x004fca000f8e18ff */
[----:B------:R-:W0:Y:S02]  /*09d0*/  LDS.64 R22, [R40] ;  /* 0x0000000028167984 */ /* 0x000e240000000a00 */
[----:B0-----:R-:W-:Y:S02]  /*09e0*/  IMAD.WIDE R50, R43, 0x10, R22 ;  /* 0x000000102b327825 */ /* 0x001fe400078e0216 */
[----:B------:R-:W2:Y:S04]  /*09f0*/  LD.E.128 R20, desc[UR6][R20.64] ;  /* 0x0000000614147980 */ /* 0x000ea8000c101d00 */
[----:B----4-:R-:W-:Y:S04]  /*0a00*/  ST.E.128 desc[UR6][R50.64], R12 ;  /* 0x0000000c32007985 */ /* 0x010fe8000c101d06 */
[----:B------:R-:W4:Y:S02]  /*0a10*/  LDL R45, [R1+0x4] ;  /* 0x00000400012d7983 */ /* 0x000f240000100800 */
[----:B----4-:R-:W-:-:S05]  /*0a20*/  LEA R45, R45, UR4, 0x3 ;  /* 0x000000042d2d7c11 */ /* 0x010fca000f8e18ff */
[----:B------:R-:W0:Y:S02]  /*0a30*/  LDS.64 R38, [R45] ;  /* 0x000000002d267984 */ /* 0x000e240000000a00 */
[----:B0-----:R-:W-:-:S05]  /*0a40*/  IMAD.WIDE R48, R43, 0x10, R38 ;  /* 0x000000102b307825 */ /* 0x001fca00078e0226 */
[----:B------:R-:W-:Y:S04]  /*0a50*/  ST.E.128 desc[UR6][R48.64], R12 ;  /* 0x0000000c30007985 */ /* 0x000fe8000c101d06 */
[----:B------:R-:W4:Y:S02]  /*0a60*/  LDL R46, [R1+0x8] ;  /* 0x00000800012e7983 */ /* 0x000f240000100800 */
[----:B----4-:R-:W-:-:S05]  /*0a70*/  LEA R46, R46, UR4, 0x3 ;  /* 0x000000042e2e7c11 */ /* 0x010fca000f8e18ff */
        /* <DEDUP_REMOVED lines=27> */
[----:B------:R-:W0:Y:S01]  /*0c30*/  LDS.64 R22, [R46] ;  /* 0x000000002e167984 */ /* 0x000e220000000a00 */
[----:B------:R-:W-:Y:S01]  /*0c40*/  IADD3 R43, R4, R5, RZ ;  /* 0x00000005042b7210 */ /* 0x000fe20007ffe0ff */
[----:B0-----:R-:W-:-:S05]  /*0c50*/  IMAD.WIDE R22, R41, 0x10, R22 ;  /* 0x0000001029167825 */ /* 0x001fca00078e0216 */
[----:B------:R0:W-:Y:S02]  /*0c60*/  ST.E.128 desc[UR6][R22.64], R28 ;  /* 0x0000001c16007985 */ /* 0x0001e4000c101d06 */
.L_x_627:
[----:B------:R-:W-:Y:S05]  /*0c70*/  BSYNC B1 ;  /* 0x0000000000017941 */ /* 0x000fea0003800000 */
.L_x_626:
[----:B------:R-:W-:Y:S05]  /*0c80*/  @P1 BRA `(.L_x_625) ;  /* 0x0000000400b01947 */ /* 0x000fea0003800000 */
[----:B------:R-:W2:Y:S04]  /*0c90*/  LDL.64 R12, [R1] ;  /* 0x00000000010c7983 */ /* 0x000ea80000100a00 */
[----:B------:R-:W4:Y:S01]  /*0ca0*/  LDL R38, [R1+0x8] ;  /* 0x0000080001267983 */ /* 0x000f220000100800 */
[----:B------:R-:W-:Y:S01]  /*0cb0*/  IMAD.SHL.U32 R41, R7, 0x2, RZ ;  /* 0x0000000207297824 */ /* 0x000fe200078e00ff */
[----:B------:R-:W-:Y:S02]  /*0cc0*/  IADD3 R42, R5, R10, RZ ;  /* 0x0000000a052a7210 */ /* 0x000fe40007ffe0ff */
[----:B--2---:R-:W-:Y:S02]  /*0cd0*/  LEA R39, R12, UR4, 0x3 ;  /* 0x000000040c277c11 */ /* 0x004fe4000f8e18ff */
[----:B------:R-:W-:-:S02]  /*0ce0*/  LEA R40, R13, UR4, 0x3 ;  /* 0x000000040d287c11 */ /* 0x000fc4000f8e18ff */
[----:B----4-:R-:W-:-:S07]  /*0cf0*/  LEA R38, R38, UR4, 0x3 ;  /* 0x0000000426267c11 */ /* 0x010fce000f8e18ff */
.L_x_628:
[----:B------:R-:W-:Y:S01]  /*0d00*/  VIADD R55, R43, UR11 ;  /* 0x0000000b2b377c36 */ /* 0x000fe20008000000 */
[----:B-1----:R-:W1:Y:S03]  /*0d10*/  LDS.64 R46, [R39] ;  /* 0x00000000272e7984 */ /* 0x002e660000000a00 */
[----:B0-----:R-:W-:-:S05]  /*0d20*/  IMAD.WIDE R30, R55, 0x10, R16 ;  /* 0x00000010371e7825 */ /* 0x001fca00078e0210 */
[----:B------:R-:W2:Y:S01]  /*0d30*/  LD.E.128 R12, desc[UR6][R30.64] ;  /* 0x000000061e0c7980 */ /* 0x000ea2000c101d00 */
[----:B------:R-:W-:-:S06]  /*0d40*/  IMAD.WIDE R20, R7, 0x10, R30 ;  /* 0x0000001007147825 */ /* 0x000fcc00078e021e */
[----:B------:R-:W4:Y:S01]  /*0d50*/  LD.E.128 R20, desc[UR6][R20.64] ;  /* 0x0000000614147980 */ /* 0x000f22000c101d00 */
[----:B------:R-:W-:Y:S01]  /*0d60*/  IMAD.WIDE R44, R41, 0x10, R30 ;  /* 0x00000010292c7825 */ /* 0x000fe200078e021e */
[----:B------:R-:W-:-:S04]  /*0d70*/  IADD3 R54, R7, R55, RZ ;  /* 0x0000003707367210 */ /* 0x000fc80007ffe0ff */
[----:B------:R-:W5:Y:S01]  /*0d80*/  LD.E.128 R24, desc[UR6][R44.64] ;  /* 0x000000062c187980 */ /* 0x000f62000c101d00 */
[----:B------:R-:W-:-:S05]  /*0d90*/  IMAD.IADD R52, R7, 0x1, R54 ;  /* 0x0000000107347824 */ /* 0x000fca00078e0236 */
[----:B------:R-:W-:-:S05]  /*0da0*/  IADD3 R53, R7, R52, RZ ;  /* 0x0000003407357210 */ /* 0x000fca0007ffe0ff */
[----:B------:R-:W-:-:S06]  /*0db0*/  IMAD.WIDE R28, R53, 0x10, R16 ;  /* 0x00000010351c7825 */ /* 0x000fcc00078e0210 */
[----:B------:R-:W3:Y:S01]  /*0dc0*/  LD.E.128 R28, desc[UR6][R28.64] ;  /* 0x000000061c1c7980 */ /* 0x000ee2000c101d00 */
        /* <DEDUP_REMOVED lines=33> */
[----:B------:R-:W-:-:S04]  /*0fe0*/  IMAD.WIDE R46, R41, 0x10, R44 ;  /* 0x00000010292e7825 */ /* 0x000fc800078e022c */
[----:B0-----:R-:W-:-:S05]  /*0ff0*/  IMAD.WIDE R54, R53, 0x10, R20 ;  /* 0x0000001035367825 */ /* 0x001fca00078e0214 */
[----:B------:R0:W-:Y:S04]  /*1000*/  ST.E.128 desc[UR6][R54.64], R28 ;  /* 0x0000001c36007985 */ /* 0x0001e8000c101d06 */
[----:B------:R-:W2:Y:S01]  /*1010*/  LD.E.128 R12, desc[UR6][R46.64] ;  /* 0x000000062e0c7980 */ /* 0x000ea2000c101d00 */
[----:B------:R-:W-:-:S03]  /*1020*/  IMAD.IADD R43, R4, 0x1, R43 ;  /* 0x00000001042b7824 */ /* 0x000fc600078e022b */
[----:B------:R-:W1:Y:S02]  /*1030*/  LDS.64 R44, [R39] ;  /* 0x00000000272c7984 */ /* 0x000e640000000a00 */
[----:B------:R-:W-:-:S05]  /*1040*/  IADD3 R53, R43, UR11, RZ ;  /* 0x0000000b2b357c10 */ /* 0x000fca000fffe0ff */
[----:B------:R-:W-:-:S04]  /*1050*/  IMAD.WIDE R20, R53, 0x10, R16 ;  /* 0x0000001035147825 */ /* 0x000fc800078e0210 */
[----:B------:R-:W-:-:S06]  /*1060*/  IMAD.WIDE R20, R7, 0x10, R20 ;  /* 0x0000001007147825 */ /* 0x000fcc00078e0214 */
[----:B------:R-:W3:Y:S01]  /*1070*/  LD.E.128 R20, desc[UR6][R20.64] ;  /* 0x0000000614147980 */ /* 0x000ee2000c101d00 */
[----:B------:R-:W-:-:S06]  /*1080*/  IMAD.WIDE R24, R41, 0x10, R46 ;  /* 0x0000001029187825 */ /* 0x000fcc00078e022e */
[----:B------:R-:W4:Y:S01]  /*1090*/  LD.E.128 R24, desc[UR6][R24.64] ;  /* 0x0000000618187980 */ /* 0x000f22000c101d00 */
[----:B------:R-:W-:-:S05]  /*10a0*/  IMAD.IADD R52, R7, 0x1, R53 ;  /* 0x0000000107347824 */ /* 0x000fca00078e0235 */
[----:B------:R-:W-:-:S05]  /*10b0*/  IADD3 R50, R7, R52, RZ ;  /* 0x0000003407327210 */ /* 0x000fca0007ffe0ff */
[----:B------:R-:W-:-:S04]  /*10c0*/  IMAD.IADD R51, R7, 0x1, R50 ;  /* 0x0000000107337824 */ /* 0x000fc800078e0232 */
[----:B0-----:R-:W-:-:S04]  /*10d0*/  IMAD.WIDE R28, R51, 0x10, R16 ;  /* 0x00000010331c7825 */ /* 0x001fc800078e0210 */
[C---:B-1----:R-:W-:Y:S02]  /*10e0*/  IMAD.WIDE R44, R53.reuse, 0x10, R44 ;  /* 0x00000010352c7825 */ /* 0x042fe400078e022c */
[----:B------:R-:W5:Y:S04]  /*10f0*/  LD.E.128 R28, desc[UR6][R28.64] ;  /* 0x000000061c1c7980 */ /* 0x000f68000c101d00 */
        /* <DEDUP_REMOVED lines=31> */
[----:B------:R-:W0:Y:S01]  /*12f0*/  LDS.64 R22, [R38] ;  /* 0x0000000026167984 */ /* 0x000e220000000a00 */
[----:B------:R-:W-:-:S04]  /*1300*/  IADD3 R43, R4, R43, RZ ;  /* 0x0000002b042b7210 */ /* 0x000fc80007ffe0ff */
[----:B------:R-:W-:Y:S01]  /*1310*/  ISETP.GE.AND P0, PT, R43, R42, PT ;  /* 0x0000002a2b00720c */ /* 0x000fe20003f06270 */
[----:B0-----:R-:W-:-:S05]  /*1320*/  IMAD.WIDE R22, R51, 0x10, R22 ;  /* 0x0000001033167825 */ /* 0x001fca00078e0216 */
[----:B------:R1:W-:Y:S07]  /*1330*/  ST.E.128 desc[UR6][R22.64], R28 ;  /* 0x0000001c16007985 */ /* 0x0003ee000c101d06 */
[----:B------:R-:W-:Y:S05]  /*1340*/  @!P0 BRA `(.L_x_628) ;  /* 0xfffffff8006c8947 */ /* 0x000fea000383ffff */
.L_x_625:
[----:B------:R-:W-:Y:S05]  /*1350*/  BSYNC B0 ;  /* 0x0000000000007941 */ /* 0x000fea0003800000 */
.L_x_624:
[----:B------:R-:W-:Y:S01]  /*1360*/  IMAD.IADD R21, R5, 0x1, R10 ;  /* 0x0000000105157824 */ /* 0x000fe200078e020a */
[----:B------:R-:W-:Y:S01]  /*1370*/  ULDC UR9, c[0x0][0x224] ;  /* 0x0000890000097ab9 */ /* 0x000fe20000000800 */
[----:B------:R-:W-:Y:S03]  /*1380*/  BSSY B0, `(.L_x_629) ;  /* 0x0000076000007945 */ /* 0x000fe60003800000 */
[----:B------:R-:W-:-:S13]  /*1390*/  ISETP.GE.AND P0, PT, R21, R0, PT ;  /* 0x000000001500720c */ /* 0x000fda0003f06270 */
[----:B------:R-:W-:Y:S05]  /*13a0*/  @P0 BRA `(.L_x_630) ;  /* 0x0000000400cc0947 */ /* 0x000fea0003800000 */
[----:B------:R-:W2:Y:S01]  /*13b0*/  I2F.U32.RP R10, R7 ;  /* 0x00000007000a7306 */ /* 0x000ea20000209000 */
[----:B------:R-:W-:Y:S01]  /*13c0*/  HFMA2.MMA R4, -RZ, RZ, 0, 0 ;  /* 0x00000000ff047435 */ /* 0x000fe200000001ff */
[----:B------:R-:W-:Y:S01]  /*13d0*/  IMAD.MOV R13, RZ, RZ, -R7 ;  /* 0x000000ffff0d7224 */ /* 0x000fe200078e0a07 */
[----:B------:R-:W-:Y:S01]  /*13e0*/  ISETP.NE.U32.AND P2, PT, R7, RZ, PT ;  /* 0x000000ff0700720c */ /* 0x000fe20003f45070 */
[----:B------:R-:W-:Y:S04]  /*13f0*/  BSSY B1, `(.L_x_631) ;  /* 0x0000032000017945 */ /* 0x000fe80003800000 */
[----:B--2---:R-:W2:Y:S02]  /*1400*/  MUFU.RCP R10, R10 ;  /* 0x0000000a000a7308 */ /* 0x004ea40000001000 */
[----:B--2---:R-:W-:-:S06]  /*1410*/  IADD3 R5, R10, 0xffffffe, RZ ;  /* 0x0ffffffe0a057810 */ /* 0x004fcc0007ffe0ff */
[----:B------:R-:W2:Y:S02]  /*1420*/  F2I.FTZ.U32.TRUNC.NTZ R5, R5 ;  /* 0x0000000500057305 */ /* 0x000ea4000021f000 */
[----:B--2---:R-:W-:-:S04]  /*1430*/  IMAD R13, R13, R5, RZ ;  /* 0x000000050d0d7224 */ /* 0x004fc800078e02ff */
[----:B------:R-:W-:-:S04]  /*1440*/  IMAD.HI.U32 R13, R5, R13, R4 ;  /* 0x0000000d050d7227 */ /* 0x000fc800078e0004 */
[----:B------:R-:W-:-:S04]  /*1450*/  VIADD R4, R11, 0xffffffff ;  /* 0xffffffff0b047836 */ /* 0x000fc80000000000 */
        /* <DEDUP_REMOVED lines=8> */
[----:B------:R-:W-:-:S04]  /*14e0*/  @!P2 LOP3.LUT R13, RZ, R7, RZ, 0x33, !PT ;  /* 0x00000007ff0da212 */ /* 0x000fc800078e33ff */
[C---:B------:R-:W-:Y:S02]  /*14f0*/  IADD3 R4, R13.reuse, 0x1, RZ ;  /* 0x000000010d047810 */ /* 0x040fe40007ffe0ff */
[----:B------:R-:W-:Y:S02]  /*1500*/  ISETP.GE.U32.AND P0, PT, R13, 0x3, PT ;  /* 0x000000030d00780c */ /* 0x000fe40003f06070 */
[----:B------:R-:W-:Y:S01]  /*1510*/  LOP3.LUT P1, R5, R4, 0x3, RZ, 0xc0, !PT ;  /* 0x0000000304057812 */ /* 0x000fe2000782c0ff */
[----:B------:R-:W-:-:S12]  /*1520*/  IMAD.MOV.U32 R4, RZ, RZ, R21 ;  /* 0x000000ffff047224 */ /* 0x000fd800078e0015 */
[----:B------:R-:W-:Y:S05]  /*1530*/  @!P1 BRA `(.L_x_632) ;  /* 0x0000000000749947 */ /* 0x000fea0003800000 */
[----:B------:R-:W2:Y:S01]  /*1540*/  LDL.64 R14, [R1] ;  /* 0x00000000010e7983 */ /* 0x000ea20000100a00 */
[----:B------:R-:W-:-:S03]  /*1550*/  ULDC UR5, c[0x0][0x224] ;  /* 0x0000890000057ab9 */ /* 0x000fc60000000800 */
[----:B------:R-:W4:Y:S01]  /*1560*/  LDL R12, [R1+0x8] ;  /* 0x00000800010c7983 */ /* 0x000f220000100800 */
[----:B------:R-:W-:Y:S02]  /*1570*/  IADD3 R13, -R11, UR5, R0 ;  /* 0x000000050b0d7c10 */ /* 0x000fe4000fffe100 */
[----:B------:R-:W-:-:S03]  /*1580*/  MOV R4, R21 ;  /* 0x0000001500047202 */ /* 0x000fc60000000f00 */
[----:B01----:R-:W-:Y:S01]  /*1590*/  IMAD.WIDE R22, R13, 0x10, RZ ;  /* 0x000000100d167825 */ /* 0x003fe200078e02ff */
[----:B--2---:R-:W-:Y:S02]  /*15a0*/  LEA R10, R14, UR4, 0x3 ;  /* 0x000000040e0a7c11 */ /* 0x004fe4000f8e18ff */
[----:B------:R-:W-:Y:S02]  /*15b0*/  LEA R11, R15, UR4, 0x3 ;  /* 0x000000040f0b7c11 */ /* 0x000fe4000f8e18ff */
[----:B----4-:R-:W-:-:S07]  /*15c0*/  LEA R20, R12, UR4, 0x3 ;  /* 0x000000040c147c11 */ /* 0x010fce000f8e18ff */
.L_x_633:
[----:B--2---:R-:W-:Y:S01]  /*15d0*/  IADD3 R12, P1, R16, R22, RZ ;  /* 0x00000016100c7210 */ /* 0x004fe20007f3e0ff */
        /* <DEDUP_REMOVED lines=13> */
[----:B0-----:R-:W-:-:S04]  /*16b0*/  IADD3 R24, P1, R24, R22, RZ ;  /* 0x0000001618187210 */ /* 0x001fc80007f3e0ff */
[----:B------:R-:W-:Y:S01]  /*16c0*/  IADD3.X R25, R25, R23, RZ, P1, !PT ;  /* 0x0000001719197210 */ /* 0x000fe20000ffe4ff */
[----:B------:R-:W-:Y:S01]  /*16d0*/  IMAD.WIDE R22, R7, 0x10, R22 ;  /* 0x0000001007167825 */ /* 0x000fe200078e0216 */
[----:B------:R-:W-:-:S03]  /*16e0*/  ISETP.NE.AND P1, PT, R5, RZ, PT ;  /* 0x000000ff0500720c */ /* 0x000fc60003f25270 */
[----:B------:R2:W-:Y:S10]  /*16f0*/  ST.E.128 desc[UR6][R24.64], R12 ;  /* 0x0000000c18007985 */ /* 0x0005f4000c101d06 */
[----:B------:R-:W-:Y:S05]  /*1700*/  @P1 BRA `(.L_x_633) ;  /* 0xfffffffc00b01947 */ /* 0x000fea000383ffff */
.L_x_632:
[----:B------:R-:W-:Y:S05]  /*1710*/  BSYNC B1 ;  /* 0x0000000000017941 */ /* 0x000fea0003800000 */
.L_x_631:
[----:B------:R-:W-:Y:S05]  /*1720*/  @!P0 BRA `(.L_x_630) ;  /* 0x0000000000ec8947 */ /* 0x000fea0003800000 */
[----:B--2---:R-:W2:Y:S04]  /*1730*/  LDL.64 R12, [R1] ;  /* 0x00000000010c7983 */ /* 0x004ea80000100a00 */
[----:B------:R-:W4:Y:S01]  /*1740*/  LDL R11, [R1+0x8] ;  /* 0x00000800010b7983 */ /* 0x000f220000100800 */
[----:B--2---:R-:W-:Y:S02]  /*1750*/  LEA R5, R12, UR4, 0x3 ;  /* 0x000000040c057c11 */ /* 0x004fe4000f8e18ff */
[----:B------:R-:W-:Y:S02]  /*1760*/  LEA R10, R13, UR4, 0x3 ;  /* 0x000000040d0a7c11 */ /* 0x000fe4000f8e18ff */
[----:B----4-:R-:W-:-:S07]  /*1770*/  LEA R11, R11, UR4, 0x3 ;  /* 0x000000040b0b7c11 */ /* 0x010fce000f8e18ff */
.L_x_634:
[----:B01--4-:R-:W-:Y:S01]  /*1780*/  VIADD R29, R4, UR9 ;  /* 0x00000009041d7c36 */ /* 0x013fe20008000000 */
[----:B------:R-:W0:Y:S03]  /*1790*/  LDS.64 R22, [R5] ;  /* 0x0000000005167984 */ /* 0x000e260000000a00 */
[----:B------:R-:W-:-:S05]  /*17a0*/  IMAD.WIDE R20, R29, 0x10, R16 ;  /* 0x000000101d147825 */ /* 0x000fca00078e0210 */
[----:B------:R-:W2:Y:S01]  /*17b0*/  LD.E.128 R12, desc[UR6][R20.64] ;  /* 0x00000006140c7980 */ /* 0x000ea2000c101d00 */
[----:B------:R-:W-:-:S04]  /*17c0*/  IMAD.WIDE R30, R7, 0x10, R20 ;  /* 0x00000010071e7825 */ /* 0x000fc800078e0214 */
        /* <DEDUP_REMOVED lines=8> */
[----:B------:R0:W2:Y:S01]  /*1850*/  LD.E.128 R20, desc[UR6][R30.64] ;  /* 0x000000061e147980 */ /* 0x0000a2000c101d00 */
[----:B------:R-:W-:-:S03]  /*1860*/  IADD3 R4, R7, R4, RZ ;  /* 0x0000000407047210 */ /* 0x000fc60007ffe0ff */
[----:B------:R-:W1:Y:S02]  /*1870*/  LDS.64 R38, [R5] ;  /* 0x0000000005267984 */ /* 0x000e640000000a00 */
        /* <DEDUP_REMOVED lines=9> */
[----:B------:R0:W-:Y:S04]  /*1910*/  ST.E.128 desc[UR6][R26.64], R20 ;  /* 0x000000141a007985 */ /* 0x0001e8000c101d06 */
[----:B------:R-:W2:Y:S01]  /*1920*/  LD.E.128 R12, desc[UR6][R30.64] ;  /* 0x000000061e0c7980 */ /* 0x000ea2000c101d00 */
        /* <DEDUP_REMOVED lines=15> */
[----:B------:R-:W-:Y:S01]  /*1a20*/  VIADD R31, R4, UR9 ;  /* 0x00000009041f7c36 */ /* 0x000fe20008000000 */
        /* <DEDUP_REMOVED lines=9> */
[----:B------:R4:W-:Y:S01]  /*1ac0*/  ST.E.128 desc[UR6][R28.64], R20 ;  /* 0x000000141c007985 */ /* 0x0009e2000c101d06 */
[----:B------:R-:W-:Y:S05]  /*1ad0*/  @!P0 BRA `(.L_x_634) ;  /* 0xfffffffc00288947 */ /* 0x000fea000383ffff */
.L_x_630:
[----:B------:R-:W-:Y:S05]  /*1ae0*/  BSYNC B0 ;  /* 0x0000000000007941 */ /* 0x000fea0003800000 */
.L_x_629:
        /* <DEDUP_REMOVED lines=9> */
[----:B-----5:R-:W-:Y:S06]  /*1b80*/  MEMBAR.SC.SYS ;  /* 0x0000000000007992 */ /* 0x020fec0000003000 */
[----:B------:R-:W-:-:S00]  /*1b90*/  ERRBAR ;  /* 0x00000000000079ab */ /* 0x000fc00000000000 */
[----:B------:R-:W-:Y:S06]  /*1ba0*/  CGAERRBAR ;  /* 0x00000000000075ab */ /* 0x000fec0000000000 */
[----:B------:R-:W-:Y:S01]  /*1bb0*/  CCTL.IVALL ;  /* 0x00000000ff00798f */ /* 0x000fe20002000000 */
.L_x_636:
[----:B------:R-:W-:Y:S05]  /*1bc0*/  BSYNC B0 ;  /* 0x0000000000007941 */ /* 0x000fea0003800000 */
.L_x_635:
[----:B------:R-:W-:Y:S06]  /*1bd0*/  BAR.SYNC.DEFER_BLOCKING 0x0 ;  /* 0x0000000000007b1d */ /* 0x000fec0000010000 */
[----:B------:R-:W-:Y:S04]  /*1be0*/  BSSY B0, `(.L_x_637) ;  /* 0x000000c000007945 */ /* 0x000fe80003800000 */
[----:B------:R-:W-:Y:S05]  /*1bf0*/  @P1 BRA `(.L_x_638) ;  /* 0x0000000000281947 */ /* 0x000fea0003800000 */
[----:B------:R-:W-:Y:S02]  /*1c00*/  ISETP.NE.AND P0, PT, R2, RZ, PT ;  /* 0x000000ff0200720c */ /* 0x000fe40003f05270 */
[----:B------:R-:W-:-:S04]  /*1c10*/  IADD3 R9, -R9, 0x21, RZ ;  /* 0x0000002109097810 */ /* 0x000fc80007ffe1ff */
[----:B------:R-:W-:-:S05]  /*1c20*/  SEL R9, R9, 0x1, !P0 ;  /* 0x0000000109097807 */ /* 0x000fca0004000000 */
[----:B------:R-:W5:Y:S01]  /*1c30*/  ATOM.E.ADD.STRONG.GPU PT, R0, desc[UR6][R32.64+0x100], R9 ;  /* 0x000100092000798a */ /* 0x000f6200081ee1c6 */
[----:B------:R-:W-:Y:S01]  /*1c40*/  IMAD.SHL.U32 R5, R8, 0x20, RZ ;  /* 0x0000002008057824 */ /* 0x000fe200078e00ff */
[----:B-----5:R-:W-:-:S04]  /*1c50*/  IADD3 R0, R9, R0, RZ ;  /* 0x0000000009007210 */ /* 0x020fc80007ffe0ff */
[----:B------:R-:W-:-:S13]  /*1c60*/  ISETP.NE.AND P0, PT, R0, R5, PT ;  /* 0x000000050000720c */ /* 0x000fda0003f05270 */
[----:B------:R-:W-:Y:S01]  /*1c70*/  @!P0 IMAD.MOV.U32 R0, RZ, RZ, 0x1 ;  /* 0x00000001ff008424 */ /* 0x000fe200078e00ff */
[----:B------:R-:W-:Y:S04]  /*1c80*/  @P0 STS [UR4+0x20], RZ ;  /* 0x000020ffff000988 */ /* 0x000fe80008000804 */
[----:B------:R0:W-:Y:S02]  /*1c90*/  @!P0 STS [UR4+0x20], R0 ;  /* 0x00002000ff008988 */ /* 0x0001e40008000804 */
.L_x_638:
[----:B------:R-:W-:Y:S05]  /*1ca0*/  BSYNC B0 ;  /* 0x0000000000007941 */ /* 0x000fea0003800000 */
.L_x_637:
[----:B------:R-:W-:Y:S06]  /*1cb0*/  BAR.SYNC.DEFER_BLOCKING 0x0 ;  /* 0x0000000000007b1d */ /* 0x000fec0000010000 */
[----:B0-----:R-:W0:Y:S02]  /*1cc0*/  LDS R0, [UR4+0x20] ;  /* 0x00002004ff007984 */ /* 0x001e240008000800 */
[----:B0-----:R-:W-:-:S04]  /*1cd0*/  ISETP.NE.AND P0, PT, R0, RZ, PT ;  /* 0x000000ff0000720c */ /* 0x001fc80003f05270 */
[----:B------:R-:W-:-:S13]  /*1ce0*/  ISETP.GT.U32.OR P0, PT, R3, 0x3, !P0 ;  /* 0x000000030300780c */ /* 0x000fda0004704470 */
[----:B------:R-:W-:Y:S05]  /*1cf0*/  @P0 EXIT ;  /* 0x000000000000094d */ /* 0x000fea0003800000 */
[C---:B------:R-:W-:Y:S01]  /*1d00*/  LEA R4, P0, R36.reuse, R18, 0x2 ;  /* 0x0000001224047211 */ /* 0x040fe200078010ff */
[----:B------:R-:W-:Y:S03]  /*1d10*/  @!P1 ST.E desc[UR6][R32.64+-0x80], R8 ;  /* 0xffff800820009985 */ /* 0x000fe6000c101906 */
[----:B------:R-:W-:Y:S02]  /*1d20*/  LEA.HI.X R5, R36, R19, R37, 0x2, P0 ;  /* 0x0000001324057211 */ /* 0x000fe400000f1425 */
[----:B------:R-:W-:-:S03]  /*1d30*/  LEA R18, P0, R34, R32, 0x2 ;  /* 0x0000002022127211 */ /* 0x000fc600078010ff */
[----:B------:R0:W-:Y:S01]  /*1d40*/  ST.E.STRONG.SYS desc[UR6][R4.64], R8 ;  /* 0x0000000804007985 */ /* 0x0001e2000c115906 */
[----:B------:R-:W-:Y:S02]  /*1d50*/  LEA.HI.X R19, R34, R33, R35, 0x2, P0 ;  /* 0x0000002122137211 */ /* 0x000fe400000f1423 */
[----:B0-----:R-:W-:Y:S01]  /*1d60*/  CS2R R4, SR_CLOCKLO ;  /* 0x0000000000047805 */ /* 0x001fe20000015000 */
[----:B------:R-:W-:-:S06]  /*1d70*/  ULDC.64 UR4, c[0x0][0x240] ;  /* 0x0000900000047ab9 */ /* 0x000fcc0000000a00 */
.L_x_639:
[----:B------:R-:W5:Y:S02]  /*1d80*/  LD.E.STRONG.SYS R7, desc[UR6][R18.64] ;  /* 0x0000000612077980 */ /* 0x000f64000c115900 */
[----:B-----5:R-:W-:-:S04]  /*1d90*/  IADD3 R7, -R8, R7, RZ ;  /* 0x0000000708077210 */ /* 0x020fc80007ffe1ff */
        /* <DEDUP_REMOVED lines=8> */
[----:B------:R-:W5:Y:S01]  /*1e20*/  LD.E.STRONG.SYS R9, desc[UR6][R18.64] ;  /* 0x0000000612097980 */ /* 0x000f62000c115900 */
[----:B------:R-:W0:Y:S01]  /*1e30*/  LDC R17, c[0x0][0x21c] ;  /* 0x00008700ff117b82 */ /* 0x000e220000000800 */
[----:B------:R-:W-:Y:S01]  /*1e40*/  ULDC.64 UR4, c[0x4][0x260] ;  /* 0x0100980000047ab9 */ /* 0x000fe20000000a00 */
[----:B------:R-:W-:Y:S01]  /*1e50*/  IMAD.MOV.U32 R16, RZ, RZ, 0x548 ;  /* 0x00000548ff107424 */ /* 0x000fe200078e00ff */
[----:B------:R-:W-:Y:S01]  /*1e60*/  UIADD3 UR4, UP0, UR4, 0x4c, URZ ;  /* 0x0000004c04047890 */ /* 0x000fe2000ff1e03f */
[----:B------:R-:W-:Y:S01]  /*1e70*/  MOV R0, 0x2a8 ;  /* 0x000002a800007802 */ /* 0x000fe20000000f00 */
[----:B------:R0:W-:Y:S01]  /*1e80*/  STL.64 [R1+0x28], R2 ;  /* 0x0000280201007387 */ /* 0x0001e20000100a00 */
[----:B---3--:R-:W-:Y:S01]  /*1e90*/  IADD3 R6, P0, P1, R1, 0x10, R6 ;  /* 0x0000001001067810 */ /* 0x008fe2000791e006 */
[----:B------:R-:W-:Y:S01]  /*1ea0*/  UIADD3.X UR5, URZ, UR5, URZ, UP0, !UPT ;  /* 0x000000053f057290 */ /* 0x000fe200087fe43f */
[----:B--2---:R-:W2:Y:S01]  /*1eb0*/  LDC.64 R14, c[0x4][0xe0] ;  /* 0x01003800ff0e7b82 */ /* 0x004ea20000000a00 */
[----:B------:R-:W-:-:S02]  /*1ec0*/  MOV R12, UR4 ;  /* 0x00000004000c7c02 */ /* 0x000fc40008000f00 */
[----:B------:R-:W-:Y:S02]  /*1ed0*/  IADD3.X R7, RZ, UR8, RZ, P0, P1 ;  /* 0x00000008ff077c10 */ /* 0x000fe400087e24ff */
[----:B------:R-:W-:Y:S01]  /*1ee0*/  MOV R13, UR5 ;  /* 0x00000005000d7c02 */ /* 0x000fe20008000f00 */
[----:B------:R-:W-:Y:S02]  /*1ef0*/  ULDC.64 UR4, c[0x4][0x268] ;  /* 0x01009a0000047ab9 */ /* 0x000fe40000000a00 */
[----:B------:R3:W1:Y:S01]  /*1f00*/  LDC.64 R10, c[0x4][R0] ;  /* 0x01000000000a7b82 */ /* 0x0006620000000a00 */
[----:B------:R-:W-:Y:S01]  /*1f10*/  MOV R4, UR4 ;  /* 0x0000000400047c02 */ /* 0x000fe20008000f00 */
[----:B------:R3:W-:Y:S01]  /*1f20*/  STL.64 [R1+0x10], R12 ;  /* 0x0000100c01007387 */ /* 0x0007e20000100a00 */
[----:B------:R-:W-:-:S03]  /*1f30*/  MOV R5, UR5 ;  /* 0x0000000500057c02 */ /* 0x000fc60008000f00 */
[----:B0-----:R3:W-:Y:S04]  /*1f40*/  STL.64 [R1+0x20], R16 ;  /* 0x0000201001007387 */ /* 0x0017e80000100a00 */
[----:B--2---:R3:W-:Y:S04]  /*1f50*/  STL.64 [R1+0x18], R14 ;  /* 0x0000180e01007387 */ /* 0x0047e80000100a00 */
[----:B-1---5:R3:W-:Y:S02]  /*1f60*/  STL.64 [R1+0x30], R8 ;  /* 0x0000300801007387 */ /* 0x0227e40000100a00 */
[----:B----4-:R-:W-:-:S07]  /*1f70*/  LEPC R20, `(.L_x_640) ;  /* 0x000000001014794e */ /* 0x010fce0000000000 */
[----:B---3--:R-:W-:Y:S05]  /*1f80*/  CALL.ABS.NOINC R10 ;  /* 0x000000000a007343 */ /* 0x008fea0003c00000 */
.L_x_640:
[----:B------:R-:W-:Y:S05]  /*1f90*/  EXIT ;  /* 0x000000000000794d */ /* 0x000fea0003800000 */
.L_x_641:
        /* <DEDUP_REMOVED lines=14> */
.L_x_985:


//--------------------- .text._Z38userbuffers_fp16_sum_inplace_gpu_rr_agILi4EEviiiiiiiPPvim --------------------------
	.section	.text._Z38userbuffers_fp16_sum_inplace_gpu_rr_agILi4EEviiiiiiiPPvim,"ax",@progbits
	.align	128
        .global         _Z38userbuffers_fp16_sum_inplace_gpu_rr_agILi4EEviiiiiiiPPvim
        .type           _Z38userbuffers_fp16_sum_inplace_gpu_rr_agILi4EEviiiiiiiPPvim,@function
        .size           _Z38userbuffers_fp16_sum_inplace_gpu_rr_agILi4EEviiiiiiiPPvim,(.L_x_986 - _Z38userbuffers_fp16_sum_inplace_gpu_rr_agILi4EEviiiiiiiPPvim)
        .other          _Z38userbuffers_fp16_sum_inplace_gpu_rr_agILi4EEviiiiiiiPPvim,@"STO_CUDA_ENTRY STV_DEFAULT"
_Z38userbuffers_fp16_sum_inplace_gpu_rr_agILi4EEviiiiiiiPPvim:
.text._Z38userbuffers_fp16_sum_inplace_gpu_rr_agILi4EEviiiiiiiPPvim:
[----:B------:R-:W0:Y:S01]  /*0000*/  LDC R1, c[0x0][0x28] ;  /* 0x00000a00ff017b82 */ /* 0x000e220000000800 */
[----:B------:R-:W1:Y:S07]  /*0010*/  S2R R17, SR_TID.X ;  /* 0x0000000000117919 */ /* 0x000e6e0000002100 */
[----:B------:R-:W2:Y:S01]  /*0020*/  LDC R18, c[0x0][0x21c] ;  /* 0x00008700ff127b82 */ /* 0x000ea20000000800 */
[----:B------:R-:W-:Y:S01]  /*0030*/  ULDC UR8, c[0x0][0x24] ;  /* 0x0000090000087ab9 */ /* 0x000fe20000000800 */
[----:B------:R-:W-:Y:S01]  /*0040*/  ULDC UR9, c[0x0][0x0] ;  /* 0x0000000000097ab9 */ /* 0x000fe20000000800 */
[----:B------:R-:W3:Y:S01]  /*0050*/  S2R R10, SR_CTAID.X ;  /* 0x00000000000a7919 */ /* 0x000ee20000002500 */
[----:B0-----:R-:W-:Y:S01]  /*0060*/  VIADD R1, R1, 0xffffffc0 ;  /* 0xffffffc001017836 */ /* 0x001fe20000000000 */
[----:B------:R-:W-:Y:S01]  /*0070*/  ULDC.64 UR6, c[0x0][0x208] ;  /* 0x0000820000067ab9 */ /* 0x000fe20000000a00 */
[----:B------:R-:W-:Y:S01]  /*0080*/  ULDC UR10, c[0x0][0x228] ;  /* 0x00008a00000a7ab9 */ /* 0x000fe20000000800 */
[----:B------:R-:W-:Y:S01]  /*0090*/  BSSY B0, `(.L_x_642) ;  /* 0x0000036000007945 */ /* 0x000fe20003800000 */
[----:B------:R-:W-:-:S02]  /*00a0*/  CS2R R26, SRZ ;  /* 0x00000000001a7805 */ /* 0x000fc4000001ff00 */
[----:B------:R-:W-:Y:S02]  /*00b0*/  CS2R R28, SRZ ;  /* 0x00000000001c7805 */ /* 0x000fe4000001ff00 */
[C---:B-1----:R-:W-:Y:S02]  /*00c0*/  ISETP.GT.U32.AND P0, PT, R17.reuse, 0x3, PT ;  /* 0x000000031100780c */ /* 0x042fe40003f04070 */
[----:B---3--:R-:W-:Y:S01]  /*00d0*/  LEA.HI R0, R17, R10, RZ, 0x1b ;  /* 0x0000000a11007211 */ /* 0x008fe200078fd8ff */
[----:B------:R-:W-:-:S04]  /*00e0*/  IMAD R15, R10, UR9, R17 ;  /* 0x000000090a0f7c24 */ /* 0x000fc8000f8e0211 */
[----:B--2---:R-:W-:Y:S01]  /*00f0*/  IMAD.IADD R2, R0, 0x1, R18 ;  /* 0x0000000100027824 */ /* 0x004fe200078e0212 */
[----:B------:R-:W-:-:S03]  /*0100*/  ISETP.GE.AND P5, PT, R15, UR10, PT ;  /* 0x0000000a0f007c0c */ /* 0x000fc6000bfa6270 */
[C---:B------:R-:W-:Y:S01]  /*0110*/  VIADD R3, R2.reuse, 0x1 ;  /* 0x0000000102037836 */ /* 0x040fe20000000000 */
[C---:B------:R-:W-:Y:S01]  /*0120*/  LOP3.LUT R0, R2.reuse, 0x3, RZ, 0xc0, !PT ;  /* 0x0000000302007812 */ /* 0x040fe200078ec0ff */
[C---:B------:R-:W-:Y:S02]  /*0130*/  VIADD R4, R2.reuse, 0x2 ;  /* 0x0000000202047836 */ /* 0x040fe40000000000 */
        /* <DEDUP_REMOVED lines=8> */
[----:B------:R-:W-:Y:S01]  /*01c0*/  @P1 IMAD.MOV.U32 R3, RZ, RZ, RZ ;  /* 0x000000ffff031224 */ /* 0x000fe200078e00ff */
[----:B------:R-:W-:-:S05]  /*01d0*/  ISETP.NE.AND P4, PT, R13, R18, PT ;  /* 0x000000120d00720c */ /* 0x000fca0003f85270 */
[C---:B------:R-:W-:Y:S02]  /*01e0*/  @P2 IMAD.SHL.U32 R2, R3.reuse, 0x4, RZ ;  /* 0x0000000403022824 */ /* 0x040fe400078e00ff */
[----:B------:R-:W-:-:S03]  /*01f0*/  @!P2 VIADD R3, R3, 0x1 ;  /* 0x000000010303a836 */ /* 0x000fc60000000000 */
[----:B------:R-:W-:Y:S02]  /*0200*/  @P2 LOP3.LUT R2, R2, 0x4, RZ, 0x3c, !PT ;  /* 0x0000000402022812 */ /* 0x000fe400078e3cff */
[C---:B------:R-:W-:Y:S01]  /*0210*/  @P3 IADD3 R4, -R3.reuse, 0x2, RZ ;  /* 0x0000000203043810 */ /* 0x040fe20007ffe1ff */
[----:B------:R-:W-:Y:S02]  /*0220*/  @!P3 VIADD R3, R3, 0x1 ;  /* 0x000000010303b836 */ /* 0x000fe40000000000 */
[----:B------:R-:W-:Y:S02]  /*0230*/  @P2 IMAD.IADD R16, R1, 0x1, R2 ;  /* 0x0000000101102824 */ /* 0x000fe400078e0202 */
[----:B------:R-:W-:Y:S01]  /*0240*/  @P3 IMAD R12, R4, 0x4, R1 ;  /* 0x00000004040c3824 */ /* 0x000fe200078e0201 */
[----:B------:R-:W-:Y:S01]  /*0250*/  @P4 IADD3 R14, -R3, 0x3, RZ ;  /* 0x00000003030e4810 */ /* 0x000fe20007ffe1ff */
        /* <DEDUP_REMOVED lines=23> */
[----:B------:R-:W-:-:S03]  /*03d0*/  SHF.R.S32.HI R29, RZ, 0x1f, R28 ;  /* 0x0000001fff1d7819 */ /* 0x000fc6000001141c */
[----:B0---4-:R-:W-:-:S07]  /*03e0*/  VIADD R2, R8, 0x1 ;  /* 0x0000000108027836 */ /* 0x011fce0000000000 */
.L_x_643:
[----:B------:R-:W-:Y:S05]  /*03f0*/  BSYNC B0 ;  /* 0x0000000000007941 */ /* 0x000fea0003800000 */
.L_x_642:
[----:B------:R-:W-:Y:S01]  /*0400*/  @P4 IMAD R14, R14, 0x4, R1 ;  /* 0x000000040e0e4824 */ /* 0x000fe200078e0201 */
[----:B------:R0:W-:Y:S01]  /*0410*/  @P1 STL [R1], R0 ;  /* 0x0000000001001387 */ /* 0x0001e20000100800 */
[----:B------:R-:W-:Y:S01]  /*0420*/  ULDC UR11, c[0x0][0x224] ;  /* 0x00008900000b7ab9 */ /* 0x000fe20000000800 */
[----:B------:R-:W-:Y:S02]  /*0430*/  BSSY B0, `(.L_x_644) ;  /* 0x000002b000007945 */ /* 0x000fe40003800000 */
[----:B------:R0:W-:Y:S04]  /*0440*/  @P2 STL [R16], R9 ;  /* 0x0000000910002387 */ /* 0x0001e80000100800 */
[----:B------:R0:W-:Y:S04]  /*0450*/  @P3 STL [R12], R11 ;  /* 0x0000000b0c003387 */ /* 0x0001e80000100800 */
[----:B------:R0:W-:Y:S01]  /*0460*/  @P4 STL [R14], R13 ;  /* 0x0000000d0e004387 */ /* 0x0001e20000100800 */
[----:B------:R-:W-:Y:S06]  /*0470*/  BAR.SYNC.DEFER_BLOCKING 0x0 ;  /* 0x0000000000007b1d */ /* 0x000fec0000010000 */
[----:B------:R-:W-:Y:S05]  /*0480*/  @P5 BRA `(.L_x_645) ;  /* 0x0000000000945947 */ /* 0x000fea0003800000 */
[----:B------:R-:W2:Y:S04]  /*0490*/  LDL.64 R32, [R1] ;  /* 0x0000000001207983 */ /* 0x000ea80000100a00 */
[----:B0-----:R-:W3:Y:S01]  /*04a0*/  LDL R0, [R1+0x8] ;  /* 0x0000080001007983 */ /* 0x001ee20000100800 */
[----:B------:R-:W0:Y:S01]  /*04b0*/  S2UR UR5, SR_CgaCtaId ;  /* 0x00000000000579c3 */ /* 0x000e220000008800 */
[----:B------:R-:W-:Y:S01]  /*04c0*/  UMOV UR4, 0x400 ;  /* 0x0000040000047882 */ /* 0x000fe20000000000 */
[----:B------:R-:W-:-:S06]  /*04d0*/  IMAD.MOV.U32 R3, RZ, RZ, R15 ;  /* 0x000000ffff037224 */ /* 0x000fcc00078e000f */
[----:B------:R-:W1:Y:S01]  /*04e0*/  LDC R4, c[0x0][0xc] ;  /* 0x00000300ff047b82 */ /* 0x000e620000000800 */
[----:B0-----:R-:W-:-:S06]  /*04f0*/  ULEA UR4, UR5, UR4, 0x18 ;  /* 0x0000000405047291 */ /* 0x001fcc000f8ec03f */
[----:B------:R-:W-:Y:S01]  /*0500*/  LEA R8, R18, UR4, 0x3 ;  /* 0x0000000412087c11 */ /* 0x000fe2000f8e18ff */
[----:B-1----:R-:W-:Y:S01]  /*0510*/  IMAD R4, R4, UR9, RZ ;  /* 0x0000000904047c24 */ /* 0x002fe2000f8e02ff */
[----:B--2---:R-:W-:Y:S02]  /*0520*/  LEA R5, R32, UR4, 0x3 ;  /* 0x0000000420057c11 */ /* 0x004fe4000f8e18ff */
[----:B------:R-:W-:Y:S02]  /*0530*/  LEA R6, R33, UR4, 0x3 ;  /* 0x0000000421067c11 */ /* 0x000fe4000f8e18ff */
[----:B---3--:R-:W-:-:S07]  /*0540*/  LEA R7, R0, UR4, 0x3 ;  /* 0x0000000400077c11 */ /* 0x008fce000f8e18ff */
.L_x_646:
[----:B------:R-:W0:Y:S01]  /*0550*/  LDS.64 R12, [R5] ;  /* 0x00000000050c7984 */ /* 0x000e220000000a00 */
[----:B------:R-:W-:-:S03]  /*0560*/  VIADD R9, R3, UR11 ;  /* 0x0000000b03097c36 */ /* 0x000fc60008000000 */
[----:B-1----:R-:W1:Y:S01]  /*0570*/  LDS.64 R16, [R6] ;  /* 0x0000000006107984 */ /* 0x002e620000000a00 */
[----:B------:R-:W-:-:S03]  /*0580*/  IMAD R35, R32, UR10, R9 ;  /* 0x0000000a20237c24 */ /* 0x000fc6000f8e0209 */
[----:B------:R-:W-:Y:S04]  /*0590*/  LDS.64 R20, [R7] ;  /* 0x0000000007147984 */ /* 0x000fe80000000a00 */
[----:B------:R-:W2:Y:S01]  /*05a0*/  LDS.64 R22, [R8] ;  /* 0x0000000008167984 */ /* 0x000ea20000000a00 */
[----:B0-----:R-:W-:-:S06]  /*05b0*/  IMAD.WIDE R12, R35, 0x10, R12 ;  /* 0x00000010230c7825 */ /* 0x001fcc00078e020c */
[----:B------:R-:W3:Y:S01]  /*05c0*/  LD.E.128 R12, desc[UR6][R12.64] ;  /* 0x000000060c0c7980 */ /* 0x000ee2000c101d00 */
[----:B------:R-:W-:-:S04]  /*05d0*/  IMAD R11, R33, UR10, R9 ;  /* 0x0000000a210b7c24 */ /* 0x000fc8000f8e0209 */
[----:B-1----:R-:W-:-:S06]  /*05e0*/  IMAD.WIDE R16, R11, 0x10, R16 ;  /* 0x000000100b107825 */ /* 0x002fcc00078e0210 */
[----:B------:R-:W4:Y:S01]  /*05f0*/  LD.E.128 R16, desc[UR6][R16.64] ;  /* 0x0000000610107980 */ /* 0x000f22000c101d00 */
[----:B------:R-:W-:Y:S02]  /*0600*/  IMAD R9, R0, UR10, R9 ;  /* 0x0000000a00097c24 */ /* 0x000fe4000f8e0209 */
[----:B--2---:R-:W-:-:S04]  /*0610*/  IMAD.WIDE R34, R35, 0x10, R22 ;  /* 0x0000001023227825 */ /* 0x004fc800078e0216 */
[----:B------:R-:W-:-:S06]  /*0620*/  IMAD.WIDE R20, R9, 0x10, R20 ;  /* 0x0000001009147825 */ /* 0x000fcc00078e0214 */
[----:B------:R-:W2:Y:S01]  /*0630*/  LD.E.128 R20, desc[UR6][R20.64] ;  /* 0x0000000614147980 */ /* 0x000ea2000c101d00 */
[----:B------:R-:W-:-:S05]  /*0640*/  IMAD.IADD R3, R4, 0x1, R3 ;  /* 0x0000000104037824 */ /* 0x000fca00078e0203 */
[----:B------:R-:W-:Y:S01]  /*0650*/  ISETP.GE.AND P0, PT, R3, UR10, PT ;  /* 0x0000000a03007c0c */ /* 0x000fe2000bf06270 */
[----:B---3--:R-:W-:Y:S04]  /*0660*/  ST.E.128 desc[UR6][R34.64], R12 ;  /* 0x0000000c22007985 */ /* 0x008fe8000c101d06 */
[----:B------:R-:W0:Y:S02]  /*0670*/  LDS.64 R36, [R8] ;  /* 0x0000000008247984 */ /* 0x000e240000000a00 */
[----:B0-----:R-:W-:-:S05]  /*0680*/  IMAD.WIDE R36, R11, 0x10, R36 ;  /* 0x000000100b247825 */ /* 0x001fca00078e0224 */
[----:B----4-:R-:W-:Y:S04]  /*0690*/  ST.E.128 desc[UR6][R36.64], R16 ;  /* 0x0000001024007985 */ /* 0x010fe8000c101d06 */
[----:B------:R-:W0:Y:S02]  /*06a0*/  LDS.64 R38, [R8] ;  /* 0x0000000008267984 */ /* 0x000e240000000a00 */
[----:B0-----:R-:W-:-:S05]  /*06b0*/  IMAD.WIDE R38, R9, 0x10, R38 ;  /* 0x0000001009267825 */ /* 0x001fca00078e0226 */
[----:B--2---:R1:W-:Y:S01]  /*06c0*/  ST.E.128 desc[UR6][R38.64], R20 ;  /* 0x0000001426007985 */ /* 0x0043e2000c101d06 */
[----:B------:R-:W-:Y:S05]  /*06d0*/  @!P0 BRA `(.L_x_646) ;  /* 0xfffffffc009c8947 */ /* 0x000fea000383ffff */
.L_x_645:
[----:B------:R-:W-:Y:S05]  /*06e0*/  BSYNC B0 ;  /* 0x0000000000007941 */ /* 0x000fea0003800000 */
.L_x_644:
[----:B0-----:R-:W0:Y:S01]  /*06f0*/  S2R R11, SR_TID.X ;  /* 0x00000000000b7919 */ /* 0x001e220000002100 */
[----:B------:R-:W-:Y:S01]  /*0700*/  BSSY B0, `(.L_x_647) ;  /* 0x0000011000007945 */ /* 0x000fe20003800000 */
[----:B0-----:R-:W-:-:S13]  /*0710*/  ISETP.NE.AND P1, PT, R11, RZ, PT ;  /* 0x000000ff0b00720c */ /* 0x001fda0003f25270 */
[----:B------:R-:W-:Y:S05]  /*0720*/  @P1 BRA `(.L_x_648) ;  /* 0x0000000000381947 */ /* 0x000fea0003800000 */
[----:B------:R-:W0:Y:S01]  /*0730*/  LDC R0, c[0x0][0xc] ;  /* 0x00000300ff007b82 */ /* 0x000e220000000800 */
[----:B------:R-:W-:Y:S02]  /*0740*/  ISETP.NE.AND P0, PT, R10, RZ, PT ;  /* 0x000000ff0a00720c */ /* 0x000fe40003f05270 */
[----:B0-----:R-:W-:-:S04]  /*0750*/  IADD3 R0, -R0, 0x21, RZ ;  /* 0x0000002100007810 */ /* 0x001fc80007ffe1ff */
[----:B------:R-:W-:-:S05]  /*0760*/  SEL R3, R0, 0x1, !P0 ;  /* 0x0000000100037807 */ /* 0x000fca0004000000 */
[----:B------:R-:W2:Y:S01]  /*0770*/  ATOM.E.ADD.STRONG.GPU PT, R0, desc[UR6][R24.64+0x100], R3 ;  /* 0x000100031800798a */ /* 0x000ea200081ee1c6 */
[----:B------:R-:W0:Y:S01]  /*0780*/  S2UR UR5, SR_CgaCtaId ;  /* 0x00000000000579c3 */ /* 0x000e220000008800 */
[----:B------:R-:W-:Y:S01]  /*0790*/  IMAD.SHL.U32 R5, R2, 0x20, RZ ;  /* 0x0000002002057824 */ /* 0x000fe200078e00ff */
[----:B------:R-:W-:Y:S02]  /*07a0*/  UMOV UR4, 0x400 ;  /* 0x0000040000047882 */ /* 0x000fe40000000000 */
[----:B0-----:R-:W-:Y:S01]  /*07b0*/  ULEA UR4, UR5, UR4, 0x18 ;  /* 0x0000000405047291 */ /* 0x001fe2000f8ec03f */
[----:B--2---:R-:W-:-:S05]  /*07c0*/  IMAD.IADD R0, R3, 0x1, R0 ;  /* 0x0000000103007824 */ /* 0x004fca00078e0200 */
[----:B------:R-:W-:-:S13]  /*07d0*/  ISETP.NE.AND P0, PT, R0, R5, PT ;  /* 0x000000050000720c */ /* 0x000fda0003f05270 */
[----:B------:R-:W-:Y:S01]  /*07e0*/  @!P0 IMAD.MOV.U32 R0, RZ, RZ, 0x1 ;  /* 0x00000001ff008424 */ /* 0x000fe200078e00ff */
[----:B------:R-:W-:Y:S04]  /*07f0*/  @P0 STS [UR4+0x20], RZ ;  /* 0x000020ffff000988 */ /* 0x000fe80008000804 */
[----:B------:R0:W-:Y:S02]  /*0800*/  @!P0 STS [UR4+0x20], R0 ;  /* 0x00002000ff008988 */ /* 0x0001e40008000804 */
.L_x_648:
[----:B------:R-:W-:Y:S05]  /*0810*/  BSYNC B0 ;  /* 0x0000000000007941 */ /* 0x000fea0003800000 */
.L_x_647:
[----:B------:R-:W2:Y:S08]  /*0820*/  S2UR UR5, SR_CgaCtaId ;  /* 0x00000000000579c3 */ /* 0x000eb00000008800 */
[----:B------:R-:W-:Y:S06]  /*0830*/  BAR.SYNC.DEFER_BLOCKING 0x0 ;  /* 0x0000000000007b1d */ /* 0x000fec0000010000 */
[----:B------:R-:W-:-:S02]  /*0840*/  UMOV UR4, 0x400 ;  /* 0x0000040000047882 */ /* 0x000fc40000000000 */
[----:B--2---:R-:W-:-:S09]  /*0850*/  ULEA UR4, UR5, UR4, 0x18 ;  /* 0x0000000405047291 */ /* 0x004fd2000f8ec03f */
        /* <DEDUP_REMOVED lines=12> */
.L_x_649:
        /* <DEDUP_REMOVED lines=13> */
[----:B------:R-:W-:Y:S01]  /*09f0*/  IMAD.MOV.U32 R8, RZ, RZ, 0x4e9 ;  /* 0x000004e9ff087424 */ /* 0x000fe200078e00ff */
[----:B------:R-:W-:Y:S01]  /*0a00*/  UIADD3 UR4, UP0, UR4, 0x4c, URZ ;  /* 0x0000004c04047890 */ /* 0x000fe2000ff1e03f */
[----:B------:R-:W-:-:S03]  /*0a10*/  MOV R0, 0x2a8 ;  /* 0x000002a800007802 */ /* 0x000fc60000000f00 */
[----:B------:R-:W-:Y:S01]  /*0a20*/  UIADD3.X UR5, URZ, UR5, URZ, UP0, !UPT ;  /* 0x000000053f057290 */ /* 0x000fe200087fe43f */
[----:B------:R-:W4:Y:S01]  /*0a30*/  LDC R9, c[0x0][0x21c] ;  /* 0x00008700ff097b82 */ /* 0x000f220000000800 */
[----:B------:R-:W-:-:S04]  /*0a40*/  IMAD.U32 R16, RZ, RZ, UR4 ;  /* 0x00000004ff107e24 */ /* 0x000fc8000f8e00ff */
[----:B------:R-:W-:Y:S01]  /*0a50*/  IMAD.U32 R17, RZ, RZ, UR5 ;  /* 0x00000005ff117e24 */ /* 0x000fe2000f8e00ff */
[----:B------:R-:W-:Y:S02]  /*0a60*/  ULDC.64 UR4, c[0x4][0x268] ;  /* 0x01009a0000047ab9 */ /* 0x000fe40000000a00 */
[----:B------:R-:W5:Y:S01]  /*0a70*/  LDC R6, c[0x0][0x20] ;  /* 0x00000800ff067b82 */ /* 0x000f620000000800 */
[----:B------:R-:W-:Y:S02]  /*0a80*/  IMAD.U32 R4, RZ, RZ, UR4 ;  /* 0x00000004ff047e24 */ /* 0x000fe4000f8e00ff */
[----:B------:R-:W-:Y:S01]  /*0a90*/  IMAD.U32 R5, RZ, RZ, UR5 ;  /* 0x00000005ff057e24 */ /* 0x000fe2000f8e00ff */
[----:B---3--:R3:W-:Y:S04]  /*0aa0*/  STL.128 [R1+0x10], R16 ;  /* 0x0000101001007387 */ /* 0x0087e80000100c00 */
[----:B0-----:R3:W0:Y:S01]  /*0ab0*/  LDC.64 R12, c[0x4][R0] ;  /* 0x01000000000c7b82 */ /* 0x0016220000000a00 */
[----:B----4-:R3:W-:Y:S01]  /*0ac0*/  STL.128 [R1+0x20], R8 ;  /* 0x0000200801007387 */ /* 0x0107e20000100c00 */
[----:B-----5:R-:W-:-:S04]  /*0ad0*/  IADD3 R6, P0, P1, R1, 0x10, R6 ;  /* 0x0000001001067810 */ /* 0x020fc8000791e006 */
[----:B------:R-:W-:Y:S01]  /*0ae0*/  IADD3.X R7, RZ, UR8, RZ, P0, P1 ;  /* 0x00000008ff077c10 */ /* 0x000fe200087e24ff */
[----:B0-2---:R3:W-:Y:S08]  /*0af0*/  STL.64 [R1+0x30], R2 ;  /* 0x0000300201007387 */ /* 0x0057f00000100a00 */
[----:B-1----:R-:W-:-:S07]  /*0b00*/  LEPC R20, `(.L_x_650) ;  /* 0x000000001014794e */ /* 0x002fce0000000000 */
[----:B---3--:R-:W-:Y:S05]  /*0b10*/  CALL.ABS.NOINC R12 ;  /* 0x000000000c007343 */ /* 0x008fea0003c00000 */
.L_x_650:
[----:B------:R-:W-:Y:S05]  /*0b20*/  EXIT ;  /* 0x000000000000794d */ /* 0x000fea0003800000 */
.L_x_651:
        /* <DEDUP_REMOVED lines=13> */
.L_x_986:


//--------------------- .text._Z38userbuffers_fp16_sum_inplace_gpu_rw_agILi2EEviiiiiiiPPvim --------------------------
	.section	.text._Z38userbuffers_fp16_sum_inplace_gpu_rw_agILi2EEviiiiiiiPPvim,"ax",@progbits
	.align	128
        .global         _Z38userbuffers_fp16_sum_inplace_gpu_rw_agILi2EEviiiiiiiPPvim
        .type           _Z38userbuffers_fp16_sum_inplace_gpu_rw_agILi2EEviiiiiiiPPvim,@function
        .size           _Z38userbuffers_fp16_sum_inplace_gpu_rw_agILi2EEviiiiiiiPPvim,(.L_x_987 - _Z38userbuffers_fp16_sum_inplace_gpu_rw_agILi2EEviiiiiiiPPvim)
        .other          _Z38userbuffers_fp16_sum_inplace_gpu_rw_agILi2EEviiiiiiiPPvim,@"STO_CUDA_ENTRY STV_DEFAULT"
_Z38userbuffers_fp16_sum_inplace_gpu_rw_agILi2EEviiiiiiiPPvim:
.text._Z38userbuffers_fp16_sum_inplace_gpu_rw_agILi2EEviiiiiiiPPvim:
[----:B------:R-:W0:Y:S01]  /*0000*/  LDC R1, c[0x0][0x28] ;  /* 0x00000a00ff017b82 */ /* 0x000e220000000800 */
[----:B------:R-:W-:-:S07]  /*0010*/  ULDC UR5, c[0x0][0x24] ;  /* 0x0000090000057ab9 */ /* 0x000fce0000000800 */
[----:B------:R-:W1:Y:S01]  /*0020*/  LDC R9, c[0x0][0xc] ;  /* 0x00000300ff097b82 */ /* 0x000e620000000800 */
[----:B------:R-:W-:Y:S01]  /*0030*/  ULDC UR8, c[0x0][0x0] ;  /* 0x0000000000087ab9 */ /* 0x000fe20000000800 */
[----:B------:R-:W2:Y:S01]  /*0040*/  S2R R3, SR_TID.X ;  /* 0x0000000000037919 */ /* 0x000ea20000002100 */
[----:B0-----:R-:W-:Y:S01]  /*0050*/  VIADD R1, R1, 0xffffffd8 ;  /* 0xffffffd801017836 */ /* 0x001fe20000000000 */
[----:B------:R-:W-:Y:S01]  /*0060*/  ULDC UR9, c[0x0][0x228] ;  /* 0x00008a0000097ab9 */ /* 0x000fe20000000800 */
[----:B------:R-:W-:Y:S01]  /*0070*/  ULDC UR4, c[0x0][0x20] ;  /* 0x0000080000047ab9 */ /* 0x000fe20000000800 */
[----:B------:R-:W0:Y:S01]  /*0080*/  S2R R2, SR_CTAID.X ;  /* 0x0000000000027919 */ /* 0x000e220000002500 */
[----:B------:R-:W-:Y:S01]  /*0090*/  ULDC.64 UR6, c[0x0][0x208] ;  /* 0x0000820000067ab9 */ /* 0x000fe20000000a00 */
[----:B------:R-:W-:Y:S01]  /*00a0*/  IADD3 R6, P1, R1, UR4, RZ ;  /* 0x0000000401067c10 */ /* 0x000fe2000ff3e0ff */
[----:B------:R-:W-:Y:S01]  /*00b0*/  BSSY B0, `(.L_x_652) ;  /* 0x000002e000007945 */ /* 0x000fe20003800000 */
[----:B------:R-:W-:-:S02]  /*00c0*/  CS2R R44, SRZ ;  /* 0x00000000002c7805 */ /* 0x000fc4000001ff00 */
[----:B------:R-:W-:Y:S01]  /*00d0*/  CS2R R42, SRZ ;  /* 0x00000000002a7805 */ /* 0x000fe2000001ff00 */
[----:B------:R-:W-:Y:S02]  /*00e0*/  IMAD.X R7, RZ, RZ, UR5, P1 ;  /* 0x00000005ff077e24 */ /* 0x000fe400088e06ff */
[----:B-1----:R-:W-:-:S04]  /*00f0*/  IMAD R34, R9, UR8, RZ ;  /* 0x0000000809227c24 */ /* 0x002fc8000f8e02ff */
[----:B------:R-:W-:-:S05]  /*0100*/  IMAD.SHL.U32 R32, R34, 0x4, RZ ;  /* 0x0000000422207824 */ /* 0x000fca00078e00ff */
[-C--:B------:R-:W-:Y:S02]  /*0110*/  IABS R16, R32.reuse ;  /* 0x0000002000107213 */ /* 0x080fe40000000000 */
[----:B--2---:R-:W-:Y:S02]  /*0120*/  ISETP.GT.U32.AND P0, PT, R3, 0x1, PT ;  /* 0x000000010300780c */ /* 0x004fe40003f04070 */
[----:B------:R-:W1:Y:S01]  /*0130*/  I2F.RP R0, R16 ;  /* 0x0000001000007306 */ /* 0x000e620000209400 */
[----:B0-----:R-:W-:Y:S01]  /*0140*/  IMAD R33, R2, UR8, R3 ;  /* 0x0000000802217c24 */ /* 0x001fe2000f8e0203 */
[----:B------:R-:W-:-:S06]  /*0150*/  IABS R19, R32 ;  /* 0x0000002000137213 */ /* 0x000fcc0000000000 */
[----:B-1----:R-:W0:Y:S02]  /*0160*/  MUFU.RCP R0, R0 ;  /* 0x0000000000007308 */ /* 0x002e240000001000 */
[----:B0-----:R-:W-:Y:S02]  /*0170*/  IADD3 R4, R0, 0xffffffe, RZ ;  /* 0x0ffffffe00047810 */ /* 0x001fe40007ffe0ff */
[----:B------:R-:W-:-:S04]  /*0180*/  VIMNMX R0, R33, UR9, !PT ;  /* 0x0000000921007c48 */ /* 0x000fc8000ffe0100 */
[----:B------:R0:W1:Y:S01]  /*0190*/  F2I.FTZ.U32.TRUNC.NTZ R5, R4 ;  /* 0x0000000400057305 */ /* 0x000062000021f000 */
[----:B------:R-:W-:-:S04]  /*01a0*/  IADD3 R14, -R33, R0, RZ ;  /* 0x00000000210e7210 */ /* 0x000fc80007ffe1ff */
[----:B------:R-:W-:Y:S01]  /*01b0*/  IABS R18, R14 ;  /* 0x0000000e00127213 */ /* 0x000fe20000000000 */
[----:B0-----:R-:W-:Y:S02]  /*01c0*/  IMAD.MOV.U32 R4, RZ, RZ, RZ ;  /* 0x000000ffff047224 */ /* 0x001fe400078e00ff */
[----:B-1----:R-:W-:-:S04]  /*01d0*/  IMAD.MOV R15, RZ, RZ, -R5 ;  /* 0x000000ffff0f7224 */ /* 0x002fc800078e0a05 */
[----:B------:R-:W-:-:S04]  /*01e0*/  IMAD R15, R15, R16, RZ ;  /* 0x000000100f0f7224 */ /* 0x000fc800078e02ff */
[----:B------:R-:W-:Y:S01]  /*01f0*/  IMAD.HI.U32 R15, R5, R15, R4 ;  /* 0x0000000f050f7227 */ /* 0x000fe200078e0004 */
        /* <DEDUP_REMOVED lines=25> */
.L_x_653:
[----:B------:R-:W-:Y:S05]  /*0390*/  BSYNC B0 ;  /* 0x0000000000007941 */ /* 0x000fea0003800000 */
.L_x_652:
[----:B------:R-:W-:Y:S01]  /*03a0*/  IMAD.MOV.U32 R4, RZ, RZ, R18 ;  /* 0x000000ffff047224 */ /* 0x000fe200078e0012 */
[----:B------:R-:W-:Y:S01]  /*03b0*/  IADD3 R5, RZ, -R19, RZ ;  /* 0x80000013ff057210 */ /* 0x000fe20007ffe0ff */
[----:B------:R-:W0:Y:S08]  /*03c0*/  S2UR UR5, SR_CgaCtaId ;  /* 0x00000000000579c3 */ /* 0x000e300000008800 */
[----:B------:R-:W-:Y:S01]  /*03d0*/  BAR.SYNC.DEFER_BLOCKING 0x0 ;  /* 0x0000000000007b1d */ /* 0x000fe20000010000 */
[----:B------:R-:W-:Y:S01]  /*03e0*/  IMAD.HI.U32 R15, R15, R4, RZ ;  /* 0x000000040f0f7227 */ /* 0x000fe200078e00ff */
[----:B------:R-:W-:-:S02]  /*03f0*/  ISETP.GE.AND P1, PT, R14, RZ, PT ;  /* 0x000000ff0e00720c */ /* 0x000fc40003f26270 */
[----:B------:R-:W-:Y:S01]  /*0400*/  LOP3.LUT R12, RZ, R32, RZ, 0x33, !PT ;  /* 0x00000020ff0c7212 */ /* 0x000fe200078e33ff */
[----:B------:R-:W-:Y:S01]  /*0410*/  IMAD R15, R15, R5, R4 ;  /* 0x000000050f0f7224 */ /* 0x000fe200078e0204 */
[----:B------:R-:W-:Y:S01]  /*0420*/  UMOV UR4, 0x400 ;  /* 0x0000040000047882 */ /* 0x000fe20000000000 */
[----:B------:R-:W-:Y:S01]  /*0430*/  ULDC UR10, c[0x0][0x21c] ;  /* 0x00008700000a7ab9 */ /* 0x000fe20000000800 */
[----:B------:R-:W-:Y:S01]  /*0440*/  ULDC UR11, c[0x0][0x224] ;  /* 0x00008900000b7ab9 */ /* 0x000fe20000000800 */
[----:B------:R-:W-:Y:S01]  /*0450*/  BSSY B0, `(.L_x_654) ;  /* 0x00000d9000007945 */ /* 0x000fe20003800000 */
[----:B------:R-:W-:-:S13]  /*0460*/  ISETP.GT.U32.AND P0, PT, R16, R15, PT ;  /* 0x0000000f1000720c */ /* 0x000fda0003f04070 */
[----:B------:R-:W-:Y:S01]  /*0470*/  @!P0 IMAD.IADD R15, R15, 0x1, -R16 ;  /* 0x000000010f0f8824 */ /* 0x000fe200078e0a10 */
[----:B0-----:R-:W-:-:S04]  /*0480*/  ULEA UR4, UR5, UR4, 0x18 ;  /* 0x0000000405047291 */ /* 0x001fc8000f8ec03f */
[----:B------:R-:W-:Y:S01]  /*0490*/  ISETP.GT.U32.AND P0, PT, R16, R15, PT ;  /* 0x0000000f1000720c */ /* 0x000fe20003f04070 */
[----:B------:R-:W-:-:S09]  /*04a0*/  ULEA UR5, UR10, UR4, 0x3 ;  /* 0x000000040a057291 */ /* 0x000fd2000f8e183f */
[----:B------:R-:W0:Y:S03]  /*04b0*/  LDS.64 R36, [UR5] ;  /* 0x00000005ff247984 */ /* 0x000e260008000a00 */
[----:B------:R-:W-:Y:S01]  /*04c0*/  @!P0 IADD3 R15, R15, -R16, RZ ;  /* 0x800000100f0f8210 */ /* 0x000fe20007ffe0ff */
[----:B------:R-:W-:Y:S01]  /*04d0*/  BAR.SYNC.DEFER_BLOCKING 0x0 ;  /* 0x0000000000007b1d */ /* 0x000fe20000010000 */
[----:B------:R-:W-:-:S03]  /*04e0*/  ISETP.NE.AND P0, PT, R32, RZ, PT ;  /* 0x000000ff2000720c */ /* 0x000fc60003f05270 */
[----:B------:R-:W-:-:S05]  /*04f0*/  @!P1 IMAD.MOV R15, RZ, RZ, -R15 ;  /* 0x000000ffff0f9224 */ /* 0x000fca00078e0a0f */
[----:B------:R-:W-:-:S05]  /*0500*/  SEL R5, R12, R15, !P0 ;  /* 0x0000000f0c057207 */ /* 0x000fca0004000000 */
[----:B------:R-:W-:-:S05]  /*0510*/  IMAD.IADD R4, R14, 0x1, -R5 ;  /* 0x000000010e047824 */ /* 0x000fca00078e0a05 */
[----:B------:R-:W-:-:S13]  /*0520*/  ISETP.GE.AND P0, PT, R4, 0x1, PT ;  /* 0x000000010400780c */ /* 0x000fda0003f06270 */
[----:B------:R-:W-:Y:S05]  /*0530*/  @!P0 BRA `(.L_x_655) ;  /* 0x0000000c00288947 */ /* 0x000fea0003800000 */
[----:B------:R-:W1:Y:S01]  /*0540*/  I2F.U32.RP R16, R32 ;  /* 0x0000002000107306 */ /* 0x000e620000209000 */
[----:B------:R-:W-:Y:S01]  /*0550*/  IMAD R14, R2, UR8, RZ ;  /* 0x00000008020e7c24 */ /* 0x000fe2000f8e02ff */
[----:B------:R-:W-:Y:S01]  /*0560*/  BSSY B1, `(.L_x_656) ;  /* 0x0000057000017945 */ /* 0x000fe20003800000 */
[----:B------:R-:W-:Y:S02]  /*0570*/  IMAD R10, R9, 0x4, R2 ;  /* 0x00000004090a7824 */ /* 0x000fe400078e0202 */
[----:B------:R-:W-:Y:S01]  /*0580*/  IMAD.MOV R17, RZ, RZ, -R32 ;  /* 0x000000ffff117224 */ /* 0x000fe200078e0a20 */
[----:B------:R-:W-:Y:S01]  /*0590*/  IADD3 R35, R14, R3, RZ ;  /* 0x000000030e237210 */ /* 0x000fe20007ffe0ff */
[----:B------:R-:W-:Y:S01]  /*05a0*/  IMAD R10, R10, UR8, R3 ;  /* 0x000000080a0a7c24 */ /* 0x000fe2000f8e0203 */
[----:B------:R-:W-:Y:S02]  /*05b0*/  LOP3.LUT R15, RZ, R14, RZ, 0x33, !PT ;  /* 0x0000000eff0f7212 */ /* 0x000fe400078e33ff */
[----:B------:R-:W-:Y:S01]  /*05c0*/  VIMNMX R13, R35, UR9, !PT ;  /* 0x00000009230d7c48 */ /* 0x000fe2000ffe0100 */
[----:B-1----:R-:W1:Y:S02]  /*05d0*/  MUFU.RCP R16, R16 ;  /* 0x0000001000107308 */ /* 0x002e640000001000 */
[----:B-1----:R-:W-:-:S02]  /*05e0*/  IADD3 R11, R16, 0xffffffe, RZ ;  /* 0x0ffffffe100b7810 */ /* 0x002fc40007ffe0ff */
[----:B------:R-:W-:Y:S01]  /*05f0*/  VIADDMNMX R16, R13, -R5, R10, !PT ;  /* 0x800000050d107246 */ /* 0x000fe2000780010a */
[----:B------:R-:W-:-:S03]  /*0600*/  IMAD.MOV.U32 R10, RZ, RZ, RZ ;  /* 0x000000ffff0a7224 */ /* 0x000fc600078e00ff */
[----:B------:R-:W1:Y:S01]  /*0610*/  F2I.FTZ.U32.TRUNC.NTZ R11, R11 ;  /* 0x0000000b000b7305 */ /* 0x000e62000021f000 */
[----:B------:R-:W-:Y:S01]  /*0620*/  IADD3 R15, -R3, R16, R15 ;  /* 0x00000010030f7210 */ /* 0x000fe20007ffe10f */
[----:B-1----:R-:W-:-:S04]  /*0630*/  IMAD R17, R17, R11, RZ ;  /* 0x0000000b11117224 */ /* 0x002fc800078e02ff */
[----:B------:R-:W-:-:S06]  /*0640*/  IMAD.HI.U32 R10, R11, R17, R10 ;  /* 0x000000110b0a7227 */ /* 0x000fcc00078e000a */
[----:B------:R-:W-:-:S04]  /*0650*/  IMAD.HI.U32 R11, R10, R15, RZ ;  /* 0x0000000f0a0b7227 */ /* 0x000fc800078e00ff */
[----:B------:R-:W-:-:S04]  /*0660*/  IMAD.MOV R10, RZ, RZ, -R11 ;  /* 0x000000ffff0a7224 */ /* 0x000fc800078e0a0b */
[----:B------:R-:W-:-:S05]  /*0670*/  IMAD R15, R32, R10, R15 ;  /* 0x0000000a200f7224 */ /* 0x000fca00078e020f */
[----:B------:R-:W-:-:S13]  /*0680*/  ISETP.GE.U32.AND P0, PT, R15, R32, PT ;  /* 0x000000200f00720c */ /* 0x000fda0003f06070 */
[C---:B------:R-:W-:Y:S01]  /*0690*/  @P0 IADD3 R15, -R32.reuse, R15, RZ ;  /* 0x0000000f200f0210 */ /* 0x040fe20007ffe1ff */
[----:B------:R-:W-:Y:S01]  /*06a0*/  @P0 VIADD R11, R11, 0x1 ;  /* 0x000000010b0b0836 */ /* 0x000fe20000000000 */
[----:B------:R-:W-:Y:S02]  /*06b0*/  ISETP.NE.U32.AND P0, PT, R32, RZ, PT ;  /* 0x000000ff2000720c */ /* 0x000fe40003f05070 */
[----:B------:R-:W-:-:S13]  /*06c0*/  ISETP.GE.U32.AND P1, PT, R15, R32, PT ;  /* 0x000000200f00720c */ /* 0x000fda0003f26070 */
[----:B------:R-:W-:-:S05]  /*06d0*/  @P1 VIADD R11, R11, 0x1 ;  /* 0x000000010b0b1836 */ /* 0x000fca0000000000 */
[----:B------:R-:W-:-:S04]  /*06e0*/  SEL R11, R12, R11, !P0 ;  /* 0x0000000b0c0b7207 */ /* 0x000fc80004000000 */
[C---:B------:R-:W-:Y:S02]  /*06f0*/  IADD3 R10, R11.reuse, 0x1, RZ ;  /* 0x000000010b0a7810 */ /* 0x040fe40007ffe0ff */
[----:B------:R-:W-:Y:S02]  /*0700*/  ISETP.GE.U32.AND P0, PT, R11, 0x3, PT ;  /* 0x000000030b00780c */ /* 0x000fe40003f06070 */
[----:B------:R-:W-:-:S13]  /*0710*/  LOP3.LUT P1, R52, R10, 0x3, RZ, 0xc0, !PT ;  /* 0x000000030a347812 */ /* 0x000fda000782c0ff */
[----:B------:R-:W-:Y:S05]  /*0720*/  @!P1 BRA `(.L_x_657) ;  /* 0x0000000000e89947 */ /* 0x000fea0003800000 */
[----:B------:R-:W-:Y:S01]  /*0730*/  LEA.HI R10, R3, R2, RZ, 0x1b ;  /* 0x00000002030a7211 */ /* 0x000fe200078fd8ff */
[----:B------:R-:W-:Y:S01]  /*0740*/  ULDC UR5, c[0x0][0x224] ;  /* 0x0000890000057ab9 */ /* 0x000fe20000000800 */
[--C-:B------:R-:W-:Y:S01]  /*0750*/  IMAD R12, R9, 0x3, R2.reuse ;  /* 0x00000003090c7824 */ /* 0x100fe200078e0202 */
[----:B------:R-:W-:Y:S01]  /*0760*/  IADD3 R11, R3, UR5, RZ ;  /* 0x00000005030b7c10 */ /* 0x000fe2000fffe0ff */
[----:B------:R-:W-:Y:S02]  /*0770*/  IMAD.IADD R16, R2, 0x1, R9 ;  /* 0x0000000102107824 */ /* 0x000fe400078e0209 */
[----:B------:R-:W-:Y:S02]  /*0780*/  VIADD R10, R10, UR10 ;  /* 0x0000000a0a0a7c36 */ /* 0x000fe40008000000 */
[--C-:B------:R-:W-:Y:S02]  /*0790*/  IMAD.IADD R14, R14, 0x1, R11.reuse ;  /* 0x000000010e0e7824 */ /* 0x100fe400078e020b */
[----:B------:R-:W-:Y:S01]  /*07a0*/  IMAD R12, R12, UR8, R11 ;  /* 0x000000080c0c7c24 */ /* 0x000fe2000f8e020b */
[----:B------:R-:W-:Y:S01]  /*07b0*/  LOP3.LUT R13, R10, 0x1, RZ, 0xc0, !PT ;  /* 0x000000010a0d7812 */ /* 0x000fe200078ec0ff */
[----:B------:R-:W-:-:S02]  /*07c0*/  IMAD R10, R9, 0x2, R2 ;  /* 0x00000002090a7824 */ /* 0x000fc400078e0202 */
[----:B------:R-:W-:Y:S01]  /*07d0*/  IMAD.WIDE R48, R14, 0x10, RZ ;  /* 0x000000100e307825 */ /* 0x000fe200078e02ff */
[----:B------:R-:W-:-:S03]  /*07e0*/  LOP3.LUT R18, R13, 0x1, RZ, 0x3c, !PT ;  /* 0x000000010d127812 */ /* 0x000fc600078e3cff */
[--C-:B------:R-:W-:Y:S01]  /*07f0*/  IMAD R10, R10, UR8, R11.reuse ;  /* 0x000000080a0a7c24 */ /* 0x100fe2000f8e020b */
[----:B------:R-:W-:Y:S01]  /*0800*/  ISETP.NE.AND P1, PT, R18, UR10, PT ;  /* 0x0000000a12007c0c */ /* 0x000fe2000bf25270 */
[----:B------:R-:W-:Y:S02]  /*0810*/  IMAD R16, R16, UR8, R11 ;  /* 0x0000000810107c24 */ /* 0x000fe4000f8e020b */
[----:B------:R-:W-:Y:S01]  /*0820*/  IMAD.WIDE R10, R10, 0x10, RZ ;  /* 0x000000100a0a7825 */ /* 0x000fe200078e02ff */
[----:B------:R-:W-:-:S03]  /*0830*/  SEL R9, R13, R18, !P1 ;  /* 0x000000120d097207 */ /* 0x000fc60004800000 */
[----:B------:R-:W-:Y:S01]  /*0840*/  IMAD.WIDE R30, R12, 0x10, RZ ;  /* 0x000000100c1e7825 */ /* 0x000fe200078e02ff */
[----:B------:R-:W-:-:S03]  /*0850*/  LEA R9, R9, UR4, 0x3 ;  /* 0x0000000409097c11 */ /* 0x000fc6000f8e18ff */
[----:B------:R-:W-:-:S04]  /*0860*/  IMAD.WIDE R46, R16, 0x10, RZ ;  /* 0x00000010102e7825 */ /* 0x000fc800078e02ff */
[----:B------:R-:W-:-:S07]  /*0870*/  IMAD.WIDE R28, R34, 0x10, R48 ;  /* 0x00000010221c7825 */ /* 0x000fce00078e0230 */
.L_x_658:
[----:B0-----:R-:W-:Y:S01]  /*0880*/  IADD3 R12, P1, R36, R48, RZ ;  /* 0x00000030240c7210 */ /* 0x001fe20007f3e0ff */
[----:B------:R-:W0:Y:S03]  /*0890*/  LDS.64 R50, [R9] ;  /* 0x0000000009327984 */ /* 0x000e260000000a00 */
[----:B------:R-:W-:-:S06]  /*08a0*/  IADD3.X R13, R37, R49, RZ, P1, !PT ;  /* 0x00000031250d7210 */ /* 0x000fcc0000ffe4ff */
[----:B------:R-:W2:Y:S01]  /*08b0*/  LD.E.128 R12, desc[UR6][R12.64] ;  /* 0x000000060c0c7980 */ /* 0x000ea2000c101d00 */
[----:B------:R-:W-:-:S05]  /*08c0*/  IADD3 R16, P1, R36, R28, RZ ;  /* 0x0000001c24107210 */ /* 0x000fca0007f3e0ff */
[----:B------:R-:W-:-:S06]  /*08d0*/  IMAD.X R17, R37, 0x1, R29, P1 ;  /* 0x0000000125117824 */ /* 0x000fcc00008e061d */
[----:B------:R-:W3:Y:S01]  /*08e0*/  LD.E.128 R16, desc[UR6][R16.64] ;  /* 0x0000000610107980 */ /* 0x000ee2000c101d00 */
[----:B------:R-:W-:-:S05]  /*08f0*/  IADD3 R20, P1, R36, R10, RZ ;  /* 0x0000000a24147210 */ /* 0x000fca0007f3e0ff */
[----:B------:R-:W-:-:S06]  /*0900*/  IMAD.X R21, R37, 0x1, R11, P1 ;  /* 0x0000000125157824 */ /* 0x000fcc00008e060b */
[----:B------:R-:W4:Y:S01]  /*0910*/  LD.E.128 R20, desc[UR6][R20.64] ;  /* 0x0000000614147980 */ /* 0x000f22000c101d00 */
[----:B-1----:R-:W-:-:S04]  /*0920*/  IADD3 R24, P1, R36, R30, RZ ;  /* 0x0000001e24187210 */ /* 0x002fc80007f3e0ff */
[----:B------:R-:W-:-:S06]  /*0930*/  IADD3.X R25, R37, R31, RZ, P1, !PT ;  /* 0x0000001f25197210 */ /* 0x000fcc0000ffe4ff */
[----:B------:R-:W5:Y:S01]  /*0940*/  LD.E.128 R24, desc[UR6][R24.64] ;  /* 0x0000000618187980 */ /* 0x000f62000c101d00 */
[----:B0-----:R-:W-:Y:S01]  /*0950*/  IADD3 R50, P1, R50, R48, RZ ;  /* 0x0000003032327210 */ /* 0x001fe20007f3e0ff */
[----:B------:R-:W-:Y:S01]  /*0960*/  IMAD.IADD R35, R32, 0x1, R35 ;  /* 0x0000000120237824 */ /* 0x000fe200078e0223 */
[----:B------:R-:W-:Y:S01]  /*0970*/  IADD3 R52, R52, -0x1, RZ ;  /* 0xffffffff34347810 */ /* 0x000fe20007ffe0ff */
[----:B------:R-:W-:-:S04]  /*0980*/  IMAD.WIDE R28, R32, 0x10, R28 ;  /* 0x00000010201c7825 */ /* 0x000fc800078e021c */
[--C-:B------:R-:W-:Y:S02]  /*0990*/  IMAD.X R51, R51, 0x1, R49.reuse, P1 ;  /* 0x0000000133337824 */ /* 0x100fe400008e0631 */
[----:B------:R-:W-:-:S03]  /*09a0*/  IMAD.WIDE R48, R32, 0x10, R48 ;  /* 0x0000001020307825 */ /* 0x000fc600078e0230 */
[----:B--2---:R-:W-:Y:S04]  /*09b0*/  ST.E.128 desc[UR6][R50.64], R12 ;  /* 0x0000000c32007985 */ /* 0x004fe8000c101d06 */
[----:B------:R-:W0:Y:S02]  /*09c0*/  LDS.64 R54, [R9] ;  /* 0x0000000009367984 */ /* 0x000e240000000a00 */
[----:B0-----:R-:W-:-:S04]  /*09d0*/  IADD3 R56, P1, R54, R46, RZ ;  /* 0x0000002e36387210 */ /* 0x001fc80007f3e0ff */
[----:B------:R-:W-:Y:S01]  /*09e0*/  IADD3.X R57, R55, R47, RZ, P1, !PT ;  /* 0x0000002f37397210 */ /* 0x000fe20000ffe4ff */
[----:B------:R-:W-:-:S04]  /*09f0*/  IMAD.WIDE R46, R32, 0x10, R46 ;  /* 0x00000010202e7825 */ /* 0x000fc800078e022e */
[----:B---3--:R-:W-:Y:S04]  /*0a00*/  ST.E.128 desc[UR6][R56.64], R16 ;  /* 0x0000001038007985 */ /* 0x008fe8000c101d06 */
[----:B------:R-:W0:Y:S02]  /*0a10*/  LDS.64 R54, [R9] ;  /* 0x0000000009367984 */ /* 0x000e240000000a00 */
[----:B0-----:R-:W-:-:S05]  /*0a20*/  IADD3 R58, P1, R54, R10, RZ ;  /* 0x0000000a363a7210 */ /* 0x001fca0007f3e0ff */
[--C-:B------:R-:W-:Y:S02]  /*0a30*/  IMAD.X R59, R55, 0x1, R11.reuse, P1 ;  /* 0x00000001373b7824 */ /* 0x100fe400008e060b */
[----:B------:R-:W-:-:S03]  /*0a40*/  IMAD.WIDE R10, R32, 0x10, R10 ;  /* 0x00000010200a7825 */ /* 0x000fc600078e020a */
[----:B----4-:R-:W-:Y:S04]  /*0a50*/  ST.E.128 desc[UR6][R58.64], R20 ;  /* 0x000000143a007985 */ /* 0x010fe8000c101d06 */
[----:B------:R-:W0:Y:S02]  /*0a60*/  LDS.64 R54, [R9] ;  /* 0x0000000009367984 */ /* 0x000e240000000a00 */
[----:B0-----:R-:W-:-:S04]  /*0a70*/  IADD3 R54, P1, R54, R30, RZ ;  /* 0x0000001e36367210 */ /* 0x001fc80007f3e0ff */
[----:B------:R-:W-:Y:S01]  /*0a80*/  IADD3.X R55, R55, R31, RZ, P1, !PT ;  /* 0x0000001f37377210 */ /* 0x000fe20000ffe4ff */
[----:B------:R-:W-:Y:S01]  /*0a90*/  IMAD.WIDE R30, R32, 0x10, R30 ;  /* 0x00000010201e7825 */ /* 0x000fe200078e021e */
[----:B------:R-:W-:-:S03]  /*0aa0*/  ISETP.NE.AND P1, PT, R52, RZ, PT ;  /* 0x000000ff3400720c */ /* 0x000fc60003f25270 */
[----:B-----5:R1:W-:Y:S10]  /*0ab0*/  ST.E.128 desc[UR6][R54.64], R24 ;  /* 0x0000001836007985 */ /* 0x0203f4000c101d06 */
[----:B------:R-:W-:Y:S05]  /*0ac0*/  @P1 BRA `(.L_x_658) ;  /* 0xfffffffc006c1947 */ /* 0x000fea000383ffff */
.L_x_657:
[----:B------:R-:W-:Y:S05]  /*0ad0*/  BSYNC B1 ;  /* 0x0000000000017941 */ /* 0x000fea0003800000 */
.L_x_656:
[----:B------:R-:W-:Y:S05]  /*0ae0*/  @!P0 BRA `(.L_x_655) ;  /* 0x0000000400bc8947 */ /* 0x000fea0003800000 */
[----:B------:R-:W-:Y:S01]  /*0af0*/  LEA.HI R9, R3, R2, RZ, 0x1b ;  /* 0x0000000203097211 */ /* 0x000fe200078fd8ff */
[----:B------:R-:W-:-:S04]  /*0b00*/  IMAD.IADD R11, R33, 0x1, R4 ;  /* 0x00000001210b7824 */ /* 0x000fc800078e0204 */
[----:B------:R-:W-:-:S05]  /*0b10*/  VIADD R9, R9, UR10 ;  /* 0x0000000a09097c36 */ /* 0x000fca0008000000 */
[----:B------:R-:W-:-:S04]  /*0b20*/  LOP3.LUT R9, R9, 0x1, RZ, 0xc0, !PT ;  /* 0x0000000109097812 */ /* 0x000fc800078ec0ff */
[----:B------:R-:W-:-:S04]  /*0b30*/  LOP3.LUT R10, R9, 0x1, RZ, 0x3c, !PT ;  /* 0x00000001090a7812 */ /* 0x000fc800078e3cff */
[----:B------:R-:W-:-:S04]  /*0b40*/  ISETP.NE.AND P0, PT, R10, UR10, PT ;  /* 0x0000000a0a007c0c */ /* 0x000fc8000bf05270 */
[----:B------:R-:W-:Y:S02]  /*0b50*/  SEL R9, R9, R10, !P0 ;  /* 0x0000000a09097207 */ /* 0x000fe40004000000 */
[----:B------:R-:W-:Y:S02]  /*0b60*/  SHF.L.U32 R10, R34, 0x1, RZ ;  /* 0x00000001220a7819 */ /* 0x000fe400000006ff */
[----:B------:R-:W-:-:S07]  /*0b70*/  LEA R9, R9, UR4, 0x3 ;  /* 0x0000000409097c11 */ /* 0x000fce000f8e18ff */
.L_x_659:
[----:B-1----:R-:W-:Y:S01]  /*0b80*/  IADD3 R55, R35, UR11, RZ ;  /* 0x0000000b23377c10 */ /* 0x002fe2000fffe0ff */
[----:B--2---:R-:W1:Y:S04]  /*0b90*/  LDS.64 R28, [R9] ;  /* 0x00000000091c7984 */ /* 0x004e680000000a00 */
[----:B0-----:R-:W-:-:S05]  /*0ba0*/  IMAD.WIDE R52, R55, 0x10, R36 ;  /* 0x0000001037347825 */ /* 0x001fca00078e0224 */
[----:B------:R-:W2:Y:S01]  /*0bb0*/  LD.E.128 R12, desc[UR6][R52.64] ;  /* 0x00000006340c7980 */ /* 0x000ea2000c101d00 */
[----:B------:R-:W-:-:S05]  /*0bc0*/  IMAD.WIDE R48, R34, 0x10, R52 ;  /* 0x0000001022307825 */ /* 0x000fca00078e0234 */
[----:B------:R0:W3:Y:S01]  /*0bd0*/  LD.E.128 R16, desc[UR6][R48.64] ;  /* 0x0000000630107980 */ /* 0x0000e2000c101d00 */
[----:B------:R-:W-:-:S05]  /*0be0*/  IMAD.WIDE R30, R10, 0x10, R52 ;  /* 0x000000100a1e7825 */ /* 0x000fca00078e0234 */
[----:B------:R-:W4:Y:S01]  /*0bf0*/  LD.E.128 R20, desc[UR6][R30.64] ;  /* 0x000000061e147980 */ /* 0x000f22000c101d00 */
[----:B------:R-:W-:-:S05]  /*0c00*/  IMAD.IADD R57, R34, 0x1, R55 ;  /* 0x0000000122397824 */ /* 0x000fca00078e0237 */
[----:B------:R-:W-:-:S05]  /*0c10*/  IADD3 R59, R34, R57, RZ ;  /* 0x00000039223b7210 */ /* 0x000fca0007ffe0ff */
[----:B------:R-:W-:-:S04]  /*0c20*/  IMAD.IADD R51, R34, 0x1, R59 ;  /* 0x0000000122337824 */ /* 0x000fc800078e023b */
[----:B------:R-:W-:-:S05]  /*0c30*/  IMAD.WIDE R46, R51, 0x10, R36 ;  /* 0x00000010332e7825 */ /* 0x000fca00078e0224 */
[----:B------:R-:W5:Y:S01]  /*0c40*/  LD.E.128 R24, desc[UR6][R46.64] ;  /* 0x000000062e187980 */ /* 0x000f62000c101d00 */
[----:B-1----:R-:W-:-:S04]  /*0c50*/  IMAD.WIDE R28, R55, 0x10, R28 ;  /* 0x00000010371c7825 */ /* 0x002fc800078e021c */
[----:B0-----:R-:W-:Y:S01]  /*0c60*/  IMAD.WIDE R48, R32, 0x10, R48 ;  /* 0x0000001020307825 */ /* 0x001fe200078e0230 */
[----:B--2---:R-:W-:Y:S04]  /*0c70*/  ST.E.128 desc[UR6][R28.64], R12 ;  /* 0x0000000c1c007985 */ /* 0x004fe8000c101d06 */
[----:B------:R-:W0:Y:S02]  /*0c80*/  LDS.64 R52, [R9] ;  /* 0x0000000009347984 */ /* 0x000e240000000a00 */
[----:B0-----:R-:W-:-:S05]  /*0c90*/  IMAD.WIDE R52, R57, 0x10, R52 ;  /* 0x0000001039347825 */ /* 0x001fca00078e0234 */
[----:B---3--:R-:W-:Y:S04]  /*0ca0*/  ST.E.128 desc[UR6][R52.64], R16 ;  /* 0x0000001034007985 */ /* 0x008fe8000c101d06 */
[----:B------:R-:W0:Y:S02]  /*0cb0*/  LDS.64 R54, [R9] ;  /* 0x0000000009367984 */ /* 0x000e240000000a00 */
[----:B0-----:R-:W-:-:S04]  /*0cc0*/  IMAD.WIDE R54, R59, 0x10, R54 ;  /* 0x000000103b367825 */ /* 0x001fc800078e0236 */
[----:B------:R-:W-:Y:S01]  /*0cd0*/  IMAD.WIDE R58, R10, 0x10, R30 ;  /* 0x000000100a3a7825 */ /* 0x000fe200078e021e */
[----:B----4-:R-:W-:Y:S04]  /*0ce0*/  ST.E.128 desc[UR6][R54.64], R20 ;  /* 0x0000001436007985 */ /* 0x010fe8000c101d06 */
[----:B------:R-:W0:Y:S02]  /*0cf0*/  LDS.64 R56, [R9] ;  /* 0x0000000009387984 */ /* 0x000e240000000a00 */
[----:B0-----:R-:W-:-:S05]  /*0d00*/  IMAD.WIDE R56, R51, 0x10, R56 ;  /* 0x0000001033387825 */ /* 0x001fca00078e0238 */
[----:B-----5:R-:W-:Y:S04]  /*0d10*/  ST.E.128 desc[UR6][R56.64], R24 ;  /* 0x0000001838007985 */ /* 0x020fe8000c101d06 */
[----:B------:R0:W2:Y:S04]  /*0d20*/  LD.E.128 R12, desc[UR6][R58.64] ;  /* 0x000000063a0c7980 */ /* 0x0000a8000c101d00 */
[----:B------:R1:W3:Y:S01]  /*0d30*/  LD.E.128 R28, desc[UR6][R48.64] ;  /* 0x00000006301c7980 */ /* 0x0002e2000c101d00 */
[----:B------:R-:W-:-:S03]  /*0d40*/  IMAD.WIDE R50, R10, 0x10, R58 ;  /* 0x000000100a327825 */ /* 0x000fc600078e023a */
[----:B------:R-:W4:Y:S04]  /*0d50*/  LDS.64 R52, [R9] ;  /* 0x0000000009347984 */ /* 0x000f280000000a00 */
[----:B------:R5:W3:Y:S01]  /*0d60*/  LD.E.128 R16, desc[UR6][R50.64] ;  /* 0x0000000632107980 */ /* 0x000ae2000c101d00 */
[----:B------:R-:W-:-:S05]  /*0d70*/  IMAD.WIDE R46, R32, 0x10, R46 ;  /* 0x00000010202e7825 */ /* 0x000fca00078e022e */
[----:B------:R-:W3:Y:S01]  /*0d80*/  LD.E.128 R20, desc[UR6][R46.64] ;  /* 0x000000062e147980 */ /* 0x000ee2000c101d00 */
[----:B------:R-:W-:Y:S01]  /*0d90*/  IADD3 R35, R32, R35, RZ ;  /* 0x0000002320237210 */ /* 0x000fe20007ffe0ff */
[----:B0-----:R-:W-:-:S04]  /*0da0*/  IMAD.WIDE R58, R10, 0x10, R50 ;  /* 0x000000100a3a7825 */ /* 0x001fc800078e0232 */
[----:B------:R-:W-:-:S04]  /*0db0*/  VIADD R55, R35, UR11 ;  /* 0x0000000b23377c36 */ /* 0x000fc80008000000 */
[----:B----4-:R-:W-:Y:S01]  /*0dc0*/  IMAD.WIDE R52, R55, 0x10, R52 ;  /* 0x0000001037347825 */ /* 0x010fe200078e0234 */
[----:B------:R-:W-:-:S05]  /*0dd0*/  IADD3 R55, R34, R55, RZ ;  /* 0x0000003722377210 */ /* 0x000fca0007ffe0ff */
[----:B------:R-:W-:Y:S02]  /*0de0*/  IMAD.IADD R57, R34, 0x1, R55 ;  /* 0x0000000122397824 */ /* 0x000fe400078e0237 */
[----:B-1----:R-:W-:-:S04]  /*0df0*/  IMAD.WIDE R48, R32, 0x10, R48 ;  /* 0x0000001020307825 */ /* 0x002fc800078e0230 */
[----:B-----5:R-:W-:Y:S01]  /*0e00*/  IMAD.WIDE R50, R10, 0x10, R58 ;  /* 0x000000100a327825 */ /* 0x020fe200078e023a */
[----:B--2---:R-:W-:Y:S04]  /*0e10*/  ST.E.128 desc[UR6][R52.64], R12 ;  /* 0x0000000c34007985 */ /* 0x004fe8000c101d06 */
[----:B------:R-:W0:Y:S02]  /*0e20*/  LDS.64 R24, [R9] ;  /* 0x0000000009187984 */ /* 0x000e240000000a00 */
[----:B0-----:R-:W-:-:S05]  /*0e30*/  IMAD.WIDE R24, R55, 0x10, R24 ;  /* 0x0000001037187825 */ /* 0x001fca00078e0218 */
[----:B---3--:R-:W-:Y:S04]  /*0e40*/  ST.E.128 desc[UR6][R24.64], R28 ;  /* 0x0000001c18007985 */ /* 0x008fe8000c101d06 */
[----:B------:R-:W0:Y:S02]  /*0e50*/  LDS.64 R26, [R9] ;  /* 0x00000000091a7984 */ /* 0x000e240000000a00 */
[----:B0-----:R-:W-:Y:S01]  /*0e60*/  IMAD.WIDE R54, R57, 0x10, R26 ;  /* 0x0000001039367825 */ /* 0x001fe200078e021a */
[----:B------:R-:W-:-:S04]  /*0e70*/  IADD3 R57, R34, R57, RZ ;  /* 0x0000003922397210 */ /* 0x000fc80007ffe0ff */
[----:B------:R-:W-:Y:S04]  /*0e80*/  ST.E.128 desc[UR6][R54.64], R16 ;  /* 0x0000001036007985 */ /* 0x000fe8000c101d06 */
[----:B------:R-:W0:Y:S02]  /*0e90*/  LDS.64 R26, [R9] ;  /* 0x00000000091a7984 */ /* 0x000e240000000a00 */
[----:B0-----:R-:W-:-:S05]  /*0ea0*/  IMAD.WIDE R56, R57, 0x10, R26 ;  /* 0x0000001039387825 */ /* 0x001fca00078e021a */
[----:B------:R-:W-:Y:S04]  /*0eb0*/  ST.E.128 desc[UR6][R56.64], R20 ;  /* 0x0000001438007985 */ /* 0x000fe8000c101d06 */
[----:B------:R-:W2:Y:S04]  /*0ec0*/  LD.E.128 R12, desc[UR6][R58.64] ;  /* 0x000000063a0c7980 */ /* 0x000ea8000c101d00 */
[----:B------:R-:W3:Y:S04]  /*0ed0*/  LD.E.128 R24, desc[UR6][R48.64] ;  /* 0x0000000630187980 */ /* 0x000ee8000c101d00 */
[----:B------:R0:W4:Y:S01]  /*0ee0*/  LD.E.128 R28, desc[UR6][R50.64] ;  /* 0x00000006321c7980 */ /* 0x000122000c101d00 */
[----:B------:R-:W-:-:S03]  /*0ef0*/  IMAD.WIDE R46, R32, 0x10, R46 ;  /* 0x00000010202e7825 */ /* 0x000fc600078e022e */
[----:B------:R-:W1:Y:S04]  /*0f00*/  LDS.64 R52, [R9] ;  /* 0x0000000009347984 */ /* 0x000e680000000a00 */
[----:B------:R-:W5:Y:S01]  /*0f10*/  LD.E.128 R16, desc[UR6][R46.64] ;  /* 0x000000062e107980 */ /* 0x000f62000c101d00 */
[----:B------:R-:W-:Y:S02]  /*0f20*/  IMAD.IADD R35, R32, 0x1, R35 ;  /* 0x0000000120237824 */ /* 0x000fe400078e0223 */
[----:B0-----:R-:W-:-:S03]  /*0f30*/  IMAD.WIDE R50, R10, 0x10, R50 ;  /* 0x000000100a327825 */ /* 0x001fc600078e0232 */
[----:B------:R-:W-:-:S05]  /*0f40*/  IADD3 R55, R35, UR11, RZ ;  /* 0x0000000b23377c10 */ /* 0x000fca000fffe0ff */
[----:B-1----:R-:W-:-:S04]  /*0f50*/  IMAD.WIDE R52, R55, 0x10, R52 ;  /* 0x0000001037347825 */ /* 0x002fc800078e0234 */
[----:B------:R-:W-:-:S05]  /*0f60*/  IMAD.IADD R55, R34, 0x1, R55 ;  /* 0x0000000122377824 */ /* 0x000fca00078e0237 */
[----:B------:R-:W-:Y:S01]  /*0f70*/  IADD3 R57, R34, R55, RZ ;  /* 0x0000003722397210 */ /* 0x000fe20007ffe0ff */
[----:B--2---:R-:W-:Y:S04]  /*0f80*/  ST.E.128 desc[UR6][R52.64], R12 ;  /* 0x0000000c34007985 */ /* 0x004fe8000c101d06 */
[----:B------:R-:W0:Y:S02]  /*0f90*/  LDS.64 R20, [R9] ;  /* 0x0000000009147984 */ /* 0x000e240000000a00 */
[----:B0-----:R-:W-:-:S05]  /*0fa0*/  IMAD.WIDE R20, R55, 0x10, R20 ;  /* 0x0000001037147825 */ /* 0x001fca00078e0214 */
[----:B---3--:R-:W-:Y:S04]  /*0fb0*/  ST.E.128 desc[UR6][R20.64], R24 ;  /* 0x0000001814007985 */ /* 0x008fe8000c101d06 */
[----:B------:R-:W0:Y:S02]  /*0fc0*/  LDS.64 R22, [R9] ;  /* 0x0000000009167984 */ /* 0x000e240000000a00 */
[----:B0-----:R-:W-:-:S04]  /*0fd0*/  IMAD.WIDE R54, R57, 0x10, R22 ;  /* 0x0000001039367825 */ /* 0x001fc800078e0216 */
[----:B------:R-:W-:Y:S01]  /*0fe0*/  IMAD.IADD R57, R34, 0x1, R57 ;  /* 0x0000000122397824 */ /* 0x000fe200078e0239 */
[----:B----4-:R-:W-:Y:S04]  /*0ff0*/  ST.E.128 desc[UR6][R54.64], R28 ;  /* 0x0000001c36007985 */ /* 0x010fe8000c101d06 */
[----:B------:R-:W0:Y:S02]  /*1000*/  LDS.64 R22, [R9] ;  /* 0x0000000009167984 */ /* 0x000e240000000a00 */
[----:B0-----:R-:W-:-:S05]  /*1010*/  IMAD.WIDE R52, R57, 0x10, R22 ;  /* 0x0000001039347825 */ /* 0x001fca00078e0216 */
[----:B-----5:R-:W-:Y:S04]  /*1020*/  ST.E.128 desc[UR6][R52.64], R16 ;  /* 0x0000001034007985 */ /* 0x020fe8000c101d06 */
[----:B------:R0:W2:Y:S01]  /*1030*/  LD.E.128 R12, desc[UR6][R50.64] ;  /* 0x00000006320c7980 */ /* 0x0000a2000c101d00 */
[----:B------:R-:W-:-:S06]  /*1040*/  IMAD.WIDE R20, R32, 0x10, R48 ;  /* 0x0000001020147825 */ /* 0x000fcc00078e0230 */
[----:B------:R-:W3:Y:S01]  /*1050*/  LD.E.128 R20, desc[UR6][R20.64] ;  /* 0x0000000614147980 */ /* 0x000ee2000c101d00 */
[----:B------:R-:W-:-:S06]  /*1060*/  IMAD.WIDE R24, R10, 0x10, R50 ;  /* 0x000000100a187825 */ /* 0x000fcc00078e0232 */
[----:B------:R-:W4:Y:S01]  /*1070*/  LD.E.128 R24, desc[UR6][R24.64] ;  /* 0x0000000618187980 */ /* 0x000f22000c101d00 */
[----:B------:R-:W-:-:S03]  /*1080*/  IMAD.WIDE R28, R32, 0x10, R46 ;  /* 0x00000010201c7825 */ /* 0x000fc600078e022e */
[----:B------:R-:W1:Y:S04]  /*1090*/  LDS.64 R46, [R9] ;  /* 0x00000000092e7984 */ /* 0x000e680000000a00 */
[----:B------:R-:W5:Y:S01]  /*10a0*/  LD.E.128 R28, desc[UR6][R28.64] ;  /* 0x000000061c1c7980 */ /* 0x000f62000c101d00 */
[----:B------:R-:W-:-:S05]  /*10b0*/  IADD3 R35, R32, R35, RZ ;  /* 0x0000002320237210 */ /* 0x000fca0007ffe0ff */
[----:B------:R-:W-:Y:S02]  /*10c0*/  VIADD R49, R35, UR11 ;  /* 0x0000000b23317c36 */ /* 0x000fe40008000000 */
[----:B------:R-:W-:-:S05]  /*10d0*/  IMAD.IADD R35, R32, 0x1, R35 ;  /* 0x0000000120237824 */ /* 0x000fca00078e0223 */
[----:B------:R-:W-:Y:S01]  /*10e0*/  ISETP.GE.AND P0, PT, R35, R11, PT ;  /* 0x0000000b2300720c */ /* 0x000fe20003f06270 */
[----:B-1----:R-:W-:Y:S01]  /*10f0*/  IMAD.WIDE R46, R49, 0x10, R46 ;  /* 0x00000010312e7825 */ /* 0x002fe200078e022e */
[----:B------:R-:W-:-:S05]  /*1100*/  IADD3 R49, R34, R49, RZ ;  /* 0x0000003122317210 */ /* 0x000fca0007ffe0ff */
[----:B0-----:R-:W-:Y:S01]  /*1110*/  IMAD.IADD R51, R34, 0x1, R49 ;  /* 0x0000000122337824 */ /* 0x001fe200078e0231 */
[----:B--2---:R-:W-:Y:S04]  /*1120*/  ST.E.128 desc[UR6][R46.64], R12 ;  /* 0x0000000c2e007985 */ /* 0x004fe8000c101d06 */
[----:B------:R-:W0:Y:S02]  /*1130*/  LDS.64 R16, [R9] ;  /* 0x0000000009107984 */ /* 0x000e240000000a00 */
[----:B0-----:R-:W-:-:S05]  /*1140*/  IMAD.WIDE R16, R49, 0x10, R16 ;  /* 0x0000001031107825 */ /* 0x001fca00078e0210 */
[----:B---3--:R-:W-:Y:S04]  /*1150*/  ST.E.128 desc[UR6][R16.64], R20 ;  /* 0x0000001410007985 */ /* 0x008fe8000c101d06 */
[----:B------:R-:W0:Y:S02]  /*1160*/  LDS.64 R18, [R9] ;  /* 0x0000000009127984 */ /* 0x000e240000000a00 */
[----:B0-----:R-:W-:Y:S01]  /*1170*/  IMAD.WIDE R18, R51, 0x10, R18 ;  /* 0x0000001033127825 */ /* 0x001fe200078e0212 */
[----:B------:R-:W-:-:S04]  /*1180*/  IADD3 R51, R34, R51, RZ ;  /* 0x0000003322337210 */ /* 0x000fc80007ffe0ff */
[----:B----4-:R-:W-:Y:S04]  /*1190*/  ST.E.128 desc[UR6][R18.64], R24 ;  /* 0x0000001812007985 */ /* 0x010fe8000c101d06 */
[----:B------:R-:W0:Y:S02]  /*11a0*/  LDS.64 R48, [R9] ;  /* 0x0000000009307984 */ /* 0x000e240000000a00 */
[----:B0-----:R-:W-:-:S05]  /*11b0*/  IMAD.WIDE R48, R51, 0x10, R48 ;  /* 0x0000001033307825 */ /* 0x001fca00078e0230 */
[----:B-----5:R2:W-:Y:S01]  /*11c0*/  ST.E.128 desc[UR6][R48.64], R28 ;  /* 0x0000001c30007985 */ /* 0x0205e2000c101d06 */
[----:B------:R-:W-:Y:S05]  /*11d0*/  @!P0 BRA `(.L_x_659) ;  /* 0xfffffff800688947 */ /* 0x000fea000383ffff */
.L_x_655:
[----:B------:R-:W-:Y:S05]  /*11e0*/  BSYNC B0 ;  /* 0x0000000000007941 */ /* 0x000fea0003800000 */
.L_x_654:
[----:B------:R-:W-:Y:S01]  /*11f0*/  IADD3 R33, R33, R4, RZ ;  /* 0x0000000421217210 */ /* 0x000fe20007ffe0ff */
[----:B------:R-:W-:Y:S01]  /*1200*/  ULDC UR8, c[0x0][0x224] ;  /* 0x0000890000087ab9 */ /* 0x000fe20000000800 */
[----:B------:R-:W-:Y:S02]  /*1210*/  BSSY B0, `(.L_x_660) ;  /* 0x000005b000007945 */ /* 0x000fe40003800000 */
[----:B------:R-:W-:-:S13]  /*1220*/  ISETP.GE.AND P0, PT, R33, R0, PT ;  /* 0x000000002100720c */ /* 0x000fda0003f06270 */
[----:B------:R-:W-:Y:S05]  /*1230*/  @P0 BRA `(.L_x_661) ;  /* 0x0000000400600947 */ /* 0x000fea0003800000 */
[----:B------:R-:W3:Y:S01]  /*1240*/  I2F.U32.RP R4, R34 ;  /* 0x0000002200047306 */ /* 0x000ee20000209000 */
[----:B------:R-:W-:Y:S01]  /*1250*/  IADD3 R9, RZ, -R34, RZ ;  /* 0x80000022ff097210 */ /* 0x000fe20007ffe0ff */
[----:B------:R-:W-:Y:S01]  /*1260*/  BSSY B1, `(.L_x_662) ;  /* 0x000002f000017945 */ /* 0x000fe20003800000 */
[----:B------:R-:W-:-:S05]  /*1270*/  ISETP.NE.U32.AND P2, PT, R34, RZ, PT ;  /* 0x000000ff2200720c */ /* 0x000fca0003f45070 */
[----:B---3--:R-:W3:Y:S02]  /*1280*/  MUFU.RCP R4, R4 ;  /* 0x0000000400047308 */ /* 0x008ee40000001000 */
[----:B---3--:R-:W-:-:S06]  /*1290*/  VIADD R10, R4, 0xffffffe ;  /* 0x0ffffffe040a7836 */ /* 0x008fcc0000000000 */
[----:B------:R3:W4:Y:S02]  /*12a0*/  F2I.FTZ.U32.TRUNC.NTZ R11, R10 ;  /* 0x0000000a000b7305 */ /* 0x000724000021f000 */
[----:B---3--:R-:W-:Y:S02]  /*12b0*/  IMAD.MOV.U32 R10, RZ, RZ, RZ ;  /* 0x000000ffff0a7224 */ /* 0x008fe400078e00ff */
[----:B----4-:R-:W-:-:S04]  /*12c0*/  IMAD R9, R9, R11, RZ ;  /* 0x0000000b09097224 */ /* 0x010fc800078e02ff */
[----:B------:R-:W-:Y:S01]  /*12d0*/  IMAD.HI.U32 R12, R11, R9, R10 ;  /* 0x000000090b0c7227 */ /* 0x000fe200078e000a */
[----:B------:R-:W-:-:S05]  /*12e0*/  IADD3 R9, R5, -0x1, RZ ;  /* 0xffffffff05097810 */ /* 0x000fca0007ffe0ff */
[----:B------:R-:W-:-:S04]  /*12f0*/  IMAD.HI.U32 R12, R12, R9, RZ ;  /* 0x000000090c0c7227 */ /* 0x000fc800078e00ff */
[----:B------:R-:W-:-:S04]  /*1300*/  IMAD.MOV R11, RZ, RZ, -R12 ;  /* 0x000000ffff0b7224 */ /* 0x000fc800078e0a0c */
[----:B------:R-:W-:-:S05]  /*1310*/  IMAD R9, R34, R11, R9 ;  /* 0x0000000b22097224 */ /* 0x000fca00078e0209 */
[----:B------:R-:W-:-:S13]  /*1320*/  ISETP.GE.U32.AND P0, PT, R9, R34, PT ;  /* 0x000000220900720c */ /* 0x000fda0003f06070 */
[----:B------:R-:W-:Y:S01]  /*1330*/  @P0 IADD3 R9, -R34, R9, RZ ;  /* 0x0000000922090210 */ /* 0x000fe20007ffe1ff */
[----:B------:R-:W-:-:S03]  /*1340*/  @P0 VIADD R12, R12, 0x1 ;  /* 0x000000010c0c0836 */ /* 0x000fc60000000000 */
[----:B------:R-:W-:Y:S02]  /*1350*/  ISETP.GE.U32.AND P1, PT, R9, R34, PT ;  /* 0x000000220900720c */ /* 0x000fe40003f26070 */
[----:B------:R-:W-:-:S11]  /*1360*/  MOV R9, R33 ;  /* 0x0000002100097202 */ /* 0x000fd60000000f00 */
[----:B------:R-:W-:Y:S02]  /*1370*/  @P1 IADD3 R12, R12, 0x1, RZ ;  /* 0x000000010c0c1810 */ /* 0x000fe40007ffe0ff */
[----:B------:R-:W-:-:S04]  /*1380*/  @!P2 LOP3.LUT R12, RZ, R34, RZ, 0x33, !PT ;  /* 0x00000022ff0ca212 */ /* 0x000fc800078e33ff */
[C---:B------:R-:W-:Y:S01]  /*1390*/  ISETP.GE.U32.AND P0, PT, R12.reuse, 0x3, PT ;  /* 0x000000030c00780c */ /* 0x040fe20003f06070 */
[----:B------:R-:W-:-:S05]  /*13a0*/  VIADD R4, R12, 0x1 ;  /* 0x000000010c047836 */ /* 0x000fca0000000000 */
[----:B------:R-:W-:-:S13]  /*13b0*/  LOP3.LUT P1, R4, R4, 0x3, RZ, 0xc0, !PT ;  /* 0x0000000304047812 */ /* 0x000fda000782c0ff */
[----:B------:R-:W-:Y:S05]  /*13c0*/  @!P1 BRA `(.L_x_663) ;  /* 0x0000000000609947 */ /* 0x000fea0003800000 */
[----:B------:R-:W-:Y:S01]  /*13d0*/  LEA.HI R9, R3, R2, RZ, 0x1b ;  /* 0x0000000203097211 */ /* 0x000fe200078fd8ff */
[----:B------:R-:W-:Y:S01]  /*13e0*/  ULDC UR5, c[0x0][0x224] ;  /* 0x0000890000057ab9 */ /* 0x000fe20000000800 */
[----:B------:R-:W-:Y:S02]  /*13f0*/  MOV R16, R4 ;  /* 0x0000000400107202 */ /* 0x000fe40000000f00 */
[----:B------:R-:W-:Y:S01]  /*1400*/  IADD3 R5, -R5, UR5, R0 ;  /* 0x0000000505057c10 */ /* 0x000fe2000fffe100 */
[----:B------:R-:W-:-:S04]  /*1410*/  VIADD R9, R9, UR10 ;  /* 0x0000000a09097c36 */ /* 0x000fc80008000000 */
[----:B------:R-:W-:Y:S01]  /*1420*/  IMAD.WIDE R4, R5, 0x10, RZ ;  /* 0x0000001005047825 */ /* 0x000fe200078e02ff */
[----:B------:R-:W-:-:S04]  /*1430*/  LOP3.LUT R9, R9, 0x1, RZ, 0xc0, !PT ;  /* 0x0000000109097812 */ /* 0x000fc800078ec0ff */
[----:B------:R-:W-:-:S04]  /*1440*/  LOP3.LUT R10, R9, 0x1, RZ, 0x3c, !PT ;  /* 0x00000001090a7812 */ /* 0x000fc800078e3cff */
[----:B------:R-:W-:-:S04]  /*1450*/  ISETP.NE.AND P1, PT, R10, UR10, PT ;  /* 0x0000000a0a007c0c */ /* 0x000fc8000bf25270 */
[----:B------:R-:W-:Y:S01]  /*1460*/  SEL R10, R9, R10, !P1 ;  /* 0x0000000a090a7207 */ /* 0x000fe20004800000 */
[----:B------:R-:W-:-:S03]  /*1470*/  IMAD.MOV.U32 R9, RZ, RZ, R33 ;  /* 0x000000ffff097224 */ /* 0x000fc600078e0021 */
[----:B------:R-:W-:-:S07]  /*1480*/  LEA R17, R10, UR4, 0x3 ;  /* 0x000000040a117c11 */ /* 0x000fce000f8e18ff */
.L_x_664:
[----:B0--3--:R-:W-:Y:S01]  /*1490*/  IADD3 R12, P1, R36, R4, RZ ;  /* 0x00000004240c7210 */ /* 0x009fe20007f3e0ff */
[----:B------:R-:W0:Y:S03]  /*14a0*/  LDS.64 R10, [R17] ;  /* 0x00000000110a7984 */ /* 0x000e260000000a00 */
[----:B------:R-:W-:-:S06]  /*14b0*/  IADD3.X R13, R37, R5, RZ, P1, !PT ;  /* 0x00000005250d7210 */ /* 0x000fcc0000ffe4ff */
[----:B------:R-:W3:Y:S01]  /*14c0*/  LD.E.128 R12, desc[UR6][R12.64] ;  /* 0x000000060c0c7980 */ /* 0x000ee2000c101d00 */
[----:B------:R-:W-:Y:S01]  /*14d0*/  IADD3 R16, R16, -0x1, RZ ;  /* 0xffffffff10107810 */ /* 0x000fe20007ffe0ff */
[----:B------:R-:W-:Y:S01]  /*14e0*/  IMAD.IADD R9, R34, 0x1, R9 ;  /* 0x0000000122097824 */ /* 0x000fe200078e0209 */
[----:B0-----:R-:W-:-:S05]  /*14f0*/  IADD3 R10, P1, R10, R4, RZ ;  /* 0x000000040a0a7210 */ /* 0x001fca0007f3e0ff */
[--C-:B------:R-:W-:Y:S01]  /*1500*/  IMAD.X R11, R11, 0x1, R5.reuse, P1 ;  /* 0x000000010b0b7824 */ /* 0x100fe200008e0605 */
[----:B------:R-:W-:Y:S01]  /*1510*/  ISETP.NE.AND P1, PT, R16, RZ, PT ;  /* 0x000000ff1000720c */ /* 0x000fe20003f25270 */
[----:B------:R-:W-:-:S03]  /*1520*/  IMAD.WIDE R4, R34, 0x10, R4 ;  /* 0x0000001022047825 */ /* 0x000fc600078e0204 */
[----:B---3--:R3:W-:Y:S09]  /*1530*/  ST.E.128 desc[UR6][R10.64], R12 ;  /* 0x0000000c0a007985 */ /* 0x0087f2000c101d06 */
[----:B------:R-:W-:Y:S05]  /*1540*/  @P1 BRA `(.L_x_664) ;  /* 0xfffffffc00d01947 */ /* 0x000fea000383ffff */
.L_x_663:
[----:B------:R-:W-:Y:S05]  /*1550*/  BSYNC B1 ;  /* 0x0000000000017941 */ /* 0x000fea0003800000 */
.L_x_662:
[----:B------:R-:W-:Y:S05]  /*1560*/  @!P0 BRA `(.L_x_661) ;  /* 0x0000000000948947 */ /* 0x000fea0003800000 */
[----:B------:R-:W-:-:S04]  /*1570*/  LEA.HI R4, R3, R2, RZ, 0x1b ;  /* 0x0000000203047211 */ /* 0x000fc800078fd8ff */
[----:B------:R-:W-:-:S04]  /*1580*/  IADD3 R4, R4, UR10, RZ ;  /* 0x0000000a04047c10 */ /* 0x000fc8000fffe0ff */
[----:B------:R-:W-:-:S04]  /*1590*/  LOP3.LUT R4, R4, 0x1, RZ, 0xc0, !PT ;  /* 0x0000000104047812 */ /* 0x000fc800078ec0ff */
[----:B------:R-:W-:-:S04]  /*15a0*/  LOP3.LUT R5, R4, 0x1, RZ, 0x3c, !PT ;  /* 0x0000000104057812 */ /* 0x000fc800078e3cff */
[----:B------:R-:W-:-:S04]  /*15b0*/  ISETP.NE.AND P0, PT, R5, UR10, PT ;  /* 0x0000000a05007c0c */ /* 0x000fc8000bf05270 */
[----:B------:R-:W-:-:S04]  /*15c0*/  SEL R4, R4, R5, !P0 ;  /* 0x0000000504047207 */ /* 0x000fc80004000000 */
[----:B------:R-:W-:-:S07]  /*15d0*/  LEA R4, R4, UR4, 0x3 ;  /* 0x0000000404047c11 */ /* 0x000fce000f8e18ff */
.L_x_665:
[----:B-1--4-:R-:W-:Y:S01]  /*15e0*/  VIADD R25, R9, UR8 ;  /* 0x0000000809197c36 */ /* 0x012fe20008000000 */
[----:B------:R-:W1:Y:S03]  /*15f0*/  LDS.64 R16, [R4] ;  /* 0x0000000004107984 */ /* 0x000e660000000a00 */
[----:B0--3--:R-:W-:-:S05]  /*1600*/  IMAD.WIDE R10, R25, 0x10, R36 ;  /* 0x00000010190a7825 */ /* 0x009fca00078e0224 */
[----:B------:R-:W3:Y:S01]  /*1610*/  LD.E.128 R12, desc[UR6][R10.64] ;  /* 0x000000060a0c7980 */ /* 0x000ee2000c101d00 */
[----:B--2---:R-:W-:-:S04]  /*1620*/  IMAD.WIDE R28, R34, 0x10, R10 ;  /* 0x00000010221c7825 */ /* 0x004fc800078e020a */
[----:B-1----:R-:W-:-:S05]  /*1630*/  IMAD.WIDE R24, R25, 0x10, R16 ;  /* 0x0000001019187825 */ /* 0x002fca00078e0210 */
[----:B---3--:R-:W-:Y:S04]  /*1640*/  ST.E.128 desc[UR6][R24.64], R12 ;  /* 0x0000000c18007985 */ /* 0x008fe8000c101d06 */
[----:B------:R-:W2:Y:S01]  /*1650*/  LD.E.128 R16, desc[UR6][R28.64] ;  /* 0x000000061c107980 */ /* 0x000ea2000c101d00 */
[C---:B------:R-:W-:Y:S01]  /*1660*/  IADD3 R5, R34.reuse, R9, RZ ;  /* 0x0000000922057210 */ /* 0x040fe20007ffe0ff */
[----:B------:R-:W-:Y:S02]  /*1670*/  IMAD.WIDE R30, R34, 0x10, R28 ;  /* 0x00000010221e7825 */ /* 0x000fe400078e021c */
[----:B------:R-:W0:Y:S02]  /*1680*/  LDS.64 R20, [R4] ;  /* 0x0000000004147984 */ /* 0x000e240000000a00 */
[----:B------:R-:W-:-:S04]  /*1690*/  VIADD R27, R5, UR8 ;  /* 0x00000008051b7c36 */ /* 0x000fc80008000000 */
[----:B0-----:R-:W-:-:S05]  /*16a0*/  IMAD.WIDE R26, R27, 0x10, R20 ;  /* 0x000000101b1a7825 */ /* 0x001fca00078e0214 */
[----:B--2---:R-:W-:Y:S04]  /*16b0*/  ST.E.128 desc[UR6][R26.64], R16 ;  /* 0x000000101a007985 */ /* 0x004fe8000c101d06 */
        /* <DEDUP_REMOVED lines=8> */
[----:B------:R-:W-:-:S03]  /*1740*/  IADD3 R5, R34, R5, RZ ;  /* 0x0000000522057210 */ /* 0x000fc60007ffe0ff */
[----:B------:R-:W0:Y:S02]  /*1750*/  LDS.64 R24, [R4] ;  /* 0x0000000004187984 */ /* 0x000e240000000a00 */
[----:B------:R-:W-:-:S04]  /*1760*/  VIADD R9, R5, UR8 ;  /* 0x0000000805097c36 */ /* 0x000fc80008000000 */
[----:B0-----:R-:W-:Y:S01]  /*1770*/  IMAD.WIDE R24, R9, 0x10, R24 ;  /* 0x0000001009187825 */ /* 0x001fe200078e0218 */
[----:B------:R-:W-:-:S04]  /*1780*/  IADD3 R9, R34, R5, RZ ;  /* 0x0000000522097210 */ /* 0x000fc80007ffe0ff */
[----:B------:R-:W-:Y:S01]  /*1790*/  ISETP.GE.AND P0, PT, R9, R0, PT ;  /* 0x000000000900720c */ /* 0x000fe20003f06270 */
[----:B--2---:R4:W-:-:S12]  /*17a0*/  ST.E.128 desc[UR6][R24.64], R12 ;  /* 0x0000000c18007985 */ /* 0x0049d8000c101d06 */
[----:B------:R-:W-:Y:S05]  /*17b0*/  @!P0 BRA `(.L_x_665) ;  /* 0xfffffffc00888947 */ /* 0x000fea000383ffff */
.L_x_661:
[----:B------:R-:W-:Y:S05]  /*17c0*/  BSYNC B0 ;  /* 0x0000000000007941 */ /* 0x000fea0003800000 */
.L_x_660:
        /* <DEDUP_REMOVED lines=13> */
.L_x_667:
[----:B------:R-:W-:Y:S05]  /*18a0*/  BSYNC B0 ;  /* 0x0000000000007941 */ /* 0x000fea0003800000 */
.L_x_666:
[----:B------:R-:W-:Y:S06]  /*18b0*/  BAR.SYNC.DEFER_BLOCKING 0x0 ;  /* 0x0000000000007b1d */ /* 0x000fec0000010000 */
[----:B------:R-:W-:Y:S04]  /*18c0*/  BSSY B0, `(.L_x_668) ;  /* 0x000000d000007945 */ /* 0x000fe80003800000 */
[----:B------:R-:W-:Y:S05]  /*18d0*/  @P1 BRA `(.L_x_669) ;  /* 0x00000000002c1947 */ /* 0x000fea0003800000 */
[----:B------:R-:W5:Y:S01]  /*18e0*/  LDC R0, c[0x0][0xc] ;  /* 0x00000300ff007b82 */ /* 0x000f620000000800 */
[----:B------:R-:W-:Y:S02]  /*18f0*/  ISETP.NE.AND P0, PT, R2, RZ, PT ;  /* 0x000000ff0200720c */ /* 0x000fe40003f05270 */
[----:B-----5:R-:W-:-:S04]  /*1900*/  IADD3 R0, -R0, 0x21, RZ ;  /* 0x0000002100007810 */ /* 0x020fc80007ffe1ff */
        /* <DEDUP_REMOVED lines=8> */
.L_x_669:
[----:B------:R-:W-:Y:S05]  /*1990*/  BSYNC B0 ;  /* 0x0000000000007941 */ /* 0x000fea0003800000 */
.L_x_668:
        /* <DEDUP_REMOVED lines=13> */
.L_x_670:
[----:B------:R-:W5:Y:S02]  /*1a70*/  LD.E.STRONG.SYS R9, desc[UR6][R18.64] ;  /* 0x0000000612097980 */ /* 0x000f64000c115900 */
[----:B-----5:R-:W-:-:S04]  /*1a80*/  IADD3 R9, -R8, R9, RZ ;  /* 0x0000000908097210 */ /* 0x020fc80007ffe1ff */
[----:B------:R-:W-:-:S13]  /*1a90*/  ISETP.GT.AND P0, PT, R9, -0x1, PT ;  /* 0xffffffff0900780c */ /* 0x000fda0003f04270 */
[----:B------:R-:W-:Y:S05]  /*1aa0*/  @P0 EXIT ;  /* 0x000000000000094d */ /* 0x000fea0003800000 */
[----:B---3--:R-:W-:-:S06]  /*1ab0*/  CS2R R10, SR_CLOCKLO ;  /* 0x00000000000a7805 */ /* 0x008fcc0000015000 */
[----:B------:R-:W-:-:S05]  /*1ac0*/  IADD3 R0, P0, -R4, R10, RZ ;  /* 0x0000000a04007210 */ /* 0x000fca0007f1e1ff */
[----:B------:R-:W-:Y:S01]  /*1ad0*/  IMAD.X R10, R11, 0x1, ~R5, P0 ;  /* 0x000000010b0a7824 */ /* 0x000fe200000e0e05 */
[----:B------:R-:W-:-:S04]  /*1ae0*/  ISETP.GT.U32.AND P0, PT, R0, UR4, PT ;  /* 0x0000000400007c0c */ /* 0x000fc8000bf04070 */
[----:B------:R-:W-:-:S13]  /*1af0*/  ISETP.GT.U32.AND.EX P0, PT, R10, UR5, PT, P0 ;  /* 0x000000050a007c0c */ /* 0x000fda000bf04100 */
[----:B------:R-:W-:Y:S05]  /*1b00*/  @!P0 BRA `(.L_x_670) ;  /* 0xfffffffc00d88947 */ /* 0x000fea000383ffff */
[----:B------:R-:W3:Y:S01]  /*1b10*/  LD.E.STRONG.SYS R9, desc[UR6][R18.64] ;  /* 0x0000000612097980 */ /* 0x000ee2000c115900 */
[----:B------:R-:W0:Y:S01]  /*1b20*/  LDC R17, c[0x0][0x21c] ;  /* 0x00008700ff117b82 */ /* 0x000e220000000800 */
[----:B------:R-:W-:Y:S01]  /*1b30*/  ULDC.64 UR4, c[0x4][0x260] ;  /* 0x0100980000047ab9 */ /* 0x000fe20000000a00 */
[----:B------:R-:W-:Y:S01]  /*1b40*/  HFMA2.MMA R16, -RZ, RZ, 0, 8.0585479736328125e-05 ;  /* 0x00000548ff107435 */ /* 0x000fe200000001ff */
[----:B------:R-:W-:Y:S01]  /*1b50*/  UIADD3 UR4, UP0, UR4, 0x4c, URZ ;  /* 0x0000004c04047890 */ /* 0x000fe2000ff1e03f */
[----:B------:R-:W-:Y:S01]  /*1b60*/  MOV R0, 0x2a8 ;  /* 0x000002a800007802 */ /* 0x000fe20000000f00 */
[----:B------:R0:W-:Y:S02]  /*1b70*/  STL.64 [R1+0x18], R2 ;  /* 0x0000180201007387 */ /* 0x0001e40000100a00 */
[----:B------:R-:W-:Y:S01]  /*1b80*/  UIADD3.X UR5, URZ, UR5, URZ, UP0, !UPT ;  /* 0x000000053f057290 */ /* 0x000fe200087fe43f */
[----:B----4-:R-:W4:Y:S01]  /*1b90*/  LDC.64 R14, c[0x4][0xd0] ;  /* 0x01003400ff0e7b82 */ /* 0x010f220000000a00 */
[----:B------:R-:W-:-:S04]  /*1ba0*/  MOV R12, UR4 ;  /* 0x00000004000c7c02 */ /* 0x000fc80008000f00 */
[----:B------:R-:W-:Y:S01]  /*1bb0*/  IMAD.U32 R13, RZ, RZ, UR5 ;  /* 0x00000005ff0d7e24 */ /* 0x000fe2000f8e00ff */
[----:B------:R-:W-:Y:S02]  /*1bc0*/  ULDC.64 UR4, c[0x4][0x268] ;  /* 0x01009a0000047ab9 */ /* 0x000fe40000000a00 */
[----:B------:R0:W1:Y:S01]  /*1bd0*/  LDC.64 R10, c[0x4][R0] ;  /* 0x01000000000a7b82 */ /* 0x0000620000000a00 */
[----:B------:R-:W-:Y:S01]  /*1be0*/  IMAD.U32 R4, RZ, RZ, UR4 ;  /* 0x00000004ff047e24 */ /* 0x000fe2000f8e00ff */
[----:B------:R0:W-:Y:S01]  /*1bf0*/  STL.64 [R1], R12 ;  /* 0x0000000c01007387 */ /* 0x0001e20000100a00 */
[----:B------:R-:W-:-:S03]  /*1c00*/  MOV R5, UR5 ;  /* 0x0000000500057c02 */ /* 0x000fc60008000f00 */
[----:B0-----:R0:W-:Y:S04]  /*1c10*/  STL.64 [R1+0x10], R16 ;  /* 0x0000101001007387 */ /* 0x0011e80000100a00 */
[----:B----4-:R0:W-:Y:S04]  /*1c20*/  STL.64 [R1+0x8], R14 ;  /* 0x0000080e01007387 */ /* 0x0101e80000100a00 */
[----:B-1-3--:R0:W-:Y:S02]  /*1c30*/  STL.64 [R1+0x20], R8 ;  /* 0x0000200801007387 */ /* 0x00a1e40000100a00 */
[----:B------:R-:W-:-:S07]  /*1c40*/  LEPC R20, `(.L_x_671) ;  /* 0x000000001014794e */ /* 0x000fce0000000000 */
[----:B0-2---:R-:W-:Y:S05]  /*1c50*/  CALL.ABS.NOINC R10 ;  /* 0x000000000a007343 */ /* 0x005fea0003c00000 */
.L_x_671:
[----:B------:R-:W-:Y:S05]  /*1c60*/  EXIT ;  /* 0x000000000000794d */ /* 0x000fea0003800000 */
.L_x_672:
        /* <DEDUP_REMOVED lines=9> */
.L_x_987:


//--------------------- .text._Z38userbuffers_fp16_sum_inplace_gpu_rr_agILi2EEviiiiiiiPPvim --------------------------
	.section	.text._Z38userbuffers_fp16_sum_inplace_gpu_rr_agILi2EEviiiiiiiPPvim,"ax",@progbits
	.align	128
        .global         _Z38userbuffers_fp16_sum_inplace_gpu_rr_agILi2EEviiiiiiiPPvim
        .type           _Z38userbuffers_fp16_sum_inplace_gpu_rr_agILi2EEviiiiiiiPPvim,@function
        .size           _Z38userbuffers_fp16_sum_inplace_gpu_rr_agILi2EEviiiiiiiPPvim,(.L_x_988 - _Z38userbuffers_fp16_sum_inplace_gpu_rr_agILi2EEviiiiiiiPPvim)
        .other          _Z38userbuffers_fp16_sum_inplace_gpu_rr_agILi2EEviiiiiiiPPvim,@"STO_CUDA_ENTRY STV_DEFAULT"
_Z38userbuffers_fp16_sum_inplace_gpu_rr_agILi2EEviiiiiiiPPvim:
.text._Z38userbuffers_fp16_sum_inplace_gpu_rr_agILi2EEviiiiiiiPPvim:
[----:B------:R-:W0:Y:S01]  /*0000*/  LDC R1, c[0x0][0x28] ;  /* 0x00000a00ff017b82 */ /* 0x000e220000000800 */
[----:B------:R-:W1:Y:S07]  /*0010*/  S2R R3, SR_TID.X ;  /* 0x0000000000037919 */ /* 0x000e6e0000002100 */
[----:B------:R-:W2:Y:S01]  /*0020*/  LDC R7, c[0x0][0x21c] ;  /* 0x00008700ff077b82 */ /* 0x000ea20000000800 */
[----:B------:R-:W-:Y:S01]  /*0030*/  ULDC UR8, c[0x0][0x24] ;  /* 0x0000090000087ab9 */ /* 0x000fe20000000800 */
[----:B------:R-:W-:Y:S01]  /*0040*/  ULDC UR9, c[0x0][0x0] ;  /* 0x0000000000097ab9 */ /* 0x000fe20000000800 */
[----:B------:R-:W3:Y:S01]  /*0050*/  S2R R2, SR_CTAID.X ;  /* 0x0000000000027919 */ /* 0x000ee20000002500 */
[----:B------:R-:W-:Y:S01]  /*0060*/  IMAD.MOV.U32 R4, RZ, RZ, RZ ;  /* 0x000000ffff047224 */ /* 0x000fe200078e00ff */
[----:B------:R-:W-:Y:S01]  /*0070*/  ULDC UR10, c[0x0][0x228] ;  /* 0x00008a00000a7ab9 */ /* 0x000fe20000000800 */
[----:B0-----:R-:W-:Y:S01]  /*0080*/  VIADD R1, R1, 0xffffffd0 ;  /* 0xffffffd001017836 */ /* 0x001fe20000000000 */
[----:B------:R-:W-:Y:S01]  /*0090*/  ULDC.64 UR6, c[0x0][0x208] ;  /* 0x0000820000067ab9 */ /* 0x000fe20000000a00 */
[----:B------:R-:W-:Y:S01]  /*00a0*/  BSSY B0, `(.L_x_673) ;  /* 0x0000028000007945 */ /* 0x000fe20003800000 */
[----:B------:R-:W-:-:S02]  /*00b0*/  CS2R R18, SRZ ;  /* 0x0000000000127805 */ /* 0x000fc4000001ff00 */
[----:B------:R-:W-:Y:S02]  /*00c0*/  CS2R R16, SRZ ;  /* 0x0000000000107805 */ /* 0x000fe4000001ff00 */
[C---:B-1----:R-:W-:Y:S02]  /*00d0*/  ISETP.GT.U32.AND P0, PT, R3.reuse, 0x1, PT ;  /* 0x000000010300780c */ /* 0x042fe40003f04070 */
[C---:B------:R-:W-:Y:S02]  /*00e0*/  ISETP.NE.AND P1, PT, R3.reuse, RZ, PT ;  /* 0x000000ff0300720c */ /* 0x040fe40003f25270 */
[----:B---3--:R-:W-:Y:S01]  /*00f0*/  LEA.HI R0, R3, R2, RZ, 0x1b ;  /* 0x0000000203007211 */ /* 0x008fe200078fd8ff */
[----:B------:R-:W-:-:S04]  /*0100*/  IMAD R6, R2, UR9, R3 ;  /* 0x0000000902067c24 */ /* 0x000fc8000f8e0203 */
[----:B--2---:R-:W-:Y:S01]  /*0110*/  IMAD.IADD R12, R0, 0x1, R7 ;  /* 0x00000001000c7824 */ /* 0x004fe200078e0207 */
[----:B------:R-:W-:-:S04]  /*0120*/  ISETP.GE.AND P4, PT, R6, UR10, PT ;  /* 0x0000000a06007c0c */ /* 0x000fc8000bf86270 */
[C---:B------:R-:W-:Y:S02]  /*0130*/  LOP3.LUT R0, R12.reuse, 0x1, RZ, 0xc0, !PT ;  /* 0x000000010c007812 */ /* 0x040fe400078ec0ff */
[----:B------:R-:W-:Y:S02]  /*0140*/  LOP3.LUT R12, R12, 0x1, RZ, 0xc, !PT ;  /* 0x000000010c0c7812 */ /* 0x000fe400078e0cff */
[-C--:B------:R-:W-:Y:S02]  /*0150*/  ISETP.NE.AND P2, PT, R0, R7.reuse, PT ;  /* 0x000000070000720c */ /* 0x080fe40003f45270 */
[----:B------:R-:W-:-:S11]  /*0160*/  ISETP.NE.AND P3, PT, R12, R7, PT ;  /* 0x000000070c00720c */ /* 0x000fd60003f65270 */
[----:B------:R-:W-:-:S04]  /*0170*/  @P2 IMAD.MOV.U32 R4, RZ, RZ, 0x1 ;  /* 0x00000001ff042424 */ /* 0x000fc800078e00ff */
[----:B------:R-:W-:Y:S01]  /*0180*/  @P3 IMAD.U32 R5, R4, 0x4, R1 ;  /* 0x0000000404053824 */ /* 0x000fe200078e0001 */
[----:B------:R-:W-:Y:S06]  /*0190*/  @P0 BRA `(.L_x_674) ;  /* 0x0000000000600947 */ /* 0x000fec0003800000 */
[----:B------:R-:W0:Y:S01]  /*01a0*/  LDC.64 R16, c[0x0][0x218] ;  /* 0x00008600ff107b82 */ /* 0x000e220000000a00 */
[----:B------:R-:W-:-:S07]  /*01b0*/  ULDC UR4, c[0x0][0x220] ;  /* 0x0000880000047ab9 */ /* 0x000fce0000000800 */
[----:B------:R-:W1:Y:S08]  /*01c0*/  LDC.64 R22, c[0x0][0x230] ;  /* 0x00008c00ff167b82 */ /* 0x000e700000000a00 */
[----:B------:R-:W2:Y:S01]  /*01d0*/  LDC R15, c[0x0][0x238] ;  /* 0x00008e00ff0f7b82 */ /* 0x000ea20000000800 */
[----:B0-----:R-:W-:-:S07]  /*01e0*/  IMAD R18, R17, UR4, R16 ;  /* 0x0000000411127c24 */ /* 0x001fce000f8e0210 */
[----:B------:R-:W0:Y:S01]  /*01f0*/  LDC R13, c[0x0][0x214] ;  /* 0x00008500ff0d7b82 */ /* 0x000e220000000800 */
[----:B-1----:R-:W-:-:S05]  /*0200*/  IMAD.WIDE R8, R18, 0x8, R22 ;  /* 0x0000000812087825 */ /* 0x002fca00078e0216 */
        /* <DEDUP_REMOVED lines=17> */
.L_x_674:
[----:B------:R-:W-:Y:S05]  /*0320*/  BSYNC B0 ;  /* 0x0000000000007941 */ /* 0x000fea0003800000 */
.L_x_673:
[----:B------:R0:W-:Y:S01]  /*0330*/  @P2 STL [R1], R0 ;  /* 0x0000000001002387 */ /* 0x0001e20000100800 */
[----:B------:R-:W-:Y:S01]  /*0340*/  ULDC UR11, c[0x0][0x224] ;  /* 0x00008900000b7ab9 */ /* 0x000fe20000000800 */
[----:B------:R-:W-:Y:S02]  /*0350*/  BSSY B0, `(.L_x_675) ;  /* 0x0000018000007945 */ /* 0x000fe40003800000 */
[----:B------:R0:W-:Y:S01]  /*0360*/  @P3 STL [R5], R12 ;  /* 0x0000000c05003387 */ /* 0x0001e20000100800 */
[----:B------:R-:W-:Y:S06]  /*0370*/  BAR.SYNC.DEFER_BLOCKING 0x0 ;  /* 0x0000000000007b1d */ /* 0x000fec0000010000 */
[----:B------:R-:W-:Y:S05]  /*0380*/  @P4 BRA `(.L_x_676) ;  /* 0x0000000000504947 */ /* 0x000fea0003800000 */
[----:B------:R-:W2:Y:S01]  /*0390*/  LDL R9, [R1] ;  /* 0x0000000001097983 */ /* 0x000ea20000100800 */
[----:B------:R-:W1:Y:S01]  /*03a0*/  S2UR UR5, SR_CgaCtaId ;  /* 0x00000000000579c3 */ /* 0x000e620000008800 */
[----:B------:R-:W-:Y:S01]  /*03b0*/  UMOV UR4, 0x400 ;  /* 0x0000040000047882 */ /* 0x000fe20000000000 */
[----:B0-----:R-:W-:-:S06]  /*03c0*/  IMAD.MOV.U32 R0, RZ, RZ, R6 ;  /* 0x000000ffff007224 */ /* 0x001fcc00078e0006 */
[----:B------:R-:W0:Y:S01]  /*03d0*/  LDC R5, c[0x0][0xc] ;  /* 0x00000300ff057b82 */ /* 0x000e220000000800 */
[----:B-1----:R-:W-:-:S06]  /*03e0*/  ULEA UR4, UR5, UR4, 0x18 ;  /* 0x0000000405047291 */ /* 0x002fcc000f8ec03f */
[----:B------:R-:W-:Y:S01]  /*03f0*/  LEA R6, R7, UR4, 0x3 ;  /* 0x0000000407067c11 */ /* 0x000fe2000f8e18ff */
[----:B0-----:R-:W-:Y:S01]  /*0400*/  IMAD R5, R5, UR9, RZ ;  /* 0x0000000905057c24 */ /* 0x001fe2000f8e02ff */
[----:B--2---:R-:W-:-:S07]  /*0410*/  LEA R4, R9, UR4, 0x3 ;  /* 0x0000000409047c11 */ /* 0x004fce000f8e18ff */
.L_x_677:
[----:B-1----:R-:W0:Y:S01]  /*0420*/  LDS.64 R12, [R4] ;  /* 0x00000000040c7984 */ /* 0x002e220000000a00 */
[----:B------:R-:W-:-:S03]  /*0430*/  VIADD R14, R0, UR11 ;  /* 0x0000000b000e7c36 */ /* 0x000fc60008000000 */
[----:B------:R-:W1:Y:S01]  /*0440*/  LDS.64 R22, [R6] ;  /* 0x0000000006167984 */ /* 0x000e620000000a00 */
[----:B------:R-:W-:-:S04]  /*0450*/  IMAD R7, R9, UR10, R14 ;  /* 0x0000000a09077c24 */ /* 0x000fc8000f8e020e */
[----:B0-----:R-:W-:-:S06]  /*0460*/  IMAD.WIDE R12, R7, 0x10, R12 ;  /* 0x00000010070c7825 */ /* 0x001fcc00078e020c */
[----:B------:R-:W2:Y:S01]  /*0470*/  LD.E.128 R12, desc[UR6][R12.64] ;  /* 0x000000060c0c7980 */ /* 0x000ea2000c101d00 */
[----:B-1----:R-:W-:-:S04]  /*0480*/  IMAD.WIDE R22, R7, 0x10, R22 ;  /* 0x0000001007167825 */ /* 0x002fc800078e0216 */
[----:B------:R-:W-:-:S05]  /*0490*/  IMAD.IADD R0, R5, 0x1, R0 ;  /* 0x0000000105007824 */ /* 0x000fca00078e0200 */
[----:B------:R-:W-:Y:S01]  /*04a0*/  ISETP.GE.AND P0, PT, R0, UR10, PT ;  /* 0x0000000a00007c0c */ /* 0x000fe2000bf06270 */
[----:B--2---:R1:W-:-:S12]  /*04b0*/  ST.E.128 desc[UR6][R22.64], R12 ;  /* 0x0000000c16007985 */ /* 0x0043d8000c101d06 */
[----:B------:R-:W-:Y:S05]  /*04c0*/  @!P0 BRA `(.L_x_677) ;  /* 0xfffffffc00d48947 */ /* 0x000fea000383ffff */
.L_x_676:
[----:B------:R-:W-:Y:S05]  /*04d0*/  BSYNC B0 ;  /* 0x0000000000007941 */ /* 0x000fea0003800000 */
.L_x_675:
[----:B------:R-:W-:Y:S04]  /*04e0*/  BSSY B0, `(.L_x_678) ;  /* 0x0000010000007945 */ /* 0x000fe80003800000 */
[----:B------:R-:W-:Y:S05]  /*04f0*/  @P1 BRA `(.L_x_679) ;  /* 0x0000000000381947 */ /* 0x000fea0003800000 */
[----:B0-----:R-:W0:Y:S01]  /*0500*/  LDC R0, c[0x0][0xc] ;  /* 0x00000300ff007b82 */ /* 0x001e220000000800 */
        /* <DEDUP_REMOVED lines=13> */
.L_x_679:
[----:B------:R-:W-:Y:S05]  /*05e0*/  BSYNC B0 ;  /* 0x0000000000007941 */ /* 0x000fea0003800000 */
.L_x_678:
[----:B------:R-:W3:Y:S08]  /*05f0*/  S2UR UR5, SR_CgaCtaId ;  /* 0x00000000000579c3 */ /* 0x000ef00000008800 */
[----:B------:R-:W-:Y:S06]  /*0600*/  BAR.SYNC.DEFER_BLOCKING 0x0 ;  /* 0x0000000000007b1d */ /* 0x000fec0000010000 */
[----:B------:R-:W-:-:S02]  /*0610*/  UMOV UR4, 0x400 ;  /* 0x0000040000047882 */ /* 0x000fc40000000000 */
[----:B---3--:R-:W-:-:S09]  /*0620*/  ULEA UR4, UR5, UR4, 0x18 ;  /* 0x0000000405047291 */ /* 0x008fd2000f8ec03f */
[----:B0-2---:R-:W0:Y:S02]  /*0630*/  LDS R0, [UR4+0x10] ;  /* 0x00001004ff007984 */ /* 0x005e240008000800 */
[----:B0-----:R-:W-:-:S04]  /*0640*/  ISETP.NE.AND P0, PT, R0, RZ, PT ;  /* 0x000000ff0000720c */ /* 0x001fc80003f05270 */
[----:B------:R-:W-:-:S13]  /*0650*/  ISETP.GT.U32.OR P0, PT, R3, 0x1, !P0 ;  /* 0x000000010300780c */ /* 0x000fda0004704470 */
[----:B------:R-:W-:Y:S05]  /*0660*/  @P0 EXIT ;  /* 0x000000000000094d */ /* 0x000fea0003800000 */
[C---:B------:R-:W-:Y:S01]  /*0670*/  LEA R4, P0, R18.reuse, R20, 0x2 ;  /* 0x0000001412047211 */ /* 0x040fe200078010ff */
[----:B------:R-:W-:Y:S01]  /*0680*/  @!P1 ST.E desc[UR6][R10.64+-0x80], R8 ;  /* 0xffff80080a009985 */ /* 0x000fe2000c101906 */
[----:B------:R-:W0:Y:S02]  /*0690*/  LDC R6, c[0x0][0x20] ;  /* 0x00000800ff067b82 */ /* 0x000e240000000800 */
[----:B------:R-:W-:Y:S02]  /*06a0*/  LEA.HI.X R5, R18, R21, R19, 0x2, P0 ;  /* 0x0000001512057211 */ /* 0x000fe400000f1413 */
[----:B------:R-:W-:-:S03]  /*06b0*/  LEA R18, P0, R16, R10, 0x2 ;  /* 0x0000000a10127211 */ /* 0x000fc600078010ff */
[----:B------:R2:W-:Y:S01]  /*06c0*/  ST.E.STRONG.SYS desc[UR6][R4.64], R8 ;  /* 0x0000000804007985 */ /* 0x0005e2000c115906 */
[----:B------:R-:W-:Y:S02]  /*06d0*/  LEA.HI.X R19, R16, R11, R17, 0x2, P0 ;  /* 0x0000000b10137211 */ /* 0x000fe400000f1411 */
[----:B--2---:R-:W-:Y:S01]  /*06e0*/  CS2R R4, SR_CLOCKLO ;  /* 0x0000000000047805 */ /* 0x004fe20000015000 */
[----:B------:R-:W-:-:S06]  /*06f0*/  ULDC.64 UR4, c[0x0][0x240] ;  /* 0x0000900000047ab9 */ /* 0x000fcc0000000a00 */
.L_x_680:
        /* <DEDUP_REMOVED lines=11> */
[----:B------:R-:W3:Y:S01]  /*07b0*/  LDC R17, c[0x0][0x21c] ;  /* 0x00008700ff117b82 */ /* 0x000ee20000000800 */
[----:B------:R-:W-:Y:S01]  /*07c0*/  ULDC.64 UR4, c[0x4][0x260] ;  /* 0x0100980000047ab9 */ /* 0x000fe20000000a00 */
[----:B------:R-:W-:Y:S01]  /*07d0*/  IMAD.MOV.U32 R16, RZ, RZ, 0x4e9 ;  /* 0x000004e9ff107424 */ /* 0x000fe200078e00ff */
[----:B------:R-:W-:Y:S01]  /*07e0*/  UIADD3 UR4, UP0, UR4, 0x4c, URZ ;  /* 0x0000004c04047890 */ /* 0x000fe2000ff1e03f */
[----:B------:R-:W-:Y:S01]  /*07f0*/  MOV R0, 0x2a8 ;  /* 0x000002a800007802 */ /* 0x000fe20000000f00 */
[----:B------:R4:W-:Y:S01]  /*0800*/  STL.64 [R1+0x20], R2 ;  /* 0x0000200201007387 */ /* 0x0009e20000100a00 */
[----:B0-----:R-:W-:Y:S01]  /*0810*/  IADD3 R6, P0, P1, R1, 0x8, R6 ;  /* 0x0000000801067810 */ /* 0x001fe2000791e006 */
[----:B------:R-:W-:Y:S01]  /*0820*/  UIADD3.X UR5, URZ, UR5, URZ, UP0, !UPT ;  /* 0x000000053f057290 */ /* 0x000fe200087fe43f */
[----:B-1----:R-:W0:Y:S01]  /*0830*/  LDC.64 R14, c[0x4][0xc8] ;  /* 0x01003200ff0e7b82 */ /* 0x002e220000000a00 */
[----:B------:R-:W-:Y:S01]  /*0840*/  IMAD.U32 R12, RZ, RZ, UR4 ;  /* 0x00000004ff0c7e24 */ /* 0x000fe2000f8e00ff */
[----:B------:R-:W-:-:S03]  /*0850*/  IADD3.X R7, RZ, UR8, RZ, P0, P1 ;  /* 0x00000008ff077c10 */ /* 0x000fc600087e24ff */
[----:B------:R-:W-:Y:S01]  /*0860*/  IMAD.U32 R13, RZ, RZ, UR5 ;  /* 0x00000005ff0d7e24 */ /* 0x000fe2000f8e00ff */
[----:B------:R-:W-:Y:S02]  /*0870*/  ULDC.64 UR4, c[0x4][0x268] ;  /* 0x01009a0000047ab9 */ /* 0x000fe40000000a00 */
[----:B------:R4:W1:Y:S01]  /*0880*/  LDC.64 R10, c[0x4][R0] ;  /* 0x01000000000a7b82 */ /* 0x0008620000000a00 */
[----:B------:R-:W-:Y:S01]  /*0890*/  IMAD.U32 R4, RZ, RZ, UR4 ;  /* 0x00000004ff047e24 */ /* 0x000fe2000f8e00ff */
[----:B------:R4:W-:Y:S01]  /*08a0*/  STL.64 [R1+0x8], R12 ;  /* 0x0000080c01007387 */ /* 0x0009e20000100a00 */
[----:B------:R-:W-:-:S03]  /*08b0*/  IMAD.U32 R5, RZ, RZ, UR5 ;  /* 0x00000005ff057e24 */ /* 0x000fc6000f8e00ff */
[----:B---3--:R4:W-:Y:S04]  /*08c0*/  STL.64 [R1+0x18], R16 ;  /* 0x0000181001007387 */ /* 0x0089e80000100a00 */
[----:B0-----:R4:W-:Y:S04]  /*08d0*/  STL.64 [R1+0x10], R14 ;  /* 0x0000100e01007387 */ /* 0x0019e80000100a00 */
[----:B-12---:R4:W-:Y:S02]  /*08e0*/  STL.64 [R1+0x28], R8 ;  /* 0x0000280801007387 */ /* 0x0069e40000100a00 */
[----:B------:R-:W-:-:S07]  /*08f0*/  LEPC R20, `(.L_x_681) ;  /* 0x000000001014794e */ /* 0x000fce0000000000 */
[----:B----4-:R-:W-:Y:S05]  /*0900*/  CALL.ABS.NOINC R10 ;  /* 0x000000000a007343 */ /* 0x010fea0003c00000 */
.L_x_681:
[----:B------:R-:W-:Y:S05]  /*0910*/  EXIT ;  /* 0x000000000000794d */ /* 0x000fea0003800000 */
.L_x_682:
        /* <DEDUP_REMOVED lines=14> */
.L_x_988:


//--------------------- .text._Z38userbuffers_fp16_sum_inplace_gpu_mc_agILi32EEviiiiiiiPPviP5uint4m --------------------------
	.section	.text._Z38userbuffers_fp16_sum_inplace_gpu_mc_agILi32EEviiiiiiiPPviP5uint4m,"ax",@progbits
	.align	128
        .global         _Z38userbuffers_fp16_sum_inplace_gpu_mc_agILi32EEviiiiiiiPPviP5uint4m
        .type           _Z38userbuffers_fp16_sum_inplace_gpu_mc_agILi32EEviiiiiiiPPviP5uint4m,@function
        .size           _Z38userbuffers_fp16_sum_inplace_gpu_mc_agILi32EEviiiiiiiPPviP5uint4m,(.L_x_989 - _Z38userbuffers_fp16_sum_inplace_gpu_mc_agILi32EEviiiiiiiPPviP5uint4m)
        .other          _Z38userbuffers_fp16_sum_inplace_gpu_mc_agILi32EEviiiiiiiPPviP5uint4m,@"STO_CUDA_ENTRY STV_DEFAULT"
_Z38userbuffers_fp16_sum_inplace_gpu_mc_agILi32EEviiiiiiiPPviP5uint4m:
.text._Z38userbuffers_fp16_sum_inplace_gpu_mc_agILi32EEviiiiiiiPPviP5uint4m:
[----:B------:R-:W0:Y:S01]  /*0000*/  LDC R1, c[0x0][0x28] ;  /* 0x00000a00ff017b82 */ /* 0x000e220000000800 */
[----:B------:R-:W1:Y:S07]  /*0010*/  S2R R3, SR_TID.X ;  /* 0x0000000000037919 */ /* 0x000e6e0000002100 */
[----:B------:R-:W2:Y:S01]  /*0020*/  LDC.64 R4, c[0x0][0x218] ;  /* 0x00008600ff047b82 */ /* 0x000ea20000000a00 */
[----:B------:R-:W-:Y:S01]  /*0030*/  ULDC UR4, c[0x0][0x220] ;  /* 0x0000880000047ab9 */ /* 0x000fe20000000800 */
[----:B------:R-:W-:Y:S01]  /*0040*/  ULDC.64 UR6, c[0x0][0x208] ;  /* 0x0000820000067ab9 */ /* 0x000fe20000000a00 */
[----:B0-----:R-:W-:-:S05]  /*0050*/  VIADD R1, R1, 0xffffffd8 ;  /* 0xffffffd801017836 */ /* 0x001fca0000000000 */
[----:B------:R-:W0:Y:S01]  /*0060*/  LDC.64 R46, c[0x0][0x230] ;  /* 0x00008c00ff2e7b82 */ /* 0x000e220000000a00 */
[----:B------:R-:W-:Y:S01]  /*0070*/  ULDC UR5, c[0x0][0x24] ;  /* 0x0000090000057ab9 */ /* 0x000fe20000000800 */
[----:B------:R-:W-:Y:S01]  /*0080*/  ULDC UR8, c[0x0][0x238] ;  /* 0x00008e0000087ab9 */ /* 0x000fe20000000800 */
[----:B--2---:R-:W-:Y:S01]  /*0090*/  IMAD R0, R5, UR4, R4 ;  /* 0x0000000405007c24 */ /* 0x004fe2000f8e0204 */
[----:B-1----:R-:W-:-:S13]  /*00a0*/  ISETP.GT.U32.AND P1, PT, R3, 0x1f, PT ;  /* 0x0000001f0300780c */ /* 0x002fda0003f24070 */
[----:B0-----:R-:W-:Y:S01]  /*00b0*/  @!P1 IMAD.WIDE R6, R0, 0x8, R46 ;  /* 0x0000000800069825 */ /* 0x001fe200078e022e */
[----:B------:R-:W0:Y:S05]  /*00c0*/  LDC R40, c[0x0][0xc] ;  /* 0x00000300ff287b82 */ /* 0x000e2a0000000800 */
[----:B------:R-:W2:Y:S01]  /*00d0*/  @!P1 LDG.E.64 R6, desc[UR6][R6.64] ;  /* 0x0000000606069981 */ /* 0x000ea2000c1e1b00 */
[----:B------:R-:W-:Y:S02]  /*00e0*/  @!P1 IMAD R4, R3, UR4, R4 ;  /* 0x0000000403049c24 */ /* 0x000fe4000f8e0204 */
[----:B------:R-:W2:Y:S02]  /*00f0*/  @!P1 LDC R13, c[0x0][0x214] ;  /* 0x00008500ff0d9b82 */ /* 0x000ea40000000800 */
[----:B------:R-:W-:-:S06]  /*0100*/  @!P1 IMAD.WIDE R8, R4, 0x8, R46 ;  /* 0x0000000804089825 */ /* 0x000fcc00078e022e */
[----:B------:R-:W3:Y:S01]  /*0110*/  @!P1 LDG.E.64 R8, desc[UR6][R8.64] ;  /* 0x0000000608089981 */ /* 0x000ee2000c1e1b00 */
[----:B------:R-:W-:Y:S02]  /*0120*/  ULDC UR4, c[0x0][0x0] ;  /* 0x0000000000047ab9 */ /* 0x000fe40000000800 */
[----:B0-----:R-:W-:-:S05]  /*0130*/  IMAD R41, R40, UR4, RZ ;  /* 0x0000000428297c24 */ /* 0x001fca000f8e02ff */
[----:B------:R-:W-:-:S04]  /*0140*/  SHF.L.U32 R42, R41, 0x3, RZ ;  /* 0x00000003292a7819 */ /* 0x000fc800000006ff */
[----:B------:R-:W-:-:S04]  /*0150*/  IABS R15, R42 ;  /* 0x0000002a000f7213 */ /* 0x000fc80000000000 */
[----:B------:R-:W0:Y:S01]  /*0160*/  I2F.RP R11, R15 ;  /* 0x0000000f000b7306 */ /* 0x000e220000209400 */
[----:B------:R-:W1:Y:S07]  /*0170*/  S2R R2, SR_CTAID.X ;  /* 0x0000000000027919 */ /* 0x000e6e0000002500 */
[----:B0-----:R-:W0:Y:S01]  /*0180*/  MUFU.RCP R11, R11 ;  /* 0x0000000b000b7308 */ /* 0x001e220000001000 */
[----:B-1----:R-:W-:Y:S01]  /*0190*/  IMAD R59, R2, UR4, R3 ;  /* 0x00000004023b7c24 */ /* 0x002fe2000f8e0203 */
[----:B------:R-:W-:-:S04]  /*01a0*/  ULDC UR4, c[0x0][0x228] ;  /* 0x00008a0000047ab9 */ /* 0x000fc80000000800 */
[----:B------:R-:W-:-:S05]  /*01b0*/  VIMNMX R43, R59, UR4, !PT ;  /* 0x000000043b2b7c48 */ /* 0x000fca000ffe0100 */
[----:B------:R-:W-:-:S05]  /*01c0*/  IMAD.IADD R10, R43, 0x1, -R59 ;  /* 0x000000012b0a7824 */ /* 0x000fca00078e0a3b */
[----:B------:R-:W-:Y:S01]  /*01d0*/  ISETP.GE.AND P3, PT, R10, RZ, PT ;  /* 0x000000ff0a00720c */ /* 0x000fe20003f66270 */
[----:B------:R-:W-:Y:S01]  /*01e0*/  ULDC UR4, c[0x0][0x20] ;  /* 0x0000080000047ab9 */ /* 0x000fe20000000800 */
[----:B------:R-:W-:Y:S01]  /*01f0*/  BSSY B0, `(.L_x_683) ;  /* 0x000004b000007945 */ /* 0x000fe20003800000 */
[----:B--2---:R-:W-:-:S04]  /*0200*/  @!P1 IMAD.WIDE R44, R13, 0x4, R6 ;  /* 0x000000040d2c9825 */ /* 0x004fc800078e0206 */
[----:B------:R-:W-:Y:S01]  /*0210*/  VIADD R7, R0, UR8 ;  /* 0x0000000800077c36 */ /* 0x000fe20008000000 */
[----:B------:R1:W5:Y:S01]  /*0220*/  @!P1 LD.E R5, desc[UR6][R44.64+-0x80] ;  /* 0xffff80062c059980 */ /* 0x000362000c101900 */
[----:B0-----:R-:W-:Y:S02]  /*0230*/  VIADD R6, R11, 0xffffffe ;  /* 0x0ffffffe0b067836 */ /* 0x001fe40000000000 */
[----:B------:R-:W-:Y:S02]  /*0240*/  IMAD.WIDE R46, R7, 0x8, R46 ;  /* 0x00000008072e7825 */ /* 0x000fe400078e022e */
[----:B------:R0:W2:Y:S01]  /*0250*/  F2I.FTZ.U32.TRUNC.NTZ R7, R6 ;  /* 0x0000000600077305 */ /* 0x0000a2000021f000 */
[----:B------:R-:W-:-:S03]  /*0260*/  IABS R11, R10 ;  /* 0x0000000a000b7213 */ /* 0x000fc60000000000 */
[----:B------:R-:W5:Y:S01]  /*0270*/  LDG.E.64 R46, desc[UR6][R46.64] ;  /* 0x000000062e2e7981 */ /* 0x000f62000c1e1b00 */
[----:B---3--:R-:W-:Y:S01]  /*0280*/  @!P1 IMAD.WIDE R48, R13, 0x4, R8 ;  /* 0x000000040d309825 */ /* 0x008fe200078e0208 */
[----:B0-----:R-:W-:Y:S01]  /*0290*/  HFMA2.MMA R6, -RZ, RZ, 0, 0 ;  /* 0x00000000ff067435 */ /* 0x001fe200000001ff */
[----:B--2---:R-:W-:-:S05]  /*02a0*/  IADD3 R12, RZ, -R7, RZ ;  /* 0x80000007ff0c7210 */ /* 0x004fca0007ffe0ff */
[----:B------:R-:W-:Y:S01]  /*02b0*/  IMAD R17, R12, R15, RZ ;  /* 0x0000000f0c117224 */ /* 0x000fe200078e02ff */
[----:B------:R-:W-:-:S03]  /*02c0*/  IABS R12, R42 ;  /* 0x0000002a000c7213 */ /* 0x000fc60000000000 */
[----:B------:R-:W-:Y:S01]  /*02d0*/  IMAD.HI.U32 R6, R7, R17, R6 ;  /* 0x0000001107067227 */ /* 0x000fe200078e0006 */
[----:B------:R-:W-:-:S03]  /*02e0*/  MOV R7, R11 ;  /* 0x0000000b00077202 */ /* 0x000fc60000000f00 */
[----:B------:R-:W-:Y:S02]  /*02f0*/  IMAD.MOV R12, RZ, RZ, -R12 ;  /* 0x000000ffff0c7224 */ /* 0x000fe400078e0a0c */
[----:B------:R-:W-:-:S04]  /*0300*/  IMAD.HI.U32 R6, R6, R7, RZ ;  /* 0x0000000706067227 */ /* 0x000fc800078e00ff */
[----:B------:R-:W-:-:S04]  /*0310*/  IMAD.MOV.U32 R11, RZ, RZ, R12 ;  /* 0x000000ffff0b7224 */ /* 0x000fc800078e000c */
[----:B------:R-:W-:Y:S01]  /*0320*/  IMAD R6, R6, R11, R7 ;  /* 0x0000000b06067224 */ /* 0x000fe200078e0207 */
[----:B------:R-:W-:Y:S04]  /*0330*/  BAR.SYNC.DEFER_BLOCKING 0x0 ;  /* 0x0000000000007b1d */ /* 0x000fe80000010000 */
[----:B------:R-:W-:-:S13]  /*0340*/  ISETP.GT.U32.AND P0, PT, R15, R6, PT ;  /* 0x000000060f00720c */ /* 0x000fda0003f04070 */
[----:B------:R-:W-:Y:S02]  /*0350*/  @!P0 IADD3 R6, R6, -R15, RZ ;  /* 0x8000000f06068210 */ /* 0x000fe40007ffe0ff */
[----:B------:R-:W-:Y:S02]  /*0360*/  ISETP.NE.AND P0, PT, R42, RZ, PT ;  /* 0x000000ff2a00720c */ /* 0x000fe40003f05270 */
[----:B------:R-:W-:-:S13]  /*0370*/  ISETP.GT.U32.AND P2, PT, R15, R6, PT ;  /* 0x000000060f00720c */ /* 0x000fda0003f44070 */
[----:B------:R-:W-:Y:S01]  /*0380*/  @!P2 IMAD.IADD R6, R6, 0x1, -R15 ;  /* 0x000000010606a824 */ /* 0x000fe200078e0a0f */
[----:B------:R-:W-:-:S04]  /*0390*/  ISETP.NE.AND P2, PT, R3, RZ, PT ;  /* 0x000000ff0300720c */ /* 0x000fc80003f45270 */
[----:B------:R-:W-:Y:S02]  /*03a0*/  @!P3 IADD3 R6, -R6, RZ, RZ ;  /* 0x000000ff0606b210 */ /* 0x000fe40007ffe1ff */
[----:B------:R-:W-:-:S05]  /*03b0*/  @!P0 LOP3.LUT R6, RZ, R42, RZ, 0x33, !PT ;  /* 0x0000002aff068212 */ /* 0x000fca00078e33ff */
[----:B------:R-:W-:-:S05]  /*03c0*/  IMAD.IADD R6, R10, 0x1, -R6 ;  /* 0x000000010a067824 */ /* 0x000fca00078e0a06 */
[----:B------:R-:W-:Y:S02]  /*03d0*/  ISETP.GE.AND P3, PT, R6, 0x1, PT ;  /* 0x000000010600780c */ /* 0x000fe40003f66270 */
[----:B------:R-:W-:Y:S02]  /*03e0*/  IADD3 R58, R59, R6, RZ ;  /* 0x000000063b3a7210 */ /* 0x000fe40007ffe0ff */
[----:B------:R-:W-:Y:S01]  /*03f0*/  IADD3 R6, P4, R1, UR4, RZ ;  /* 0x0000000401067c10 */ /* 0x000fe2000ff9e0ff */
[----:B------:R-:W-:Y:S01]  /*0400*/  ULDC UR4, c[0x0][0x224] ;  /* 0x0000890000047ab9 */ /* 0x000fe20000000800 */
[----:B------:R-:W-:-:S03]  /*0410*/  ISETP.GE.AND P0, PT, R58, R43, PT ;  /* 0x0000002b3a00720c */ /* 0x000fc60003f06270 */
[----:B------:R-:W-:-:S04]  /*0420*/  IMAD.X R7, RZ, RZ, UR5, P4 ;  /* 0x00000005ff077e24 */ /* 0x000fc8000a0e06ff */
[----:B-1----:R-:W-:Y:S06]  /*0430*/  @!P3 BRA `(.L_x_684) ;  /* 0x000000000098b947 */ /* 0x002fec0003800000 */
.L_x_685:
[----:B0-----:R-:W-:Y:S01]  /*0440*/  IADD3 R51, R59, UR4, RZ ;  /* 0x000000043b337c10 */ /* 0x001fe2000fffe0ff */
[----:B------:R-:W0:Y:S03]  /*0450*/  LDC.64 R52, c[0x0][0x240] ;  /* 0x00009000ff347b82 */ /* 0x000e260000000a00 */
[----:B------:R-:W-:Y:S01]  /*0460*/  IADD3 R55, R41, R51, R41 ;  /* 0x0000003329377210 */ /* 0x000fe20007ffe029 */
[----:B-----5:R-:W-:-:S04]  /*0470*/  IMAD.WIDE R30, R51, 0x10, R46 ;  /* 0x00000010331e7825 */ /* 0x020fc800078e022e */
[----:B------:R-:W-:Y:S01]  /*0480*/  IMAD.WIDE R16, R55, 0x10, R46 ;  /* 0x0000001037107825 */ /* 0x000fe200078e022e */
[----:B------:R-:W2:Y:S03]  /*0490*/  LD.E.128 R8, desc[UR6][R30.64] ;  /* 0x000000061e087980 */ /* 0x000ea6000c101d00 */
[----:B------:R-:W-:-:S04]  /*04a0*/  IMAD.WIDE R12, R41, 0x10, R30 ;  /* 0x00000010290c7825 */ /* 0x000fc800078e021e */
[C---:B------:R-:W-:Y:S02]  /*04b0*/  IMAD.WIDE R20, R41.reuse, 0x10, R16 ;  /* 0x0000001029147825 */ /* 0x040fe400078e0210 */
[----:B------:R-:W3:Y:S02]  /*04c0*/  LD.E.128 R12, desc[UR6][R12.64] ;  /* 0x000000060c0c7980 */ /* 0x000ee4000c101d00 */
[C---:B------:R-:W-:Y:S02]  /*04d0*/  IMAD.WIDE R24, R41.reuse, 0x10, R20 ;  /* 0x0000001029187825 */ /* 0x040fe400078e0214 */
[----:B------:R-:W4:Y:S04]  /*04e0*/  LD.E.128 R16, desc[UR6][R16.64] ;  /* 0x0000000610107980 */ /* 0x000f28000c101d00 */
[----:B------:R-:W4:Y:S01]  /*04f0*/  LD.E.128 R20, desc[UR6][R20.64] ;  /* 0x0000000614147980 */ /* 0x000f22000c101d00 */
[----:B------:R-:W-:-:S03]  /*0500*/  IMAD.WIDE R28, R41, 0x10, R24 ;  /* 0x00000010291c7825 */ /* 0x000fc600078e0218 */
[----:B------:R-:W4:Y:S01]  /*0510*/  LD.E.128 R24, desc[UR6][R24.64] ;  /* 0x0000000618187980 */ /* 0x000f22000c101d00 */
[----:B------:R-:W-:-:S03]  /*0520*/  IMAD.WIDE R32, R41, 0x10, R28 ;  /* 0x0000001029207825 */ /* 0x000fc600078e021c */
[----:B------:R-:W4:Y:S01]  /*0530*/  LD.E.128 R28, desc[UR6][R28.64] ;  /* 0x000000061c1c7980 */ /* 0x000f22000c101d00 */
[----:B------:R-:W-:-:S03]  /*0540*/  IMAD.WIDE R36, R41, 0x10, R32 ;  /* 0x0000001029247825 */ /* 0x000fc600078e0220 */
[----:B------:R-:W4:Y:S04]  /*0550*/  LD.E.128 R32, desc[UR6][R32.64] ;  /* 0x0000000620207980 */ /* 0x000f28000c101d00 */
[----:B------:R-:W4:Y:S01]  /*0560*/  LD.E.128 R36, desc[UR6][R36.64] ;  /* 0x0000000624247980 */ /* 0x000f22000c101d00 */
[----:B0-----:R-:W-:-:S04]  /*0570*/  IMAD.WIDE R50, R51, 0x10, R52 ;  /* 0x0000001033327825 */ /* 0x001fc800078e0234 */
[----:B------:R-:W-:-:S04]  /*0580*/  IMAD.WIDE R52, R55, 0x10, R52 ;  /* 0x0000001037347825 */ /* 0x000fc800078e0234 */
[----:B------:R-:W-:-:S04]  /*0590*/  IMAD.WIDE R54, R41, 0x10, R52 ;  /* 0x0000001029367825 */ /* 0x000fc800078e0234 */
[----:B------:R-:W-:-:S04]  /*05a0*/  IMAD.WIDE R60, R41, 0x10, R50 ;  /* 0x00000010293c7825 */ /* 0x000fc800078e0232 */
[----:B------:R-:W-:-:S04]  /*05b0*/  IMAD.WIDE R56, R41, 0x10, R54 ;  /* 0x0000001029387825 */ /* 0x000fc800078e0236 */
[----:B------:R-:W-:-:S05]  /*05c0*/  IMAD.IADD R59, R42, 0x1, R59 ;  /* 0x000000012a3b7824 */ /* 0x000fca00078e023b */
[----:B------:R-:W-:Y:S01]  /*05d0*/  ISETP.GE.AND P3, PT, R59, R58, PT ;  /* 0x0000003a3b00720c */ /* 0x000fe20003f66270 */
[----:B--2---:R-:W-:Y:S04]  /*05e0*/  STG.E.128 desc[UR6][R50.64], R8 ;  /* 0x0000000832007986 */ /* 0x004fe8000c101d06 */
[----:B---3--:R0:W-:Y:S04]  /*05f0*/  STG.E.128 desc[UR6][R60.64], R12 ;  /* 0x0000000c3c007986 */ /* 0x0081e8000c101d06 */
[----:B----4-:R1:W-:Y:S01]  /*0600*/  STG.E.128 desc[UR6][R52.64], R16 ;  /* 0x0000001034007986 */ /* 0x0103e2000c101d06 */
[----:B0-----:R-:W-:-:S04]  /*0610*/  IMAD.WIDE R60, R41, 0x10, R56 ;  /* 0x00000010293c7825 */ /* 0x001fc800078e0238 */
[C---:B------:R-:W-:Y:S01]  /*0620*/  IMAD.WIDE R50, R41.reuse, 0x10, R60 ;  /* 0x0000001029327825 */ /* 0x040fe200078e023c */
[----:B------:R0:W-:Y:S03]  /*0630*/  STG.E.128 desc[UR6][R54.64], R20 ;  /* 0x0000001436007986 */ /* 0x0001e6000c101d06 */
[----:B-1----:R-:W-:Y:S01]  /*0640*/  IMAD.WIDE R52, R41, 0x10, R50 ;  /* 0x0000001029347825 */ /* 0x002fe200078e0232 */
[----:B------:R0:W-:Y:S04]  /*0650*/  STG.E.128 desc[UR6][R56.64], R24 ;  /* 0x0000001838007986 */ /* 0x0001e8000c101d06 */
[----:B------:R0:W-:Y:S04]  /*0660*/  STG.E.128 desc[UR6][R60.64], R28 ;  /* 0x0000001c3c007986 */ /* 0x0001e8000c101d06 */
[----:B------:R0:W-:Y:S04]  /*0670*/  STG.E.128 desc[UR6][R50.64], R32 ;  /* 0x0000002032007986 */ /* 0x0001e8000c101d06 */
[----:B------:R0:W-:Y:S01]  /*0680*/  STG.E.128 desc[UR6][R52.64], R36 ;  /* 0x0000002434007986 */ /* 0x0001e2000c101d06 */
[----:B------:R-:W-:Y:S05]  /*0690*/  @!P3 BRA `(.L_x_685) ;  /* 0xfffffffc0068b947 */ /* 0x000fea000383ffff */
.L_x_684:
[----:B------:R-:W-:Y:S05]  /*06a0*/  BSYNC B0 ;  /* 0x0000000000007941 */ /* 0x000fea0003800000 */
.L_x_683:
[----:B------:R-:W-:Y:S01]  /*06b0*/  ULDC UR4, c[0x0][0x224] ;  /* 0x0000890000047ab9 */ /* 0x000fe20000000800 */
[----:B------:R-:W-:Y:S04]  /*06c0*/  BSSY B0, `(.L_x_686) ;  /* 0x000000b000007945 */ /* 0x000fe80003800000 */
[----:B------:R-:W-:Y:S05]  /*06d0*/  @P0 BRA `(.L_x_687) ;  /* 0x0000000000240947 */ /* 0x000fea0003800000 */
.L_x_688:
[----:B------:R-:W-:Y:S01]  /*06e0*/  IADD3 R15, R58, UR4, RZ ;  /* 0x000000043a0f7c10 */ /* 0x000fe2000fffe0ff */
[----:B-1----:R-:W1:Y:S04]  /*06f0*/  LDC.64 R12, c[0x0][0x240] ;  /* 0x00009000ff0c7b82 */ /* 0x002e680000000a00 */
[----:B-----5:R-:W-:-:S06]  /*0700*/  IMAD.WIDE R8, R15, 0x10, R46 ;  /* 0x000000100f087825 */ /* 0x020fcc00078e022e */
[----:B------:R-:W2:Y:S01]  /*0710*/  LD.E.128 R8, desc[UR6][R8.64] ;  /* 0x0000000608087980 */ /* 0x000ea2000c101d00 */
[----:B------:R-:W-:-:S05]  /*0720*/  IMAD.IADD R58, R41, 0x1, R58 ;  /* 0x00000001293a7824 */ /* 0x000fca00078e023a */
[----:B------:R-:W-:Y:S01]  /*0730*/  ISETP.GE.AND P0, PT, R58, R43, PT ;  /* 0x0000002b3a00720c */ /* 0x000fe20003f06270 */
[----:B-1----:R-:W-:-:S05]  /*0740*/  IMAD.WIDE R12, R15, 0x10, R12 ;  /* 0x000000100f0c7825 */ /* 0x002fca00078e020c */
[----:B--2---:R1:W-:Y:S07]  /*0750*/  STG.E.128 desc[UR6][R12.64], R8 ;  /* 0x000000080c007986 */ /* 0x0043ee000c101d06 */
[----:B------:R-:W-:Y:S05]  /*0760*/  @!P0 BRA `(.L_x_688) ;  /* 0xfffffffc00dc8947 */ /* 0x000fea000383ffff */
.L_x_687:
[----:B------:R-:W-:Y:S05]  /*0770*/  BSYNC B0 ;  /* 0x0000000000007941 */ /* 0x000fea0003800000 */
.L_x_686:
[----:B------:R-:W-:Y:S01]  /*0780*/  BAR.SYNC.DEFER_BLOCKING 0x0 ;  /* 0x0000000000007b1d */ /* 0x000fe20000010000 */
[----:B-1---5:R-:W-:-:S05]  /*0790*/  @!P1 IADD3 R8, R5, 0x1, RZ ;  /* 0x0000000105089810 */ /* 0x022fca0007ffe0ff */
[----:B------:R-:W-:Y:S04]  /*07a0*/  BSSY B0, `(.L_x_689) ;  /* 0x000000b000007945 */ /* 0x000fe80003800000 */
[----:B------:R-:W-:Y:S05]  /*07b0*/  @P2 BRA `(.L_x_690) ;  /* 0x0000000000242947 */ /* 0x000fea0003800000 */
        /* <DEDUP_REMOVED lines=8> */
[----:B------:R-:W-:Y:S01]  /*0840*/  CCTL.IVALL ;  /* 0x00000000ff00798f */ /* 0x000fe20002000000 */
.L_x_690:
[----:B------:R-:W-:Y:S05]  /*0850*/  BSYNC B0 ;  /* 0x0000000000007941 */ /* 0x000fea0003800000 */
.L_x_689:
[----:B------:R-:W-:Y:S06]  /*0860*/  BAR.SYNC.DEFER_BLOCKING 0x0 ;  /* 0x0000000000007b1d */ /* 0x000fec0000010000 */
[----:B------:R-:W-:Y:S04]  /*0870*/  BSSY B0, `(.L_x_691) ;  /* 0x000000f000007945 */ /* 0x000fe80003800000 */
[----:B------:R-:W-:Y:S05]  /*0880*/  @P2 BRA `(.L_x_692) ;  /* 0x0000000000342947 */ /* 0x000fea0003800000 */
[----:B------:R-:W-:Y:S02]  /*0890*/  ISETP.NE.AND P0, PT, R2, RZ, PT ;  /* 0x000000ff0200720c */ /* 0x000fe40003f05270 */
[----:B------:R-:W-:-:S04]  /*08a0*/  IADD3 R40, -R40, 0x21, RZ ;  /* 0x0000002128287810 */ /* 0x000fc80007ffe1ff */
[----:B------:R-:W-:-:S05]  /*08b0*/  SEL R5, R40, 0x1, !P0 ;  /* 0x0000000128057807 */ /* 0x000fca0004000000 */
[----:B------:R-:W2:Y:S01]  /*08c0*/  ATOM.E.ADD.STRONG.GPU PT, R10, desc[UR6][R44.64+0x100], R5 ;  /* 0x000100052c0a798a */ /* 0x000ea200081ee1c6 */
[----:B------:R-:W1:Y:S01]  /*08d0*/  S2UR UR5, SR_CgaCtaId ;  /* 0x00000000000579c3 */ /* 0x000e620000008800 */
[----:B------:R-:W-:Y:S01]  /*08e0*/  IMAD.SHL.U32 R9, R8, 0x20, RZ ;  /* 0x0000002008097824 */ /* 0x000fe200078e00ff */
[----:B------:R-:W-:Y:S02]  /*08f0*/  UMOV UR4, 0x400 ;  /* 0x0000040000047882 */ /* 0x000fe40000000000 */
[----:B-1----:R-:W-:Y:S01]  /*0900*/  ULEA UR4, UR5, UR4, 0x18 ;  /* 0x0000000405047291 */ /* 0x002fe2000f8ec03f */
[----:B--2---:R-:W-:-:S04]  /*0910*/  IADD3 R10, R5, R10, RZ ;  /* 0x0000000a050a7210 */ /* 0x004fc80007ffe0ff */
[----:B------:R-:W-:-:S13]  /*0920*/  ISETP.NE.AND P0, PT, R10, R9, PT ;  /* 0x000000090a00720c */ /* 0x000fda0003f05270 */
[----:B------:R-:W-:Y:S01]  /*0930*/  @!P0 IMAD.MOV.U32 R9, RZ, RZ, 0x1 ;  /* 0x00000001ff098424 */ /* 0x000fe200078e00ff */
[----:B------:R-:W-:Y:S04]  /*0940*/  @P0 STS [UR4], RZ ;  /* 0x000000ffff000988 */ /* 0x000fe80008000804 */
[----:B------:R1:W-:Y:S02]  /*0950*/  @!P0 STS [UR4], R9 ;  /* 0x00000009ff008988 */ /* 0x0003e40008000804 */
.L_x_692:
[----:B------:R-:W-:Y:S05]  /*0960*/  BSYNC B0 ;  /* 0x0000000000007941 */ /* 0x000fea0003800000 */
.L_x_691:
[----:B------:R-:W2:Y:S08]  /*0970*/  S2UR UR5, SR_CgaCtaId ;  /* 0x00000000000579c3 */ /* 0x000eb00000008800 */
[----:B------:R-:W-:Y:S06]  /*0980*/  BAR.SYNC.DEFER_BLOCKING 0x0 ;  /* 0x0000000000007b1d */ /* 0x000fec0000010000 */
[----:B------:R-:W-:-:S02]  /*0990*/  UMOV UR4, 0x400 ;  /* 0x0000040000047882 */ /* 0x000fc40000000000 */
[----:B--2---:R-:W-:-:S09]  /*09a0*/  ULEA UR4, UR5, UR4, 0x18 ;  /* 0x0000000405047291 */ /* 0x004fd2000f8ec03f */
[----:B------:R-:W2:Y:S02]  /*09b0*/  LDS R5, [UR4] ;  /* 0x00000004ff057984 */ /* 0x000ea40008000800 */
[----:B--2---:R-:W-:-:S04]  /*09c0*/  ISETP.NE.AND P0, PT, R5, RZ, PT ;  /* 0x000000ff0500720c */ /* 0x004fc80003f05270 */
[----:B------:R-:W-:-:S13]  /*09d0*/  ISETP.GT.U32.OR P0, PT, R3, 0x1f, !P0 ;  /* 0x0000001f0300780c */ /* 0x000fda0004704470 */
[----:B------:R-:W-:Y:S05]  /*09e0*/  @P0 EXIT ;  /* 0x000000000000094d */ /* 0x000fea0003800000 */
[----:B------:R-:W-:Y:S01]  /*09f0*/  IMAD.WIDE R48, R0, 0x4, R48 ;  /* 0x0000000400307825 */ /* 0x000fe200078e0230 */
[----:B------:R2:W-:Y:S01]  /*0a00*/  @!P2 ST.E desc[UR6][R44.64+-0x80], R8 ;  /* 0xffff80082c00a985 */ /* 0x0005e2000c101906 */
[----:B------:R-:W-:Y:S02]  /*0a10*/  CS2R R10, SRZ ;  /* 0x00000000000a7805 */ /* 0x000fe4000001ff00 */
[----:B------:R-:W-:Y:S01]  /*0a20*/  @!P1 MOV R10, R4 ;  /* 0x00000004000a9202 */ /* 0x000fe20000000f00 */
[----:B------:R2:W-:Y:S01]  /*0a30*/  ST.E.STRONG.SYS desc[UR6][R48.64], R8 ;  /* 0x0000000830007985 */ /* 0x0005e2000c115906 */
[----:B------:R-:W-:Y:S02]  /*0a40*/  @!P1 SHF.R.S32.HI R11, RZ, 0x1f, R4 ;  /* 0x0000001fff0b9819 */ /* 0x000fe40000011404 */
[----:B------:R-:W-:-:S04]  /*0a50*/  LEA R18, P0, R10, R44, 0x2 ;  /* 0x0000002c0a127211 */ /* 0x000fc800078010ff */
[----:B------:R-:W-:Y:S02]  /*0a60*/  LEA.HI.X R19, R10, R45, R11, 0x2, P0 ;  /* 0x0000002d0a137211 */ /* 0x000fe400000f140b */
[----:B------:R-:W-:Y:S01]  /*0a70*/  CS2R R4, SR_CLOCKLO ;  /* 0x0000000000047805 */ /* 0x000fe20000015000 */
[----:B------:R-:W-:-:S06]  /*0a80*/  ULDC.64 UR4, c[0x0][0x248] ;  /* 0x0000920000047ab9 */ /* 0x000fcc0000000a00 */
.L_x_693:
[----:B-1----:R-:W3:Y:S02]  /*0a90*/  LD.E.STRONG.SYS R9, desc[UR6][R18.64] ;  /* 0x0000000612097980 */ /* 0x002ee4000c115900 */
[----:B---3--:R-:W-:-:S05]  /*0aa0*/  IMAD.IADD R9, R9, 0x1, -R8 ;  /* 0x0000000109097824 */ /* 0x008fca00078e0a08 */
        /* <DEDUP_REMOVED lines=8> */
[----:B------:R-:W3:Y:S01]  /*0b30*/  LD.E.STRONG.SYS R9, desc[UR6][R18.64] ;  /* 0x0000000612097980 */ /* 0x000ee2000c115900 */
[----:B------:R-:W1:Y:S01]  /*0b40*/  LDC R17, c[0x0][0x21c] ;  /* 0x00008700ff117b82 */ /* 0x000e620000000800 */
[----:B------:R-:W-:Y:S01]  /*0b50*/  ULDC.64 UR4, c[0x4][0x260] ;  /* 0x0100980000047ab9 */ /* 0x000fe20000000a00 */
[----:B------:R-:W-:Y:S01]  /*0b60*/  IMAD.MOV.U32 R16, RZ, RZ, 0x2db ;  /* 0x000002dbff107424 */ /* 0x000fe200078e00ff */
[----:B------:R-:W-:Y:S01]  /*0b70*/  UIADD3 UR4, UP0, UR4, 0x4c, URZ ;  /* 0x0000004c04047890 */ /* 0x000fe2000ff1e03f */
[----:B------:R-:W-:Y:S01]  /*0b80*/  MOV R0, 0x2a8 ;  /* 0x000002a800007802 */ /* 0x000fe20000000f00 */
[----:B------:R4:W-:Y:S02]  /*0b90*/  STL.64 [R1+0x18], R2 ;  /* 0x0000180201007387 */ /* 0x0009e40000100a00 */
[----:B------:R-:W-:Y:S01]  /*0ba0*/  UIADD3.X UR5, URZ, UR5, URZ, UP0, !UPT ;  /* 0x000000053f057290 */ /* 0x000fe200087fe43f */
[----:B------:R-:W5:Y:S01]  /*0bb0*/  LDC.64 R14, c[0x4][0xc0] ;  /* 0x01003000ff0e7b82 */ /* 0x000f620000000a00 */
[----:B------:R-:W-:-:S04]  /*0bc0*/  IMAD.U32 R12, RZ, RZ, UR4 ;  /* 0x00000004ff0c7e24 */ /* 0x000fc8000f8e00ff */
[----:B------:R-:W-:Y:S01]  /*0bd0*/  MOV R13, UR5 ;  /* 0x00000005000d7c02 */ /* 0x000fe20008000f00 */
[----:B------:R-:W-:Y:S02]  /*0be0*/  ULDC.64 UR4, c[0x4][0x268] ;  /* 0x01009a0000047ab9 */ /* 0x000fe40000000a00 */
[----:B------:R4:W0:Y:S01]  /*0bf0*/  LDC.64 R10, c[0x4][R0] ;  /* 0x01000000000a7b82 */ /* 0x0008220000000a00 */
[----:B------:R-:W-:Y:S01]  /*0c00*/  MOV R4, UR4 ;  /* 0x0000000400047c02 */ /* 0x000fe20008000f00 */
[----:B------:R4:W-:Y:S01]  /*0c10*/  STL.64 [R1], R12 ;  /* 0x0000000c01007387 */ /* 0x0009e20000100a00 */
[----:B------:R-:W-:-:S03]  /*0c20*/  IMAD.U32 R5, RZ, RZ, UR5 ;  /* 0x00000005ff057e24 */ /* 0x000fc6000f8e00ff */
[----:B-1----:R4:W-:Y:S04]  /*0c30*/  STL.64 [R1+0x10], R16 ;  /* 0x0000101001007387 */ /* 0x0029e80000100a00 */
[----:B-----5:R4:W-:Y:S04]  /*0c40*/  STL.64 [R1+0x8], R14 ;  /* 0x0000080e01007387 */ /* 0x0209e80000100a00 */
[----:B0--3--:R4:W-:Y:S02]  /*0c50*/  STL.64 [R1+0x20], R8 ;  /* 0x0000200801007387 */ /* 0x0099e40000100a00 */
[----:B------:R-:W-:-:S07]  /*0c60*/  LEPC R20, `(.L_x_694) ;  /* 0x000000001014794e */ /* 0x000fce0000000000 */
[----:B--2-4-:R-:W-:Y:S05]  /*0c70*/  CALL.ABS.NOINC R10 ;  /* 0x000000000a007343 */ /* 0x014fea0003c00000 */
.L_x_694:
[----:B------:R-:W-:Y:S05]  /*0c80*/  EXIT ;  /* 0x000000000000794d */ /* 0x000fea0003800000 */
.L_x_695:
        /* <DEDUP_REMOVED lines=15> */
.L_x_989:


//--------------------- .text._Z38userbuffers_fp16_sum_inplace_gpu_mc_agILi16EEviiiiiiiPPviP5uint4m --------------------------
	.section	.text._Z38userbuffers_fp16_sum_inplace_gpu_mc_agILi16EEviiiiiiiPPviP5uint4m,"ax",@progbits
	.align	128
        .global         _Z38userbuffers_fp16_sum_inplace_gpu_mc_agILi16EEviiiiiiiPPviP5uint4m
        .type           _Z38userbuffers_fp16_sum_inplace_gpu_mc_agILi16EEviiiiiiiPPviP5uint4m,@function
        .size           _Z38userbuffers_fp16_sum_inplace_gpu_mc_agILi16EEviiiiiiiPPviP5uint4m,(.L_x_990 - _Z38userbuffers_fp16_sum_inplace_gpu_mc_agILi16EEviiiiiiiPPviP5uint4m)
        .other          _Z38userbuffers_fp16_sum_inplace_gpu_mc_agILi16EEviiiiiiiPPviP5uint4m,@"STO_CUDA_ENTRY STV_DEFAULT"
_Z38userbuffers_fp16_sum_inplace_gpu_mc_agILi16EEviiiiiiiPPviP5uint4m:
.text._Z38userbuffers_fp16_sum_inplace_gpu_mc_agILi16EEviiiiiiiPPviP5uint4m:
        /* <DEDUP_REMOVED lines=68> */
.L_x_698:
        /* <DEDUP_REMOVED lines=38> */
.L_x_697:
[----:B------:R-:W-:Y:S05]  /*06a0*/  BSYNC B0 ;  /* 0x0000000000007941 */ /* 0x000fea0003800000 */
.L_x_696:
[----:B------:R-:W-:Y:S01]  /*06b0*/  ULDC UR4, c[0x0][0x224] ;  /* 0x0000890000047ab9 */ /* 0x000fe20000000800 */
[----:B------:R-:W-:Y:S04]  /*06c0*/  BSSY B0, `(.L_x_699) ;  /* 0x000000b000007945 */ /* 0x000fe80003800000 */
[----:B------:R-:W-:Y:S05]  /*06d0*/  @P0 BRA `(.L_x_700) ;  /* 0x0000000000240947 */ /* 0x000fea0003800000 */
.L_x_701:
        /* <DEDUP_REMOVED lines=9> */
.L_x_700:
[----:B------:R-:W-:Y:S05]  /*0770*/  BSYNC B0 ;  /* 0x0000000000007941 */ /* 0x000fea0003800000 */
.L_x_699:
        /* <DEDUP_REMOVED lines=13> */
.L_x_703:
[----:B------:R-:W-:Y:S05]  /*0850*/  BSYNC B0 ;  /* 0x0000000000007941 */ /* 0x000fea0003800000 */
.L_x_702:
        /* <DEDUP_REMOVED lines=16> */
.L_x_705:
[----:B------:R-:W-:Y:S05]  /*0960*/  BSYNC B0 ;  /* 0x0000000000007941 */ /* 0x000fea0003800000 */
.L_x_704:
        /* <DEDUP_REMOVED lines=18> */
.L_x_706:
        /* <DEDUP_REMOVED lines=31> */
.L_x_707:
[----:B------:R-:W-:Y:S05]  /*0c80*/  EXIT ;  /* 0x000000000000794d */ /* 0x000fea0003800000 */
.L_x_708:
        /* <DEDUP_REMOVED lines=15> */
.L_x_990:


//--------------------- .text._Z38userbuffers_fp16_sum_inplace_gpu_mc_agILi8EEviiiiiiiPPviP5uint4m --------------------------
	.section	.text._Z38userbuffers_fp16_sum_inplace_gpu_mc_agILi8EEviiiiiiiPPviP5uint4m,"ax",@progbits
	.align	128
        .global         _Z38userbuffers_fp16_sum_inplace_gpu_mc_agILi8EEviiiiiiiPPviP5uint4m
        .type           _Z38userbuffers_fp16_sum_inplace_gpu_mc_agILi8EEviiiiiiiPPviP5uint4m,@function
        .size           _Z38userbuffers_fp16_sum_inplace_gpu_mc_agILi8EEviiiiiiiPPviP5uint4m,(.L_x_991 - _Z38userbuffers_fp16_sum_inplace_gpu_mc_agILi8EEviiiiiiiPPviP5uint4m)
        .other          _Z38userbuffers_fp16_sum_inplace_gpu_mc_agILi8EEviiiiiiiPPviP5uint4m,@"STO_CUDA_ENTRY STV_DEFAULT"
_Z38userbuffers_fp16_sum_inplace_gpu_mc_agILi8EEviiiiiiiPPviP5uint4m:
.text._Z38userbuffers_fp16_sum_inplace_gpu_mc_agILi8EEviiiiiiiPPviP5uint4m:
        /* <DEDUP_REMOVED lines=68> */
.L_x_711:
        /* <DEDUP_REMOVED lines=38> */
.L_x_710:
[----:B------:R-:W-:Y:S05]  /*06a0*/  BSYNC B0 ;  /* 0x0000000000007941 */ /* 0x000fea0003800000 */
.L_x_709:
[----:B------:R-:W-:Y:S01]  /*06b0*/  ULDC UR4, c[0x0][0x224] ;  /* 0x0000890000047ab9 */ /* 0x000fe20000000800 */
[----:B------:R-:W-:Y:S04]  /*06c0*/  BSSY B0, `(.L_x_712) ;  /* 0x000000b000007945 */ /* 0x000fe80003800000 */
[----:B------:R-:W-:Y:S05]  /*06d0*/  @P0 BRA `(.L_x_713) ;  /* 0x0000000000240947 */ /* 0x000fea0003800000 */
.L_x_714:
        /* <DEDUP_REMOVED lines=9> */
.L_x_713:
[----:B------:R-:W-:Y:S05]  /*0770*/  BSYNC B0 ;  /* 0x0000000000007941 */ /* 0x000fea0003800000 */
.L_x_712:
        /* <DEDUP_REMOVED lines=13> */
.L_x_716:
[----:B------:R-:W-:Y:S05]  /*0850*/  BSYNC B0 ;  /* 0x0000000000007941 */ /* 0x000fea0003800000 */
.L_x_715:
        /* <DEDUP_REMOVED lines=16> */
.L_x_718:
[----:B------:R-:W-:Y:S05]  /*0960*/  BSYNC B0 ;  /* 0x0000000000007941 */ /* 0x000fea0003800000 */
.L_x_717:
        /* <DEDUP_REMOVED lines=18> */
.L_x_719:
        /* <DEDUP_REMOVED lines=31> */
.L_x_720:
[----:B------:R-:W-:Y:S05]  /*0c80*/  EXIT ;  /* 0x000000000000794d */ /* 0x000fea0003800000 */
.L_x_721:
        /* <DEDUP_REMOVED lines=15> */
.L_x_991:


//--------------------- .text._Z38userbuffers_fp16_sum_inplace_gpu_mc_agILi4EEviiiiiiiPPviP5uint4m --------------------------
	.section	.text._Z38userbuffers_fp16_sum_inplace_gpu_mc_agILi4EEviiiiiiiPPviP5uint4m,"ax",@progbits
	.align	128
        .global         _Z38userbuffers_fp16_sum_inplace_gpu_mc_agILi4EEviiiiiiiPPviP5uint4m
        .type           _Z38userbuffers_fp16_sum_inplace_gpu_mc_agILi4EEviiiiiiiPPviP5uint4m,@function
        .size           _Z38userbuffers_fp16_sum_inplace_gpu_mc_agILi4EEviiiiiiiPPviP5uint4m,(.L_x_992 - _Z38userbuffers_fp16_sum_inplace_gpu_mc_agILi4EEviiiiiiiPPviP5uint4m)
        .other          _Z38userbuffers_fp16_sum_inplace_gpu_mc_agILi4EEviiiiiiiPPviP5uint4m,@"STO_CUDA_ENTRY STV_DEFAULT"
_Z38userbuffers_fp16_sum_inplace_gpu_mc_agILi4EEviiiiiiiPPviP5uint4m:
.text._Z38userbuffers_fp16_sum_inplace_gpu_mc_agILi4EEviiiiiiiPPviP5uint4m:
        /* <DEDUP_REMOVED lines=68> */
.L_x_724:
        /* <DEDUP_REMOVED lines=38> */
.L_x_723:
[----:B------:R-:W-:Y:S05]  /*06a0*/  BSYNC B0 ;  /* 0x0000000000007941 */ /* 0x000fea0003800000 */
.L_x_722:
[----:B------:R-:W-:Y:S01]  /*06b0*/  ULDC UR4, c[0x0][0x224] ;  /* 0x0000890000047ab9 */ /* 0x000fe20000000800 */
[----:B------:R-:W-:Y:S04]  /*06c0*/  BSSY B0, `(.L_x_725) ;  /* 0x000000b000007945 */ /* 0x000fe80003800000 */
[----:B------:R-:W-:Y:S05]  /*06d0*/  @P0 BRA `(.L_x_726) ;  /* 0x0000000000240947 */ /* 0x000fea0003800000 */
.L_x_727:
        /* <DEDUP_REMOVED lines=9> */
.L_x_726:
[----:B------:R-:W-:Y:S05]  /*0770*/  BSYNC B0 ;  /* 0x0000000000007941 */ /* 0x000fea0003800000 */
.L_x_725:
        /* <DEDUP_REMOVED lines=13> */
.L_x_729:
[----:B------:R-:W-:Y:S05]  /*0850*/  BSYNC B0 ;  /* 0x0000000000007941 */ /* 0x000fea0003800000 */
.L_x_728:
        /* <DEDUP_REMOVED lines=16> */
.L_x_731:
[----:B------:R-:W-:Y:S05]  /*0960*/  BSYNC B0 ;  /* 0x0000000000007941 */ /* 0x000fea0003800000 */
.L_x_730:
        /* <DEDUP_REMOVED lines=18> */
.L_x_732:
        /* <DEDUP_REMOVED lines=31> */
.L_x_733:
[----:B------:R-:W-:Y:S05]  /*0c80*/  EXIT ;  /* 0x000000000000794d */ /* 0x000fea0003800000 */
.L_x_734:
        /* <DEDUP_REMOVED lines=15> */
.L_x_992:


//--------------------- .text._Z38userbuffers_fp16_sum_inplace_gpu_mc_agILi2EEviiiiiiiPPviP5uint4m --------------------------
	.section	.text._Z38userbuffers_fp16_sum_inplace_gpu_mc_agILi2EEviiiiiiiPPviP5uint4m,"ax",@progbits
	.align	128
        .global         _Z38userbuffers_fp16_sum_inplace_gpu_mc_agILi2EEviiiiiiiPPviP5uint4m
        .type           _Z38userbuffers_fp16_sum_inplace_gpu_mc_agILi2EEviiiiiiiPPviP5uint4m,@function
        .size           _Z38userbuffers_fp16_sum_inplace_gpu_mc_agILi2EEviiiiiiiPPviP5uint4m,(.L_x_993 - _Z38userbuffers_fp16_sum_inplace_gpu_mc_agILi2EEviiiiiiiPPviP5uint4m)
        .other          _Z38userbuffers_fp16_sum_inplace_gpu_mc_agILi2EEviiiiiiiPPviP5uint4m,@"STO_CUDA_ENTRY STV_DEFAULT"
_Z38userbuffers_fp16_sum_inplace_gpu_mc_agILi2EEviiiiiiiPPviP5uint4m:
.text._Z38userbuffers_fp16_sum_inplace_gpu_mc_agILi2EEviiiiiiiPPviP5uint4m:
        /* <DEDUP_REMOVED lines=68> */
.L_x_737:
        /* <DEDUP_REMOVED lines=38> */
.L_x_736:
[----:B------:R-:W-:Y:S05]  /*06a0*/  BSYNC B0 ;  /* 0x0000000000007941 */ /* 0x000fea0003800000 */
.L_x_735:
[----:B------:R-:W-:Y:S01]  /*06b0*/  ULDC UR4, c[0x0][0x224] ;  /* 0x0000890000047ab9 */ /* 0x000fe20000000800 */
[----:B------:R-:W-:Y:S04]  /*06c0*/  BSSY B0, `(.L_x_738) ;  /* 0x000000b000007945 */ /* 0x000fe80003800000 */
[----:B------:R-:W-:Y:S05]  /*06d0*/  @P0 BRA `(.L_x_739) ;  /* 0x0000000000240947 */ /* 0x000fea0003800000 */
.L_x_740:
        /* <DEDUP_REMOVED lines=9> */
.L_x_739:
[----:B------:R-:W-:Y:S05]  /*0770*/  BSYNC B0 ;  /* 0x0000000000007941 */ /* 0x000fea0003800000 */
.L_x_738:
        /* <DEDUP_REMOVED lines=13> */
.L_x_742:
[----:B------:R-:W-:Y:S05]  /*0850*/  BSYNC B0 ;  /* 0x0000000000007941 */ /* 0x000fea0003800000 */
.L_x_741:
        /* <DEDUP_REMOVED lines=16> */
.L_x_744:
[----:B------:R-:W-:Y:S05]  /*0960*/  BSYNC B0 ;  /* 0x0000000000007941 */ /* 0x000fea0003800000 */
.L_x_743:
        /* <DEDUP_REMOVED lines=18> */
.L_x_745:
        /* <DEDUP_REMOVED lines=31> */
.L_x_746:
[----:B------:R-:W-:Y:S05]  /*0c80*/  EXIT ;  /* 0x000000000000794d */ /* 0x000fea0003800000 */
.L_x_747:
        /* <DEDUP_REMOVED lines=15> */
.L_x_993:


//--------------------- .text._Z61userbuffers_fp16_sum_inplace_gpu_rr_rs_oop_stride_multiatomicILi32EEviiiiiiiiiiPPviS0_S0_m --------------------------
	.section	.text._Z61userbuffers_fp16_sum_inplace_gpu_rr_rs_oop_stride_multiatomicILi32EEviiiiiiiiiiPPviS0_S0_m,"ax",@progbits
	.align	128
        .global         _Z61userbuffers_fp16_sum_inplace_gpu_rr_rs_oop_stride_multiatomicILi32EEviiiiiiiiiiPPviS0_S0_m
        .type           _Z61userbuffers_fp16_sum_inplace_gpu_rr_rs_oop_stride_multiatomicILi32EEviiiiiiiiiiPPviS0_S0_m,@function
        .size           _Z61userbuffers_fp16_sum_inplace_gpu_rr_rs_oop_stride_multiatomicILi32EEviiiiiiiiiiPPviS0_S0_m,(.L_x_994 - _Z61userbuffers_fp16_sum_inplace_gpu_rr_rs_oop_stride_multiatomicILi32EEviiiiiiiiiiPPviS0_S0_m)
        .other          _Z61userbuffers_fp16_sum_inplace_gpu_rr_rs_oop_stride_multiatomicILi32EEviiiiiiiiiiPPviS0_S0_m,@"STO_CUDA_ENTRY STV_DEFAULT"
_Z61userbuffers_fp16_sum_inplace_gpu_rr_rs_oop_stride_multiatomicILi32EEviiiiiiiiiiPPviS0_S0_m:
.text._Z61userbuffers_fp16_sum_inplace_gpu_rr_rs_oop_stride_multiatomicILi32EEviiiiiiiiiiPPviS0_S0_m:
[----:B------:R-:W0:Y:S08]  /*0000*/  LDC R1, c[0x0][0x28] ;  /* 0x00000a00ff017b82 */ /* 0x000e300000000800 */
[----:B------:R-:W1:Y:S01]  /*0010*/  LDC R0, c[0x0][0x234] ;  /* 0x00008d00ff007b82 */ /* 0x000e620000000800 */
[----:B0-----:R-:W-:Y:S01]  /*0020*/  IADD3 R1, R1, -0x168, RZ ;  /* 0xfffffe9801017810 */ /* 0x001fe20007ffe0ff */
[----:B------:R-:W-:Y:S01]  /*0030*/  ULDC UR4, c[0x0][0x20] ;  /* 0x0000080000047ab9 */ /* 0x000fe20000000800 */
[----:B------:R-:W-:Y:S01]  /*0040*/  ULDC UR5, c[0x0][0x24] ;  /* 0x0000090000057ab9 */ /* 0x000fe20000000800 */
[----:B-1----:R-:W-:-:S02]  /*0050*/  ISETP.GE.AND P0, PT, R0, 0x1, PT ;  /* 0x000000010000780c */ /* 0x002fc40003f06270 */
[----:B------:R-:W-:-:S05]  /*0060*/  IADD3 R0, P1, R1, UR4, RZ ;  /* 0x0000000401007c10 */ /* 0x000fca000ff3e0ff */
[----:B------:R0:W-:Y:S06]  /*0070*/  STL [R1+0x144], R0 ;  /* 0x0001440001007387 */ /* 0x0001ec0000100800 */
[----:B------:R-:W-:Y:S05]  /*0080*/  @!P0 EXIT ;  /* 0x000000000000894d */ /* 0x000fea0003800000 */
[----:B0-----:R-:W-:Y:S01]  /*0090*/  IADD3.X R0, RZ, UR5, RZ, P1, !PT ;  /* 0x00000005ff007c10 */ /* 0x001fe20008ffe4ff */
[----:B------:R0:W-:Y:S01]  /*00a0*/  STL [R1+0x120], RZ ;  /* 0x000120ff01007387 */ /* 0x0001e20000100800 */
[----:B------:R-:W-:-:S03]  /*00b0*/  ULDC.64 UR36, c[0x0][0x208] ;  /* 0x0000820000247ab9 */ /* 0x000fc60000000a00 */
[----:B------:R0:W-:Y:S02]  /*00c0*/  STL [R1+0x140], R0 ;  /* 0x0001400001007387 */ /* 0x0001e40000100800 */
.L_x_760:
[----:B-1----:R-:W1:Y:S01]  /*00d0*/  S2R R17, SR_TID.X ;  /* 0x0000000000117919 */ /* 0x002e620000002100 */
[----:B------:R-:W-:Y:S01]  /*00e0*/  ULDC.64 UR4, c[0x0][0x250] ;  /* 0x0000940000047ab9 */ /* 0x000fe20000000a00 */
[----:B------:R-:W-:Y:S01]  /*00f0*/  ULDC.64 UR38, c[0x0][0x258] ;  /* 0x0000960000267ab9 */ /* 0x000fe20000000a00 */
[----:B------:R-:W-:-:S04]  /*0100*/  ISETP.NE.U32.AND P0, PT, RZ, UR4, PT ;  /* 0x00000004ff007c0c */ /* 0x000fc8000bf05070 */
[----:B------:R-:W-:-:S04]  /*0110*/  ISETP.NE.AND.EX P0, PT, RZ, UR5, PT, P0 ;  /* 0x00000005ff007c0c */ /* 0x000fc8000bf05300 */
[C---:B-1----:R-:W-:Y:S02]  /*0120*/  ISETP.NE.OR P0, PT, R17.reuse, RZ, !P0 ;  /* 0x000000ff1100720c */ /* 0x042fe40004705670 */
[----:B------:R-:W-:-:S11]  /*0130*/  ISETP.NE.AND P1, PT, R17, RZ, PT ;  /* 0x000000ff1100720c */ /* 0x000fd60003f25270 */
[----:B-----5:R-:W-:Y:S05]  /*0140*/  @P0 BRA `(.L_x_748) ;  /* 0x0000000000840947 */ /* 0x020fea0003800000 */
[----:B------:R-:W2:Y:S01]  /*0150*/  LDL R4, [R1+0x120] ;  /* 0x0001200001047983 */ /* 0x000ea20000100800 */
[----:B------:R-:W2:Y:S01]  /*0160*/  LDC.64 R2, c[0x0][0x250] ;  /* 0x00009400ff027b82 */ /* 0x000ea20000000a00 */
[----:B------:R-:W-:Y:S01]  /*0170*/  BSSY B0, `(.L_x_749) ;  /* 0x0000007000007945 */ /* 0x000fe20003800000 */
[----:B--2---:R-:W-:-:S07]  /*0180*/  IMAD.WIDE R2, R4, 0x4, R2 ;  /* 0x0000000404027825 */ /* 0x004fce00078e0202 */
.L_x_750:
[----:B------:R-:W-:Y:S01]  /*0190*/  CS2R R4, SRZ ;  /* 0x0000000000047805 */ /* 0x000fe2000001ff00 */
[----:B------:R-:W-:Y:S05]  /*01a0*/  YIELD ;  /* 0x0000000000007946 */ /* 0x000fea0003800000 */
[----:B0-----:R-:W2:Y:S02]  /*01b0*/  ATOMG.E.CAS.STRONG.GPU PT, R0, [R2], R4, R5 ;  /* 0x00000004020073a9 */ /* 0x001ea400001ee105 */
[----:B--2---:R-:W-:-:S13]  /*01c0*/  ISETP.NE.AND P0, PT, R0, RZ, PT ;  /* 0x000000ff0000720c */ /* 0x004fda0003f05270 */
[----:B------:R-:W-:Y:S05]  /*01d0*/  @P0 BRA `(.L_x_750) ;  /* 0xfffffffc00ec0947 */ /* 0x000fea000383ffff */
[----:B------:R-:W-:Y:S05]  /*01e0*/  BSYNC B0 ;  /* 0x0000000000007941 */ /* 0x000fea0003800000 */
.L_x_749:
[----:B------:R-:W0:Y:S08]  /*01f0*/  LDC R7, c[0x0][0xc] ;  /* 0x00000300ff077b82 */ /* 0x000e300000000800 */
[----:B------:R-:W1:Y:S01]  /*0200*/  LDC R5, c[0x0][0x234] ;  /* 0x00008d00ff057b82 */ /* 0x000e620000000800 */
[----:B0-----:R-:W-:Y:S01]  /*0210*/  IADD3 R7, R7, -0x1, RZ ;  /* 0xffffffff07077810 */ /* 0x001fe20007ffe0ff */
[----:B-1----:R-:W-:-:S05]  /*0220*/  IMAD.WIDE R4, R5, 0x4, R2 ;  /* 0x0000000405047825 */ /* 0x002fca00078e0202 */
[----:B------:R0:W5:Y:S01]  /*0230*/  ATOMG.E.INC.STRONG.GPU PT, RZ, desc[UR36][R4.64], R7 ;  /* 0x0000000704ff79a8 */ /* 0x00016200099ee1e4 */
[----:B------:R-:W-:Y:S01]  /*0240*/  BSSY B0, `(.L_x_751) ;  /* 0x0000006000007945 */ /* 0x000fe20003800000 */
.L_x_752:
[----:B0-----:R-:W-:Y:S01]  /*0250*/  CS2R R6, SRZ ;  /* 0x0000000000067805 */ /* 0x001fe2000001ff00 */
[----:B------:R-:W-:Y:S05]  /*0260*/  YIELD ;  /* 0x0000000000007946 */ /* 0x000fea0003800000 */
[----:B------:R-:W2:Y:S02]  /*0270*/  ATOMG.E.CAS.STRONG.GPU PT, R0, [R4], R6, R7 ;  /* 0x00000006040073a9 */ /* 0x000ea400001ee107 */
[----:B--2---:R-:W-:-:S13]  /*0280*/  ISETP.NE.AND P0, PT, R0, RZ, PT ;  /* 0x000000ff0000720c */ /* 0x004fda0003f05270 */
[----:B------:R-:W-:Y:S05]  /*0290*/  @P0 BRA `(.L_x_752) ;  /* 0xfffffffc00ec0947 */ /* 0x000fea000383ffff */
[----:B------:R-:W-:Y:S05]  /*02a0*/  BSYNC B0 ;  /* 0x0000000000007941 */ /* 0x000fea0003800000 */
.L_x_751:
[----:B------:R-:W-:-:S07]  /*02b0*/  HFMA2.MMA R5, -RZ, RZ, 0, 5.9604644775390625e-08 ;  /* 0x00000001ff057435 */ /* 0x000fce00000001ff */
[----:B------:R1:W-:Y:S01]  /*02c0*/  STG.E desc[UR36][R2.64], R5 ;  /* 0x0000000502007986 */ /* 0x0003e2000c101924 */
        /* <DEDUP_REMOVED lines=8> */
[----:B-1----:R-:W-:Y:S01]  /*0350*/  CCTL.IVALL ;  /* 0x00000000ff00798f */ /* 0x002fe20002000000 */
.L_x_748:
[----:B------:R-:W-:Y:S01]  /*0360*/  ISETP.GT.U32.AND P0, PT, R17, 0x1f, PT ;  /* 0x0000001f1100780c */ /* 0x000fe20003f04070 */
[----:B------:R-:W-:Y:S05]  /*0370*/  WARPSYNC.ALL ;  /* 0x0000000000007948 */ /* 0x000fea0003800000 */
[----:B------:R-:W-:Y:S07]  /*0380*/  BAR.SYNC.DEFER_BLOCKING 0x0 ;  /* 0x0000000000007b1d */ /* 0x000fee0000010000 */
[----:B------:R-:W-:Y:S05]  /*0390*/  @P0 BRA `(.L_x_753) ;  /* 0x0000000400280947 */ /* 0x000fea0003800000 */
[----:B------:R-:W1:Y:S08]  /*03a0*/  LDC R4, c[0x0][0x220] ;  /* 0x00008800ff047b82 */ /* 0x000e700000000800 */
[----:B------:R-:W1:Y:S08]  /*03b0*/  LDC.64 R6, c[0x0][0x218] ;  /* 0x00008600ff067b82 */ /* 0x000e700000000a00 */
[----:B------:R-:W2:Y:S01]  /*03c0*/  LDC.64 R2, c[0x0][0x238] ;  /* 0x00008e00ff027b82 */ /* 0x000ea20000000a00 */
[----:B------:R-:W3:Y:S07]  /*03d0*/  S2R R16, SR_CTAID.X ;  /* 0x0000000000107919 */ /* 0x000eee0000002500 */
[----:B------:R-:W4:Y:S01]  /*03e0*/  LDC R11, c[0x0][0x214] ;  /* 0x00008500ff0b7b82 */ /* 0x000f220000000800 */
[----:B-1----:R-:W-:-:S07]  /*03f0*/  IMAD R5, R4, R7, R6 ;  /* 0x0000000704057224 */ /* 0x002fce00078e0206 */
[----:B------:R-:W1:Y:S01]  /*0400*/  LDC R13, c[0x0][0x240] ;  /* 0x00009000ff0d7b82 */ /* 0x000e620000000800 */
[----:B--2---:R-:W-:-:S06]  /*0410*/  IMAD.WIDE R8, R5, 0x8, R2 ;  /* 0x0000000805087825 */ /* 0x004fcc00078e0202 */
[----:B------:R-:W4:Y:S01]  /*0420*/  LDG.E.64 R8, desc[UR36][R8.64] ;  /* 0x0000002408087981 */ /* 0x000f22000c1e1b00 */
[----:B------:R-:W-:Y:S01]  /*0430*/  IMAD R4, R17, R4, R6 ;  /* 0x0000000411047224 */ /* 0x000fe200078e0206 */
[----:B---3--:R-:W-:-:S03]  /*0440*/  ISETP.NE.AND P0, PT, R16, RZ, PT ;  /* 0x000000ff1000720c */ /* 0x008fc60003f05270 */
[----:B------:R-:W-:-:S10]  /*0450*/  IMAD.WIDE R2, R4, 0x8, R2 ;  /* 0x0000000804027825 */ /* 0x000fd400078e0202 */
[----:B------:R-:W2:Y:S01]  /*0460*/  @!P0 LDG.E.64 R6, desc[UR36][R2.64] ;  /* 0x0000002402068981 */ /* 0x000ea2000c1e1b00 */
[----:B----4-:R-:W-:-:S05]  /*0470*/  IMAD.WIDE R14, R11, 0x4, R8 ;  /* 0x000000040b0e7825 */ /* 0x010fca00078e0208 */
[----:B0-----:R-:W3:Y:S01]  /*0480*/  LD.E R0, desc[UR36][R14.64+-0x80] ;  /* 0xffff80240e007980 */ /* 0x001ee2000c101900 */
[----:B------:R-:W-:Y:S02]  /*0490*/  @!P0 SHF.R.S32.HI R10, RZ, 0x1f, R11 ;  /* 0x0000001fff0a8819 */ /* 0x000fe4000001140b */
[C---:B------:R-:W-:Y:S01]  /*04a0*/  @!P0 IADD3 R9, P1, R5.reuse, R11, RZ ;  /* 0x0000000b05098210 */ /* 0x040fe20007f3e0ff */
[----:B------:R-:W0:Y:S01]  /*04b0*/  S2UR UR5, SR_CgaCtaId ;  /* 0x00000000000579c3 */ /* 0x000e220000008800 */
[----:B------:R-:W-:Y:S01]  /*04c0*/  UMOV UR4, 0x400 ;  /* 0x0000040000047882 */ /* 0x000fe20000000000 */
[----:B------:R-:W-:Y:S01]  /*04d0*/  STL.64 [R1+0x130], R14 ;  /* 0x0001300e01007387 */ /* 0x000fe20000100a00 */
[----:B------:R-:W-:Y:S02]  /*04e0*/  @!P0 LEA.HI.X.SX32 R10, R5, R10, 0x1, P1 ;  /* 0x0000000a050a8211 */ /* 0x000fe400008f0eff */
[----:B--2---:R-:W-:-:S04]  /*04f0*/  @!P0 LEA R8, P1, R9, R6, 0x2 ;  /* 0x0000000609088211 */ /* 0x004fc800078210ff */
[----:B------:R-:W-:Y:S01]  /*0500*/  @!P0 LEA.HI.X R9, R9, R7, R10, 0x2, P1 ;  /* 0x0000000709098211 */ /* 0x000fe200008f140a */
[----:B-1----:R-:W-:Y:S01]  /*0510*/  IMAD.WIDE R6, R13, 0x8, R2 ;  /* 0x000000080d067825 */ /* 0x002fe200078e0202 */
[----:B---3--:R-:W-:-:S05]  /*0520*/  IADD3 R12, R0, 0x1, RZ ;  /* 0x00000001000c7810 */ /* 0x008fca0007ffe0ff */
[----:B------:R-:W-:Y:S04]  /*0530*/  @!P0 ST.E.STRONG.SYS desc[UR36][R8.64], R12 ;  /* 0x0000000c08008985 */ /* 0x000fe8000c115924 */
[----:B------:R-:W2:Y:S01]  /*0540*/  LDG.E.64 R6, desc[UR36][R6.64] ;  /* 0x0000002406067981 */ /* 0x000ea2000c1e1b00 */
[----:B0-----:R-:W-:-:S06]  /*0550*/  ULEA UR4, UR5, UR4, 0x18 ;  /* 0x0000000405047291 */ /* 0x001fcc000f8ec03f */
[----:B------:R-:W-:Y:S01]  /*0560*/  LEA R5, R17, UR4, 0x3 ;  /* 0x0000000411057c11 */ /* 0x000fe2000f8e18ff */
[----:B------:R-:W-:Y:S01]  /*0570*/  STL [R1+0x118], R12 ;  /* 0x0001180c01007387 */ /* 0x000fe20000100800 */
[----:B------:R-:W-:-:S03]  /*0580*/  IMAD.WIDE R2, R4, 0x4, R14 ;  /* 0x0000000404027825 */ /* 0x000fc600078e020e */
[----:B--2---:R0:W-:Y:S02]  /*0590*/  STS.64 [R5], R6 ;  /* 0x0000000605007388 */ /* 0x0041e40000000a00 */
[----:B0-----:R-:W-:Y:S02]  /*05a0*/  CS2R R4, SR_CLOCKLO ;  /* 0x0000000000047805 */ /* 0x001fe40000015000 */
[----:B------:R-:W-:-:S04]  /*05b0*/  IADD3 R7, P0, R14, -0x80, RZ ;  /* 0xffffff800e077810 */ /* 0x000fc80007f1e0ff */
[----:B------:R-:W-:Y:S01]  /*05c0*/  IADD3.X R6, R15, -0x1, RZ, P0, !PT ;  /* 0xffffffff0f067810 */ /* 0x000fe200007fe4ff */
[----:B------:R0:W-:Y:S04]  /*05d0*/  STL [R1+0x13c], R7 ;  /* 0x00013c0701007387 */ /* 0x0001e80000100800 */
[----:B------:R0:W-:Y:S04]  /*05e0*/  STL [R1+0x138], R6 ;  /* 0x0001380601007387 */ /* 0x0001e80000100800 */
.L_x_754:
[----:B0-----:R-:W2:Y:S04]  /*05f0*/  LDL R7, [R1+0x118] ;  /* 0x0001180001077983 */ /* 0x001ea80000100800 */
        /* <DEDUP_REMOVED lines=14> */
[----:B------:R-:W-:Y:S01]  /*06e0*/  MOV R12, 0x477 ;  /* 0x00000477000c7802 */ /* 0x000fe20000000f00 */
[----:B------:R3:W5:Y:S01]  /*06f0*/  LDL R6, [R1+0x144] ;  /* 0x0001440001067983 */ /* 0x0007620000100800 */
[----:B------:R-:W-:-:S03]  /*0700*/  UIADD3 UR4, UP0, UR4, 0x4c, URZ ;  /* 0x0000004c04047890 */ /* 0x000fc6000ff1e03f */
[----:B------:R3:W5:Y:S01]  /*0710*/  LDL R7, [R1+0x140] ;  /* 0x0001400001077983 */ /* 0x0007620000100800 */
[----:B------:R-:W4:Y:S01]  /*0720*/  LDC.64 R10, c[0x4][0x98] ;  /* 0x01002600ff0a7b82 */ /* 0x000f220000000a00 */
[----:B0-----:R-:W-:Y:S01]  /*0730*/  IADD3 R2, R0, 0x1, RZ ;  /* 0x0000000100027810 */ /* 0x001fe20007ffe0ff */
[----:B------:R-:W-:Y:S01]  /*0740*/  UIADD3.X UR5, URZ, UR5, URZ, UP0, !UPT ;  /* 0x000000053f057290 */ /* 0x000fe200087fe43f */
[----:B------:R-:W-:Y:S01]  /*0750*/  MOV R8, UR4 ;  /* 0x0000000400087c02 */ /* 0x000fe20008000f00 */
[----:B------:R-:W-:Y:S04]  /*0760*/  STL.64 [R1+0x18], R16 ;  /* 0x0000181001007387 */ /* 0x000fe80000100a00 */
[----:B------:R-:W-:Y:S01]  /*0770*/  STL [R1+0x118], R2 ;  /* 0x0001180201007387 */ /* 0x000fe20000100800 */
[----:B------:R-:W-:Y:S01]  /*0780*/  MOV R9, UR5 ;  /* 0x0000000500097c02 */ /* 0x000fe20008000f00 */
[----:B------:R-:W-:-:S02]  /*0790*/  ULDC.64 UR4, c[0x4][0x258] ;  /* 0x0100960000047ab9 */ /* 0x000fc40000000a00 */
[----:B------:R-:W-:Y:S02]  /*07a0*/  MOV R4, UR4 ;  /* 0x0000000400047c02 */ /* 0x000fe40008000f00 */
[----:B------:R-:W-:Y:S01]  /*07b0*/  STL.64 [R1], R8 ;  /* 0x0000000801007387 */ /* 0x000fe20000100a00 */
[----:B------:R-:W-:-:S03]  /*07c0*/  MOV R5, UR5 ;  /* 0x0000000500057c02 */ /* 0x000fc60008000f00 */
[----:B-1----:R-:W-:Y:S04]  /*07d0*/  STL.64 [R1+0x10], R12 ;  /* 0x0000100c01007387 */ /* 0x002fe80000100a00 */
[----:B----4-:R-:W-:Y:S04]  /*07e0*/  STL.64 [R1+0x8], R10 ;  /* 0x0000080a01007387 */ /* 0x010fe80000100a00 */
[----:B--2---:R0:W-:Y:S02]  /*07f0*/  STL.64 [R1+0x20], R2 ;  /* 0x0000200201007387 */ /* 0x0041e40000100a00 */
[----:B0-----:R-:W-:-:S06]  /*0800*/  MOV R2, 0x2a8 ;  /* 0x000002a800027802 */ /* 0x001fcc0000000f00 */
[----:B---3--:R-:W0:Y:S02]  /*0810*/  LDC.64 R2, c[0x4][R2] ;  /* 0x0100000002027b82 */ /* 0x008e240000000a00 */
[----:B------:R-:W-:-:S07]  /*0820*/  LEPC R20, `(.L_x_753) ;  /* 0x000000001014794e */ /* 0x000fce0000000000 */
[----:B0----5:R-:W-:Y:S05]  /*0830*/  CALL.ABS.NOINC R2 ;  /* 0x0000000002007343 */ /* 0x021fea0003c00000 */
.L_x_753:
[----:B------:R-:W-:Y:S01]  /*0840*/  ISETP.NE.AND P6, PT, R17, RZ, PT ;  /* 0x000000ff1100720c */ /* 0x000fe20003fc5270 */
[----:B------:R-:W-:Y:S05]  /*0850*/  WARPSYNC.ALL ;  /* 0x0000000000007948 */ /* 0x000fea0003800000 */
[----:B------:R-:W-:Y:S01]  /*0860*/  BAR.SYNC.DEFER_BLOCKING 0x0 ;  /* 0x0000000000007b1d */ /* 0x000fe20000010000 */
[----:B------:R-:W-:-:S05]  /*0870*/  PLOP3.LUT P0, PT, PT, PT, PT, 0x8, 0x0 ;  /* 0x000000000000781c */ /* 0x000fca0003f0e170 */
[----:B------:R-:W-:Y:S04]  /*0880*/  BSSY B0, `(.L_x_755) ;  /* 0x000000d000007945 */ /* 0x000fe80003800000 */
[----:B------:R-:W-:Y:S05]  /*0890*/  @P6 BRA `(.L_x_756) ;  /* 0x00000000002c6947 */ /* 0x000fea0003800000 */
[----:B------:R-:W2:Y:S01]  /*08a0*/  LDL.64 R18, [R1+0x130] ;  /* 0x0001300001127983 */ /* 0x000ea20000100a00 */
[----:B------:R-:W1:Y:S03]  /*08b0*/  S2UR UR4, SR_CTAID.X ;  /* 0x00000000000479c3 */ /* 0x000e660000002500 */
[----:B------:R-:W3:Y:S05]  /*08c0*/  LDL R2, [R1+0x118] ;  /* 0x0001180001027983 */ /* 0x000eea0000100800 */
[----:B0-----:R-:W0:Y:S01]  /*08d0*/  LDC R0, c[0x0][0xc] ;  /* 0x00000300ff007b82 */ /* 0x001e220000000800 */
[----:B-1----:R-:W-:-:S02]  /*08e0*/  ISETP.NE.AND P0, PT, RZ, UR4, PT ;  /* 0x00000004ff007c0c */ /* 0x002fc4000bf05270 */
[----:B0-----:R-:W-:-:S04]  /*08f0*/  IADD3 R0, -R0, 0x21, RZ ;  /* 0x0000002100007810 */ /* 0x001fc80007ffe1ff */
[----:B------:R-:W-:-:S05]  /*0900*/  SEL R0, R0, 0x1, !P0 ;  /* 0x0000000100007807 */ /* 0x000fca0004000000 */
[----:B--2---:R-:W2:Y:S01]  /*0910*/  ATOM.E.ADD.STRONG.GPU PT, R3, desc[UR36][R18.64+0x100], R0 ;  /* 0x000100001203798a */ /* 0x004ea200081ee1e4 */
[----:B---3--:R-:W-:Y:S02]  /*0920*/  SHF.L.U32 R2, R2, 0x5, RZ ;  /* 0x0000000502027819 */ /* 0x008fe400000006ff */
[----:B--2---:R-:W-:-:S04]  /*0930*/  IADD3 R3, R0, R3, RZ ;  /* 0x0000000300037210 */ /* 0x004fc80007ffe0ff */
[----:B------:R-:W-:-:S13]  /*0940*/  ISETP.EQ.AND P0, PT, R3, R2, PT ;  /* 0x000000020300720c */ /* 0x000fda0003f02270 */
.L_x_756:
[----:B------:R-:W-:Y:S05]  /*0950*/  BSYNC B0 ;  /* 0x0000000000007941 */ /* 0x000fea0003800000 */
.L_x_755:
[----:B------:R-:W1:Y:S01]  /*0960*/  S2UR UR8, SR_CTAID.X ;  /* 0x00000000000879c3 */ /* 0x000e620000002500 */
[----:B------:R-:W-:Y:S01]  /*0970*/  ULDC UR6, c[0x0][0x228] ;  /* 0x00008a0000067ab9 */ /* 0x000fe20000000800 */
[----:B------:R-:W-:Y:S01]  /*0980*/  ULDC UR10, c[0x0][0x230] ;  /* 0x00008c00000a7ab9 */ /* 0x000fe20000000800 */
[----:B------:R-:W-:Y:S01]  /*0990*/  ULDC UR11, c[0x0][0x224] ;  /* 0x00008900000b7ab9 */ /* 0x000fe20000000800 */
[----:B------:R-:W-:Y:S01]  /*09a0*/  ULDC UR12, c[0x0][0x228] ;  /* 0x00008a00000c7ab9 */ /* 0x000fe20000000800 */
[----:B------:R-:W-:Y:S03]  /*09b0*/  BSSY B0, `(.L_x_757) ;  /* 0x00001bb000007945 */ /* 0x000fe60003800000 */
[----:B0-----:R-:W1:Y:S02]  /*09c0*/  LDC R0, c[0x0][RZ] ;  /* 0x00000000ff007b82 */ /* 0x001e640000000800 */
[----:B-1----:R-:W-:-:S05]  /*09d0*/  IMAD R2, R0, UR8, R17 ;  /* 0x0000000800027c24 */ /* 0x002fca000f8e0211 */
[----:B------:R0:W-:Y:S01]  /*09e0*/  STL [R1+0x128], R2 ;  /* 0x0001280201007387 */ /* 0x0001e20000100800 */
[----:B------:R-:W-:-:S13]  /*09f0*/  ISETP.GE.AND P1, PT, R2, UR6, PT ;  /* 0x0000000602007c0c */ /* 0x000fda000bf26270 */
[----:B0-----:R-:W-:Y:S05]  /*0a00*/  @P1 BRA `(.L_x_758) ;  /* 0x0000001800d41947 */ /* 0x001fea0003800000 */
[----:B------:R-:W2:Y:S01]  /*0a10*/  LDL R6, [R1+0x120] ;  /* 0x0001200001067983 */ /* 0x000ea20000100800 */
[----:B------:R-:W0:Y:S01]  /*0a20*/  LDC R0, c[0x0][0x22c] ;  /* 0x00008b00ff007b82 */ /* 0x000e220000000800 */
[----:B------:R-:W-:Y:S01]  /*0a30*/  LEA.HI R17, R17, UR8, RZ, 0x1b ;  /* 0x0000000811117c11 */ /* 0x000fe2000f8fd8ff */
[----:B------:R-:W-:Y:S01]  /*0a40*/  ULDC UR7, c[0x0][0x224] ;  /* 0x0000890000077ab9 */ /* 0x000fe20000000800 */
[----:B------:R-:W-:Y:S01]  /*0a50*/  ULDC UR9, c[0x0][0x21c] ;  /* 0x0000870000097ab9 */ /* 0x000fe20000000800 */
[----:B------:R-:W-:Y:S01]  /*0a60*/  UMOV UR4, 0x400 ;  /* 0x0000040000047882 */ /* 0x000fe20000000000 */
[----:B------:R-:W-:-:S03]  /*0a70*/  IADD3 R17, R17, UR9, RZ ;  /* 0x0000000911117c10 */ /* 0x000fc6000fffe0ff */
[----:B------:R-:W1:Y:S01]  /*0a80*/  LDC R5, c[0x0][0x230] ;  /* 0x00008c00ff057b82 */ /* 0x000e620000000800 */
[----:B------:R-:W-:-:S04]  /*0a90*/  SHF.L.U32 R29, R17, 0x3, RZ ;  /* 0x00000003111d7819 */ /* 0x000fc800000006ff */
[C---:B------:R-:W-:Y:S02]  /*0aa0*/  IADD3 R10, R29.reuse, 0x60, RZ ;  /* 0x000000601d0a7810 */ /* 0x040fe40007ffe0ff */
[C---:B------:R-:W-:Y:S01]  /*0ab0*/  IADD3 R11, R29.reuse, 0x68, RZ ;  /* 0x000000681d0b7810 */ /* 0x040fe20007ffe0ff */
[----:B------:R-:W3:Y:S01]  /*0ac0*/  S2UR UR5, SR_CgaCtaId ;  /* 0x00000000000579c3 */ /* 0x000ee20000008800 */
[C---:B------:R-:W-:Y:S02]  /*0ad0*/  IADD3 R12, R29.reuse, 0x70, RZ ;  /* 0x000000701d0c7810 */ /* 0x040fe40007ffe0ff */
[C---:B------:R-:W-:Y:S02]  /*0ae0*/  IADD3 R13, R29.reuse, 0x78, RZ ;  /* 0x000000781d0d7810 */ /* 0x040fe40007ffe0ff */
[C---:B------:R-:W-:Y:S02]  /*0af0*/  IADD3 R14, R29.reuse, 0x80, RZ ;  /* 0x000000801d0e7810 */ /* 0x040fe40007ffe0ff */
[----:B------:R-:W-:-:S02]  /*0b00*/  IADD3 R15, R29, 0x88, RZ ;  /* 0x000000881d0f7810 */ /* 0x000fc40007ffe0ff */
[----:B0-----:R-:W-:Y:S02]  /*0b10*/  IABS R2, R0 ;  /* 0x0000000000027213 */ /* 0x001fe40000000000 */
[C---:B------:R-:W-:Y:S02]  /*0b20*/  IADD3 R16, R29.reuse, 0x90, RZ ;  /* 0x000000901d107810 */ /* 0x040fe40007ffe0ff */
[----:B------:R-:W-:Y:S02]  /*0b30*/  MOV R8, R2 ;  /* 0x0000000200087202 */ /* 0x000fe40000000f00 */
[----:B------:R-:W-:Y:S01]  /*0b40*/  IADD3 R17, R29, 0x98, RZ ;  /* 0x000000981d117810 */ /* 0x000fe20007ffe0ff */
[----:B-1----:R-:W-:Y:S01]  /*0b50*/  IMAD R5, R5, UR6, RZ ;  /* 0x0000000605057c24 */ /* 0x002fe2000f8e02ff */
[----:B------:R-:W0:Y:S01]  /*0b60*/  I2F.RP R4, R8 ;  /* 0x0000000800047306 */ /* 0x000e220000209400 */
[C---:B------:R-:W-:Y:S02]  /*0b70*/  IADD3 R18, R29.reuse, 0xa0, RZ ;  /* 0x000000a01d127810 */ /* 0x040fe40007ffe0ff */
[----:B------:R-:W-:-:S02]  /*0b80*/  IADD3 R19, R29, 0xa8, RZ ;  /* 0x000000a81d137810 */ /* 0x000fc40007ffe0ff */
[C---:B------:R-:W-:Y:S01]  /*0b90*/  IADD3 R20, R29.reuse, 0xb0, RZ ;  /* 0x000000b01d147810 */ /* 0x040fe20007ffe0ff */
[----:B---3--:R-:W-:Y:S01]  /*0ba0*/  ULEA UR4, UR5, UR4, 0x18 ;  /* 0x0000000405047291 */ /* 0x008fe2000f8ec03f */
[C---:B------:R-:W-:Y:S02]  /*0bb0*/  IADD3 R21, R29.reuse, 0xb8, RZ ;  /* 0x000000b81d157810 */ /* 0x040fe40007ffe0ff */
[C---:B------:R-:W-:Y:S02]  /*0bc0*/  IADD3 R22, R29.reuse, 0xc0, RZ ;  /* 0x000000c01d167810 */ /* 0x040fe40007ffe0ff */
[C---:B------:R-:W-:Y:S02]  /*0bd0*/  IADD3 R23, R29.reuse, 0xc8, RZ ;  /* 0x000000c81d177810 */ /* 0x040fe40007ffe0ff */
[C---:B------:R-:W-:Y:S01]  /*0be0*/  IADD3 R24, R29.reuse, 0xd0, RZ ;  /* 0x000000d01d187810 */ /* 0x040fe20007ffe0ff */
[----:B0-----:R-:W0:Y:S01]  /*0bf0*/  MUFU.RCP R4, R4 ;  /* 0x0000000400047308 */ /* 0x001e220000001000 */
[----:B------:R-:W-:-:S02]  /*0c00*/  IADD3 R25, R29, 0xd8, RZ ;  /* 0x000000d81d197810 */ /* 0x000fc40007ffe0ff */
[C---:B------:R-:W-:Y:S02]  /*0c10*/  IADD3 R26, R29.reuse, 0xe0, RZ ;  /* 0x000000e01d1a7810 */ /* 0x040fe40007ffe0ff */
[C---:B------:R-:W-:Y:S02]  /*0c20*/  IADD3 R27, R29.reuse, 0xe8, RZ ;  /* 0x000000e81d1b7810 */ /* 0x040fe40007ffe0ff */
[----:B------:R-:W-:Y:S02]  /*0c30*/  IADD3 R28, R29, 0xf0, RZ ;  /* 0x000000f01d1c7810 */ /* 0x000fe40007ffe0ff */
[----:B0-----:R-:W-:Y:S02]  /*0c40*/  IADD3 R2, R4, 0xffffffe, RZ ;  /* 0x0ffffffe04027810 */ /* 0x001fe40007ffe0ff */
[----:B------:R-:W-:Y:S02]  /*0c50*/  IABS R4, R5 ;  /* 0x0000000500047213 */ /* 0x000fe40000000000 */
[----:B------:R0:W1:Y:S01]  /*0c60*/  F2I.FTZ.U32.TRUNC.NTZ R3, R2 ;  /* 0x0000000200037305 */ /* 0x000062000021f000 */
[----:B------:R-:W-:-:S04]  /*0c70*/  LOP3.LUT R5, R5, R0, RZ, 0x3c, !PT ;  /* 0x0000000005057212 */ /* 0x000fc800078e3cff */
[----:B------:R-:W-:Y:S02]  /*0c80*/  ISETP.GE.AND P2, PT, R5, RZ, PT ;  /* 0x000000ff0500720c */ /* 0x000fe40003f46270 */
[----:B------:R-:W-:Y:S01]  /*0c90*/  IADD3 R5, R29, 0x38, RZ ;  /* 0x000000381d057810 */ /* 0x000fe20007ffe0ff */
[----:B0-----:R-:W-:Y:S01]  /*0ca0*/  HFMA2.MMA R2, -RZ, RZ, 0, 0 ;  /* 0x00000000ff027435 */ /* 0x001fe200000001ff */
[----:B-1----:R-:W-:-:S05]  /*0cb0*/  IADD3 R7, RZ, -R3, RZ ;  /* 0x80000003ff077210 */ /* 0x002fca0007ffe0ff */
[----:B------:R-:W-:-:S04]  /*0cc0*/  IMAD R7, R7, R8, RZ ;  /* 0x0000000807077224 */ /* 0x000fc800078e02ff */
[----:B------:R-:W-:Y:S01]  /*0cd0*/  IMAD.HI.U32 R9, R3, R7, R2 ;  /* 0x0000000703097227 */ /* 0x000fe200078e0002 */
[----:B------:R-:W-:-:S04]  /*0ce0*/  LOP3.LUT R5, R5, 0xf8, RZ, 0xc0, !PT ;  /* 0x000000f805057812 */ /* 0x000fc800078ec0ff */
[----:B------:R0:W-:Y:S01]  /*0cf0*/  STL [R1+0x11c], R9 ;  /* 0x00011c0901007387 */ /* 0x0001e20000100800 */
[----:B------:R-:W-:-:S05]  /*0d00*/  IMAD.HI.U32 R3, R9, R4, RZ ;  /* 0x0000000409037227 */ /* 0x000fca00078e00ff */
[----:B------:R-:W-:Y:S02]  /*0d10*/  IADD3 R7, -R3, RZ, RZ ;  /* 0x000000ff03077210 */ /* 0x000fe40007ffe1ff */
[----:B0-----:R-:W-:-:S03]  /*0d20*/  IADD3 R9, R29, 0x58, RZ ;  /* 0x000000581d097810 */ /* 0x001fc60007ffe0ff */
[C---:B------:R-:W-:Y:S01]  /*0d30*/  IMAD R2, R8.reuse, R7, R4 ;  /* 0x0000000708027224 */ /* 0x040fe200078e0204 */
[C---:B------:R-:W-:Y:S02]  /*0d40*/  IADD3 R4, R29.reuse, 0x30, RZ ;  /* 0x000000301d047810 */ /* 0x040fe40007ffe0ff */
[----:B------:R-:W-:Y:S02]  /*0d50*/  IADD3 R7, R29, 0x48, RZ ;  /* 0x000000481d077810 */ /* 0x000fe40007ffe0ff */
[----:B------:R-:W-:-:S13]  /*0d60*/  ISETP.GT.U32.AND P3, PT, R8, R2, PT ;  /* 0x000000020800720c */ /* 0x000fda0003f64070 */
[-C--:B------:R-:W-:Y:S02]  /*0d70*/  @!P3 IADD3 R2, R2, -R8.reuse, RZ ;  /* 0x800000080202b210 */ /* 0x080fe40007ffe0ff */
[----:B------:R-:W-:Y:S02]  /*0d80*/  @!P3 IADD3 R3, R3, 0x1, RZ ;  /* 0x000000010303b810 */ /* 0x000fe40007ffe0ff */
[----:B------:R-:W-:Y:S02]  /*0d90*/  ISETP.GE.U32.AND P1, PT, R2, R8, PT ;  /* 0x000000080200720c */ /* 0x000fe40003f26070 */
[----:B------:R-:W-:Y:S02]  /*0da0*/  ISETP.NE.AND P3, PT, R0, RZ, PT ;  /* 0x000000ff0000720c */ /* 0x000fe40003f65270 */
[----:B------:R-:W-:Y:S02]  /*0db0*/  LOP3.LUT R4, R4, 0xf8, RZ, 0xc0, !PT ;  /* 0x000000f804047812 */ /* 0x000fe400078ec0ff */
[----:B------:R-:W-:-:S07]  /*0dc0*/  IADD3 R8, R29, 0x50, RZ ;  /* 0x000000501d087810 */ /* 0x000fce0007ffe0ff */
[----:B------:R-:W-:-:S04]  /*0dd0*/  @P1 IADD3 R3, R3, 0x1, RZ ;  /* 0x0000000103031810 */ /* 0x000fc80007ffe0ff */
[----:B------:R-:W-:Y:S02]  /*0de0*/  @!P2 IADD3 R3, -R3, RZ, RZ ;  /* 0x000000ff0303a210 */ /* 0x000fe40007ffe1ff */
[----:B------:R-:W-:Y:S01]  /*0df0*/  @!P3 LOP3.LUT R3, RZ, R0, RZ, 0x33, !PT ;  /* 0x00000000ff03b212 */ /* 0x000fe200078e33ff */
[----:B--2---:R-:W-:Y:S01]  /*0e00*/  IMAD R0, R6, UR7, RZ ;  /* 0x0000000706007c24 */ /* 0x004fe2000f8e02ff */
[----:B------:R-:W-:Y:S01]  /*0e10*/  STL.64 [R1+0x148], R4 ;  /* 0x0001480401007387 */ /* 0x000fe20000100a00 */
[----:B------:R-:W-:Y:S02]  /*0e20*/  IADD3 R6, R29, 0x40, RZ ;  /* 0x000000401d067810 */ /* 0x000fe40007ffe0ff */
[----:B------:R-:W-:Y:S01]  /*0e30*/  IMAD R2, R3, UR9, R0 ;  /* 0x0000000903027c24 */ /* 0x000fe2000f8e0200 */
[C---:B------:R-:W-:Y:S02]  /*0e40*/  IADD3 R3, R29.reuse, 0x28, RZ ;  /* 0x000000281d037810 */ /* 0x040fe40007ffe0ff */
[----:B------:R-:W-:-:S02]  /*0e50*/  IADD3 R0, R29, 0x18, RZ ;  /* 0x000000181d007810 */ /* 0x000fc40007ffe0ff */
[----:B------:R0:W-:Y:S04]  /*0e60*/  STL [R1+0x124], R2 ;  /* 0x0001240201007387 */ /* 0x0001e80000100800 */
[----:B------:R1:W-:Y:S04]  /*0e70*/  STL [R1+0x164], R3 ;  /* 0x0001640301007387 */ /* 0x0003e80000100800 */
[----:B------:R2:W-:Y:S01]  /*0e80*/  STL [R1+0x15c], R0 ;  /* 0x00015c0001007387 */ /* 0x0005e20000100800 */
[C---:B0-----:R-:W-:Y:S02]  /*0e90*/  IADD3 R2, R29.reuse, 0x20, RZ ;  /* 0x000000201d027810 */ /* 0x041fe40007ffe0ff */
[----:B-1----:R-:W-:-:S03]  /*0ea0*/  LOP3.LUT R3, R29, 0xf8, RZ, 0xc0, !PT ;  /* 0x000000f81d037812 */ /* 0x002fc600078ec0ff */
[----:B------:R0:W-:Y:S01]  /*0eb0*/  STL [R1+0x160], R2 ;  /* 0x0001600201007387 */ /* 0x0001e20000100800 */
[----:B--2---:R-:W-:-:S03]  /*0ec0*/  IADD3 R0, R29, 0x10, RZ ;  /* 0x000000101d007810 */ /* 0x004fc60007ffe0ff */
[----:B------:R1:W-:Y:S01]  /*0ed0*/  STL [R1+0x30], R3 ;  /* 0x0000300301007387 */ /* 0x0003e20000100800 */
[----:B0-----:R-:W-:-:S04]  /*0ee0*/  IADD3 R2, R29, 0x8, RZ ;  /* 0x000000081d027810 */ /* 0x001fc80007ffe0ff */
[----:B------:R-:W-:Y:S01]  /*0ef0*/  LOP3.LUT R2, R2, 0xf8, RZ, 0xc0, !PT ;  /* 0x000000f802027812 */ /* 0x000fe200078ec0ff */
[----:B-1----:R-:W2:Y:S01]  /*0f00*/  LDL.LU R3, [R1+0x164] ;  /* 0x0001640001037983 */ /* 0x002ea20000300800 */
[----:B------:R-:W-:Y:S02]  /*0f10*/  LOP3.LUT R0, R0, 0xf8, RZ, 0xc0, !PT ;  /* 0x000000f800007812 */ /* 0x000fe400078ec0ff */
[----:B------:R-:W-:Y:S01]  /*0f20*/  LOP3.LUT R6, R6, 0xf8, RZ, 0xc0, !PT ;  /* 0x000000f806067812 */ /* 0x000fe200078ec0ff */
[----:B------:R0:W-:Y:S01]  /*0f30*/  STL [R1+0x2c], R2 ;  /* 0x00002c0201007387 */ /* 0x0001e20000100800 */
[----:B------:R-:W-:Y:S02]  /*0f40*/  LOP3.LUT R7, R7, 0xf8, RZ, 0xc0, !PT ;  /* 0x000000f807077812 */ /* 0x000fe400078ec0ff */
[----:B------:R-:W-:Y:S02]  /*0f50*/  LOP3.LUT R8, R8, 0xf8, RZ, 0xc0, !PT ;  /* 0x000000f808087812 */ /* 0x000fe400078ec0ff */
[----:B------:R-:W-:-:S02]  /*0f60*/  LOP3.LUT R9, R9, 0xf8, RZ, 0xc0, !PT ;  /* 0x000000f809097812 */ /* 0x000fc400078ec0ff */
[----:B------:R-:W-:Y:S02]  /*0f70*/  LOP3.LUT R10, R10, 0xf8, RZ, 0xc0, !PT ;  /* 0x000000f80a0a7812 */ /* 0x000fe400078ec0ff */
[----:B------:R-:W-:Y:S01]  /*0f80*/  LOP3.LUT R11, R11, 0xf8, RZ, 0xc0, !PT ;  /* 0x000000f80b0b7812 */ /* 0x000fe200078ec0ff */
[----:B0-----:R-:W3:Y:S01]  /*0f90*/  LDL.LU R2, [R1+0x160] ;  /* 0x0001600001027983 */ /* 0x001ee20000300800 */
        /* <DEDUP_REMOVED lines=16> */
[----:B------:R-:W-:Y:S02]  /*10a0*/  IADD3 R29, R29, -0x8, RZ ;  /* 0xfffffff81d1d7810 */ /* 0x000fe40007ffe0ff */
[----:B--2---:R-:W-:Y:S02]  /*10b0*/  LOP3.LUT R3, R3, 0xf8, RZ, 0xc0, !PT ;  /* 0x000000f803037812 */ /* 0x004fe400078ec0ff */
[----:B---3--:R-:W-:-:S05]  /*10c0*/  LOP3.LUT R2, R2, 0xf8, RZ, 0xc0, !PT ;  /* 0x000000f802027812 */ /* 0x008fca00078ec0ff */
[----:B------:R0:W-:Y:S04]  /*10d0*/  STL.64 [R1+0x150], R2 ;  /* 0x0001500201007387 */ /* 0x0001e80000100a00 */
[----:B0-----:R-:W2:Y:S04]  /*10e0*/  LDL.LU R3, [R1+0x2c] ;  /* 0x00002c0001037983 */ /* 0x001ea80000300800 */
[----:B------:R-:W3:Y:S04]  /*10f0*/  LDL.LU R2, [R1+0x30] ;  /* 0x0000300001027983 */ /* 0x000ee80000300800 */
[----:B--2---:R-:W-:Y:S04]  /*1100*/  STL [R1+0x158], R3 ;  /* 0x0001580301007387 */ /* 0x004fe80000100800 */
[----:B---3--:R-:W0:Y:S04]  /*1110*/  LDS.64 R2, [R2+UR4] ;  /* 0x0000000402027984 */ /* 0x008e280008000a00 */
[----:B0-----:R0:W-:Y:S04]  /*1120*/  STL.64 [R1+0x110], R2 ;  /* 0x0001100201007387 */ /* 0x0011e80000100a00 */
[----:B0-----:R-:W2:Y:S04]  /*1130*/  LDL.LU R3, [R1+0x158] ;  /* 0x0001580001037983 */ /* 0x001ea80000300800 */
[----:B------:R0:W-:Y:S04]  /*1140*/  STL [R1+0x28], R0 ;  /* 0x0000280001007387 */ /* 0x0001e80000100800 */
[----:B------:R-:W3:Y:S04]  /*1150*/  LDL.LU R5, [R1+0x28] ;  /* 0x0000280001057983 */ /* 0x000ee80000300800 */
[----:B0-----:R-:W4:Y:S04]  /*1160*/  LDL.LU R0, [R1+0x15c] ;  /* 0x00015c0001007983 */ /* 0x001f280000300800 */
[----:B--2---:R-:W0:Y:S04]  /*1170*/  LDS.64 R2, [R3+UR4] ;  /* 0x0000000403027984 */ /* 0x004e280008000a00 */
[----:B---3--:R-:W1:Y:S04]  /*1180*/  LDS.64 R4, [R5+UR4] ;  /* 0x0000000405047984 */ /* 0x008e680008000a00 */
[----:B0-----:R0:W-:Y:S04]  /*1190*/  STL.64 [R1+0x108], R2 ;  /* 0x0001080201007387 */ /* 0x0011e80000100a00 */
[----:B0-----:R-:W2:Y:S01]  /*11a0*/  LDL.LU.64 R2, [R1+0x150] ;  /* 0x0001500001027983 */ /* 0x001ea20000300a00 */
[----:B----4-:R-:W-:-:S03]  /*11b0*/  LOP3.LUT R0, R0, 0xf8, RZ, 0xc0, !PT ;  /* 0x000000f800007812 */ /* 0x010fc600078ec0ff */
[----:B-1----:R-:W-:Y:S04]  /*11c0*/  STL.64 [R1+0x100], R4 ;  /* 0x0001000401007387 */ /* 0x002fe80000100a00 */
[----:B------:R0:W1:Y:S04]  /*11d0*/  LDS.64 R4, [R0+UR4] ;  /* 0x0000000400047984 */ /* 0x0000680008000a00 */
[----:B0-----:R0:W5:Y:S04]  /*11e0*/  LDL.LU R0, [R1+0x128] ;  /* 0x0001280001007983 */ /* 0x0011680000300800 */
[----:B-1----:R-:W-:Y:S04]  /*11f0*/  STL.64 [R1+0xf8], R4 ;  /* 0x0000f80401007387 */ /* 0x002fe80000100a00 */
[----:B--2---:R-:W1:Y:S04]  /*1200*/  LDS.64 R4, [R2+UR4] ;  /* 0x0000000402047984 */ /* 0x004e680008000a00 */
[----:B------:R-:W2:Y:S04]  /*1210*/  LDS.64 R2, [R3+UR4] ;  /* 0x0000000403027984 */ /* 0x000ea80008000a00 */
[----:B-1----:R1:W-:Y:S04]  /*1220*/  STL.64 [R1+0xf0], R4 ;  /* 0x0000f00401007387 */ /* 0x0023e80000100a00 */
[----:B-1----:R-:W3:Y:S04]  /*1230*/  LDL.LU.64 R4, [R1+0x148] ;  /* 0x0001480001047983 */ /* 0x002ee80000300a00 */
[----:B--2---:R-:W-:Y:S04]  /*1240*/  STL.64 [R1+0xe8], R2 ;  /* 0x0000e80201007387 */ /* 0x004fe80000100a00 */
[----:B---3--:R-:W1:Y:S04]  /*1250*/  LDS.64 R2, [R4+UR4] ;  /* 0x0000000404027984 */ /* 0x008e680008000a00 */
[----:B------:R-:W2:Y:S04]  /*1260*/  LDS.64 R4, [R5+UR4] ;  /* 0x0000000405047984 */ /* 0x000ea80008000a00 */
[----:B-1----:R-:W-:Y:S04]  /*1270*/  STL.64 [R1+0xe0], R2 ;  /* 0x0000e00201007387 */ /* 0x002fe80000100a00 */
[----:B------:R-:W1:Y:S04]  /*1280*/  LDS.64 R2, [R6+UR4] ;  /* 0x0000000406027984 */ /* 0x000e680008000a00 */
[----:B--2---:R-:W-:Y:S04]  /*1290*/  STL.64 [R1+0xd8], R4 ;  /* 0x0000d80401007387 */ /* 0x004fe80000100a00 */
[----:B------:R-:W2:Y:S04]  /*12a0*/  LDS.64 R6, [R7+UR4] ;  /* 0x0000000407067984 */ /* 0x000ea80008000a00 */
[----:B------:R-:W3:Y:S04]  /*12b0*/  LDS.64 R4, [R8+UR4] ;  /* 0x0000000408047984 */ /* 0x000ee80008000a00 */
[----:B-1----:R-:W-:Y:S04]  /*12c0*/  STL.64 [R1+0xd0], R2 ;  /* 0x0000d00201007387 */ /* 0x002fe80000100a00 */
[----:B------:R-:W1:Y:S04]  /*12d0*/  LDS.64 R2, [R9+UR4] ;  /* 0x0000000409027984 */ /* 0x000e680008000a00 */
[----:B--2---:R-:W-:Y:S04]  /*12e0*/  STL.64 [R1+0xc8], R6 ;  /* 0x0000c80601007387 */ /* 0x004fe80000100a00 */
[----:B---3--:R-:W-:Y:S04]  /*12f0*/  STL.64 [R1+0xc0], R4 ;  /* 0x0000c00401007387 */ /* 0x008fe80000100a00 */
        /* <DEDUP_REMOVED lines=27> */
[----:B------:R-:W1:Y:S01]  /*14b0*/  LDS.64 R2, [R24+UR4] ;  /* 0x0000000418027984 */ /* 0x000e620008000a00 */
[----:B------:R-:W-:-:S02]  /*14c0*/  LOP3.LUT R28, R28, 0xf8, RZ, 0xc0, !PT ;  /* 0x000000f81c1c7812 */ /* 0x000fc400078ec0ff */
[----:B------:R-:W-:Y:S01]  /*14d0*/  LOP3.LUT R29, R29, 0xf8, RZ, 0xc0, !PT ;  /* 0x000000f81d1d7812 */ /* 0x000fe200078ec0ff */
[----:B--2---:R-:W-:Y:S04]  /*14e0*/  STL.64 [R1+0x50], R6 ;  /* 0x0000500601007387 */ /* 0x004fe80000100a00 */
[----:B---3--:R-:W-:Y:S04]  /*14f0*/  STL.64 [R1+0x48], R4 ;  /* 0x0000480401007387 */ /* 0x008fe80000100a00 */
[----:B------:R-:W2:Y:S04]  /*1500*/  LDS.64 R6, [R25+UR4] ;  /* 0x0000000419067984 */ /* 0x000ea80008000a00 */
[----:B------:R-:W3:Y:S04]  /*1510*/  LDS.64 R4, [R26+UR4] ;  /* 0x000000041a047984 */ /* 0x000ee80008000a00 */
[----:B-1----:R-:W-:Y:S04]  /*1520*/  STL.64 [R1+0x40], R2 ;  /* 0x0000400201007387 */ /* 0x002fe80000100a00 */
[----:B------:R-:W1:Y:S04]  /*1530*/  LDS.64 R2, [R27+UR4] ;  /* 0x000000041b027984 */ /* 0x000e680008000a00 */
[----:B------:R0:W4:Y:S04]  /*1540*/  LDS.64 R26, [R28+UR4] ;  /* 0x000000041c1a7984 */ /* 0x0001280008000a00 */
[----:B------:R0:W0:Y:S04]  /*1550*/  LDS.64 R24, [R29+UR4] ;  /* 0x000000041d187984 */ /* 0x0000280008000a00 */
[----:B--2---:R2:W-:Y:S04]  /*1560*/  STL.64 [R1+0x38], R6 ;  /* 0x0000380601007387 */ /* 0x0045e80000100a00 */
[----:B---3--:R2:W-:Y:S04]  /*1570*/  STL.64 [R1+0x30], R4 ;  /* 0x0000300401007387 */ /* 0x0085e80000100a00 */
[----:B-1----:R2:W-:Y:S02]  /*1580*/  STL.64 [R1+0x28], R2 ;  /* 0x0000280201007387 */ /* 0x0025e40000100a00 */
.L_x_759:
[----:B--2---:R-:W2:Y:S01]  /*1590*/  LDL R2, [R1+0x11c] ;  /* 0x00011c0001027983 */ /* 0x004ea20000100800 */
[----:B-1----:R-:W1:Y:S03]  /*15a0*/  LDC R6, c[0x0][0x22c] ;  /* 0x00008b00ff067b82 */ /* 0x002e660000000800 */
[----:B------:R-:W3:Y:S04]  /*15b0*/  LDL R7, [R1+0x124] ;  /* 0x0001240001077983 */ /* 0x000ee80000100800 */
[----:B------:R-:W4:Y:S01]  /*15c0*/  LDL.64 R10, [R1+0x110] ;  /* 0x00011000010a7983 */ /* 0x000f220000100a00 */
[----:B------:R-:W0:Y:S03]  /*15d0*/  LDC R17, c[0x0][0x22c] ;  /* 0x00008b00ff117b82 */ /* 0x000e260000000800 */
[----:B------:R-:W4:Y:S01]  /*15e0*/  LDL.64 R8, [R1+0x108] ;  /* 0x0001080001087983 */ /* 0x000f220000100a00 */
[----:B-----5:R-:W-:-:S03]  /*15f0*/  IABS R3, R0 ;  /* 0x0000000000037213 */ /* 0x020fc60000000000 */
[----:B------:R-:W4:Y:S04]  /*1600*/  LDL.64 R12, [R1+0x100] ;  /* 0x00010000010c7983 */ /* 0x000f280000100a00 */
[----:B------:R-:W4:Y:S04]  /*1610*/  LDL R16, [R1+0x120] ;  /* 0x0001200001107983 */ /* 0x000f280000100800 */
[----:B------:R-:W4:Y:S01]  /*1620*/  LDL.64 R14, [R1+0xf8] ;  /* 0x0000f800010e7983 */ /* 0x000f220000100a00 */
[----:B-1----:R-:W-:-:S03]  /*1630*/  IABS R5, R6 ;  /* 0x0000000600057213 */ /* 0x002fc60000000000 */
[----:B------:R-:W4:Y:S01]  /*1640*/  LDL.64 R18, [R1+0xf0] ;  /* 0x0000f00001127983 */ /* 0x000f220000100a00 */
[----:B0-----:R-:W-:Y:S01]  /*1650*/  IABS R17, R17 ;  /* 0x0000001100117213 */ /* 0x001fe20000000000 */
[----:B--2---:R-:W-:-:S05]  /*1660*/  IMAD.HI.U32 R2, R2, R3, RZ ;  /* 0x0000000302027227 */ /* 0x004fca00078e00ff */
[----:B------:R-:W-:-:S05]  /*1670*/  IADD3 R4, -R2, RZ, RZ ;  /* 0x000000ff02047210 */ /* 0x000fca0007ffe1ff */
[----:B------:R-:W-:-:S05]  /*1680*/  IMAD R3, R5, R4, R3 ;  /* 0x0000000405037224 */ /* 0x000fca00078e0203 */
[----:B------:R-:W-:-:S13]  /*1690*/  ISETP.GT.U32.AND P3, PT, R17, R3, PT ;  /* 0x000000031100720c */ /* 0x000fda0003f64070 */
[----:B------:R-:W-:-:S04]  /*16a0*/  @!P3 IADD3 R3, R3, -R5, RZ ;  /* 0x800000050303b210 */ /* 0x000fc80007ffe0ff */
[----:B------:R-:W-:Y:S02]  /*16b0*/  ISETP.GE.U32.AND P2, PT, R3, R17, PT ;  /* 0x000000110300720c */ /* 0x000fe40003f46070 */
[----:B------:R-:W-:Y:S02]  /*16c0*/  LOP3.LUT R3, R0, R6, RZ, 0x3c, !PT ;  /* 0x0000000600037212 */ /* 0x000fe400078e3cff */
[----:B------:R-:W-:Y:S02]  /*16d0*/  @!P3 IADD3 R2, R2, 0x1, RZ ;  /* 0x000000010202b810 */ /* 0x000fe40007ffe0ff */
[----:B------:R-:W-:Y:S02]  /*16e0*/  ISETP.GE.AND P1, PT, R3, RZ, PT ;  /* 0x000000ff0300720c */ /* 0x000fe40003f26270 */
[----:B------:R-:W-:-:S05]  /*16f0*/  ISETP.NE.AND P3, PT, R6, RZ, PT ;  /* 0x000000ff0600720c */ /* 0x000fca0003f65270 */
[----:B------:R-:W-:-:S06]  /*1700*/  @P2 IADD3 R2, R2, 0x1, RZ ;  /* 0x0000000102022810 */ /* 0x000fcc0007ffe0ff */
[----:B------:R-:W-:Y:S02]  /*1710*/  @!P1 IADD3 R2, -R2, RZ, RZ ;  /* 0x000000ff02029210 */ /* 0x000fe40007ffe1ff */
[----:B------:R-:W-:-:S04]  /*1720*/  @!P3 LOP3.LUT R2, RZ, R6, RZ, 0x33, !PT ;  /* 0x00000006ff02b212 */ /* 0x000fc800078e33ff */
[C---:B------:R-:W-:Y:S01]  /*1730*/  IADD3 R28, -R2.reuse, RZ, RZ ;  /* 0x000000ff021c7210 */ /* 0x040fe20007ffe1ff */
[----:B------:R-:W-:-:S04]  /*1740*/  IMAD R3, R2, UR10, RZ ;  /* 0x0000000a02037c24 */ /* 0x000fc8000f8e02ff */
[----:B------:R-:W-:-:S05]  /*1750*/  IMAD R28, R6, R28, R0 ;  /* 0x0000001c061c7224 */ /* 0x000fca00078e0200 */
[----:B---3--:R-:W-:-:S05]  /*1760*/  IADD3 R2, R28, R7, R3 ;  /* 0x000000071c027210 */ /* 0x008fca0007ffe003 */
[----:B----4-:R-:W-:-:S04]  /*1770*/  IMAD.WIDE R4, R2, 0x10, R10 ;  /* 0x0000001002047825 */ /* 0x010fc800078e020a */
[C---:B------:R-:W-:Y:S02]  /*1780*/  IMAD.WIDE R8, R2.reuse, 0x10, R8 ;  /* 0x0000001002087825 */ /* 0x040fe400078e0208 */
[----:B------:R-:W2:Y:S04]  /*1790*/  LD.E.128 R4, desc[UR36][R4.64] ;  /* 0x0000002404047980 */ /* 0x000ea8000c101d00 */
[----:B------:R-:W2:Y:S01]  /*17a0*/  LD.E.128 R8, desc[UR36][R8.64] ;  /* 0x0000002408087980 */ /* 0x000ea2000c101d00 */
[----:B------:R-:W-:-:S04]  /*17b0*/  IMAD.WIDE R12, R2, 0x10, R12 ;  /* 0x00000010020c7825 */ /* 0x000fc800078e020c */
[----:B------:R-:W-:Y:S02]  /*17c0*/  IMAD R3, R16, UR11, R3 ;  /* 0x0000000b10037c24 */ /* 0x000fe4000f8e0203 */
[----:B------:R-:W-:Y:S02]  /*17d0*/  IMAD.WIDE R16, R2, 0x10, R14 ;  /* 0x0000001002107825 */ /* 0x000fe400078e020e */
[----:B------:R-:W3:Y:S02]  /*17e0*/  LD.E.128 R12, desc[UR36][R12.64] ;  /* 0x000000240c0c7980 */ /* 0x000ee4000c101d00 */
[----:B--2---:R-:W-:Y:S01]  /*17f0*/  HADD2.BF16_V2 R5, R5, R9 ;  /* 0x0000000905057230 */ /* 0x004fe20000200000 */
[----:B------:R-:W-:Y:S02]  /*1800*/  HFMA2.MMA.BF16_V2 R4, R4, 1, 1, R8 ;  /* 0x3f803f8004047835 */ /* 0x000fe40000200008 */
[----:B------:R-:W2:Y:S01]  /*1810*/  LDL.64 R8, [R1+0xe8] ;  /* 0x0000e80001087983 */ /* 0x000ea20000100a00 */
[----:B------:R-:W-:Y:S01]  /*1820*/  HADD2.BF16_V2 R7, R7, R11 ;  /* 0x0000000b07077230 */ /* 0x000fe20000200000 */
[----:B------:R-:W-:-:S02]  /*1830*/  HFMA2.MMA.BF16_V2 R6, R6, 1, 1, R10 ;  /* 0x3f803f8006067835 */ /* 0x000fc4000020000a */
[----:B------:R-:W4:Y:S01]  /*1840*/  LDL.64 R10, [R1+0xe0] ;  /* 0x0000e000010a7983 */ /* 0x000f220000100a00 */
[----:B------:R-:W-:-:S03]  /*1850*/  IMAD.WIDE R20, R2, 0x10, R18 ;  /* 0x0000001002147825 */ /* 0x000fc600078e0212 */
[----:B------:R-:W4:Y:S04]  /*1860*/  LD.E.128 R16, desc[UR36][R16.64] ;  /* 0x0000002410107980 */ /* 0x000f28000c101d00 */
[----:B------:R-:W4:Y:S01]  /*1870*/  LD.E.128 R20, desc[UR36][R20.64] ;  /* 0x0000002414147980 */ /* 0x000f22000c101d00 */
[----:B---3--:R-:W-:Y:S01]  /*1880*/  HADD2.BF16_V2 R7, R7, R15 ;  /* 0x0000000f07077230 */ /* 0x008fe20000200000 */
[----:B------:R-:W-:Y:S01]  /*1890*/  HFMA2.MMA.BF16_V2 R6, R6, 1, 1, R14 ;  /* 0x3f803f8006067835 */ /* 0x000fe2000020000e */
[----:B------:R-:W-:Y:S01]  /*18a0*/  HADD2.BF16_V2 R5, R5, R13 ;  /* 0x0000000d05057230 */ /* 0x000fe20000200000 */
[----:B------:R-:W-:Y:S01]  /*18b0*/  HFMA2.MMA.BF16_V2 R4, R4, 1, 1, R12 ;  /* 0x3f803f8004047835 */ /* 0x000fe2000020000c */
[----:B------:R-:W3:Y:S01]  /*18c0*/  LDL.64 R14, [R1+0xd8] ;  /* 0x0000d800010e7983 */ /* 0x000ee20000100a00 */
[----:B--2---:R-:W-:-:S04]  /*18d0*/  IMAD.WIDE R8, R2, 0x10, R8 ;  /* 0x0000001002087825 */ /* 0x004fc800078e0208 */
[----:B----4-:R-:W-:Y:S02]  /*18e0*/  IMAD.WIDE R12, R2, 0x10, R10 ;  /* 0x00000010020c7825 */ /* 0x010fe400078e020a */
[----:B------:R-:W2:Y:S01]  /*18f0*/  LD.E.128 R8, desc[UR36][R8.64] ;  /* 0x0000002408087980 */ /* 0x000ea2000c101d00 */
[----:B------:R-:W-:Y:S01]  /*1900*/  HFMA2.MMA.BF16_V2 R16, R4, 1, 1, R16 ;  /* 0x3f803f8004107835 */ /* 0x000fe20000200010 */
[----:B------:R-:W-:-:S07]  /*1910*/  HADD2.BF16_V2 R17, R5, R17 ;  /* 0x0000001105117230 */ /* 0x000fce0000200000 */
[----:B------:R-:W-:Y:S01]  /*1920*/  HFMA2.MMA.BF16_V2 R16, R16, 1, 1, R20 ;  /* 0x3f803f8010107835 */ /* 0x000fe20000200014 */
[----:B------:R-:W-:Y:S01]  /*1930*/  HADD2.BF16_V2 R17, R17, R21 ;  /* 0x0000001511117230 */ /* 0x000fe20000200000 */
[----:B------:R-:W-:Y:S01]  /*1940*/  IADD3 R28, R28, R3, RZ ;  /* 0x000000031c1c7210 */ /* 0x000fe20007ffe0ff */
[----:B---3--:R-:W-:Y:S02]  /*1950*/  IMAD.WIDE R4, R2, 0x10, R14 ;  /* 0x0000001002047825 */ /* 0x008fe400078e020e */
[----:B------:R-:W3:Y:S01]  /*1960*/  LD.E.128 R12, desc[UR36][R12.64] ;  /* 0x000000240c0c7980 */ /* 0x000ee2000c101d00 */
[----:B------:R-:W-:Y:S01]  /*1970*/  HFMA2.MMA.BF16_V2 R6, R6, 1, 1, R18 ;  /* 0x3f803f8006067835 */ /* 0x000fe20000200012 */
[----:B--2---:R-:W-:Y:S01]  /*1980*/  HADD2.BF16_V2 R3, R17, R9 ;  /* 0x0000000911037230 */ /* 0x004fe20000200000 */
[----:B------:R-:W-:Y:S02]  /*1990*/  HFMA2.MMA.BF16_V2 R16, R16, 1, 1, R8 ;  /* 0x3f803f8010107835 */ /* 0x000fe40000200008 */
[----:B------:R-:W2:Y:S04]  /*19a0*/  LDL.64 R8, [R1+0xd0] ;  /* 0x0000d00001087983 */ /* 0x000ea80000100a00 */
[----:B------:R-:W-:Y:S01]  /*19b0*/  HFMA2.MMA.BF16_V2 R22, R6, 1, 1, R22 ;  /* 0x3f803f8006167835 */ /* 0x000fe20000200016 */
[----:B------:R-:W-:-:S02]  /*19c0*/  HADD2.BF16_V2 R7, R7, R19 ;  /* 0x0000001307077230 */ /* 0x000fc40000200000 */
[----:B------:R-:W4:Y:S02]  /*19d0*/  LDL.64 R18, [R1+0xc0] ;  /* 0x0000c00001127983 */ /* 0x000f240000100a00 */
[----:B------:R-:W-:Y:S02]  /*19e0*/  HADD2.BF16_V2 R23, R7, R23 ;  /* 0x0000001707177230 */ /* 0x000fe40000200000 */
[----:B------:R-:W4:Y:S01]  /*19f0*/  LD.E.128 R4, desc[UR36][R4.64] ;  /* 0x0000002404047980 */ /* 0x000f22000c101d00 */
[----:B------:R-:W-:Y:S01]  /*1a00*/  HFMA2.MMA.BF16_V2 R22, R22, 1, 1, R10 ;  /* 0x3f803f8016167835 */ /* 0x000fe2000020000a */
[----:B------:R-:W-:Y:S02]  /*1a10*/  HADD2.BF16_V2 R23, R23, R11 ;  /* 0x0000000b17177230 */ /* 0x000fe40000200000 */
[----:B---3--:R-:W-:Y:S01]  /*1a20*/  HADD2.BF16_V2 R3, R3, R13 ;  /* 0x0000000d03037230 */ /* 0x008fe20000200000 */
[----:B------:R-:W-:Y:S01]  /*1a30*/  HFMA2.MMA.BF16_V2 R20, R16, 1, 1, R12 ;  /* 0x3f803f8010147835 */ /* 0x000fe2000020000c */
[----:B------:R-:W-:Y:S01]  /*1a40*/  HADD2.BF16_V2 R23, R23, R15 ;  /* 0x0000000f17177230 */ /* 0x000fe20000200000 */
[----:B------:R-:W3:Y:S02]  /*1a50*/  LDL.64 R10, [R1+0xc8] ;  /* 0x0000c800010a7983 */ /* 0x000ee40000100a00 */
[----:B------:R-:W-:Y:S01]  /*1a60*/  HFMA2.MMA.BF16_V2 R22, R22, 1, 1, R14 ;  /* 0x3f803f8016167835 */ /* 0x000fe2000020000e */
[----:B--2---:R-:W-:-:S06]  /*1a70*/  IMAD.WIDE R12, R2, 0x10, R8 ;  /* 0x00000010020c7825 */ /* 0x004fcc00078e0208 */
[----:B------:R-:W2:Y:S01]  /*1a80*/  LD.E.128 R12, desc[UR36][R12.64] ;  /* 0x000000240c0c7980 */ /* 0x000ea2000c101d00 */
[----:B----4-:R-:W-:Y:S01]  /*1a90*/  HFMA2.MMA.BF16_V2 R6, R22, 1, 1, R6 ;  /* 0x3f803f8016067835 */ /* 0x010fe20000200006 */
[----:B------:R-:W-:Y:S02]  /*1aa0*/  HADD2.BF16_V2 R7, R23, R7 ;  /* 0x0000000717077230 */ /* 0x000fe40000200000 */
[----:B------:R-:W-:Y:S01]  /*1ab0*/  IMAD.WIDE R8, R2, 0x10, R18 ;  /* 0x0000001002087825 */ /* 0x000fe200078e0212 */
[----:B------:R-:W-:-:S03]  /*1ac0*/  HFMA2.MMA.BF16_V2 R20, R20, 1, 1, R4 ;  /* 0x3f803f8014147835 */ /* 0x000fc60000200004 */
[----:B------:R-:W-:Y:S01]  /*1ad0*/  HADD2.BF16_V2 R3, R3, R5 ;  /* 0x0000000503037230 */ /* 0x000fe20000200000 */
[----:B------:R-:W4:Y:S01]  /*1ae0*/  LDL.64 R22, [R1+0xa8] ;  /* 0x0000a80001167983 */ /* 0x000f220000100a00 */
[----:B---3--:R-:W-:-:S03]  /*1af0*/  IMAD.WIDE R16, R2, 0x10, R10 ;  /* 0x0000001002107825 */ /* 0x008fc600078e020a */
[----:B------:R-:W3:Y:S04]  /*1b00*/  LD.E.128 R8, desc[UR36][R8.64] ;  /* 0x0000002408087980 */ /* 0x000ee8000c101d00 */
[----:B------:R-:W4:Y:S04]  /*1b10*/  LD.E.128 R16, desc[UR36][R16.64] ;  /* 0x0000002410107980 */ /* 0x000f28000c101d00 */
[----:B------:R-:W3:Y:S01]  /*1b20*/  LDL.64 R4, [R1+0xb0] ;  /* 0x0000b00001047983 */ /* 0x000ee20000100a00 */
[----:B--2---:R-:W-:Y:S01]  /*1b30*/  HADD2.BF16_V2 R7, R7, R15 ;  /* 0x0000000f07077230 */ /* 0x004fe20000200000 */
[----:B------:R-:W-:-:S02]  /*1b40*/  HFMA2.MMA.BF16_V2 R6, R6, 1, 1, R14 ;  /* 0x3f803f8006067835 */ /* 0x000fc4000020000e */
[----:B------:R-:W2:Y:S01]  /*1b50*/  LDL.64 R14, [R1+0xb8] ;  /* 0x0000b800010e7983 */ /* 0x000ea20000100a00 */
[----:B------:R-:W-:Y:S01]  /*1b60*/  HADD2.BF16_V2 R3, R3, R13 ;  /* 0x0000000d03037230 */ /* 0x000fe20000200000 */
[----:B------:R-:W-:Y:S01]  /*1b70*/  HFMA2.MMA.BF16_V2 R20, R20, 1, 1, R12 ;  /* 0x3f803f8014147835 */ /* 0x000fe2000020000c */
[----:B--2---:R-:W-:-:S06]  /*1b80*/  IMAD.WIDE R12, R2, 0x10, R14 ;  /* 0x00000010020c7825 */ /* 0x004fcc00078e020e */
[----:B------:R-:W2:Y:S01]  /*1b90*/  LD.E.128 R12, desc[UR36][R12.64] ;  /* 0x000000240c0c7980 */ /* 0x000ea2000c101d00 */
[----:B----4-:R-:W-:Y:S01]  /*1ba0*/  HFMA2.MMA.BF16_V2 R6, R6, 1, 1, R18 ;  /* 0x3f803f8006067835 */ /* 0x010fe20000200012 */
[----:B------:R-:W-:-:S07]  /*1bb0*/  HADD2.BF16_V2 R7, R7, R19 ;  /* 0x0000001307077230 */ /* 0x000fce0000200000 */
[----:B---3--:R-:W-:Y:S01]  /*1bc0*/  HFMA2.MMA.BF16_V2 R10, R6, 1, 1, R10 ;  /* 0x3f803f80060a7835 */ /* 0x008fe2000020000a */
[----:B------:R-:W-:Y:S01]  /*1bd0*/  HADD2.BF16_V2 R11, R7, R11 ;  /* 0x0000000b070b7230 */ /* 0x000fe20000200000 */
[----:B------:R-:W-:Y:S01]  /*1be0*/  HFMA2.MMA.BF16_V2 R20, R20, 1, 1, R16 ;  /* 0x3f803f8014147835 */ /* 0x000fe20000200010 */
[----:B------:R-:W-:Y:S02]  /*1bf0*/  HADD2.BF16_V2 R3, R3, R17 ;  /* 0x0000001103037230 */ /* 0x000fe40000200000 */
[----:B------:R-:W-:-:S04]  /*1c00*/  IMAD.WIDE R16, R2, 0x10, R4 ;  /* 0x0000001002107825 */ /* 0x000fc800078e0204 */
[----:B--2---:R-:W-:Y:S01]  /*1c10*/  HADD2.BF16_V2 R11, R11, R15 ;  /* 0x0000000f0b0b7230 */ /* 0x004fe20000200000 */
[----:B------:R-:W-:Y:S01]  /*1c20*/  HFMA2.MMA.BF16_V2 R10, R10, 1, 1, R14 ;  /* 0x3f803f800a0a7835 */ /* 0x000fe2000020000e */
[----:B------:R-:W2:Y:S04]  /*1c30*/  LD.E.128 R16, desc[UR36][R16.64] ;  /* 0x0000002410107980 */ /* 0x000ea8000c101d00 */
[----:B------:R-:W3:Y:S01]  /*1c40*/  LDL.64 R14, [R1+0xa0] ;  /* 0x0000a000010e7983 */ /* 0x000ee20000100a00 */
[----:B------:R-:W-:Y:S01]  /*1c50*/  HFMA2.MMA.BF16_V2 R20, R20, 1, 1, R8 ;  /* 0x3f803f8014147835 */ /* 0x000fe20000200008 */
[----:B------:R-:W-:-:S04]  /*1c60*/  IMAD.WIDE R4, R2, 0x10, R22 ;  /* 0x0000001002047825 */ /* 0x000fc800078e0216 */
[----:B------:R-:W-:Y:S01]  /*1c70*/  HADD2.BF16_V2 R3, R3, R9 ;  /* 0x0000000903037230 */ /* 0x000fe20000200000 */
[----:B------:R-:W4:Y:S03]  /*1c80*/  LDL.64 R22, [R1+0x90] ;  /* 0x0000900001167983 */ /* 0x000f260000100a00 */
[----:B------:R-:W-:Y:S01]  /*1c90*/  HADD2.BF16_V2 R3, R3, R13 ;  /* 0x0000000d03037230 */ /* 0x000fe20000200000 */
[----:B------:R-:W4:Y:S01]  /*1ca0*/  LD.E.128 R4, desc[UR36][R4.64] ;  /* 0x0000002404047980 */ /* 0x000f22000c101d00 */
[----:B------:R-:W-:-:S03]  /*1cb0*/  HFMA2.MMA.BF16_V2 R20, R20, 1, 1, R12 ;  /* 0x3f803f8014147835 */ /* 0x000fc6000020000c */
[----:B------:R-:W4:Y:S01]  /*1cc0*/  LDL.64 R8, [R1+0x98] ;  /* 0x0000980001087983 */ /* 0x000f220000100a00 */
[----:B---3--:R-:W-:-:S06]  /*1cd0*/  IMAD.WIDE R12, R2, 0x10, R14 ;  /* 0x00000010020c7825 */ /* 0x008fcc00078e020e */
[----:B------:R-:W3:Y:S01]  /*1ce0*/  LD.E.128 R12, desc[UR36][R12.64] ;  /* 0x000000240c0c7980 */ /* 0x000ee2000c101d00 */
[----:B--2---:R-:W-:Y:S01]  /*1cf0*/  HFMA2.MMA.BF16_V2 R10, R10, 1, 1, R18 ;  /* 0x3f803f800a0a7835 */ /* 0x004fe20000200012 */
[----:B------:R-:W-:-:S07]  /*1d00*/  HADD2.BF16_V2 R11, R11, R19 ;  /* 0x000000130b0b7230 */ /* 0x000fce0000200000 */
[----:B----4-:R-:W-:Y:S01]  /*1d10*/  HFMA2.MMA.BF16_V2 R6, R10, 1, 1, R6 ;  /* 0x3f803f800a067835 */ /* 0x010fe20000200006 */
[----:B------:R-:W-:Y:S01]  /*1d20*/  HADD2.BF16_V2 R7, R11, R7 ;  /* 0x000000070b077230 */ /* 0x000fe20000200000 */
[----:B------:R-:W-:Y:S01]  /*1d30*/  HFMA2.MMA.BF16_V2 R20, R20, 1, 1, R16 ;  /* 0x3f803f8014147835 */ /* 0x000fe20000200010 */
[----:B------:R-:W-:Y:S02]  /*1d40*/  HADD2.BF16_V2 R3, R3, R17 ;  /* 0x0000001103037230 */ /* 0x000fe40000200000 */
[----:B------:R-:W-:-:S04]  /*1d50*/  IMAD.WIDE R16, R2, 0x10, R8 ;  /* 0x0000001002107825 */ /* 0x000fc800078e0208 */
[----:B---3--:R-:W-:Y:S01]  /*1d60*/  HADD2.BF16_V2 R7, R7, R15 ;  /* 0x0000000f07077230 */ /* 0x008fe20000200000 */
        /* <DEDUP_REMOVED lines=41> */
[----:B------:R-:W-:Y:S02]  /*2000*/  HADD2.BF16_V2 R3, R3, R5 ;  /* 0x0000000503037230 */ /* 0x000fe40000200000 */
[----:B------:R-:W2:Y:S01]  /*2010*/  LD.E.128 R16, desc[UR36][R16.64] ;  /* 0x0000002410107980 */ /* 0x000ea2000c101d00 */
[----:B------:R-:W-:-:S03]  /*2020*/  HFMA2.MMA.BF16_V2 R20, R20, 1, 1, R4 ;  /* 0x3f803f8014147835 */ /* 0x000fc60000200004 */
[----:B------:R-:W4:Y:S01]  /*2030*/  LDL.64 R4, [R1+0x50] ;  /* 0x0000500001047983 */ /* 0x000f220000100a00 */
[----:B---3--:R-:W-:Y:S01]  /*2040*/  HADD2.BF16_V2 R7, R7, R15 ;  /* 0x0000000f07077230 */ /* 0x008fe20000200000 */
[----:B------:R-:W-:Y:S02]  /*2050*/  HFMA2.MMA.BF16_V2 R6, R6, 1, 1, R14 ;  /* 0x3f803f8006067835 */ /* 0x000fe4000020000e */
[----:B------:R-:W3:Y:S01]  /*2060*/  LDL.64 R14, [R1+0x58] ;  /* 0x00005800010e7983 */ /* 0x000ee20000100a00 */
[----:B------:R-:W-:-:S04]  /*2070*/  IMAD.WIDE R8, R2, 0x10, R22 ;  /* 0x0000001002087825 */ /* 0x000fc800078e0216 */
[----:B------:R-:W-:Y:S01]  /*2080*/  HADD2.BF16_V2 R3, R3, R13 ;  /* 0x0000000d03037230 */ /* 0x000fe20000200000 */
[----:B------:R-:W-:Y:S01]  /*2090*/  HFMA2.MMA.BF16_V2 R20, R20, 1, 1, R12 ;  /* 0x3f803f8014147835 */ /* 0x000fe2000020000c */
[----:B------:R-:W3:Y:S04]  /*20a0*/  LDL.64 R22, [R1+0x48] ;  /* 0x0000480001167983 */ /* 0x000ee80000100a00 */
[----:B------:R-:W3:Y:S01]  /*20b0*/  LD.E.128 R8, desc[UR36][R8.64] ;  /* 0x0000002408087980 */ /* 0x000ee2000c101d00 */
[----:B--2---:R-:W-:Y:S02]  /*20c0*/  HADD2.BF16_V2 R3, R3, R17 ;  /* 0x0000001103037230 */ /* 0x004fe40000200000 */
[----:B------:R-:W-:Y:S01]  /*20d0*/  HFMA2.MMA.BF16_V2 R20, R20, 1, 1, R16 ;  /* 0x3f803f8014147835 */ /* 0x000fe20000200010 */
[----:B----4-:R-:W-:-:S04]  /*20e0*/  IMAD.WIDE R16, R2, 0x10, R4 ;  /* 0x0000001002107825 */ /* 0x010fc800078e0204 */
[----:B------:R-:W-:Y:S01]  /*20f0*/  HADD2.BF16_V2 R7, R7, R19 ;  /* 0x0000001307077230 */ /* 0x000fe20000200000 */
[----:B------:R-:W-:Y:S02]  /*2100*/  HFMA2.MMA.BF16_V2 R6, R6, 1, 1, R18 ;  /* 0x3f803f8006067835 */ /* 0x000fe40000200012 */
[----:B------:R-:W2:Y:S01]  /*2110*/  LD.E.128 R16, desc[UR36][R16.64] ;  /* 0x0000002410107980 */ /* 0x000ea2000c101d00 */
[----:B---3--:R-:W-:-:S06]  /*2120*/  IMAD.WIDE R12, R2, 0x10, R14 ;  /* 0x00000010020c7825 */ /* 0x008fcc00078e020e */
[----:B------:R-:W3:Y:S01]  /*2130*/  LD.E.128 R12, desc[UR36][R12.64] ;  /* 0x000000240c0c7980 */ /* 0x000ee2000c101d00 */
[----:B------:R-:W-:Y:S01]  /*2140*/  HFMA2.MMA.BF16_V2 R10, R6, 1, 1, R10 ;  /* 0x3f803f80060a7835 */ /* 0x000fe2000020000a */
[----:B------:R-:W-:-:S04]  /*2150*/  IMAD.WIDE R4, R2, 0x10, R22 ;  /* 0x0000001002047825 */ /* 0x000fc800078e0216 */
[----:B------:R-:W-:Y:S01]  /*2160*/  HADD2.BF16_V2 R3, R3, R9 ;  /* 0x0000000903037230 */ /* 0x000fe20000200000 */
[----:B------:R-:W-:Y:S01]  /*2170*/  HFMA2.MMA.BF16_V2 R20, R20, 1, 1, R8 ;  /* 0x3f803f8014147835 */ /* 0x000fe20000200008 */
[----:B------:R-:W-:Y:S01]  /*2180*/  HADD2.BF16_V2 R11, R7, R11 ;  /* 0x0000000b070b7230 */ /* 0x000fe20000200000 */
[----:B------:R-:W4:Y:S04]  /*2190*/  LDL.64 R8, [R1+0x40] ;  /* 0x0000400001087983 */ /* 0x000f280000100a00 */
[----:B------:R-:W4:Y:S04]  /*21a0*/  LD.E.128 R4, desc[UR36][R4.64] ;  /* 0x0000002404047980 */ /* 0x000f28000c101d00 */
[----:B------:R-:W4:Y:S01]  /*21b0*/  LDL.64 R22, [R1+0x28] ;  /* 0x0000280001167983 */ /* 0x000f220000100a00 */
[----:B---3--:R-:W-:Y:S01]  /*21c0*/  HADD2.BF16_V2 R11, R11, R15 ;  /* 0x0000000f0b0b7230 */ /* 0x008fe20000200000 */
[----:B------:R-:W-:-:S02]  /*21d0*/  HFMA2.MMA.BF16_V2 R10, R10, 1, 1, R14 ;  /* 0x3f803f800a0a7835 */ /* 0x000fc4000020000e */
[----:B------:R-:W3:Y:S01]  /*21e0*/  LDL.64 R14, [R1+0x38] ;  /* 0x00003800010e7983 */ /* 0x000ee20000100a00 */
[----:B------:R-:W-:Y:S01]  /*21f0*/  HFMA2.MMA.BF16_V2 R20, R20, 1, 1, R12 ;  /* 0x3f803f8014147835 */ /* 0x000fe2000020000c */
[----:B------:R-:W-:-:S04]  /*2200*/  HADD2.BF16_V2 R3, R3, R13 ;  /* 0x0000000d03037230 */ /* 0x000fc80000200000 */
[----:B--2---:R-:W-:-:S03]  /*2210*/  HADD2.BF16_V2 R3, R3, R17 ;  /* 0x0000001103037230 */ /* 0x004fc60000200000 */
[----:B------:R-:W-:Y:S02]  /*2220*/  HFMA2.MMA.BF16_V2 R20, R20, 1, 1, R16 ;  /* 0x3f803f8014147835 */ /* 0x000fe40000200010 */
[----:B------:R-:W2:Y:S01]  /*2230*/  LDL.64 R16, [R1+0x30] ;  /* 0x0000300001107983 */ /* 0x000ea20000100a00 */
[----:B------:R-:W-:Y:S02]  /*2240*/  HADD2.BF16_V2 R11, R11, R19 ;  /* 0x000000130b0b7230 */ /* 0x000fe40000200000 */
[----:B----4-:R-:W-:Y:S01]  /*2250*/  IMAD.WIDE R8, R2, 0x10, R8 ;  /* 0x0000001002087825 */ /* 0x010fe200078e0208 */
[----:B------:R-:W-:-:S03]  /*2260*/  HFMA2.MMA.BF16_V2 R18, R10, 1, 1, R18 ;  /* 0x3f803f800a127835 */ /* 0x000fc60000200012 */
[----:B------:R-:W-:Y:S02]  /*2270*/  HADD2.BF16_V2 R7, R11, R7 ;  /* 0x000000070b077230 */ /* 0x000fe40000200000 */
[----:B------:R-:W4:Y:S03]  /*2280*/  LD.E.128 R8, desc[UR36][R8.64] ;  /* 0x0000002408087980 */ /* 0x000f26000c101d00 */
[----:B------:R-:W-:Y:S01]  /*2290*/  HFMA2.MMA.BF16_V2 R6, R18, 1, 1, R6 ;  /* 0x3f803f8012067835 */ /* 0x000fe20000200006 */
[----:B---3--:R-:W-:-:S06]  /*22a0*/  IMAD.WIDE R12, R2, 0x10, R14 ;  /* 0x00000010020c7825 */ /* 0x008fcc00078e020e */
[----:B------:R-:W3:Y:S01]  /*22b0*/  LD.E.128 R12, desc[UR36][R12.64] ;  /* 0x000000240c0c7980 */ /* 0x000ee2000c101d00 */
[----:B--2---:R-:W-:-:S06]  /*22c0*/  IMAD.WIDE R16, R2, 0x10, R16 ;  /* 0x0000001002107825 */ /* 0x004fcc00078e0210 */
[----:B------:R-:W2:Y:S01]  /*22d0*/  LD.E.128 R16, desc[UR36][R16.64] ;  /* 0x0000002410107980 */ /* 0x000ea2000c101d00 */
[----:B------:R-:W-:Y:S01]  /*22e0*/  HADD2.BF16_V2 R5, R3, R5 ;  /* 0x0000000503057230 */ /* 0x000fe20000200000 */
[----:B------:R-:W-:Y:S01]  /*22f0*/  HFMA2.MMA.BF16_V2 R21, R20, 1, 1, R4 ;  /* 0x3f803f8014157835 */ /* 0x000fe20000200004 */
[----:B----4-:R-:W-:Y:S02]  /*2300*/  HADD2.BF16_V2 R7, R7, R11 ;  /* 0x0000000b07077230 */ /* 0x010fe40000200000 */
[----:B------:R-:W-:Y:S02]  /*2310*/  HADD2.BF16_V2 R20, R5, R9 ;  /* 0x0000000905147230 */ /* 0x000fe40000200000 */
[C---:B------:R-:W-:Y:S01]  /*2320*/  IMAD.WIDE R4, R2.reuse, 0x10, R22 ;  /* 0x0000001002047825 */ /* 0x040fe200078e0216 */
[----:B------:R-:W-:Y:S02]  /*2330*/  HFMA2.MMA.BF16_V2 R3, R6, 1, 1, R10 ;  /* 0x3f803f8006037835 */ /* 0x000fe4000020000a */
[----:B------:R-:W-:Y:S01]  /*2340*/  HFMA2.MMA.BF16_V2 R21, R21, 1, 1, R8 ;  /* 0x3f803f8015157835 */ /* 0x000fe20000200008 */
[----:B------:R-:W-:-:S06]  /*2350*/  IMAD.WIDE R8, R2, 0x10, R26 ;  /* 0x0000001002087825 */ /* 0x000fcc00078e021a */
[----:B------:R-:W4:Y:S01]  /*2360*/  LD.E.128 R8, desc[UR36][R8.64] ;  /* 0x0000002408087980 */ /* 0x000f22000c101d00 */
[----:B---3--:R-:W-:-:S03]  /*2370*/  HADD2.BF16_V2 R15, R7, R15 ;  /* 0x0000000f070f7230 */ /* 0x008fc60000200000 */
[----:B------:R-:W3:Y:S01]  /*2380*/  LD.E.128 R4, desc[UR36][R4.64] ;  /* 0x0000002404047980 */ /* 0x000ee2000c101d00 */
[----:B------:R-:W-:Y:S01]  /*2390*/  HADD2.BF16_V2 R20, R20, R13 ;  /* 0x0000000d14147230 */ /* 0x000fe20000200000 */
[----:B------:R-:W-:Y:S01]  /*23a0*/  HFMA2.MMA.BF16_V2 R21, R21, 1, 1, R12 ;  /* 0x3f803f8015157835 */ /* 0x000fe2000020000c */
[----:B------:R-:W-:Y:S01]  /*23b0*/  IMAD.WIDE R12, R2, 0x10, R24 ;  /* 0x00000010020c7825 */ /* 0x000fe200078e0218 */
[----:B------:R-:W-:-:S03]  /*23c0*/  HFMA2.MMA.BF16_V2 R3, R3, 1, 1, R14 ;  /* 0x3f803f8003037835 */ /* 0x000fc6000020000e */
[----:B--2---:R-:W-:Y:S02]  /*23d0*/  HADD2.BF16_V2 R19, R15, R19 ;  /* 0x000000130f137230 */ /* 0x004fe40000200000 */
[----:B------:R-:W2:Y:S03]  /*23e0*/  LD.E.128 R12, desc[UR36][R12.64] ;  /* 0x000000240c0c7980 */ /* 0x000ea6000c101d00 */
[----:B------:R-:W-:Y:S02]  /*23f0*/  HFMA2.MMA.BF16_V2 R3, R3, 1, 1, R18 ;  /* 0x3f803f8003037835 */ /* 0x000fe40000200012 */
[----:B------:R-:W-:Y:S01]  /*2400*/  HFMA2.MMA.BF16_V2 R21, R21, 1, 1, R16 ;  /* 0x3f803f8015157835 */ /* 0x000fe20000200010 */
[----:B------:R-:W-:Y:S01]  /*2410*/  ULDC UR4, c[0x0][0x0] ;  /* 0x0000000000047ab9 */ /* 0x000fe20000000800 */
[----:B------:R-:W0:Y:S01]  /*2420*/  LDC R2, c[0x0][0xc] ;  /* 0x00000300ff027b82 */ /* 0x000e220000000800 */
[----:B------:R-:W-:-:S02]  /*2430*/  HADD2.BF16_V2 R20, R20, R17 ;  /* 0x0000001114147230 */ /* 0x000fc40000200000 */
[----:B0-----:R-:W-:-:S05]  /*2440*/  IMAD R0, R2, UR4, R0 ;  /* 0x0000000402007c24 */ /* 0x001fca000f8e0200 */
[----:B------:R-:W-:Y:S01]  /*2450*/  ISETP.GE.AND P1, PT, R0, UR12, PT ;  /* 0x0000000c00007c0c */ /* 0x000fe2000bf26270 */
[----:B---3--:R-:W-:Y:S01]  /*2460*/  HADD2.BF16_V2 R19, R19, R7 ;  /* 0x0000000713137230 */ /* 0x008fe20000200000 */
[----:B------:R-:W-:Y:S02]  /*2470*/  HFMA2.MMA.BF16_V2 R3, R3, 1, 1, R6 ;  /* 0x3f803f8003037835 */ /* 0x000fe40000200006 */
[----:B------:R-:W0:Y:S01]  /*2480*/  LDC.64 R6, c[0x0][0x248] ;  /* 0x00009200ff067b82 */ /* 0x000e220000000a00 */
[----:B------:R-:W-:Y:S01]  /*2490*/  HFMA2.MMA.BF16_V2 R21, R21, 1, 1, R4 ;  /* 0x3f803f8015157835 */ /* 0x000fe20000200004 */
[----:B------:R-:W-:-:S04]  /*24a0*/  HADD2.BF16_V2 R20, R20, R5 ;  /* 0x0000000514147230 */ /* 0x000fc80000200000 */
[----:B----4-:R-:W-:-:S03]  /*24b0*/  HFMA2.MMA.BF16_V2 R3, R3, 1, 1, R10 ;  /* 0x3f803f8003037835 */ /* 0x010fc6000020000a */
[----:B------:R-:W-:Y:S01]  /*24c0*/  HFMA2.MMA.BF16_V2 R21, R21, 1, 1, R8 ;  /* 0x3f803f8015157835 */ /* 0x000fe20000200008 */
[----:B------:R-:W-:Y:S02]  /*24d0*/  HADD2.BF16_V2 R19, R19, R11 ;  /* 0x0000000b13137230 */ /* 0x000fe40000200000 */
[----:B------:R-:W-:Y:S02]  /*24e0*/  HADD2.BF16_V2 R20, R20, R9 ;  /* 0x0000000914147230 */ /* 0x000fe40000200000 */
[----:B--2---:R-:W-:Y:S01]  /*24f0*/  HFMA2.MMA.BF16_V2 R14, R3, 1, 1, R14 ;  /* 0x3f803f80030e7835 */ /* 0x004fe2000020000e */
[----:B------:R-:W-:Y:S02]  /*2500*/  HADD2.BF16_V2 R15, R19, R15 ;  /* 0x0000000f130f7230 */ /* 0x000fe40000200000 */
[----:B------:R-:W-:Y:S01]  /*2510*/  HFMA2.MMA.BF16_V2 R12, R21, 1, 1, R12 ;  /* 0x3f803f80150c7835 */ /* 0x000fe2000020000c */
[----:B------:R-:W-:Y:S02]  /*2520*/  HADD2.BF16_V2 R13, R20, R13 ;  /* 0x0000000d140d7230 */ /* 0x000fe40000200000 */
[----:B0-----:R-:W-:-:S05]  /*2530*/  IMAD.WIDE R28, R28, 0x10, R6 ;  /* 0x000000101c1c7825 */ /* 0x001fca00078e0206 */
[----:B------:R1:W-:Y:S01]  /*2540*/  STG.E.128 desc[UR36][R28.64], R12 ;  /* 0x0000000c1c007986 */ /* 0x0003e2000c101d24 */
[----:B------:R-:W-:Y:S05]  /*2550*/  @!P1 BRA `(.L_x_759) ;  /* 0xfffffff0000c9947 */ /* 0x000fea000383ffff */
.L_x_758:
[----:B------:R-:W-:Y:S05]  /*2560*/  BSYNC B0 ;  /* 0x0000000000007941 */ /* 0x000fea0003800000 */
.L_x_757:
[----:B------:R-:W2:Y:S01]  /*2570*/  LDL.LU R4, [R1+0x120] ;  /* 0x0001200001047983 */ /* 0x000ea20000300800 */
[----:B------:R-:W-:-:S03]  /*2580*/  ULDC UR4, c[0x0][0x234] ;  /* 0x00008d0000047ab9 */ /* 0x000fc60000000800 */
[----:B------:R-:W3:Y:S04]  /*2590*/  LDL R3, [R1+0x138] ;  /* 0x0001380001037983 */ /* 0x000ee80000100800 */
[----:B------:R-:W3:Y:S04]  /*25a0*/  LDL R2, [R1+0x13c] ;  /* 0x00013c0001027983 */ /* 0x000ee80000100800 */
[----:B------:R-:W3:Y:S01]  /*25b0*/  LDL R5, [R1+0x118] ;  /* 0x0001180001057983 */ /* 0x000ee20000100800 */
[----:B------:R-:W0:Y:S02]  /*25c0*/  S2R R0, SR_TID.X ;  /* 0x0000000000007919 */ /* 0x000e240000002100 */
[----:B0-----:R-:W-:-:S02]  /*25d0*/  ISETP.NE.OR P0, PT, R0, RZ, !P0 ;  /* 0x000000ff0000720c */ /* 0x001fc40004705670 */
[----:B--2---:R-:W-:-:S05]  /*25e0*/  IADD3 R4, R4, 0x1, RZ ;  /* 0x0000000104047810 */ /* 0x004fca0007ffe0ff */
[----:B------:R2:W-:Y:S06]  /*25f0*/  STL [R1+0x120], R4 ;  /* 0x0001200401007387 */ /* 0x0005ec0000100800 */
[----:B---3--:R2:W-:Y:S01]  /*2600*/  @!P0 ST.E desc[UR36][R2.64], R5 ;  /* 0x0000000502008985 */ /* 0x0085e2000c101924 */
[----:B------:R-:W-:-:S13]  /*2610*/  ISETP.GE.AND P0, PT, R4, UR4, PT ;  /* 0x0000000404007c0c */ /* 0x000fda000bf06270 */
[----:B--2---:R-:W-:Y:S05]  /*2620*/  @!P0 BRA `(.L_x_760) ;  /* 0xffffffd800a88947 */ /* 0x004fea000383ffff */
[----:B------:R-:W-:Y:S05]  /*2630*/  EXIT ;  /* 0x000000000000794d */ /* 0x000fea0003800000 */
.L_x_761:
        /* <DEDUP_REMOVED lines=12> */
.L_x_994:


//--------------------- .text._Z61userbuffers_fp16_sum_inplace_gpu_rr_rs_oop_stride_multiatomicILi16EEviiiiiiiiiiPPviS0_S0_m --------------------------
	.section	.text._Z61userbuffers_fp16_sum_inplace_gpu_rr_rs_oop_stride_multiatomicILi16EEviiiiiiiiiiPPviS0_S0_m,"ax",@progbits
	.align	128
        .global         _Z61userbuffers_fp16_sum_inplace_gpu_rr_rs_oop_stride_multiatomicILi16EEviiiiiiiiiiPPviS0_S0_m
        .type           _Z61userbuffers_fp16_sum_inplace_gpu_rr_rs_oop_stride_multiatomicILi16EEviiiiiiiiiiPPviS0_S0_m,@function
        .size           _Z61userbuffers_fp16_sum_inplace_gpu_rr_rs_oop_stride_multiatomicILi16EEviiiiiiiiiiPPviS0_S0_m,(.L_x_995 - _Z61userbuffers_fp16_sum_inplace_gpu_rr_rs_oop_stride_multiatomicILi16EEviiiiiiiiiiPPviS0_S0_m)
        .other          _Z61userbuffers_fp16_sum_inplace_gpu_rr_rs_oop_stride_multiatomicILi16EEviiiiiiiiiiPPviS0_S0_m,@"STO_CUDA_ENTRY STV_DEFAULT"
_Z61userbuffers_fp16_sum_inplace_gpu_rr_rs_oop_stride_multiatomicILi16EEviiiiiiiiiiPPviS0_S0_m:
.text._Z61userbuffers_fp16_sum_inplace_gpu_rr_rs_oop_stride_multiatomicILi16EEviiiiiiiiiiPPviS0_S0_m:
        /* <DEDUP_REMOVED lines=10> */
[----:B------:R-:W-:Y:S01]  /*00a0*/  HFMA2.MMA R54, -RZ, RZ, 0, 0 ;  /* 0x00000000ff367435 */ /* 0x000fe200000001ff */
[----:B------:R-:W-:-:S03]  /*00b0*/  ULDC.64 UR36, c[0x0][0x208] ;  /* 0x0000820000247ab9 */ /* 0x000fc60000000a00 */
[----:B------:R0:W-:Y:S07]  /*00c0*/  STL [R1+0x28], R0 ;  /* 0x0000280001007387 */ /* 0x0001ee0000100800 */
.L_x_774:
[----:B------:R-:W1:Y:S01]  /*00d0*/  S2R R17, SR_TID.X ;  /* 0x0000000000117919 */ /* 0x000e620000002100 */
[----:B------:R-:W-:Y:S01]  /*00e0*/  ULDC.64 UR4, c[0x0][0x250] ;  /* 0x0000940000047ab9 */ /* 0x000fe20000000a00 */
[----:B------:R-:W-:Y:S01]  /*00f0*/  ULDC.64 UR38, c[0x0][0x258] ;  /* 0x0000960000267ab9 */ /* 0x000fe20000000a00 */
[----:B------:R-:W-:Y:S02]  /*0100*/  ISETP.EQ.U32.AND P0, PT, RZ, UR4, PT ;  /* 0x00000004ff007c0c */ /* 0x000fe4000bf02070 */
[----:B-1----:R-:W-:-:S04]  /*0110*/  ISETP.NE.AND P1, PT, R17, RZ, PT ;  /* 0x000000ff1100720c */ /* 0x002fc80003f25270 */
[----:B------:R-:W-:-:S13]  /*0120*/  ISETP.EQ.OR.EX P0, PT, RZ, UR5, P1, P0 ;  /* 0x00000005ff007c0c */ /* 0x000fda0008f02700 */
[----:B-----5:R-:W-:Y:S05]  /*0130*/  @P0 BRA `(.L_x_762) ;  /* 0x0000000000800947 */ /* 0x020fea0003800000 */
[----:B------:R-:W1:Y:S01]  /*0140*/  LDC.64 R2, c[0x0][0x250] ;  /* 0x00009400ff027b82 */ /* 0x000e620000000a00 */
[----:B------:R-:W-:Y:S01]  /*0150*/  BSSY B0, `(.L_x_763) ;  /* 0x0000007000007945 */ /* 0x000fe20003800000 */
[----:B-1----:R-:W-:-:S07]  /*0160*/  IMAD.WIDE R2, R54, 0x4, R2 ;  /* 0x0000000436027825 */ /* 0x002fce00078e0202 */
.L_x_764:
[----:B------:R-:W-:Y:S01]  /*0170*/  CS2R R4, SRZ ;  /* 0x0000000000047805 */ /* 0x000fe2000001ff00 */
[----:B------:R-:W-:Y:S05]  /*0180*/  YIELD ;  /* 0x0000000000007946 */ /* 0x000fea0003800000 */
[----:B0-----:R-:W2:Y:S02]  /*0190*/  ATOMG.E.CAS.STRONG.GPU PT, R0, [R2], R4, R5 ;  /* 0x00000004020073a9 */ /* 0x001ea400001ee105 */
[----:B--2---:R-:W-:-:S13]  /*01a0*/  ISETP.NE.AND P0, PT, R0, RZ, PT ;  /* 0x000000ff0000720c */ /* 0x004fda0003f05270 */
[----:B------:R-:W-:Y:S05]  /*01b0*/  @P0 BRA `(.L_x_764) ;  /* 0xfffffffc00ec0947 */ /* 0x000fea000383ffff */
[----:B------:R-:W-:Y:S05]  /*01c0*/  BSYNC B0 ;  /* 0x0000000000007941 */ /* 0x000fea0003800000 */
.L_x_763:
[----:B------:R-:W0:Y:S08]  /*01d0*/  LDC R7, c[0x0][0xc] ;  /* 0x00000300ff077b82 */ /* 0x000e300000000800 */
[----:B------:R-:W1:Y:S01]  /*01e0*/  LDC R5, c[0x0][0x234] ;  /* 0x00008d00ff057b82 */ /* 0x000e620000000800 */
[----:B0-----:R-:W-:Y:S01]  /*01f0*/  IADD3 R7, R7, -0x1, RZ ;  /* 0xffffffff07077810 */ /* 0x001fe20007ffe0ff */
[----:B-1----:R-:W-:-:S05]  /*0200*/  IMAD.WIDE R4, R5, 0x4, R2 ;  /* 0x0000000405047825 */ /* 0x002fca00078e0202 */
[----:B------:R0:W5:Y:S01]  /*0210*/  ATOMG.E.INC.STRONG.GPU PT, RZ, desc[UR36][R4.64], R7 ;  /* 0x0000000704ff79a8 */ /* 0x00016200099ee1e4 */
[----:B------:R-:W-:Y:S01]  /*0220*/  BSSY B0, `(.L_x_765) ;  /* 0x0000006000007945 */ /* 0x000fe20003800000 */
.L_x_766:
[----:B0-----:R-:W-:Y:S01]  /*0230*/  CS2R R6, SRZ ;  /* 0x0000000000067805 */ /* 0x001fe2000001ff00 */
[----:B------:R-:W-:Y:S05]  /*0240*/  YIELD ;  /* 0x0000000000007946 */ /* 0x000fea0003800000 */
[----:B------:R-:W2:Y:S02]  /*0250*/  ATOMG.E.CAS.STRONG.GPU PT, R0, [R4], R6, R7 ;  /* 0x00000006040073a9 */ /* 0x000ea400001ee107 */
[----:B--2---:R-:W-:-:S13]  /*0260*/  ISETP.NE.AND P0, PT, R0, RZ, PT ;  /* 0x000000ff0000720c */ /* 0x004fda0003f05270 */
[----:B------:R-:W-:Y:S05]  /*0270*/  @P0 BRA `(.L_x_766) ;  /* 0xfffffffc00ec0947 */ /* 0x000fea000383ffff */
[----:B------:R-:W-:Y:S05]  /*0280*/  BSYNC B0 ;  /* 0x0000000000007941 */ /* 0x000fea0003800000 */
.L_x_765:
[----:B------:R-:W-:-:S05]  /*0290*/  IMAD.MOV.U32 R5, RZ, RZ, 0x1 ;  /* 0x00000001ff057424 */ /* 0x000fca00078e00ff */
        /* <DEDUP_REMOVED lines=10> */
.L_x_762:
        /* <DEDUP_REMOVED lines=20> */
[----:B------:R-:W-:-:S04]  /*0480*/  @!P0 IADD3 R3, P1, R9, R10, RZ ;  /* 0x0000000a09038210 */ /* 0x000fc80007f3e0ff */
[----:B------:R-:W-:Y:S02]  /*0490*/  @!P0 LEA.HI.X.SX32 R8, R9, R8, 0x1, P1 ;  /* 0x0000000809088211 */ /* 0x000fe400008f0eff */
[----:B--2---:R-:W-:-:S04]  /*04a0*/  @!P0 LEA R6, P1, R3, R6, 0x2 ;  /* 0x0000000603068211 */ /* 0x004fc800078210ff */
[----:B------:R-:W-:Y:S01]  /*04b0*/  @!P0 LEA.HI.X R7, R3, R7, R8, 0x2, P1 ;  /* 0x0000000703078211 */ /* 0x000fe200008f1408 */
[----:B-1----:R-:W-:Y:S01]  /*04c0*/  IMAD.WIDE R2, R13, 0x8, R4 ;  /* 0x000000080d027825 */ /* 0x002fe200078e0204 */
[----:B------:R-:W0:Y:S01]  /*04d0*/  S2UR UR5, SR_CgaCtaId ;  /* 0x00000000000579c3 */ /* 0x000e220000008800 */
[----:B---3--:R-:W-:-:S05]  /*04e0*/  IADD3 R52, R0, 0x1, RZ ;  /* 0x0000000100347810 */ /* 0x008fca0007ffe0ff */
[----:B------:R-:W-:Y:S04]  /*04f0*/  @!P0 ST.E.STRONG.SYS desc[UR36][R6.64], R52 ;  /* 0x0000003406008985 */ /* 0x000fe8000c115924 */
[----:B------:R-:W2:Y:S01]  /*0500*/  LDG.E.64 R2, desc[UR36][R2.64] ;  /* 0x0000002402027981 */ /* 0x000ea2000c1e1b00 */
[----:B------:R-:W-:Y:S01]  /*0510*/  UMOV UR4, 0x400 ;  /* 0x0000040000047882 */ /* 0x000fe20000000000 */
[----:B------:R-:W-:Y:S01]  /*0520*/  IMAD.WIDE R4, R11, 0x4, R56 ;  /* 0x000000040b047825 */ /* 0x000fe200078e0238 */
[----:B0-----:R-:W-:-:S06]  /*0530*/  ULEA UR4, UR5, UR4, 0x18 ;  /* 0x0000000405047291 */ /* 0x001fcc000f8ec03f */
[----:B------:R-:W-:-:S05]  /*0540*/  LEA R9, R17, UR4, 0x3 ;  /* 0x0000000411097c11 */ /* 0x000fca000f8e18ff */
[----:B--2---:R0:W-:Y:S02]  /*0550*/  STS.64 [R9], R2 ;  /* 0x0000000209007388 */ /* 0x0041e40000000a00 */
[----:B0-----:R-:W-:Y:S02]  /*0560*/  CS2R R2, SR_CLOCKLO ;  /* 0x0000000000027805 */ /* 0x001fe40000015000 */
[----:B------:R-:W-:-:S04]  /*0570*/  IADD3 R60, P0, R56, -0x80, RZ ;  /* 0xffffff80383c7810 */ /* 0x000fc80007f1e0ff */
[----:B------:R-:W-:-:S09]  /*0580*/  IADD3.X R59, R57, -0x1, RZ, P0, !PT ;  /* 0xffffffff393b7810 */ /* 0x000fd200007fe4ff */
.L_x_768:
        /* <DEDUP_REMOVED lines=14> */
[----:B------:R-:W-:Y:S01]  /*0670*/  VIADD R52, R0, 0x1 ;  /* 0x0000000100347836 */ /* 0x000fe20000000000 */
[----:B------:R3:W5:Y:S01]  /*0680*/  LDL R6, [R1+0x2c] ;  /* 0x00002c0001067983 */ /* 0x0007620000100800 */
[----:B------:R-:W-:Y:S01]  /*0690*/  UIADD3 UR4, UP0, UR4, 0x4c, URZ ;  /* 0x0000004c04047890 */ /* 0x000fe2000ff1e03f */
[----:B------:R-:W-:Y:S02]  /*06a0*/  MOV R12, 0x477 ;  /* 0x00000477000c7802 */ /* 0x000fe40000000f00 */
[----:B------:R3:W5:Y:S01]  /*06b0*/  LDL R7, [R1+0x28] ;  /* 0x0000280001077983 */ /* 0x0007620000100800 */
[----:B------:R-:W4:Y:S01]  /*06c0*/  LDC.64 R10, c[0x4][0x90] ;  /* 0x01002400ff0a7b82 */ /* 0x000f220000000a00 */
[----:B------:R-:W-:Y:S01]  /*06d0*/  UIADD3.X UR5, URZ, UR5, URZ, UP0, !UPT ;  /* 0x000000053f057290 */ /* 0x000fe200087fe43f */
[----:B------:R-:W-:Y:S01]  /*06e0*/  MOV R8, UR4 ;  /* 0x0000000400087c02 */ /* 0x000fe20008000f00 */
[----:B------:R3:W-:Y:S01]  /*06f0*/  STL.64 [R1+0x18], R16 ;  /* 0x0000181001007387 */ /* 0x0007e20000100a00 */
[----:B------:R-:W-:-:S03]  /*0700*/  MOV R0, 0x2a8 ;  /* 0x000002a800007802 */ /* 0x000fc60000000f00 */
[----:B------:R-:W-:Y:S01]  /*0710*/  MOV R9, UR5 ;  /* 0x0000000500097c02 */ /* 0x000fe20008000f00 */
[----:B------:R3:W2:Y:S01]  /*0720*/  LDC.64 R2, c[0x4][R0] ;  /* 0x0100000000027b82 */ /* 0x0006a20000000a00 */
[----:B------:R-:W-:Y:S02]  /*0730*/  ULDC.64 UR4, c[0x4][0x258] ;  /* 0x0100960000047ab9 */ /* 0x000fe40000000a00 */
[----:B0-----:R-:W-:Y:S01]  /*0740*/  IMAD.U32 R4, RZ, RZ, UR4 ;  /* 0x00000004ff047e24 */ /* 0x001fe2000f8e00ff */
[----:B------:R3:W-:Y:S01]  /*0750*/  STL.64 [R1], R8 ;  /* 0x0000000801007387 */ /* 0x0007e20000100a00 */
[----:B------:R-:W-:-:S03]  /*0760*/  MOV R5, UR5 ;  /* 0x0000000500057c02 */ /* 0x000fc60008000f00 */
[----:B-1----:R3:W-:Y:S04]  /*0770*/  STL.64 [R1+0x10], R12 ;  /* 0x0000100c01007387 */ /* 0x0027e80000100a00 */
[----:B----4-:R3:W-:Y:S04]  /*0780*/  STL.64 [R1+0x8], R10 ;  /* 0x0000080a01007387 */ /* 0x0107e80000100a00 */
[----:B--2---:R3:W-:Y:S02]  /*0790*/  STL.64 [R1+0x20], R52 ;  /* 0x0000203401007387 */ /* 0x0047e40000100a00 */
[----:B------:R-:W-:-:S07]  /*07a0*/  LEPC R20, `(.L_x_767) ;  /* 0x000000001014794e */ /* 0x000fce0000000000 */
[----:B---3-5:R-:W-:Y:S05]  /*07b0*/  CALL.ABS.NOINC R2 ;  /* 0x0000000002007343 */ /* 0x028fea0003c00000 */
.L_x_767:
[----:B------:R-:W-:Y:S01]  /*07c0*/  ISETP.NE.AND P6, PT, R17, RZ, PT ;  /* 0x000000ff1100720c */ /* 0x000fe20003fc5270 */
[----:B------:R-:W-:Y:S05]  /*07d0*/  WARPSYNC.ALL ;  /* 0x0000000000007948 */ /* 0x000fea0003800000 */
[----:B------:R-:W-:Y:S01]  /*07e0*/  BAR.SYNC.DEFER_BLOCKING 0x0 ;  /* 0x0000000000007b1d */ /* 0x000fe20000010000 */
[----:B------:R-:W-:-:S05]  /*07f0*/  PLOP3.LUT P0, PT, PT, PT, PT, 0x8, 0x0 ;  /* 0x000000000000781c */ /* 0x000fca0003f0e170 */
[----:B------:R-:W-:Y:S04]  /*0800*/  BSSY B0, `(.L_x_769) ;  /* 0x000000b000007945 */ /* 0x000fe80003800000 */
[----:B------:R-:W-:Y:S05]  /*0810*/  @P6 BRA `(.L_x_770) ;  /* 0x0000000000246947 */ /* 0x000fea0003800000 */
[----:B------:R-:W1:Y:S08]  /*0820*/  S2UR UR4, SR_CTAID.X ;  /* 0x00000000000479c3 */ /* 0x000e700000002500 */
[----:B0-----:R-:W0:Y:S01]  /*0830*/  LDC R0, c[0x0][0xc] ;  /* 0x00000300ff007b82 */ /* 0x001e220000000800 */
[----:B-1----:R-:W-:Y:S02]  /*0840*/  ISETP.NE.AND P0, PT, RZ, UR4, PT ;  /* 0x00000004ff007c0c */ /* 0x002fe4000bf05270 */
[----:B0-----:R-:W-:-:S04]  /*0850*/  IADD3 R0, -R0, 0x21, RZ ;  /* 0x0000002100007810 */ /* 0x001fc80007ffe1ff */
[----:B------:R-:W-:-:S05]  /*0860*/  SEL R3, R0, 0x1, !P0 ;  /* 0x0000000100037807 */ /* 0x000fca0004000000 */
[----:B------:R-:W2:Y:S01]  /*0870*/  ATOM.E.ADD.STRONG.GPU PT, R0, desc[UR36][R56.64+0x100], R3 ;  /* 0x000100033800798a */ /* 0x000ea200081ee1e4 */
[----:B------:R-:W-:Y:S02]  /*0880*/  SHF.L.U32 R5, R52, 0x5, RZ ;  /* 0x0000000534057819 */ /* 0x000fe400000006ff */
[----:B--2---:R-:W-:-:S04]  /*0890*/  IADD3 R0, R3, R0, RZ ;  /* 0x0000000003007210 */ /* 0x004fc80007ffe0ff */
[----:B------:R-:W-:-:S13]  /*08a0*/  ISETP.EQ.AND P0, PT, R0, R5, PT ;  /* 0x000000050000720c */ /* 0x000fda0003f02270 */
.L_x_770:
[----:B------:R-:W-:Y:S05]  /*08b0*/  BSYNC B0 ;  /* 0x0000000000007941 */ /* 0x000fea0003800000 */
.L_x_769:
[----:B------:R-:W1:Y:S01]  /*08c0*/  S2UR UR7, SR_CTAID.X ;  /* 0x00000000000779c3 */ /* 0x000e620000002500 */
[----:B------:R-:W-:Y:S01]  /*08d0*/  ULDC UR6, c[0x0][0x228] ;  /* 0x00008a0000067ab9 */ /* 0x000fe20000000800 */
[----:B------:R-:W-:Y:S01]  /*08e0*/  ULDC UR9, c[0x0][0x230] ;  /* 0x00008c0000097ab9 */ /* 0x000fe20000000800 */
[----:B------:R-:W-:Y:S01]  /*08f0*/  ULDC UR10, c[0x0][0x224] ;  /* 0x00008900000a7ab9 */ /* 0x000fe20000000800 */
[----:B------:R-:W-:Y:S01]  /*0900*/  ULDC UR11, c[0x0][0x228] ;  /* 0x00008a00000b7ab9 */ /* 0x000fe20000000800 */
[----:B------:R-:W-:Y:S03]  /*0910*/  BSSY B0, `(.L_x_771) ;  /* 0x00000d2000007945 */ /* 0x000fe60003800000 */
[----:B------:R-:W1:Y:S02]  /*0920*/  LDC R2, c[0x0][RZ] ;  /* 0x00000000ff027b82 */ /* 0x000e640000000800 */
[----:B-1----:R-:W-:-:S05]  /*0930*/  IMAD R2, R2, UR7, R17 ;  /* 0x0000000702027c24 */ /* 0x002fca000f8e0211 */
[----:B------:R-:W-:-:S13]  /*0940*/  ISETP.GE.AND P1, PT, R2, UR6, PT ;  /* 0x0000000602007c0c */ /* 0x000fda000bf26270 */
[----:B------:R-:W-:Y:S05]  /*0950*/  @P1 BRA `(.L_x_772) ;  /* 0x0000000c00341947 */ /* 0x000fea0003800000 */
[----:B------:R-:W1:Y:S01]  /*0960*/  LDC R61, c[0x0][0x22c] ;  /* 0x00008b00ff3d7b82 */ /* 0x000e620000000800 */
[----:B------:R-:W-:Y:S01]  /*0970*/  LEA.HI R17, R17, UR7, RZ, 0x1b ;  /* 0x0000000711117c11 */ /* 0x000fe2000f8fd8ff */
[----:B------:R-:W-:Y:S01]  /*0980*/  ULDC UR8, c[0x0][0x21c] ;  /* 0x0000870000087ab9 */ /* 0x000fe20000000800 */
[----:B------:R-:W-:Y:S02]  /*0990*/  UMOV UR4, 0x400 ;  /* 0x0000040000047882 */ /* 0x000fe40000000000 */
[----:B------:R-:W-:-:S03]  /*09a0*/  IADD3 R17, R17, UR8, RZ ;  /* 0x0000000811117c10 */ /* 0x000fc6000fffe0ff */
[----:B0-----:R-:W0:Y:S02]  /*09b0*/  LDC R0, c[0x0][0x230] ;  /* 0x00008c00ff007b82 */ /* 0x001e240000000800 */
[----:B------:R-:W-:-:S04]  /*09c0*/  IMAD.SHL.U32 R17, R17, 0x8, RZ ;  /* 0x0000000811117824 */ /* 0x000fc800078e00ff */
[C---:B------:R-:W-:Y:S01]  /*09d0*/  VIADD R12, R17.reuse, 0x48 ;  /* 0x00000048110c7836 */ /* 0x040fe20000000000 */
[C---:B------:R-:W-:Y:S01]  /*09e0*/  IADD3 R8, R17.reuse, 0x28, RZ ;  /* 0x0000002811087810 */ /* 0x040fe20007ffe0ff */
[----:B------:R-:W2:Y:S01]  /*09f0*/  S2UR UR5, SR_CgaCtaId ;  /* 0x00000000000579c3 */ /* 0x000ea20000008800 */
[C---:B------:R-:W-:Y:S01]  /*0a00*/  IADD3 R6, R17.reuse, 0x18, RZ ;  /* 0x0000001811067810 */ /* 0x040fe20007ffe0ff */
[C---:B------:R-:W-:Y:S01]  /*0a10*/  VIADD R7, R17.reuse, 0x20 ;  /* 0x0000002011077836 */ /* 0x040fe20000000000 */
[C---:B------:R-:W-:Y:S01]  /*0a20*/  IADD3 R9, R17.reuse, 0x30, RZ ;  /* 0x0000003011097810 */ /* 0x040fe20007ffe0ff */
[C---:B------:R-:W-:Y:S01]  /*0a30*/  VIADD R18, R17.reuse, 0x70 ;  /* 0x0000007011127836 */ /* 0x040fe20000000000 */
[C---:B------:R-:W-:Y:S02]  /*0a40*/  IADD3 R10, R17.reuse, 0x38, RZ ;  /* 0x00000038110a7810 */ /* 0x040fe40007ffe0ff */
[----:B------:R-:W-:Y:S02]  /*0a50*/  IADD3 R11, R17, 0x40, RZ ;  /* 0x00000040110b7810 */ /* 0x000fe40007ffe0ff */
[----:B-1----:R-:W-:-:S02]  /*0a60*/  IABS R58, R61 ;  /* 0x0000003d003a7213 */ /* 0x002fc40000000000 */
[C---:B------:R-:W-:Y:S02]  /*0a70*/  IADD3 R13, R17.reuse, 0x50, RZ ;  /* 0x00000050110d7810 */ /* 0x040fe40007ffe0ff */
[----:B------:R-:W1:Y:S01]  /*0a80*/  I2F.RP R3, R58 ;  /* 0x0000003a00037306 */ /* 0x000e620000209400 */
[C---:B------:R-:W-:Y:S01]  /*0a90*/  IADD3 R14, R17.reuse, 0x58, RZ ;  /* 0x00000058110e7810 */ /* 0x040fe20007ffe0ff */
[----:B0-----:R-:W-:Y:S01]  /*0aa0*/  IMAD R0, R0, UR6, RZ ;  /* 0x0000000600007c24 */ /* 0x001fe2000f8e02ff */
[C---:B------:R-:W-:Y:S02]  /*0ab0*/  IADD3 R15, R17.reuse, 0x60, RZ ;  /* 0x00000060110f7810 */ /* 0x040fe40007ffe0ff */
[C---:B------:R-:W-:Y:S02]  /*0ac0*/  IADD3 R16, R17.reuse, 0x68, RZ ;  /* 0x0000006811107810 */ /* 0x040fe40007ffe0ff */
[----:B------:R-:W-:Y:S02]  /*0ad0*/  IABS R21, R0 ;  /* 0x0000000000157213 */ /* 0x000fe40000000000 */
[----:B------:R-:W-:Y:S01]  /*0ae0*/  LOP3.LUT R0, R0, R61, RZ, 0x3c, !PT ;  /* 0x0000003d00007212 */ /* 0x000fe200078e3cff */
[----:B--2---:R-:W-:Y:S01]  /*0af0*/  ULEA UR4, UR5, UR4, 0x18 ;  /* 0x0000000405047291 */ /* 0x004fe2000f8ec03f */
[----:B------:R-:W-:-:S02]  /*0b00*/  LOP3.LUT R50, R17, 0x78, RZ, 0xc0, !PT ;  /* 0x0000007811327812 */ /* 0x000fc400078ec0ff */
[----:B------:R-:W-:Y:S01]  /*0b10*/  ISETP.GE.AND P3, PT, R0, RZ, PT ;  /* 0x000000ff0000720c */ /* 0x000fe20003f66270 */
[----:B-1----:R-:W0:Y:S01]  /*0b20*/  MUFU.RCP R3, R3 ;  /* 0x0000000300037308 */ /* 0x002e220000001000 */
        /* <DEDUP_REMOVED lines=8> */
[----:B------:R-:W-:Y:S01]  /*0bb0*/  LOP3.LUT R12, R14, 0x78, RZ, 0xc0, !PT ;  /* 0x000000780e0c7812 */ /* 0x000fe200078ec0ff */
[----:B------:R-:W3:Y:S01]  /*0bc0*/  LDS.64 R42, [R42+UR4] ;  /* 0x000000042a2a7984 */ /* 0x000ee20008000a00 */
[----:B------:R-:W-:Y:S01]  /*0bd0*/  LOP3.LUT R15, R15, 0x78, RZ, 0xc0, !PT ;  /* 0x000000780f0f7812 */ /* 0x000fe200078ec0ff */
[----:B0-----:R-:W-:Y:S01]  /*0be0*/  VIADD R4, R3, 0xffffffe ;  /* 0x0ffffffe03047836 */ /* 0x001fe20000000000 */
[----:B------:R-:W-:Y:S01]  /*0bf0*/  LOP3.LUT R16, R16, 0x78, RZ, 0xc0, !PT ;  /* 0x0000007810107812 */ /* 0x000fe200078ec0ff */
[----:B------:R-:W0:Y:S01]  /*0c00*/  LDS.64 R40, [R40+UR4] ;  /* 0x0000000428287984 */ /* 0x000e220008000a00 */
[----:B------:R-:W-:Y:S01]  /*0c10*/  LOP3.LUT R18, R18, 0x78, RZ, 0xc0, !PT ;  /* 0x0000007812127812 */ /* 0x000fe200078ec0ff */
[----:B------:R4:W4:Y:S02]  /*0c20*/  F2I.FTZ.U32.TRUNC.NTZ R5, R4 ;  /* 0x0000000400057305 */ /* 0x000924000021f000 */
[----:B------:R-:W0:Y:S04]  /*0c30*/  LDS.64 R38, [R38+UR4] ;  /* 0x0000000426267984 */ /* 0x000e280008000a00 */
[----:B------:R-:W0:Y:S01]  /*0c40*/  LDS.64 R6, [R6+UR4] ;  /* 0x0000000406067984 */ /* 0x000e220008000a00 */
[----:B----4-:R-:W-:-:S03]  /*0c50*/  HFMA2.MMA R4, -RZ, RZ, 0, 0 ;  /* 0x00000000ff047435 */ /* 0x010fc600000001ff */
[----:B------:R-:W4:Y:S04]  /*0c60*/  LDS.64 R8, [R8+UR4] ;  /* 0x0000000408087984 */ /* 0x000f280008000a00 */
[----:B------:R-:W0:Y:S01]  /*0c70*/  LDS.64 R14, [R15+UR4] ;  /* 0x000000040f0e7984 */ /* 0x000e220008000a00 */
[----:B------:R-:W-:-:S03]  /*0c80*/  IADD3 R53, RZ, -R5, RZ ;  /* 0x80000005ff357210 */ /* 0x000fc60007ffe0ff */
[----:B------:R-:W0:Y:S02]  /*0c90*/  LDS.64 R18, [R18+UR4] ;  /* 0x0000000412127984 */ /* 0x000e240008000a00 */
[----:B------:R-:W-:-:S04]  /*0ca0*/  IMAD R53, R53, R58, RZ ;  /* 0x0000003a35357224 */ /* 0x000fc800078e02ff */
[----:B------:R-:W-:Y:S01]  /*0cb0*/  IMAD.HI.U32 R53, R5, R53, R4 ;  /* 0x0000003505357227 */ /* 0x000fe200078e0004 */
[----:B------:R-:W-:-:S04]  /*0cc0*/  IADD3 R4, R17, 0x8, RZ ;  /* 0x0000000811047810 */ /* 0x000fc80007ffe0ff */
[----:B------:R-:W-:Y:S01]  /*0cd0*/  LOP3.LUT R48, R4, 0x78, RZ, 0xc0, !PT ;  /* 0x0000007804307812 */ /* 0x000fe200078ec0ff */
[----:B------:R-:W-:Y:S01]  /*0ce0*/  IMAD.HI.U32 R3, R53, R21, RZ ;  /* 0x0000001535037227 */ /* 0x000fe200078e00ff */
[----:B------:R-:W-:Y:S02]  /*0cf0*/  LOP3.LUT R4, R10, 0x78, RZ, 0xc0, !PT ;  /* 0x000000780a047812 */ /* 0x000fe400078ec0ff */
[----:B------:R-:W-:Y:S02]  /*0d00*/  LOP3.LUT R10, R13, 0x78, RZ, 0xc0, !PT ;  /* 0x000000780d0a7812 */ /* 0x000fe400078ec0ff */
[----:B------:R-:W-:Y:S01]  /*0d10*/  IADD3 R5, -R3, RZ, RZ ;  /* 0x000000ff03057210 */ /* 0x000fe20007ffe1ff */
[----:B------:R-:W0:Y:S04]  /*0d20*/  LDS.64 R48, [R48+UR4] ;  /* 0x0000000430307984 */ /* 0x000e280008000a00 */
[----:B------:R-:W-:Y:S01]  /*0d30*/  IMAD R21, R58, R5, R21 ;  /* 0x000000053a157224 */ /* 0x000fe200078e0215 */
[C---:B------:R-:W-:Y:S01]  /*0d40*/  IADD3 R5, R17.reuse, 0x10, RZ ;  /* 0x0000001011057810 */ /* 0x040fe20007ffe0ff */
[----:B------:R-:W0:Y:S01]  /*0d50*/  LDS.64 R10, [R10+UR4] ;  /* 0x000000040a0a7984 */ /* 0x000e220008000a00 */
[----:B------:R-:W-:-:S02]  /*0d60*/  IADD3 R17, R17, -0x8, RZ ;  /* 0xfffffff811117810 */ /* 0x000fc40007ffe0ff */
[----:B------:R-:W-:Y:S01]  /*0d70*/  ISETP.GT.U32.AND P2, PT, R58, R21, PT ;  /* 0x000000153a00720c */ /* 0x000fe20003f44070 */
[----:B------:R-:W0:Y:S01]  /*0d80*/  LDS.64 R12, [R12+UR4] ;  /* 0x000000040c0c7984 */ /* 0x000e220008000a00 */
[----:B------:R-:W-:Y:S02]  /*0d90*/  LOP3.LUT R46, R5, 0x78, RZ, 0xc0, !PT ;  /* 0x00000078052e7812 */ /* 0x000fe400078ec0ff */
[----:B------:R-:W-:Y:S01]  /*0da0*/  LOP3.LUT R36, R17, 0x78, RZ, 0xc0, !PT ;  /* 0x0000007811247812 */ /* 0x000fe200078ec0ff */
[----:B------:R-:W0:Y:S04]  /*0db0*/  LDS.64 R4, [R4+UR4] ;  /* 0x0000000404047984 */ /* 0x000e280008000a00 */
[----:B------:R-:W0:Y:S04]  /*0dc0*/  LDS.64 R46, [R46+UR4] ;  /* 0x000000042e2e7984 */ /* 0x000e280008000a00 */
[----:B------:R-:W-:Y:S01]  /*0dd0*/  @!P2 IADD3 R21, R21, -R58, RZ ;  /* 0x8000003a1515a210 */ /* 0x000fe20007ffe0ff */
[----:B------:R-:W0:Y:S01]  /*0de0*/  LDS.64 R16, [R16+UR4] ;  /* 0x0000000410107984 */ /* 0x000e220008000a00 */
[----:B------:R-:W-:-:S02]  /*0df0*/  @!P2 IADD3 R3, R3, 0x1, RZ ;  /* 0x000000010303a810 */ /* 0x000fc40007ffe0ff */
[----:B------:R-:W-:Y:S01]  /*0e00*/  ISETP.GE.U32.AND P1, PT, R21, R58, PT ;  /* 0x0000003a1500720c */ /* 0x000fe20003f26070 */
[----:B------:R-:W0:Y:S01]  /*0e10*/  LDS.64 R36, [R36+UR4] ;  /* 0x0000000424247984 */ /* 0x000e220008000a00 */
[----:B------:R-:W-:Y:S02]  /*0e20*/  ULDC UR4, c[0x0][0x224] ;  /* 0x0000890000047ab9 */ /* 0x000fe40000000800 */
[----:B------:R-:W-:-:S09]  /*0e30*/  IMAD R0, R54, UR4, RZ ;  /* 0x0000000436007c24 */ /* 0x000fd2000f8e02ff */
[----:B------:R-:W-:Y:S02]  /*0e40*/  @P1 IADD3 R3, R3, 0x1, RZ ;  /* 0x0000000103031810 */ /* 0x000fe40007ffe0ff */
[----:B------:R-:W-:Y:S02]  /*0e50*/  ISETP.NE.AND P1, PT, R61, RZ, PT ;  /* 0x000000ff3d00720c */ /* 0x000fe40003f25270 */
[----:B------:R-:W-:Y:S01]  /*0e60*/  LOP3.LUT R61, RZ, R61, RZ, 0x33, !PT ;  /* 0x0000003dff3d7212 */ /* 0x000fe200078e33ff */
[----:B------:R-:W-:-:S05]  /*0e70*/  @!P3 IMAD.MOV R3, RZ, RZ, -R3 ;  /* 0x000000ffff03b224 */ /* 0x000fca00078e0a03 */
[----:B------:R-:W-:-:S05]  /*0e80*/  SEL R55, R61, R3, !P1 ;  /* 0x000000033d377207 */ /* 0x000fca0004800000 */
[----:B-1234-:R-:W-:-:S07]  /*0e90*/  IMAD R55, R55, UR8, R0 ;  /* 0x0000000837377c24 */ /* 0x01efce000f8e0200 */
.L_x_773:
[----:B------:R-:W1:Y:S01]  /*0ea0*/  LDC R23, c[0x0][0x22c] ;  /* 0x00008b00ff177b82 */ /* 0x000e620000000800 */
[----:B------:R-:W-:-:S05]  /*0eb0*/  IABS R20, R2 ;  /* 0x0000000200147213 */ /* 0x000fca0000000000 */
[----:B------:R-:W-:-:S05]  /*0ec0*/  IMAD.HI.U32 R0, R53, R20, RZ ;  /* 0x0000001435007227 */ /* 0x000fca00078e00ff */
[----:B------:R-:W-:Y:S02]  /*0ed0*/  IADD3 R3, -R0, RZ, RZ ;  /* 0x000000ff00037210 */ /* 0x000fe40007ffe1ff */
[----:B-1----:R-:W-:-:S05]  /*0ee0*/  IABS R22, R23 ;  /* 0x0000001700167213 */ /* 0x002fca0000000000 */
[----:B------:R-:W-:-:S05]  /*0ef0*/  IMAD R3, R22, R3, R20 ;  /* 0x0000000316037224 */ /* 0x000fca00078e0214 */
[----:B------:R-:W-:-:S13]  /*0f00*/  ISETP.GT.U32.AND P3, PT, R58, R3, PT ;  /* 0x000000033a00720c */ /* 0x000fda0003f64070 */
[----:B------:R-:W-:Y:S02]  /*0f10*/  @!P3 IADD3 R3, R3, -R22, RZ ;  /* 0x800000160303b210 */ /* 0x000fe40007ffe0ff */
[----:B------:R-:W-:Y:S02]  /*0f20*/  @!P3 IADD3 R0, R0, 0x1, RZ ;  /* 0x000000010000b810 */ /* 0x000fe40007ffe0ff */
[----:B------:R-:W-:Y:S02]  /*0f30*/  ISETP.GE.U32.AND P2, PT, R3, R58, PT ;  /* 0x0000003a0300720c */ /* 0x000fe40003f46070 */
[----:B------:R-:W-:-:S04]  /*0f40*/  LOP3.LUT R3, R2, R23, RZ, 0x3c, !PT ;  /* 0x0000001702037212 */ /* 0x000fc800078e3cff */
[----:B------:R-:W-:-:S07]  /*0f50*/  ISETP.GE.AND P4, PT, R3, RZ, PT ;  /* 0x000000ff0300720c */ /* 0x000fce0003f86270 */
[----:B------:R-:W-:-:S06]  /*0f60*/  @P2 IADD3 R0, R0, 0x1, RZ ;  /* 0x0000000100002810 */ /* 0x000fcc0007ffe0ff */
[----:B------:R-:W-:-:S05]  /*0f70*/  @!P4 IMAD.MOV R0, RZ, RZ, -R0 ;  /* 0x000000ffff00c224 */ /* 0x000fca00078e0a00 */
[----:B------:R-:W-:-:S04]  /*0f80*/  SEL R0, R61, R0, !P1 ;  /* 0x000000003d007207 */ /* 0x000fc80004800000 */
[C---:B------:R-:W-:Y:S01]  /*0f90*/  IADD3 R21, -R0.reuse, RZ, RZ ;  /* 0x000000ff00157210 */ /* 0x040fe20007ffe1ff */
[----:B------:R-:W-:-:S04]  /*0fa0*/  IMAD R3, R0, UR9, RZ ;  /* 0x0000000900037c24 */ /* 0x000fc8000f8e02ff */
[----:B------:R-:W-:-:S05]  /*0fb0*/  IMAD R28, R23, R21, R2 ;  /* 0x00000015171c7224 */ /* 0x000fca00078e0202 */
[----:B------:R-:W-:-:S05]  /*0fc0*/  IADD3 R0, R28, R55, R3 ;  /* 0x000000371c007210 */ /* 0x000fca0007ffe003 */
[----:B------:R-:W-:-:S04]  /*0fd0*/  IMAD.WIDE R20, R0, 0x10, R50 ;  /* 0x0000001000147825 */ /* 0x000fc800078e0232 */
[----:B0-----:R-:W-:Y:S02]  /*0fe0*/  IMAD.WIDE R24, R0, 0x10, R48 ;  /* 0x0000001000187825 */ /* 0x001fe400078e0230 */
[----:B------:R-:W2:Y:S04]  /*0ff0*/  LD.E.128 R20, desc[UR36][R20.64] ;  /* 0x0000002414147980 */ /* 0x000ea8000c101d00 */
[----:B------:R-:W2:Y:S01]  /*1000*/  LD.E.128 R24, desc[UR36][R24.64] ;  /* 0x0000002418187980 */ /* 0x000ea2000c101d00 */
[----:B------:R-:W-:Y:S02]  /*1010*/  IMAD R3, R54, UR10, R3 ;  /* 0x0000000a36037c24 */ /* 0x000fe4000f8e0203 */
[----:B------:R-:W-:-:S03]  /*1020*/  IMAD.WIDE R32, R0, 0x10, R44 ;  /* 0x0000001000207825 */ /* 0x000fc600078e022c */
[----:B------:R-:W-:Y:S01]  /*1030*/  IADD3 R3, R28, R3, RZ ;  /* 0x000000031c037210 */ /* 0x000fe20007ffe0ff */
[C---:B------:R-:W-:Y:S02]  /*1040*/  IMAD.WIDE R28, R0.reuse, 0x10, R46 ;  /* 0x00000010001c7825 */ /* 0x040fe400078e022e */
[----:B------:R-:W3:Y:S04]  /*1050*/  LD.E.128 R32, desc[UR36][R32.64] ;  /* 0x0000002420207980 */ /* 0x000ee8000c101d00 */
[----:B------:R-:W4:Y:S01]  /*1060*/  LD.E.128 R28, desc[UR36][R28.64] ;  /* 0x000000241c1c7980 */ /* 0x000f22000c101d00 */
[----:B--2---:R-:W-:Y:S01]  /*1070*/  HFMA2.MMA.BF16_V2 R21, R21, 1, 1, R25 ;  /* 0x3f803f8015157835 */ /* 0x004fe20000200019 */
[----:B------:R-:W-:Y:S02]  /*1080*/  HADD2.BF16_V2 R20, R20, R24 ;  /* 0x0000001814147230 */ /* 0x000fe40000200000 */
[----:B------:R-:W-:Y:S01]  /*1090*/  IMAD.WIDE R24, R0, 0x10, R42 ;  /* 0x0000001000187825 */ /* 0x000fe200078e022a */
[----:B------:R-:W-:-:S03]  /*10a0*/  HFMA2.MMA.BF16_V2 R23, R23, 1, 1, R27 ;  /* 0x3f803f8017177835 */ /* 0x000fc6000020001b */
[----:B------:R-:W-:Y:S02]  /*10b0*/  HADD2.BF16_V2 R22, R22, R26 ;  /* 0x0000001a16167230 */ /* 0x000fe40000200000 */
[----:B------:R-:W2:Y:S01]  /*10c0*/  LD.E.128 R24, desc[UR36][R24.64] ;  /* 0x0000002418187980 */ /* 0x000ea2000c101d00 */
[----:B----4-:R-:W-:Y:S02]  /*10d0*/  HFMA2.MMA.BF16_V2 R29, R21, 1, 1, R29 ;  /* 0x3f803f80151d7835 */ /* 0x010fe4000020001d */
[----:B------:R-:W-:Y:S01]  /*10e0*/  HFMA2.MMA.BF16_V2 R23, R23, 1, 1, R31 ;  /* 0x3f803f8017177835 */ /* 0x000fe2000020001f */
[----:B------:R-:W-:Y:S02]  /*10f0*/  HADD2.BF16_V2 R28, R20, R28 ;  /* 0x0000001c141c7230 */ /* 0x000fe40000200000 */
[----:B------:R-:W-:-:S04]  /*1100*/  IMAD.WIDE R20, R0, 0x10, R40 ;  /* 0x0000001000147825 */ /* 0x000fc800078e0228 */
[----:B------:R-:W-:Y:S01]  /*1110*/  HADD2.BF16_V2 R22, R22, R30 ;  /* 0x0000001e16167230 */ /* 0x000fe20000200000 */
[----:B---3--:R-:W-:Y:S01]  /*1120*/  HFMA2.MMA.BF16_V2 R29, R29, 1, 1, R33 ;  /* 0x3f803f801d1d7835 */ /* 0x008fe20000200021 */
[----:B------:R-:W-:Y:S01]  /*1130*/  HADD2.BF16_V2 R28, R28, R32 ;  /* 0x000000201c1c7230 */ /* 0x000fe20000200000 */
[----:B------:R-:W-:Y:S01]  /*1140*/  HFMA2.MMA.BF16_V2 R35, R23, 1, 1, R35 ;  /* 0x3f803f8017237835 */ /* 0x000fe20000200023 */
[----:B------:R-:W-:Y:S02]  /*1150*/  HADD2.BF16_V2 R34, R22, R34 ;  /* 0x0000002216227230 */ /* 0x000fe40000200000 */
[----:B------:R-:W3:Y:S03]  /*1160*/  LD.E.128 R20, desc[UR36][R20.64] ;  /* 0x0000002414147980 */ /* 0x000ee6000c101d00 */
[----:B--2---:R-:W-:Y:S01]  /*1170*/  HFMA2.MMA.BF16_V2 R32, R29, 1, 1, R25 ;  /* 0x3f803f801d207835 */ /* 0x004fe20000200019 */
[----:B------:R-:W-:-:S02]  /*1180*/  HADD2.BF16_V2 R33, R28, R24 ;  /* 0x000000181c217230 */ /* 0x000fc40000200000 */
[----:B------:R-:W-:-:S06]  /*1190*/  IMAD.WIDE R28, R0, 0x10, R38 ;  /* 0x00000010001c7825 */ /* 0x000fcc00078e0226 */
[----:B------:R-:W2:Y:S01]  /*11a0*/  LD.E.128 R28, desc[UR36][R28.64] ;  /* 0x000000241c1c7980 */ /* 0x000ea2000c101d00 */
[----:B------:R-:W-:Y:S01]  /*11b0*/  IMAD.WIDE R24, R0, 0x10, R4 ;  /* 0x0000001000187825 */ /* 0x000fe200078e0204 */
[----:B------:R-:W-:-:S03]  /*11c0*/  HFMA2.MMA.BF16_V2 R35, R35, 1, 1, R27 ;  /* 0x3f803f8023237835 */ /* 0x000fc6000020001b */
[----:B------:R-:W-:Y:S02]  /*11d0*/  HADD2.BF16_V2 R34, R34, R26 ;  /* 0x0000001a22227230 */ /* 0x000fe40000200000 */
[----:B------:R-:W4:Y:S01]  /*11e0*/  LD.E.128 R24, desc[UR36][R24.64] ;  /* 0x0000002418187980 */ /* 0x000f22000c101d00 */
[----:B---3--:R-:W-:Y:S01]  /*11f0*/  HFMA2.MMA.BF16_V2 R32, R32, 1, 1, R21 ;  /* 0x3f803f8020207835 */ /* 0x008fe20000200015 */
[----:B------:R-:W-:Y:S01]  /*1200*/  HADD2.BF16_V2 R33, R33, R20 ;  /* 0x0000001421217230 */ /* 0x000fe20000200000 */
[----:B------:R-:W-:Y:S01]  /*1210*/  HFMA2.MMA.BF16_V2 R23, R35, 1, 1, R23 ;  /* 0x3f803f8023177835 */ /* 0x000fe20000200017 */
[----:B------:R-:W-:Y:S02]  /*1220*/  HADD2.BF16_V2 R22, R34, R22 ;  /* 0x0000001622167230 */ /* 0x000fe40000200000 */
[----:B------:R-:W-:-:S03]  /*1230*/  IMAD.WIDE R20, R0, 0x10, R8 ;  /* 0x0000001000147825 */ /* 0x000fc600078e0208 */
[----:B--2---:R-:W-:Y:S01]  /*1240*/  HFMA2.MMA.BF16_V2 R32, R32, 1, 1, R29 ;  /* 0x3f803f8020207835 */ /* 0x004fe2000020001d */
[----:B------:R-:W-:Y:S02]  /*1250*/  HADD2.BF16_V2 R33, R33, R28 ;  /* 0x0000001c21217230 */ /* 0x000fe40000200000 */
[----:B------:R-:W-:Y:S01]  /*1260*/  IMAD.WIDE R28, R0, 0x10, R6 ;  /* 0x00000010001c7825 */ /* 0x000fe200078e0206 */
[----:B------:R-:W-:-:S03]  /*1270*/  HFMA2.MMA.BF16_V2 R23, R23, 1, 1, R31 ;  /* 0x3f803f8017177835 */ /* 0x000fc6000020001f */
[----:B------:R-:W-:Y:S02]  /*1280*/  HADD2.BF16_V2 R22, R22, R30 ;  /* 0x0000001e16167230 */ /* 0x000fe40000200000 */
[----:B------:R-:W2:Y:S02]  /*1290*/  LD.E.128 R28, desc[UR36][R28.64] ;  /* 0x000000241c1c7980 */ /* 0x000ea4000c101d00 */
[----:B----4-:R-:W-:Y:S01]  /*12a0*/  HADD2.BF16_V2 R26, R22, R26 ;  /* 0x0000001a161a7230 */ /* 0x010fe20000200000 */
[----:B------:R-:W-:Y:S02]  /*12b0*/  HFMA2.MMA.BF16_V2 R27, R23, 1, 1, R27 ;  /* 0x3f803f80171b7835 */ /* 0x000fe4000020001b */
[----:B------:R-:W3:Y:S01]  /*12c0*/  LD.E.128 R20, desc[UR36][R20.64] ;  /* 0x0000002414147980 */ /* 0x000ee2000c101d00 */
[----:B------:R-:W-:Y:S01]  /*12d0*/  HFMA2.MMA.BF16_V2 R32, R32, 1, 1, R25 ;  /* 0x3f803f8020207835 */ /* 0x000fe20000200019 */
[----:B------:R-:W-:Y:S02]  /*12e0*/  HADD2.BF16_V2 R33, R33, R24 ;  /* 0x0000001821217230 */ /* 0x000fe40000200000 */
[----:B------:R-:W-:-:S05]  /*12f0*/  IMAD.WIDE R24, R0, 0x10, R12 ;  /* 0x0000001000187825 */ /* 0x000fca00078e020c */
[----:B--2---:R-:W-:Y:S01]  /*1300*/  HFMA2.MMA.BF16_V2 R32, R32, 1, 1, R29 ;  /* 0x3f803f8020207835 */ /* 0x004fe2000020001d */
[----:B------:R-:W-:Y:S02]  /*1310*/  HADD2.BF16_V2 R33, R33, R28 ;  /* 0x0000001c21217230 */ /* 0x000fe40000200000 */
[----:B------:R-:W-:Y:S01]  /*1320*/  IMAD.WIDE R28, R0, 0x10, R10 ;  /* 0x00000010001c7825 */ /* 0x000fe200078e020a */
[----:B------:R-:W-:-:S03]  /*1330*/  HFMA2.MMA.BF16_V2 R27, R27, 1, 1, R31 ;  /* 0x3f803f801b1b7835 */ /* 0x000fc6000020001f */
[----:B------:R-:W-:Y:S02]  /*1340*/  HADD2.BF16_V2 R26, R26, R30 ;  /* 0x0000001e1a1a7230 */ /* 0x000fe40000200000 */
[----:B------:R-:W2:Y:S02]  /*1350*/  LD.E.128 R28, desc[UR36][R28.64] ;  /* 0x000000241c1c7980 */ /* 0x000ea4000c101d00 */
[----:B---3--:R-:W-:Y:S01]  /*1360*/  HADD2.BF16_V2 R22, R26, R22 ;  /* 0x000000161a167230 */ /* 0x008fe20000200000 */
[----:B------:R-:W-:Y:S02]  /*1370*/  HFMA2.MMA.BF16_V2 R23, R27, 1, 1, R23 ;  /* 0x3f803f801b177835 */ /* 0x000fe40000200017 */
[----:B------:R-:W3:Y:S01]  /*1380*/  LD.E.128 R24, desc[UR36][R24.64] ;  /* 0x0000002418187980 */ /* 0x000ee2000c101d00 */
[----:B------:R-:W-:Y:S01]  /*1390*/  HFMA2.MMA.BF16_V2 R32, R32, 1, 1, R21 ;  /* 0x3f803f8020207835 */ /* 0x000fe20000200015 */
[----:B------:R-:W-:Y:S02]  /*13a0*/  HADD2.BF16_V2 R33, R33, R20 ;  /* 0x0000001421217230 */ /* 0x000fe40000200000 */
[----:B------:R-:W-:-:S02]  /*13b0*/  IMAD.WIDE R20, R0, 0x10, R14 ;  /* 0x0000001000147825 */ /* 0x000fc400078e020e */
[----:B--2---:R-:W-:Y:S02]  /*13c0*/  HFMA2.MMA.BF16_V2 R23, R23, 1, 1, R31 ;  /* 0x3f803f8017177835 */ /* 0x004fe4000020001f */
[----:B------:R-:W-:-:S04]  /*13d0*/  HADD2.BF16_V2 R22, R22, R30 ;  /* 0x0000001e16167230 */ /* 0x000fc80000200000 */
[----:B---3--:R-:W-:Y:S02]  /*13e0*/  HADD2.BF16_V2 R26, R22, R26 ;  /* 0x0000001a161a7230 */ /* 0x008fe40000200000 */
[----:B------:R-:W-:Y:S02]  /*13f0*/  HFMA2.MMA.BF16_V2 R27, R23, 1, 1, R27 ;  /* 0x3f803f80171b7835 */ /* 0x000fe4000020001b */
[----:B------:R-:W2:Y:S01]  /*1400*/  LD.E.128 R20, desc[UR36][R20.64] ;  /* 0x0000002414147980 */ /* 0x000ea2000c101d00 */
[----:B------:R-:W-:Y:S01]  /*1410*/  HFMA2.MMA.BF16_V2 R32, R32, 1, 1, R29 ;  /* 0x3f803f8020207835 */ /* 0x000fe2000020001d */
[----:B------:R-:W-:Y:S02]  /*1420*/  HADD2.BF16_V2 R33, R33, R28 ;  /* 0x0000001c21217230 */ /* 0x000fe40000200000 */
[----:B------:R-:W-:-:S06]  /*1430*/  IMAD.WIDE R28, R0, 0x10, R16 ;  /* 0x00000010001c7825 */ /* 0x000fcc00078e0210 */
[----:B------:R-:W3:Y:S01]  /*1440*/  LD.E.128 R28, desc[UR36][R28.64] ;  /* 0x000000241c1c7980 */ /* 0x000ee2000c101d00 */
[----:B------:R-:W-:Y:S01]  /*1450*/  HFMA2.MMA.BF16_V2 R25, R32, 1, 1, R25 ;  /* 0x3f803f8020197835 */ /* 0x000fe20000200019 */
[----:B------:R-:W-:-:S07]  /*1460*/  HADD2.BF16_V2 R34, R33, R24 ;  /* 0x0000001821227230 */ /* 0x000fce0000200000 */
[----:B--2---:R-:W-:Y:S01]  /*1470*/  HFMA2.MMA.BF16_V2 R33, R25, 1, 1, R21 ;  /* 0x3f803f8019217835 */ /* 0x004fe20000200015 */
[----:B------:R-:W-:Y:S02]  /*1480*/  HADD2.BF16_V2 R34, R34, R20 ;  /* 0x0000001422227230 */ /* 0x000fe40000200000 */
[----:B------:R-:W-:Y:S01]  /*1490*/  IMAD.WIDE R20, R0, 0x10, R18 ;  /* 0x0000001000147825 */ /* 0x000fe200078e0212 */
[----:B------:R-:W-:-:S03]  /*14a0*/  HFMA2.MMA.BF16_V2 R27, R27, 1, 1, R23 ;  /* 0x3f803f801b1b7835 */ /* 0x000fc60000200017 */
[----:B------:R-:W-:Y:S02]  /*14b0*/  HADD2.BF16_V2 R32, R26, R22 ;  /* 0x000000161a207230 */ /* 0x000fe40000200000 */
[----:B------:R-:W2:Y:S01]  /*14c0*/  LD.E.128 R20, desc[UR36][R20.64] ;  /* 0x0000002414147980 */ /* 0x000ea2000c101d00 */
[----:B------:R-:W-:Y:S02]  /*14d0*/  IMAD.WIDE R24, R0, 0x10, R36 ;  /* 0x0000001000187825 */ /* 0x000fe400078e0224 */
[----:B---3--:R-:W-:-:S04]  /*14e0*/  HFMA2.MMA.BF16_V2 R31, R27, 1, 1, R31 ;  /* 0x3f803f801b1f7835 */ /* 0x008fc8000020001f */
[----:B------:R-:W3:Y:S01]  /*14f0*/  LD.E.128 R24, desc[UR36][R24.64] ;  /* 0x0000002418187980 */ /* 0x000ee2000c101d00 */
[----:B------:R-:W-:Y:S01]  /*1500*/  HADD2.BF16_V2 R32, R32, R30 ;  /* 0x0000001e20207230 */ /* 0x000fe20000200000 */
[----:B------:R-:W-:Y:S01]  /*1510*/  HFMA2.MMA.BF16_V2 R33, R33, 1, 1, R29 ;  /* 0x3f803f8021217835 */ /* 0x000fe2000020001d */
[----:B------:R-:W-:Y:S01]  /*1520*/  ULDC UR4, c[0x0][0x0] ;  /* 0x0000000000047ab9 */ /* 0x000fe20000000800 */
[----:B------:R-:W-:Y:S01]  /*1530*/  HADD2.BF16_V2 R34, R34, R28 ;  /* 0x0000001c22227230 */ /* 0x000fe20000200000 */
[----:B--2---:R-:W-:Y:S01]  /*1540*/  HFMA2.MMA.BF16_V2 R31, R31, 1, 1, R23 ;  /* 0x3f803f801f1f7835 */ /* 0x004fe20000200017 */
[----:B------:R-:W-:Y:S02]  /*1550*/  HADD2.BF16_V2 R32, R32, R22 ;  /* 0x0000001620207230 */ /* 0x000fe40000200000 */
[----:B------:R-:W0:Y:S02]  /*1560*/  LDC.64 R22, c[0x0][0x248] ;  /* 0x00009200ff167b82 */ /* 0x000e240000000a00 */
[----:B------:R-:W-:-:S06]  /*1570*/  HFMA2.MMA.BF16_V2 R33, R33, 1, 1, R21 ;  /* 0x3f803f8021217835 */ /* 0x000fcc0000200015 */
[----:B------:R-:W1:Y:S01]  /*1580*/  LDC R21, c[0x0][0xc] ;  /* 0x00000300ff157b82 */ /* 0x000e620000000800 */
[----:B------:R-:W-:Y:S01]  /*1590*/  HADD2.BF16_V2 R34, R34, R20 ;  /* 0x0000001422227230 */ /* 0x000fe20000200000 */
[----:B---3--:R-:W-:Y:S02]  /*15a0*/  HFMA2.MMA.BF16_V2 R27, R31, 1, 1, R27 ;  /* 0x3f803f801f1b7835 */ /* 0x008fe4000020001b */
[----:B------:R-:W-:Y:S01]  /*15b0*/  HFMA2.MMA.BF16_V2 R25, R33, 1, 1, R25 ;  /* 0x3f803f8021197835 */ /* 0x000fe20000200019 */
[----:B------:R-:W-:Y:S02]  /*15c0*/  HADD2.BF16_V2 R26, R32, R26 ;  /* 0x0000001a201a7230 */ /* 0x000fe40000200000 */
[----:B------:R-:W-:Y:S02]  /*15d0*/  HADD2.BF16_V2 R24, R34, R24 ;  /* 0x0000001822187230 */ /* 0x000fe40000200000 */
[----:B0-----:R-:W-:-:S05]  /*15e0*/  IMAD.WIDE R22, R3, 0x10, R22 ;  /* 0x0000001003167825 */ /* 0x001fca00078e0216 */
[----:B------:R2:W-:Y:S01]  /*15f0*/  STG.E.128 desc[UR36][R22.64], R24 ;  /* 0x0000001816007986 */ /* 0x0005e2000c101d24 */
[----:B-1----:R-:W-:-:S05]  /*1600*/  IMAD R2, R21, UR4, R2 ;  /* 0x0000000415027c24 */ /* 0x002fca000f8e0202 */
[----:B------:R-:W-:-:S13]  /*1610*/  ISETP.GE.AND P2, PT, R2, UR11, PT ;  /* 0x0000000b02007c0c */ /* 0x000fda000bf46270 */
[----:B--2---:R-:W-:Y:S05]  /*1620*/  @!P2 BRA `(.L_x_773) ;  /* 0xfffffff8001ca947 */ /* 0x004fea000383ffff */
.L_x_772:
[----:B------:R-:W-:Y:S05]  /*1630*/  BSYNC B0 ;  /* 0x0000000000007941 */ /* 0x000fea0003800000 */
.L_x_771:
[----:B0-----:R-:W0:Y:S01]  /*1640*/  S2R R0, SR_TID.X ;  /* 0x0000000000007919 */ /* 0x001e220000002100 */
[----:B------:R-:W-:Y:S01]  /*1650*/  IADD3 R54, R54, 0x1, RZ ;  /* 0x0000000136367810 */ /* 0x000fe20007ffe0ff */
[----:B------:R-:W-:Y:S01]  /*1660*/  ULDC UR4, c[0x0][0x234] ;  /* 0x00008d0000047ab9 */ /* 0x000fe20000000800 */
[----:B0-----:R-:W-:-:S13]  /*1670*/  ISETP.NE.OR P0, PT, R0, RZ, !P0 ;  /* 0x000000ff0000720c */ /* 0x001fda0004705670 */
[----:B------:R-:W-:-:S05]  /*1680*/  @!P0 MOV R58, R60 ;  /* 0x0000003c003a8202 */ /* 0x000fca0000000f00 */
[----:B------:R1:W-:Y:S01]  /*1690*/  @!P0 ST.E desc[UR36][R58.64], R52 ;  /* 0x000000343a008985 */ /* 0x0003e2000c101924 */
[----:B------:R-:W-:-:S13]  /*16a0*/  ISETP.GE.AND P0, PT, R54, UR4, PT ;  /* 0x0000000436007c0c */ /* 0x000fda000bf06270 */
[----:B-1----:R-:W-:Y:S05]  /*16b0*/  @!P0 BRA `(.L_x_774) ;  /* 0xffffffe800848947 */ /* 0x002fea000383ffff */
[----:B------:R-:W-:Y:S05]  /*16c0*/  EXIT ;  /* 0x000000000000794d */ /* 0x000fea0003800000 */
.L_x_775:
        /* <DEDUP_REMOVED lines=11> */
.L_x_995:


//--------------------- .text._Z61userbuffers_fp16_sum_inplace_gpu_rr_rs_oop_stride_multiatomicILi8EEviiiiiiiiiiPPviS0_S0_m --------------------------
	.section	.text._Z61userbuffers_fp16_sum_inplace_gpu_rr_rs_oop_stride_multiatomicILi8EEviiiiiiiiiiPPviS0_S0_m,"ax",@progbits
	.align	128
        .global         _Z61userbuffers_fp16_sum_inplace_gpu_rr_rs_oop_stride_multiatomicILi8EEviiiiiiiiiiPPviS0_S0_m
        .type           _Z61userbuffers_fp16_sum_inplace_gpu_rr_rs_oop_stride_multiatomicILi8EEviiiiiiiiiiPPviS0_S0_m,@function
        .size           _Z61userbuffers_fp16_sum_inplace_gpu_rr_rs_oop_stride_multiatomicILi8EEviiiiiiiiiiPPviS0_S0_m,(.L_x_996 - _Z61userbuffers_fp16_sum_inplace_gpu_rr_rs_oop_stride_multiatomicILi8EEviiiiiiiiiiPPviS0_S0_m)
        .other          _Z61userbuffers_fp16_sum_inplace_gpu_rr_rs_oop_stride_multiatomicILi8EEviiiiiiiiiiPPviS0_S0_m,@"STO_CUDA_ENTRY STV_DEFAULT"
_Z61userbuffers_fp16_sum_inplace_gpu_rr_rs_oop_stride_multiatomicILi8EEviiiiiiiiiiPPviS0_S0_m:
.text._Z61userbuffers_fp16_sum_inplace_gpu_rr_rs_oop_stride_multiatomicILi8EEviiiiiiiiiiPPviS0_S0_m:
[----:B------:R-:W0:Y:S08]  /*0000*/  LDC R1, c[0x0][0x28] ;  /* 0x00000a00ff017b82 */ /* 0x000e300000000800 */
[----:B------:R-:W1:Y:S01]  /*0010*/  LDC R0, c[0x0][0x234] ;  /* 0x00008d00ff007b82 */ /* 0x000e620000000800 */
[----:B0-----:R-:W-:Y:S01]  /*0020*/  VIADD R1, R1, 0xffffffd8 ;  /* 0xffffffd801017836 */ /* 0x001fe20000000000 */
[----:B------:R-:W-:Y:S01]  /*0030*/  ULDC UR4, c[0x0][0x20] ;  /* 0x0000080000047ab9 */ /* 0x000fe20000000800 */
[----:B------:R-:W-:-:S03]  /*0040*/  ULDC UR5, c[0x0][0x24] ;  /* 0x0000090000057ab9 */ /* 0x000fc60000000800 */
[----:B------:R-:W-:Y:S02]  /*0050*/  IADD3 R18, P1, R1, UR4, RZ ;  /* 0x0000000401127c10 */ /* 0x000fe4000ff3e0ff */
[----:B-1----:R-:W-:-:S13]  /*0060*/  ISETP.GE.AND P0, PT, R0, 0x1, PT ;  /* 0x000000010000780c */ /* 0x002fda0003f06270 */
[----:B------:R-:W-:Y:S05]  /*0070*/  @!P0 EXIT ;  /* 0x000000000000894d */ /* 0x000fea0003800000 */
[----:B------:R-:W-:Y:S01]  /*0080*/  HFMA2.MMA R22, -RZ, RZ, 0, 0 ;  /* 0x00000000ff167435 */ /* 0x000fe200000001ff */
[----:B------:R-:W-:Y:S01]  /*0090*/  IMAD.X R19, RZ, RZ, UR5, P1 ;  /* 0x00000005ff137e24 */ /* 0x000fe200088e06ff */
[----:B------:R-:W-:-:S09]  /*00a0*/  ULDC.64 UR36, c[0x0][0x208] ;  /* 0x0000820000247ab9 */ /* 0x000fd20000000a00 */
.L_x_788:
[----:B0-----:R-:W0:Y:S01]  /*00b0*/  S2R R17, SR_TID.X ;  /* 0x0000000000117919 */ /* 0x001e220000002100 */
[----:B------:R-:W-:Y:S01]  /*00c0*/  ULDC.64 UR4, c[0x0][0x250] ;  /* 0x0000940000047ab9 */ /* 0x000fe20000000a00 */
[----:B------:R-:W-:Y:S01]  /*00d0*/  ULDC.64 UR38, c[0x0][0x258] ;  /* 0x0000960000267ab9 */ /* 0x000fe20000000a00 */
[----:B------:R-:W-:Y:S02]  /*00e0*/  ISETP.EQ.U32.AND P0, PT, RZ, UR4, PT ;  /* 0x00000004ff007c0c */ /* 0x000fe4000bf02070 */
[----:B0-----:R-:W-:-:S04]  /*00f0*/  ISETP.NE.AND P1, PT, R17, RZ, PT ;  /* 0x000000ff1100720c */ /* 0x001fc80003f25270 */
[----:B------:R-:W-:Y:S02]  /*0100*/  ISETP.EQ.OR.EX P0, PT, RZ, UR5, P1, P0 ;  /* 0x00000005ff007c0c */ /* 0x000fe40008f02700 */
[----:B------:R-:W-:-:S11]  /*0110*/  P2R R0, PR, RZ, 0x2 ;  /* 0x00000002ff007803 */ /* 0x000fd60000000000 */
[----:B-----5:R-:W-:Y:S05]  /*0120*/  @P0 BRA `(.L_x_776) ;  /* 0x0000000000800947 */ /* 0x020fea0003800000 */
[----:B------:R-:W0:Y:S01]  /*0130*/  LDC.64 R4, c[0x0][0x250] ;  /* 0x00009400ff047b82 */ /* 0x000e220000000a00 */
[----:B------:R-:W-:Y:S01]  /*0140*/  BSSY B0, `(.L_x_777) ;  /* 0x0000007000007945 */ /* 0x000fe20003800000 */
[----:B0-----:R-:W-:-:S07]  /*0150*/  IMAD.WIDE R4, R22, 0x4, R4 ;  /* 0x0000000416047825 */ /* 0x001fce00078e0204 */
.L_x_778:
[----:B------:R-:W-:Y:S01]  /*0160*/  CS2R R6, SRZ ;  /* 0x0000000000067805 */ /* 0x000fe2000001ff00 */
[----:B------:R-:W-:Y:S05]  /*0170*/  YIELD ;  /* 0x0000000000007946 */ /* 0x000fea0003800000 */
[----:B------:R-:W2:Y:S02]  /*0180*/  ATOMG.E.CAS.STRONG.GPU PT, R0, [R4], R6, R7 ;  /* 0x00000006040073a9 */ /* 0x000ea400001ee107 */
[----:B--2---:R-:W-:-:S13]  /*0190*/  ISETP.NE.AND P0, PT, R0, RZ, PT ;  /* 0x000000ff0000720c */ /* 0x004fda0003f05270 */
[----:B------:R-:W-:Y:S05]  /*01a0*/  @P0 BRA `(.L_x_778) ;  /* 0xfffffffc00ec0947 */ /* 0x000fea000383ffff */
[----:B------:R-:W-:Y:S05]  /*01b0*/  BSYNC B0 ;  /* 0x0000000000007941 */ /* 0x000fea0003800000 */
.L_x_777:
[----:B------:R-:W0:Y:S08]  /*01c0*/  LDC R3, c[0x0][0xc] ;  /* 0x00000300ff037b82 */ /* 0x000e300000000800 */
[----:B------:R-:W1:Y:S01]  /*01d0*/  LDC R7, c[0x0][0x234] ;  /* 0x00008d00ff077b82 */ /* 0x000e620000000800 */
[----:B0-----:R-:W-:Y:S02]  /*01e0*/  VIADD R3, R3, 0xffffffff ;  /* 0xffffffff03037836 */ /* 0x001fe40000000000 */
[----:B-1----:R-:W-:-:S05]  /*01f0*/  IMAD.WIDE R6, R7, 0x4, R4 ;  /* 0x0000000407067825 */ /* 0x002fca00078e0204 */
[----:B------:R0:W5:Y:S01]  /*0200*/  ATOMG.E.INC.STRONG.GPU PT, RZ, desc[UR36][R6.64], R3 ;  /* 0x0000000306ff79a8 */ /* 0x00016200099ee1e4 */
[----:B------:R-:W-:Y:S01]  /*0210*/  BSSY B0, `(.L_x_779) ;  /* 0x0000006000007945 */ /* 0x000fe20003800000 */
.L_x_780:
[----:B------:R-:W-:Y:S01]  /*0220*/  CS2R R8, SRZ ;  /* 0x0000000000087805 */ /* 0x000fe2000001ff00 */
[----:B------:R-:W-:Y:S05]  /*0230*/  YIELD ;  /* 0x0000000000007946 */ /* 0x000fea0003800000 */
[----:B------:R-:W2:Y:S02]  /*0240*/  ATOMG.E.CAS.STRONG.GPU PT, R0, [R6], R8, R9 ;  /* 0x00000008060073a9 */ /* 0x000ea400001ee109 */
[----:B--2---:R-:W-:-:S13]  /*0250*/  ISETP.NE.AND P0, PT, R0, RZ, PT ;  /* 0x000000ff0000720c */ /* 0x004fda0003f05270 */
[----:B------:R-:W-:Y:S05]  /*0260*/  @P0 BRA `(.L_x_780) ;  /* 0xfffffffc00ec0947 */ /* 0x000fea000383ffff */
[----:B------:R-:W-:Y:S05]  /*0270*/  BSYNC B0 ;  /* 0x0000000000007941 */ /* 0x000fea0003800000 */
.L_x_779:
[----:B0-----:R-:W-:-:S05]  /*0280*/  MOV R3, 0x1 ;  /* 0x0000000100037802 */ /* 0x001fca0000000f00 */
        /* <DEDUP_REMOVED lines=10> */
.L_x_776:
[----:B------:R-:W-:Y:S01]  /*0330*/  ISETP.GT.U32.AND P0, PT, R17, 0x7, PT ;  /* 0x000000071100780c */ /* 0x000fe20003f04070 */
[----:B------:R-:W-:Y:S05]  /*0340*/  WARPSYNC.ALL ;  /* 0x0000000000007948 */ /* 0x000fea0003800000 */
[----:B------:R-:W-:Y:S07]  /*0350*/  BAR.SYNC.DEFER_BLOCKING 0x0 ;  /* 0x0000000000007b1d */ /* 0x000fee0000010000 */
[----:B------:R-:W-:Y:S05]  /*0360*/  @P0 BRA `(.L_x_781) ;  /* 0x0000000400100947 */ /* 0x000fea0003800000 */
[----:B------:R-:W0:Y:S08]  /*0370*/  LDC R11, c[0x0][0x220] ;  /* 0x00008800ff0b7b82 */ /* 0x000e300000000800 */
[----:B------:R-:W0:Y:S08]  /*0380*/  LDC.64 R8, c[0x0][0x218] ;  /* 0x00008600ff087b82 */ /* 0x000e300000000a00 */
[----:B------:R-:W1:Y:S01]  /*0390*/  LDC.64 R4, c[0x0][0x238] ;  /* 0x00008e00ff047b82 */ /* 0x000e620000000a00 */
[----:B------:R-:W2:Y:S07]  /*03a0*/  S2R R16, SR_CTAID.X ;  /* 0x0000000000107919 */ /* 0x000eae0000002500 */
[----:B------:R-:W3:Y:S01]  /*03b0*/  LDC R10, c[0x0][0x214] ;  /* 0x00008500ff0a7b82 */ /* 0x000ee20000000800 */
[----:B0-----:R-:W-:-:S07]  /*03c0*/  IMAD R9, R11, R9, R8 ;  /* 0x000000090b097224 */ /* 0x001fce00078e0208 */
[----:B------:R-:W0:Y:S01]  /*03d0*/  LDC R13, c[0x0][0x240] ;  /* 0x00009000ff0d7b82 */ /* 0x000e220000000800 */
[----:B-1----:R-:W-:-:S06]  /*03e0*/  IMAD.WIDE R2, R9, 0x8, R4 ;  /* 0x0000000809027825 */ /* 0x002fcc00078e0204 */
[----:B------:R-:W3:Y:S01]  /*03f0*/  LDG.E.64 R2, desc[UR36][R2.64] ;  /* 0x0000002402027981 */ /* 0x000ee2000c1e1b00 */
[----:B------:R-:W-:Y:S01]  /*0400*/  IMAD R11, R17, R11, R8 ;  /* 0x0000000b110b7224 */ /* 0x000fe200078e0208 */
        /* <DEDUP_REMOVED lines=23> */
.L_x_782:
        /* <DEDUP_REMOVED lines=21> */
[----:B------:R-:W-:Y:S01]  /*06d0*/  IMAD.U32 R10, RZ, RZ, UR4 ;  /* 0x00000004ff0a7e24 */ /* 0x000fe2000f8e00ff */
[----:B------:R-:W-:Y:S01]  /*06e0*/  MOV R6, R18 ;  /* 0x0000001200067202 */ /* 0x000fe20000000f00 */
[----:B------:R-:W-:-:S02]  /*06f0*/  IMAD.MOV.U32 R7, RZ, RZ, R19 ;  /* 0x000000ffff077224 */ /* 0x000fc400078e0013 */
[----:B------:R-:W-:Y:S01]  /*0700*/  MOV R11, UR5 ;  /* 0x00000005000b7c02 */ /* 0x000fe20008000f00 */
        /* <DEDUP_REMOVED lines=9> */
[----:B---3-5:R-:W-:Y:S05]  /*07a0*/  CALL.ABS.NOINC R8 ;  /* 0x0000000008007343 */ /* 0x028fea0003c00000 */
.L_x_781:
[----:B------:R-:W-:Y:S01]  /*07b0*/  ISETP.NE.AND P6, PT, R17, RZ, PT ;  /* 0x000000ff1100720c */ /* 0x000fe20003fc5270 */
[----:B------:R-:W-:Y:S05]  /*07c0*/  WARPSYNC.ALL ;  /* 0x0000000000007948 */ /* 0x000fea0003800000 */
[----:B------:R-:W-:Y:S01]  /*07d0*/  BAR.SYNC.DEFER_BLOCKING 0x0 ;  /* 0x0000000000007b1d */ /* 0x000fe20000010000 */
[----:B------:R-:W-:-:S05]  /*07e0*/  PLOP3.LUT P0, PT, PT, PT, PT, 0x8, 0x0 ;  /* 0x000000000000781c */ /* 0x000fca0003f0e170 */
        /* <DEDUP_REMOVED lines=8> */
[----:B------:R-:W-:Y:S01]  /*0870*/  SHF.L.U32 R5, R2, 0x5, RZ ;  /* 0x0000000502057819 */ /* 0x000fe200000006ff */
[----:B--2---:R-:W-:-:S05]  /*0880*/  IMAD.IADD R0, R3, 0x1, R0 ;  /* 0x0000000103007824 */ /* 0x004fca00078e0200 */
[----:B------:R-:W-:-:S13]  /*0890*/  ISETP.EQ.AND P0, PT, R0, R5, PT ;  /* 0x000000050000720c */ /* 0x000fda0003f02270 */
.L_x_784:
[----:B------:R-:W-:Y:S05]  /*08a0*/  BSYNC B0 ;  /* 0x0000000000007941 */ /* 0x000fea0003800000 */
.L_x_783:
[----:B------:R-:W0:Y:S01]  /*08b0*/  S2UR UR7, SR_CTAID.X ;  /* 0x00000000000779c3 */ /* 0x000e220000002500 */
[----:B------:R-:W-:Y:S01]  /*08c0*/  ULDC UR6, c[0x0][0x228] ;  /* 0x00008a0000067ab9 */ /* 0x000fe20000000800 */
[----:B------:R-:W-:Y:S01]  /*08d0*/  ULDC UR9, c[0x0][0x230] ;  /* 0x00008c0000097ab9 */ /* 0x000fe20000000800 */
[----:B------:R-:W-:Y:S01]  /*08e0*/  ULDC UR10, c[0x0][0x224] ;  /* 0x00008900000a7ab9 */ /* 0x000fe20000000800 */
[----:B------:R-:W-:Y:S01]  /*08f0*/  ULDC UR11, c[0x0][0x228] ;  /* 0x00008a00000b7ab9 */ /* 0x000fe20000000800 */
[----:B------:R-:W-:Y:S03]  /*0900*/  BSSY B0, `(.L_x_785) ;  /* 0x0000089000007945 */ /* 0x000fe60003800000 */
[----:B------:R-:W0:Y:S02]  /*0910*/  LDC R16, c[0x0][RZ] ;  /* 0x00000000ff107b82 */ /* 0x000e240000000800 */
[----:B0-----:R-:W-:-:S05]  /*0920*/  IMAD R35, R16, UR7, R17 ;  /* 0x0000000710237c24 */ /* 0x001fca000f8e0211 */
[----:B------:R-:W-:-:S13]  /*0930*/  ISETP.GE.AND P1, PT, R35, UR6, PT ;  /* 0x0000000623007c0c */ /* 0x000fda000bf26270 */
[----:B------:R-:W-:Y:S05]  /*0940*/  @P1 BRA `(.L_x_786) ;  /* 0x0000000800101947 */ /* 0x000fea0003800000 */
[----:B------:R-:W0:Y:S01]  /*0950*/  LDC R23, c[0x0][0x22c] ;  /* 0x00008b00ff177b82 */ /* 0x000e220000000800 */
[----:B------:R-:W-:Y:S01]  /*0960*/  ULDC UR8, c[0x0][0x21c] ;  /* 0x0000870000087ab9 */ /* 0x000fe20000000800 */
[----:B------:R-:W-:-:S06]  /*0970*/  UMOV UR4, 0x400 ;  /* 0x0000040000047882 */ /* 0x000fcc0000000000 */
[----:B------:R-:W1:Y:S08]  /*0980*/  LDC R8, c[0x0][0x230] ;  /* 0x00008c00ff087b82 */ /* 0x000e700000000800 */
[----:B------:R-:W2:Y:S01]  /*0990*/  S2UR UR5, SR_CgaCtaId ;  /* 0x00000000000579c3 */ /* 0x000ea20000008800 */
[----:B0-----:R-:W-:-:S04]  /*09a0*/  IABS R3, R23 ;  /* 0x0000001700037213 */ /* 0x001fc80000000000 */
[----:B------:R-:W0:Y:S01]  /*09b0*/  I2F.RP R0, R3 ;  /* 0x0000000300007306 */ /* 0x000e220000209400 */
[----:B-1----:R-:W-:-:S05]  /*09c0*/  IMAD R8, R8, UR6, RZ ;  /* 0x0000000608087c24 */ /* 0x002fca000f8e02ff */
[----:B------:R-:W-:Y:S02]  /*09d0*/  IABS R10, R8 ;  /* 0x00000008000a7213 */ /* 0x000fe40000000000 */
[----:B------:R-:W-:Y:S01]  /*09e0*/  LOP3.LUT R8, R8, R23, RZ, 0x3c, !PT ;  /* 0x0000001708087212 */ /* 0x000fe200078e3cff */
[----:B--2---:R-:W-:Y:S01]  /*09f0*/  ULEA UR4, UR5, UR4, 0x18 ;  /* 0x0000000405047291 */ /* 0x004fe2000f8ec03f */
[----:B0-----:R-:W0:Y:S02]  /*0a00*/  MUFU.RCP R0, R0 ;  /* 0x0000000000007308 */ /* 0x001e240000001000 */
[----:B------:R-:W-:Y:S02]  /*0a10*/  ISETP.GE.AND P3, PT, R8, RZ, PT ;  /* 0x000000ff0800720c */ /* 0x000fe40003f66270 */
[----:B0-----:R-:W-:-:S04]  /*0a20*/  IADD3 R4, R0, 0xffffffe, RZ ;  /* 0x0ffffffe00047810 */ /* 0x001fc80007ffe0ff */
[----:B------:R0:W1:Y:S02]  /*0a30*/  F2I.FTZ.U32.TRUNC.NTZ R5, R4 ;  /* 0x0000000400057305 */ /* 0x000064000021f000 */
[----:B0-----:R-:W-:Y:S01]  /*0a40*/  HFMA2.MMA R4, -RZ, RZ, 0, 0 ;  /* 0x00000000ff047435 */ /* 0x001fe200000001ff */
[----:B-1----:R-:W-:-:S04]  /*0a50*/  IMAD.MOV R6, RZ, RZ, -R5 ;  /* 0x000000ffff067224 */ /* 0x002fc800078e0a05 */
[----:B------:R-:W-:-:S05]  /*0a60*/  IMAD R7, R6, R3, RZ ;  /* 0x0000000306077224 */ /* 0x000fca00078e02ff */
[----:B------:R-:W-:Y:S01]  /*0a70*/  IMAD.HI.U32 R0, R5, R7, R4 ;  /* 0x0000000705007227 */ /* 0x000fe200078e0004 */
[----:B------:R-:W-:-:S05]  /*0a80*/  LEA.HI R5, R17, UR7, RZ, 0x1b ;  /* 0x0000000711057c11 */ /* 0x000fca000f8fd8ff */
[----:B------:R-:W-:-:S04]  /*0a90*/  IMAD.HI.U32 R9, R0, R10, RZ ;  /* 0x0000000a00097227 */ /* 0x000fc800078e00ff */
[----:B------:R-:W-:Y:S02]  /*0aa0*/  IMAD.MOV R6, RZ, RZ, -R9 ;  /* 0x000000ffff067224 */ /* 0x000fe400078e0a09 */
[----:B------:R-:W-:Y:S02]  /*0ab0*/  VIADD R5, R5, UR8 ;  /* 0x0000000805057c36 */ /* 0x000fe40008000000 */
[----:B------:R-:W-:-:S03]  /*0ac0*/  IMAD R10, R3, R6, R10 ;  /* 0x00000006030a7224 */ /* 0x000fc600078e020a */
[----:B------:R-:W-:Y:S02]  /*0ad0*/  SHF.L.U32 R5, R5, 0x3, RZ ;  /* 0x0000000305057819 */ /* 0x000fe400000006ff */
[----:B------:R-:W-:Y:S02]  /*0ae0*/  ISETP.GT.U32.AND P2, PT, R3, R10, PT ;  /* 0x0000000a0300720c */ /* 0x000fe40003f44070 */
[C---:B------:R-:W-:Y:S01]  /*0af0*/  IADD3 R4, R5.reuse, 0x8, RZ ;  /* 0x0000000805047810 */ /* 0x040fe20007ffe0ff */
[C---:B------:R-:W-:Y:S01]  /*0b00*/  VIADD R6, R5.reuse, 0x10 ;  /* 0x0000001005067836 */ /* 0x040fe20000000000 */
[C---:B------:R-:W-:Y:S01]  /*0b10*/  IADD3 R7, R5.reuse, 0x18, RZ ;  /* 0x0000001805077810 */ /* 0x040fe20007ffe0ff */
[C---:B------:R-:W-:Y:S01]  /*0b20*/  VIADD R11, R5.reuse, 0x20 ;  /* 0x00000020050b7836 */ /* 0x040fe20000000000 */
[C---:B------:R-:W-:Y:S01]  /*0b30*/  IADD3 R12, R5.reuse, 0x28, RZ ;  /* 0x00000028050c7810 */ /* 0x040fe20007ffe0ff */
[C---:B------:R-:W-:Y:S01]  /*0b40*/  VIADD R13, R5.reuse, 0x30 ;  /* 0x00000030050d7836 */ /* 0x040fe20000000000 */
[----:B------:R-:W-:-:S02]  /*0b50*/  LOP3.LUT R44, R5, 0x38, RZ, 0xc0, !PT ;  /* 0x00000038052c7812 */ /* 0x000fc400078ec0ff */
[----:B------:R-:W-:Y:S02]  /*0b60*/  IADD3 R5, R5, -0x8, RZ ;  /* 0xfffffff805057810 */ /* 0x000fe40007ffe0ff */
[----:B------:R-:W-:Y:S01]  /*0b70*/  LOP3.LUT R42, R4, 0x38, RZ, 0xc0, !PT ;  /* 0x00000038042a7812 */ /* 0x000fe200078ec0ff */
[----:B------:R-:W-:Y:S01]  /*0b80*/  @!P2 IMAD.IADD R10, R10, 0x1, -R3 ;  /* 0x000000010a0aa824 */ /* 0x000fe200078e0a03 */
[----:B------:R-:W-:Y:S01]  /*0b90*/  @!P2 IADD3 R9, R9, 0x1, RZ ;  /* 0x000000010909a810 */ /* 0x000fe20007ffe0ff */
[----:B------:R-:W0:Y:S01]  /*0ba0*/  LDS.64 R44, [R44+UR4] ;  /* 0x000000042c2c7984 */ /* 0x000e220008000a00 */
[----:B------:R-:W-:Y:S02]  /*0bb0*/  LOP3.LUT R40, R6, 0x38, RZ, 0xc0, !PT ;  /* 0x0000003806287812 */ /* 0x000fe400078ec0ff */
[----:B------:R-:W-:Y:S01]  /*0bc0*/  ISETP.GE.U32.AND P1, PT, R10, R3, PT ;  /* 0x000000030a00720c */ /* 0x000fe20003f26070 */
[----:B------:R-:W1:Y:S01]  /*0bd0*/  LDS.64 R42, [R42+UR4] ;  /* 0x000000042a2a7984 */ /* 0x000e620008000a00 */
[----:B------:R-:W-:-:S02]  /*0be0*/  LOP3.LUT R38, R7, 0x38, RZ, 0xc0, !PT ;  /* 0x0000003807267812 */ /* 0x000fc400078ec0ff */
[----:B------:R-:W-:Y:S01]  /*0bf0*/  LOP3.LUT R4, R11, 0x38, RZ, 0xc0, !PT ;  /* 0x000000380b047812 */ /* 0x000fe200078ec0ff */
[----:B------:R-:W2:Y:S01]  /*0c00*/  LDS.64 R40, [R40+UR4] ;  /* 0x0000000428287984 */ /* 0x000ea20008000a00 */
[----:B------:R-:W-:Y:S02]  /*0c10*/  LOP3.LUT R6, R12, 0x38, RZ, 0xc0, !PT ;  /* 0x000000380c067812 */ /* 0x000fe400078ec0ff */
[----:B------:R-:W-:Y:S01]  /*0c20*/  LOP3.LUT R32, R5, 0x38, RZ, 0xc0, !PT ;  /* 0x0000003805207812 */ /* 0x000fe200078ec0ff */
[----:B------:R-:W3:Y:S01]  /*0c30*/  LDS.64 R38, [R38+UR4] ;  /* 0x0000000426267984 */ /* 0x000ee20008000a00 */
[----:B------:R-:W-:-:S03]  /*0c40*/  LOP3.LUT R13, R13, 0x38, RZ, 0xc0, !PT ;  /* 0x000000380d0d7812 */ /* 0x000fc600078ec0ff */
[----:B------:R-:W-:Y:S01]  /*0c50*/  @P1 VIADD R9, R9, 0x1 ;  /* 0x0000000109091836 */ /* 0x000fe20000000000 */
[----:B------:R-:W-:Y:S01]  /*0c60*/  ISETP.NE.AND P1, PT, R23, RZ, PT ;  /* 0x000000ff1700720c */ /* 0x000fe20003f25270 */
[----:B------:R-:W4:Y:S01]  /*0c70*/  LDS.64 R4, [R4+UR4] ;  /* 0x0000000404047984 */ /* 0x000f220008000a00 */
[----:B------:R-:W-:Y:S02]  /*0c80*/  LOP3.LUT R23, RZ, R23, RZ, 0x33, !PT ;  /* 0x00000017ff177212 */ /* 0x000fe400078e33ff */
[----:B------:R-:W-:Y:S01]  /*0c90*/  @!P3 IADD3 R9, -R9, RZ, RZ ;  /* 0x000000ff0909b210 */ /* 0x000fe20007ffe1ff */
[----:B------:R-:W0:Y:S03]  /*0ca0*/  LDS.64 R6, [R6+UR4] ;  /* 0x0000000406067984 */ /* 0x000e260008000a00 */
[----:B------:R-:W-:Y:S01]  /*0cb0*/  SEL R34, R23, R9, !P1 ;  /* 0x0000000917227207 */ /* 0x000fe20004800000 */
[----:B------:R0:W0:Y:S04]  /*0cc0*/  LDS.64 R20, [R13+UR4] ;  /* 0x000000040d147984 */ /* 0x0000280008000a00 */
[----:B------:R-:W0:Y:S01]  /*0cd0*/  LDS.64 R32, [R32+UR4] ;  /* 0x0000000420207984 */ /* 0x000e220008000a00 */
[----:B------:R-:W-:-:S02]  /*0ce0*/  ULDC UR4, c[0x0][0x224] ;  /* 0x0000890000047ab9 */ /* 0x000fc40000000800 */
[----:B------:R-:W-:-:S04]  /*0cf0*/  IMAD R9, R22, UR4, RZ ;  /* 0x0000000416097c24 */ /* 0x000fc8000f8e02ff */
[----:B------:R-:W-:-:S07]  /*0d00*/  IMAD R34, R34, UR8, R9 ;  /* 0x0000000822227c24 */ /* 0x000fce000f8e0209 */
.L_x_787:
[----:B------:R-:W1:Y:S01]  /*0d10*/  LDC R12, c[0x0][0x22c] ;  /* 0x00008b00ff0c7b82 */ /* 0x000e620000000800 */
[----:B------:R-:W-:-:S05]  /*0d20*/  IABS R9, R35 ;  /* 0x0000002300097213 */ /* 0x000fca0000000000 */
[----:B------:R-:W-:-:S04]  /*0d30*/  IMAD.HI.U32 R8, R0, R9, RZ ;  /* 0x0000000900087227 */ /* 0x000fc800078e00ff */
[----:B0-----:R-:W-:Y:S01]  /*0d40*/  IMAD.MOV R10, RZ, RZ, -R8 ;  /* 0x000000ffff0a7224 */ /* 0x001fe200078e0a08 */
[----:B-1----:R-:W-:-:S05]  /*0d50*/  IABS R11, R12 ;  /* 0x0000000c000b7213 */ /* 0x002fca0000000000 */
[----:B------:R-:W-:Y:S01]  /*0d60*/  IMAD R10, R11, R10, R9 ;  /* 0x0000000a0b0a7224 */ /* 0x000fe200078e0209 */
[----:B------:R-:W-:-:S04]  /*0d70*/  LOP3.LUT R9, R35, R12, RZ, 0x3c, !PT ;  /* 0x0000000c23097212 */ /* 0x000fc800078e3cff */
[----:B------:R-:W-:Y:S02]  /*0d80*/  ISETP.GT.U32.AND P3, PT, R3, R10, PT ;  /* 0x0000000a0300720c */ /* 0x000fe40003f64070 */
[----:B------:R-:W-:-:S11]  /*0d90*/  ISETP.GE.AND P4, PT, R9, RZ, PT ;  /* 0x000000ff0900720c */ /* 0x000fd60003f86270 */
[----:B------:R-:W-:Y:S01]  /*0da0*/  @!P3 IADD3 R10, R10, -R11, RZ ;  /* 0x8000000b0a0ab210 */ /* 0x000fe20007ffe0ff */
[----:B------:R-:W-:-:S03]  /*0db0*/  @!P3 VIADD R8, R8, 0x1 ;  /* 0x000000010808b836 */ /* 0x000fc60000000000 */
[----:B------:R-:W-:-:S13]  /*0dc0*/  ISETP.GE.U32.AND P2, PT, R10, R3, PT ;  /* 0x000000030a00720c */ /* 0x000fda0003f46070 */
[----:B------:R-:W-:-:S05]  /*0dd0*/  @P2 IADD3 R8, R8, 0x1, RZ ;  /* 0x0000000108082810 */ /* 0x000fca0007ffe0ff */
[----:B------:R-:W-:-:S05]  /*0de0*/  @!P4 IMAD.MOV R8, RZ, RZ, -R8 ;  /* 0x000000ffff08c224 */ /* 0x000fca00078e0a08 */
[----:B------:R-:W-:-:S04]  /*0df0*/  SEL R8, R23, R8, !P1 ;  /* 0x0000000817087207 */ /* 0x000fc80004800000 */
[C---:B------:R-:W-:Y:S01]  /*0e00*/  IADD3 R36, -R8.reuse, RZ, RZ ;  /* 0x000000ff08247210 */ /* 0x040fe20007ffe1ff */
[----:B------:R-:W-:-:S04]  /*0e10*/  IMAD R9, R8, UR9, RZ ;  /* 0x0000000908097c24 */ /* 0x000fc8000f8e02ff */
[----:B------:R-:W-:-:S05]  /*0e20*/  IMAD R36, R12, R36, R35 ;  /* 0x000000240c247224 */ /* 0x000fca00078e0223 */
[--C-:B------:R-:W-:Y:S01]  /*0e30*/  IADD3 R37, R36, R34, R9.reuse ;  /* 0x0000002224257210 */ /* 0x100fe20007ffe009 */
[----:B------:R-:W-:-:S04]  /*0e40*/  IMAD R9, R22, UR10, R9 ;  /* 0x0000000a16097c24 */ /* 0x000fc8000f8e0209 */
[----:B0-----:R-:W-:-:S04]  /*0e50*/  IMAD.WIDE R12, R37, 0x10, R44 ;  /* 0x00000010250c7825 */ /* 0x001fc800078e022c */
[C---:B------:R-:W-:Y:S02]  /*0e60*/  IMAD.WIDE R28, R37.reuse, 0x10, R42 ;  /* 0x00000010251c7825 */ /* 0x040fe400078e022a */
[----:B------:R-:W3:Y:S02]  /*0e70*/  LD.E.128 R12, desc[UR36][R12.64] ;  /* 0x000000240c0c7980 */ /* 0x000ee4000c101d00 */
[----:B------:R-:W-:Y:S02]  /*0e80*/  IMAD.IADD R36, R36, 0x1, R9 ;  /* 0x0000000124247824 */ /* 0x000fe400078e0209 */
[----:B------:R-:W3:Y:S01]  /*0e90*/  LD.E.128 R28, desc[UR36][R28.64] ;  /* 0x000000241c1c7980 */ /* 0x000ee2000c101d00 */
[----:B--2---:R-:W-:-:S06]  /*0ea0*/  IMAD.WIDE R8, R37, 0x10, R40 ;  /* 0x0000001025087825 */ /* 0x004fcc00078e0228 */
[----:B------:R-:W2:Y:S01]  /*0eb0*/  LD.E.128 R8, desc[UR36][R8.64] ;  /* 0x0000002408087980 */ /* 0x000ea2000c101d00 */
[----:B---3--:R-:W-:Y:S01]  /*0ec0*/  HFMA2.MMA.BF16_V2 R15, R15, 1, 1, R31 ;  /* 0x3f803f800f0f7835 */ /* 0x008fe2000020001f */
[----:B------:R-:W-:Y:S01]  /*0ed0*/  HADD2.BF16_V2 R31, R14, R30 ;  /* 0x0000001e0e1f7230 */ /* 0x000fe20000200000 */
[----:B------:R-:W-:Y:S01]  /*0ee0*/  HFMA2.MMA.BF16_V2 R30, R13, 1, 1, R29 ;  /* 0x3f803f800d1e7835 */ /* 0x000fe2000020001d */
[----:B------:R-:W-:Y:S02]  /*0ef0*/  HADD2.BF16_V2 R29, R12, R28 ;  /* 0x0000001c0c1d7230 */ /* 0x000fe40000200000 */
[----:B------:R-:W-:-:S03]  /*0f00*/  IMAD.WIDE R12, R37, 0x10, R38 ;  /* 0x00000010250c7825 */ /* 0x000fc600078e0226 */
[----:B--2---:R-:W-:-:S03]  /*0f10*/  HFMA2.MMA.BF16_V2 R11, R15, 1, 1, R11 ;  /* 0x3f803f800f0b7835 */ /* 0x004fc6000020000b */
[----:B------:R-:W2:Y:S01]  /*0f20*/  LD.E.128 R12, desc[UR36][R12.64] ;  /* 0x000000240c0c7980 */ /* 0x000ea2000c101d00 */
[----:B------:R-:W-:Y:S01]  /*0f30*/  HFMA2.MMA.BF16_V2 R30, R30, 1, 1, R9 ;  /* 0x3f803f801e1e7835 */ /* 0x000fe20000200009 */
[----:B------:R-:W-:Y:S02]  /*0f40*/  HADD2.BF16_V2 R29, R29, R8 ;  /* 0x000000081d1d7230 */ /* 0x000fe40000200000 */
[----:B----4-:R-:W-:-:S04]  /*0f50*/  IMAD.WIDE R8, R37, 0x10, R4 ;  /* 0x0000001025087825 */ /* 0x010fc800078e0204 */
[----:B------:R-:W-:Y:S01]  /*0f60*/  HADD2.BF16_V2 R31, R31, R10 ;  /* 0x0000000a1f1f7230 */ /* 0x000fe20000200000 */
[----:B--2---:R-:W-:Y:S02]  /*0f70*/  HFMA2.MMA.BF16_V2 R15, R11, 1, 1, R15 ;  /* 0x3f803f800b0f7835 */ /* 0x004fe4000020000f */
[----:B------:R-:W2:Y:S01]  /*0f80*/  LD.E.128 R8, desc[UR36][R8.64] ;  /* 0x0000002408087980 */ /* 0x000ea2000c101d00 */
[----:B------:R-:W-:Y:S01]  /*0f90*/  HFMA2.MMA.BF16_V2 R30, R30, 1, 1, R13 ;  /* 0x3f803f801e1e7835 */ /* 0x000fe2000020000d */
[----:B------:R-:W-:Y:S02]  /*0fa0*/  HADD2.BF16_V2 R29, R29, R12 ;  /* 0x0000000c1d1d7230 */ /* 0x000fe40000200000 */
[----:B------:R-:W-:-:S04]  /*0fb0*/  IMAD.WIDE R12, R37, 0x10, R6 ;  /* 0x00000010250c7825 */ /* 0x000fc800078e0206 */
        /* <DEDUP_REMOVED lines=9> */
[----:B------:R-:W-:Y:S02]  /*1050*/  HADD2.BF16_V2 R47, R31, R14 ;  /* 0x0000000e1f2f7230 */ /* 0x000fe40000200000 */
[----:B------:R-:W-:Y:S01]  /*1060*/  IMAD.WIDE R14, R37, 0x10, R32 ;  /* 0x00000010250e7825 */ /* 0x000fe200078e0220 */
[----:B------:R-:W-:-:S04]  /*1070*/  HFMA2.MMA.BF16_V2 R13, R30, 1, 1, R13 ;  /* 0x3f803f801e0d7835 */ /* 0x000fc8000020000d */
[----:B------:R0:W3:Y:S01]  /*1080*/  LD.E.128 R28, desc[UR36][R14.64] ;  /* 0x000000240e1c7980 */ /* 0x0000e2000c101d00 */
[----:B------:R-:W-:Y:S01]  /*1090*/  HADD2.BF16_V2 R46, R46, R12 ;  /* 0x0000000c2e2e7230 */ /* 0x000fe20000200000 */
[----:B------:R-:W-:Y:S02]  /*10a0*/  ULDC UR4, c[0x0][0xc] ;  /* 0x0000030000047ab9 */ /* 0x000fe40000000800 */
[----:B------:R-:W-:-:S05]  /*10b0*/  IMAD R35, R16, UR4, R35 ;  /* 0x0000000410237c24 */ /* 0x000fca000f8e0223 */
[----:B------:R-:W-:Y:S01]  /*10c0*/  ISETP.GE.AND P2, PT, R35, UR11, PT ;  /* 0x0000000b23007c0c */ /* 0x000fe2000bf46270 */
[----:B--2---:R-:W-:Y:S01]  /*10d0*/  HFMA2.MMA.BF16_V2 R48, R48, 1, 1, R11 ;  /* 0x3f803f8030307835 */ /* 0x004fe2000020000b */
[----:B0-----:R-:W-:Y:S02]  /*10e0*/  HADD2.BF16_V2 R15, R47, R10 ;  /* 0x0000000a2f0f7230 */ /* 0x001fe40000200000 */
[----:B------:R-:W0:Y:S01]  /*10f0*/  LDC.64 R10, c[0x0][0x248] ;  /* 0x00009200ff0a7b82 */ /* 0x000e220000000a00 */
[----:B------:R-:W-:Y:S01]  /*1100*/  HFMA2.MMA.BF16_V2 R13, R13, 1, 1, R9 ;  /* 0x3f803f800d0d7835 */ /* 0x000fe20000200009 */
[----:B------:R-:W-:-:S03]  /*1110*/  HADD2.BF16_V2 R46, R46, R8 ;  /* 0x000000082e2e7230 */ /* 0x000fc60000200000 */
[----:B---3--:R-:W-:Y:S01]  /*1120*/  HFMA2.MMA.BF16_V2 R31, R48, 1, 1, R31 ;  /* 0x3f803f80301f7835 */ /* 0x008fe2000020001f */
[----:B------:R-:W-:-:S03]  /*1130*/  HADD2.BF16_V2 R30, R15, R30 ;  /* 0x0000001e0f1e7230 */ /* 0x000fc60000200000 */
[----:B------:R-:W-:Y:S01]  /*1140*/  HFMA2.MMA.BF16_V2 R29, R13, 1, 1, R29 ;  /* 0x3f803f800d1d7835 */ /* 0x000fe2000020001d */
[----:B------:R-:W-:Y:S02]  /*1150*/  HADD2.BF16_V2 R28, R46, R28 ;  /* 0x0000001c2e1c7230 */ /* 0x000fe40000200000 */
[----:B0-----:R-:W-:-:S05]  /*1160*/  IMAD.WIDE R10, R36, 0x10, R10 ;  /* 0x00000010240a7825 */ /* 0x001fca00078e020a */
[----:B------:R0:W-:Y:S01]  /*1170*/  STG.E.128 desc[UR36][R10.64], R28 ;  /* 0x0000001c0a007986 */ /* 0x0001e2000c101d24 */
[----:B------:R-:W-:Y:S05]  /*1180*/  @!P2 BRA `(.L_x_787) ;  /* 0xfffffff800e0a947 */ /* 0x000fea000383ffff */
.L_x_786:
[----:B------:R-:W-:Y:S05]  /*1190*/  BSYNC B0 ;  /* 0x0000000000007941 */ /* 0x000fea0003800000 */
.L_x_785:
[----:B------:R-:W-:Y:S01]  /*11a0*/  ISETP.NE.OR P0, PT, R17, RZ, !P0 ;  /* 0x000000ff1100720c */ /* 0x000fe20004705670 */
[----:B------:R-:W-:Y:S01]  /*11b0*/  ULDC UR4, c[0x0][0x234] ;  /* 0x00008d0000047ab9 */ /* 0x000fe20000000800 */
[----:B------:R-:W-:-:S11]  /*11c0*/  IADD3 R22, R22, 0x1, RZ ;  /* 0x0000000116167810 */ /* 0x000fd60007ffe0ff */
[----:B------:R1:W-:Y:S01]  /*11d0*/  @!P0 ST.E desc[UR36][R24.64], R2 ;  /* 0x0000000218008985 */ /* 0x0003e2000c101924 */
[----:B------:R-:W-:-:S13]  /*11e0*/  ISETP.GE.AND P0, PT, R22, UR4, PT ;  /* 0x0000000416007c0c */ /* 0x000fda000bf06270 */
[----:B-1----:R-:W-:Y:S05]  /*11f0*/  @!P0 BRA `(.L_x_788) ;  /* 0xffffffec00ac8947 */ /* 0x002fea000383ffff */
[----:B------:R-:W-:Y:S05]  /*1200*/  EXIT ;  /* 0x000000000000794d */ /* 0x000fea0003800000 */
.L_x_789:
        /* <DEDUP_REMOVED lines=15> */
.L_x_996:


//--------------------- .text._Z61userbuffers_fp16_sum_inplace_gpu_rr_rs_oop_stride_multiatomicILi4EEviiiiiiiiiiPPviS0_S0_m --------------------------
	.section	.text._Z61userbuffers_fp16_sum_inplace_gpu_rr_rs_oop_stride_multiatomicILi4EEviiiiiiiiiiPPviS0_S0_m,"ax",@progbits
	.align	128
        .global         _Z61userbuffers_fp16_sum_inplace_gpu_rr_rs_oop_stride_multiatomicILi4EEviiiiiiiiiiPPviS0_S0_m
        .type           _Z61userbuffers_fp16_sum_inplace_gpu_rr_rs_oop_stride_multiatomicILi4EEviiiiiiiiiiPPviS0_S0_m,@function
        .size           _Z61userbuffers_fp16_sum_inplace_gpu_rr_rs_oop_stride_multiatomicILi4EEviiiiiiiiiiPPviS0_S0_m,(.L_x_997 - _Z61userbuffers_fp16_sum_inplace_gpu_rr_rs_oop_stride_multiatomicILi4EEviiiiiiiiiiPPviS0_S0_m)
        .other          _Z61userbuffers_fp16_sum_inplace_gpu_rr_rs_oop_stride_multiatomicILi4EEviiiiiiiiiiPPviS0_S0_m,@"STO_CUDA_ENTRY STV_DEFAULT"
_Z61userbuffers_fp16_sum_inplace_gpu_rr_rs_oop_stride_multiatomicILi4EEviiiiiiiiiiPPviS0_S0_m:
.text._Z61userbuffers_fp16_sum_inplace_gpu_rr_rs_oop_stride_multiatomicILi4EEviiiiiiiiiiPPviS0_S0_m:
        /* <DEDUP_REMOVED lines=8> */
[----:B------:R-:W-:Y:S01]  /*0080*/  IMAD.X R18, RZ, RZ, UR5, P1 ;  /* 0x00000005ff127e24 */ /* 0x000fe200088e06ff */
[----:B------:R-:W-:Y:S01]  /*0090*/  ULDC.64 UR36, c[0x0][0x208] ;  /* 0x0000820000247ab9 */ /* 0x000fe20000000a00 */
[----:B------:R-:W-:-:S07]  /*00a0*/  IMAD.MOV.U32 R26, RZ, RZ, RZ ;  /* 0x000000ffff1a7224 */ /* 0x000fce00078e00ff */
.L_x_802:
[----:B------:R-:W0:Y:S01]  /*00b0*/  S2R R17, SR_TID.X ;  /* 0x0000000000117919 */ /* 0x000e220000002100 */
[----:B------:R-:W-:Y:S01]  /*00c0*/  ULDC.64 UR4, c[0x0][0x250] ;  /* 0x0000940000047ab9 */ /* 0x000fe20000000a00 */
[----:B------:R-:W-:Y:S01]  /*00d0*/  ULDC.64 UR38, c[0x0][0x258] ;  /* 0x0000960000267ab9 */ /* 0x000fe20000000a00 */
[----:B------:R-:W-:Y:S02]  /*00e0*/  ISETP.EQ.U32.AND P0, PT, RZ, UR4, PT ;  /* 0x00000004ff007c0c */ /* 0x000fe4000bf02070 */
[----:B0-----:R-:W-:-:S04]  /*00f0*/  ISETP.NE.AND P1, PT, R17, RZ, PT ;  /* 0x000000ff1100720c */ /* 0x001fc80003f25270 */
[----:B------:R-:W-:Y:S02]  /*0100*/  ISETP.EQ.OR.EX P0, PT, RZ, UR5, P1, P0 ;  /* 0x00000005ff007c0c */ /* 0x000fe40008f02700 */
[----:B------:R-:W-:-:S11]  /*0110*/  P2R R0, PR, RZ, 0x2 ;  /* 0x00000002ff007803 */ /* 0x000fd60000000000 */
[----:B-1---5:R-:W-:Y:S05]  /*0120*/  @P0 BRA `(.L_x_790) ;  /* 0x0000000000800947 */ /* 0x022fea0003800000 */
[----:B------:R-:W0:Y:S01]  /*0130*/  LDC.64 R4, c[0x0][0x250] ;  /* 0x00009400ff047b82 */ /* 0x000e220000000a00 */
[----:B------:R-:W-:Y:S01]  /*0140*/  BSSY B0, `(.L_x_791) ;  /* 0x0000007000007945 */ /* 0x000fe20003800000 */
[----:B0-----:R-:W-:-:S07]  /*0150*/  IMAD.WIDE R4, R26, 0x4, R4 ;  /* 0x000000041a047825 */ /* 0x001fce00078e0204 */
.L_x_792:
[----:B------:R-:W-:Y:S01]  /*0160*/  CS2R R6, SRZ ;  /* 0x0000000000067805 */ /* 0x000fe2000001ff00 */
[----:B------:R-:W-:Y:S05]  /*0170*/  YIELD ;  /* 0x0000000000007946 */ /* 0x000fea0003800000 */
[----:B------:R-:W2:Y:S02]  /*0180*/  ATOMG.E.CAS.STRONG.GPU PT, R0, [R4], R6, R7 ;  /* 0x00000006040073a9 */ /* 0x000ea400001ee107 */
[----:B--2---:R-:W-:-:S13]  /*0190*/  ISETP.NE.AND P0, PT, R0, RZ, PT ;  /* 0x000000ff0000720c */ /* 0x004fda0003f05270 */
[----:B------:R-:W-:Y:S05]  /*01a0*/  @P0 BRA `(.L_x_792) ;  /* 0xfffffffc00ec0947 */ /* 0x000fea000383ffff */
[----:B------:R-:W-:Y:S05]  /*01b0*/  BSYNC B0 ;  /* 0x0000000000007941 */ /* 0x000fea0003800000 */
.L_x_791:
[----:B------:R-:W0:Y:S08]  /*01c0*/  LDC R3, c[0x0][0xc] ;  /* 0x00000300ff037b82 */ /* 0x000e300000000800 */
[----:B------:R-:W1:Y:S01]  /*01d0*/  LDC R7, c[0x0][0x234] ;  /* 0x00008d00ff077b82 */ /* 0x000e620000000800 */
[----:B0-----:R-:W-:Y:S01]  /*01e0*/  IADD3 R3, R3, -0x1, RZ ;  /* 0xffffffff03037810 */ /* 0x001fe20007ffe0ff */
[----:B-1----:R-:W-:-:S05]  /*01f0*/  IMAD.WIDE R6, R7, 0x4, R4 ;  /* 0x0000000407067825 */ /* 0x002fca00078e0204 */
[----:B------:R0:W5:Y:S01]  /*0200*/  ATOMG.E.INC.STRONG.GPU PT, RZ, desc[UR36][R6.64], R3 ;  /* 0x0000000306ff79a8 */ /* 0x00016200099ee1e4 */
[----:B------:R-:W-:Y:S01]  /*0210*/  BSSY B0, `(.L_x_793) ;  /* 0x0000006000007945 */ /* 0x000fe20003800000 */
.L_x_794:
[----:B------:R-:W-:Y:S01]  /*0220*/  CS2R R8, SRZ ;  /* 0x0000000000087805 */ /* 0x000fe2000001ff00 */
[----:B------:R-:W-:Y:S05]  /*0230*/  YIELD ;  /* 0x0000000000007946 */ /* 0x000fea0003800000 */
[----:B------:R-:W2:Y:S02]  /*0240*/  ATOMG.E.CAS.STRONG.GPU PT, R0, [R6], R8, R9 ;  /* 0x00000008060073a9 */ /* 0x000ea400001ee109 */
[----:B--2---:R-:W-:-:S13]  /*0250*/  ISETP.NE.AND P0, PT, R0, RZ, PT ;  /* 0x000000ff0000720c */ /* 0x004fda0003f05270 */
[----:B------:R-:W-:Y:S05]  /*0260*/  @P0 BRA `(.L_x_794) ;  /* 0xfffffffc00ec0947 */ /* 0x000fea000383ffff */
[----:B------:R-:W-:Y:S05]  /*0270*/  BSYNC B0 ;  /* 0x0000000000007941 */ /* 0x000fea0003800000 */
.L_x_793:
[----:B0-----:R-:W-:-:S05]  /*0280*/  IMAD.MOV.U32 R3, RZ, RZ, 0x1 ;  /* 0x00000001ff037424 */ /* 0x001fca00078e00ff */
        /* <DEDUP_REMOVED lines=10> */
.L_x_790:
        /* <DEDUP_REMOVED lines=37> */
.L_x_796:
        /* <DEDUP_REMOVED lines=14> */
[----:B------:R-:W-:Y:S01]  /*0660*/  HFMA2.MMA R14, -RZ, RZ, 0, 6.8128108978271484375e-05 ;  /* 0x00000477ff0e7435 */ /* 0x000fe200000001ff */
[----:B------:R-:W-:Y:S01]  /*0670*/  UIADD3 UR4, UP0, UR4, 0x4c, URZ ;  /* 0x0000004c04047890 */ /* 0x000fe2000ff1e03f */
[----:B------:R-:W-:Y:S01]  /*0680*/  VIADD R2, R0, 0x1 ;  /* 0x0000000100027836 */ /* 0x000fe20000000000 */
[----:B------:R-:W-:Y:S01]  /*0690*/  MOV R0, 0x2a8 ;  /* 0x000002a800007802 */ /* 0x000fe20000000f00 */
[----:B------:R3:W-:Y:S01]  /*06a0*/  STL.64 [R1+0x18], R16 ;  /* 0x0000181001007387 */ /* 0x0007e20000100a00 */
[----:B------:R-:W-:Y:S01]  /*06b0*/  UIADD3.X UR5, URZ, UR5, URZ, UP0, !UPT ;  /* 0x000000053f057290 */ /* 0x000fe200087fe43f */
[----:B------:R-:W4:Y:S01]  /*06c0*/  LDC.64 R12, c[0x4][0x80] ;  /* 0x01002000ff0c7b82 */ /* 0x000f220000000a00 */
[----:B------:R-:W-:Y:S01]  /*06d0*/  IMAD.U32 R10, RZ, RZ, UR4 ;  /* 0x00000004ff0a7e24 */ /* 0x000fe2000f8e00ff */
[----:B------:R-:W-:Y:S01]  /*06e0*/  MOV R7, R18 ;  /* 0x0000001200077202 */ /* 0x000fe20000000f00 */
[----:B------:R-:W-:-:S02]  /*06f0*/  IMAD.MOV.U32 R6, RZ, RZ, R19 ;  /* 0x000000ffff067224 */ /* 0x000fc400078e0013 */
        /* <DEDUP_REMOVED lines=11> */
.L_x_795:
        /* <DEDUP_REMOVED lines=15> */
.L_x_798:
[----:B------:R-:W-:Y:S05]  /*08a0*/  BSYNC B0 ;  /* 0x0000000000007941 */ /* 0x000fea0003800000 */
.L_x_797:
        /* <DEDUP_REMOVED lines=17> */
[----:B-1----:R-:W-:Y:S01]  /*09c0*/  IMAD R6, R6, UR6, RZ ;  /* 0x0000000606067c24 */ /* 0x002fe2000f8e02ff */
[----:B--2---:R-:W-:-:S06]  /*09d0*/  ULEA UR4, UR5, UR4, 0x18 ;  /* 0x0000000405047291 */ /* 0x004fcc000f8ec03f */
[----:B0-----:R-:W0:Y:S02]  /*09e0*/  MUFU.RCP R7, R7 ;  /* 0x0000000700077308 */ /* 0x001e240000001000 */
[----:B0-----:R-:W-:-:S06]  /*09f0*/  VIADD R4, R7, 0xffffffe ;  /* 0x0ffffffe07047836 */ /* 0x001fcc0000000000 */
[----:B------:R0:W1:Y:S02]  /*0a00*/  F2I.FTZ.U32.TRUNC.NTZ R5, R4 ;  /* 0x0000000400057305 */ /* 0x000064000021f000 */
[----:B0-----:R-:W-:Y:S01]  /*0a10*/  IMAD.MOV.U32 R4, RZ, RZ, RZ ;  /* 0x000000ffff047224 */ /* 0x001fe200078e00ff */
[----:B-1----:R-:W-:-:S05]  /*0a20*/  IADD3 R8, RZ, -R5, RZ ;  /* 0x80000005ff087210 */ /* 0x002fca0007ffe0ff */
[----:B------:R-:W-:Y:S01]  /*0a30*/  IMAD R9, R8, R3, RZ ;  /* 0x0000000308097224 */ /* 0x000fe200078e02ff */
[----:B------:R-:W-:Y:S02]  /*0a40*/  IABS R8, R6 ;  /* 0x0000000600087213 */ /* 0x000fe40000000000 */
[----:B------:R-:W-:Y:S01]  /*0a50*/  LOP3.LUT R6, R6, R27, RZ, 0x3c, !PT ;  /* 0x0000001b06067212 */ /* 0x000fe200078e3cff */
[----:B------:R-:W-:Y:S01]  /*0a60*/  IMAD.HI.U32 R16, R5, R9, R4 ;  /* 0x0000000905107227 */ /* 0x000fe200078e0004 */
[----:B------:R-:W-:Y:S02]  /*0a70*/  LEA.HI R4, R17, UR7, RZ, 0x1b ;  /* 0x0000000711047c11 */ /* 0x000fe4000f8fd8ff */
[----:B------:R-:W-:Y:S02]  /*0a80*/  ISETP.GE.AND P3, PT, R6, RZ, PT ;  /* 0x000000ff0600720c */ /* 0x000fe40003f66270 */
[----:B------:R-:W-:Y:S01]  /*0a90*/  IADD3 R7, R4, UR8, RZ ;  /* 0x0000000804077c10 */ /* 0x000fe2000fffe0ff */
[----:B------:R-:W-:-:S04]  /*0aa0*/  IMAD.HI.U32 R5, R16, R8, RZ ;  /* 0x0000000810057227 */ /* 0x000fc800078e00ff */
[----:B------:R-:W-:Y:S02]  /*0ab0*/  IMAD.MOV R9, RZ, RZ, -R5 ;  /* 0x000000ffff097224 */ /* 0x000fe400078e0a05 */
[----:B------:R-:W-:Y:S02]  /*0ac0*/  IMAD.SHL.U32 R7, R7, 0x8, RZ ;  /* 0x0000000807077824 */ /* 0x000fe400078e00ff */
[----:B------:R-:W-:Y:S02]  /*0ad0*/  IMAD R4, R3, R9, R8 ;  /* 0x0000000903047224 */ /* 0x000fe400078e0208 */
[C---:B------:R-:W-:Y:S01]  /*0ae0*/  VIADD R8, R7.reuse, 0x8 ;  /* 0x0000000807087836 */ /* 0x040fe20000000000 */
[----:B------:R-:W-:Y:S02]  /*0af0*/  IADD3 R9, R7, 0x10, RZ ;  /* 0x0000001007097810 */ /* 0x000fe40007ffe0ff */
[----:B------:R-:W-:Y:S02]  /*0b00*/  ISETP.GT.U32.AND P2, PT, R3, R4, PT ;  /* 0x000000040300720c */ /* 0x000fe40003f44070 */
[C---:B------:R-:W-:Y:S01]  /*0b10*/  LOP3.LUT R20, R7.reuse, 0x18, RZ, 0xc0, !PT ;  /* 0x0000001807147812 */ /* 0x040fe200078ec0ff */
[----:B------:R-:W-:Y:S01]  /*0b20*/  VIADD R7, R7, 0xfffffff8 ;  /* 0xfffffff807077836 */ /* 0x000fe20000000000 */
[----:B------:R-:W-:-:S02]  /*0b30*/  LOP3.LUT R8, R8, 0x18, RZ, 0xc0, !PT ;  /* 0x0000001808087812 */ /* 0x000fc400078ec0ff */
[----:B------:R-:W-:Y:S02]  /*0b40*/  LOP3.LUT R9, R9, 0x18, RZ, 0xc0, !PT ;  /* 0x0000001809097812 */ /* 0x000fe400078ec0ff */
[----:B------:R-:W-:Y:S01]  /*0b50*/  LOP3.LUT R7, R7, 0x18, RZ, 0xc0, !PT ;  /* 0x0000001807077812 */ /* 0x000fe200078ec0ff */
[----:B------:R-:W0:Y:S04]  /*0b60*/  LDS.64 R20, [R20+UR4] ;  /* 0x0000000414147984 */ /* 0x000e280008000a00 */
[----:B------:R-:W-:Y:S01]  /*0b70*/  @!P2 IMAD.IADD R4, R4, 0x1, -R3 ;  /* 0x000000010404a824 */ /* 0x000fe200078e0a03 */
[----:B------:R-:W-:Y:S01]  /*0b80*/  @!P2 IADD3 R5, R5, 0x1, RZ ;  /* 0x000000010505a810 */ /* 0x000fe20007ffe0ff */
[----:B------:R1:W2:Y:S03]  /*0b90*/  LDS.64 R32, [R8+UR4] ;  /* 0x0000000408207984 */ /* 0x0002a60008000a00 */
[----:B------:R-:W-:Y:S01]  /*0ba0*/  ISETP.GE.U32.AND P1, PT, R4, R3, PT ;  /* 0x000000030400720c */ /* 0x000fe20003f26070 */
[----:B------:R1:W3:Y:S04]  /*0bb0*/  LDS.64 R34, [R9+UR4] ;  /* 0x0000000409227984 */ /* 0x0002e80008000a00 */
[----:B------:R1:W4:Y:S01]  /*0bc0*/  LDS.64 R36, [R7+UR4] ;  /* 0x0000000407247984 */ /* 0x0003220008000a00 */
[----:B------:R-:W-:-:S07]  /*0bd0*/  ULDC UR4, c[0x0][0x224] ;  /* 0x0000890000047ab9 */ /* 0x000fce0000000800 */
[----:B------:R-:W-:Y:S01]  /*0be0*/  @P1 VIADD R5, R5, 0x1 ;  /* 0x0000000105051836 */ /* 0x000fe20000000000 */
[----:B------:R-:W-:Y:S02]  /*0bf0*/  ISETP.NE.AND P1, PT, R27, RZ, PT ;  /* 0x000000ff1b00720c */ /* 0x000fe40003f25270 */
[----:B------:R-:W-:Y:S01]  /*0c00*/  LOP3.LUT R27, RZ, R27, RZ, 0x33, !PT ;  /* 0x0000001bff1b7212 */ /* 0x000fe200078e33ff */
[----:B------:R-:W-:-:S05]  /*0c10*/  @!P3 IMAD.MOV R5, RZ, RZ, -R5 ;  /* 0x000000ffff05b224 */ /* 0x000fca00078e0a05 */
[----:B------:R-:W-:Y:S01]  /*0c20*/  SEL R38, R27, R5, !P1 ;  /* 0x000000051b267207 */ /* 0x000fe20004800000 */
[----:B------:R-:W-:-:S04]  /*0c30*/  IMAD R5, R26, UR4, RZ ;  /* 0x000000041a057c24 */ /* 0x000fc8000f8e02ff */
[----:B-1----:R-:W-:-:S07]  /*0c40*/  IMAD R38, R38, UR8, R5 ;  /* 0x0000000826267c24 */ /* 0x002fce000f8e0205 */
.L_x_801:
[----:B-1----:R-:W1:Y:S01]  /*0c50*/  LDC R8, c[0x0][0x22c] ;  /* 0x00008b00ff087b82 */ /* 0x002e620000000800 */
[----:B------:R-:W-:-:S05]  /*0c60*/  IABS R5, R39 ;  /* 0x0000002700057213 */ /* 0x000fca0000000000 */
[----:B------:R-:W-:-:S05]  /*0c70*/  IMAD.HI.U32 R4, R16, R5, RZ ;  /* 0x0000000510047227 */ /* 0x000fca00078e00ff */
[----:B------:R-:W-:Y:S02]  /*0c80*/  IADD3 R6, -R4, RZ, RZ ;  /* 0x000000ff04067210 */ /* 0x000fe40007ffe1ff */
[----:B-1----:R-:W-:-:S05]  /*0c90*/  IABS R7, R8 ;  /* 0x0000000800077213 */ /* 0x002fca0000000000 */
[----:B------:R-:W-:Y:S01]  /*0ca0*/  IMAD R6, R7, R6, R5 ;  /* 0x0000000607067224 */ /* 0x000fe200078e0205 */
[----:B------:R-:W-:-:S04]  /*0cb0*/  LOP3.LUT R5, R39, R8, RZ, 0x3c, !PT ;  /* 0x0000000827057212 */ /* 0x000fc800078e3cff */
[----:B------:R-:W-:Y:S02]  /*0cc0*/  ISETP.GT.U32.AND P3, PT, R3, R6, PT ;  /* 0x000000060300720c */ /* 0x000fe40003f64070 */
[----:B------:R-:W-:-:S11]  /*0cd0*/  ISETP.GE.AND P4, PT, R5, RZ, PT ;  /* 0x000000ff0500720c */ /* 0x000fd60003f86270 */
[----:B------:R-:W-:Y:S02]  /*0ce0*/  @!P3 IMAD.IADD R6, R6, 0x1, -R7 ;  /* 0x000000010606b824 */ /* 0x000fe400078e0a07 */
[----:B------:R-:W-:-:S03]  /*0cf0*/  @!P3 VIADD R4, R4, 0x1 ;  /* 0x000000010404b836 */ /* 0x000fc60000000000 */
[----:B------:R-:W-:-:S13]  /*0d00*/  ISETP.GE.U32.AND P2, PT, R6, R3, PT ;  /* 0x000000030600720c */ /* 0x000fda0003f46070 */
[----:B------:R-:W-:-:S05]  /*0d10*/  @P2 IADD3 R4, R4, 0x1, RZ ;  /* 0x0000000104042810 */ /* 0x000fca0007ffe0ff */
[----:B------:R-:W-:-:S05]  /*0d20*/  @!P4 IMAD.MOV R4, RZ, RZ, -R4 ;  /* 0x000000ffff04c224 */ /* 0x000fca00078e0a04 */
[----:B------:R-:W-:-:S05]  /*0d30*/  SEL R4, R27, R4, !P1 ;  /* 0x000000041b047207 */ /* 0x000fca0004800000 */
[----:B------:R-:W-:Y:S02]  /*0d40*/  IMAD.MOV R12, RZ, RZ, -R4 ;  /* 0x000000ffff0c7224 */ /* 0x000fe400078e0a04 */
[----:B------:R-:W-:Y:S02]  /*0d50*/  IMAD R13, R4, UR9, RZ ;  /* 0x00000009040d7c24 */ /* 0x000fe4000f8e02ff */
[----:B------:R-:W-:-:S05]  /*0d60*/  IMAD R12, R8, R12, R39 ;  /* 0x0000000c080c7224 */ /* 0x000fca00078e0227 */
[----:B------:R-:W-:-:S05]  /*0d70*/  IADD3 R29, R12, R38, R13 ;  /* 0x000000260c1d7210 */ /* 0x000fca0007ffe00d */
[----:B0-----:R-:W-:-:S04]  /*0d80*/  IMAD.WIDE R4, R29, 0x10, R20 ;  /* 0x000000101d047825 */ /* 0x001fc800078e0214 */
[----:B--2---:R-:W-:Y:S02]  /*0d90*/  IMAD.WIDE R8, R29, 0x10, R32 ;  /* 0x000000101d087825 */ /* 0x004fe400078e0220 */
[----:B------:R-:W2:Y:S04]  /*0da0*/  LD.E.128 R4, desc[UR36][R4.64] ;  /* 0x0000002404047980 */ /* 0x000ea8000c101d00 */
[----:B------:R-:W2:Y:S01]  /*0db0*/  LD.E.128 R8, desc[UR36][R8.64] ;  /* 0x0000002408087980 */ /* 0x000ea2000c101d00 */
[----:B------:R-:W-:-:S05]  /*0dc0*/  IMAD R13, R26, UR10, R13 ;  /* 0x0000000a1a0d7c24 */ /* 0x000fca000f8e020d */
[----:B------:R-:W-:Y:S01]  /*0dd0*/  IADD3 R41, R12, R13, RZ ;  /* 0x0000000d0c297210 */ /* 0x000fe20007ffe0ff */
[----:B---3--:R-:W-:-:S06]  /*0de0*/  IMAD.WIDE R12, R29, 0x10, R34 ;  /* 0x000000101d0c7825 */ /* 0x008fcc00078e0222 */
[----:B------:R-:W3:Y:S01]  /*0df0*/  LD.E.128 R12, desc[UR36][R12.64] ;  /* 0x000000240c0c7980 */ /* 0x000ee2000c101d00 */
[----:B--2---:R-:W-:Y:S01]  /*0e00*/  HFMA2.MMA.BF16_V2 R11, R7, 1, 1, R11 ;  /* 0x3f803f80070b7835 */ /* 0x004fe2000020000b */
[----:B------:R-:W-:Y:S02]  /*0e10*/  HADD2.BF16_V2 R10, R6, R10 ;  /* 0x0000000a060a7230 */ /* 0x000fe40000200000 */
[----:B----4-:R-:W-:Y:S01]  /*0e20*/  IMAD.WIDE R6, R29, 0x10, R36 ;  /* 0x000000101d067825 */ /* 0x010fe200078e0224 */
[----:B------:R-:W-:-:S04]  /*0e30*/  HFMA2.MMA.BF16_V2 R5, R5, 1, 1, R9 ;  /* 0x3f803f8005057835 */ /* 0x000fc80000200009 */
[----:B------:R-:W2:Y:S01]  /*0e40*/  LD.E.128 R28, desc[UR36][R6.64] ;  /* 0x00000024061c7980 */ /* 0x000ea2000c101d00 */
[----:B------:R-:W-:Y:S01]  /*0e50*/  HADD2.BF16_V2 R4, R4, R8 ;  /* 0x0000000804047230 */ /* 0x000fe20000200000 */
[----:B---3--:R-:W-:Y:S01]  /*0e60*/  HFMA2.MMA.BF16_V2 R11, R11, 1, 1, R15 ;  /* 0x3f803f800b0b7835 */ /* 0x008fe2000020000f */
[----:B------:R-:W-:Y:S01]  /*0e70*/  HADD2.BF16_V2 R15, R10, R14 ;  /* 0x0000000e0a0f7230 */ /* 0x000fe20000200000 */
[----:B------:R-:W-:Y:S01]  /*0e80*/  HFMA2.MMA.BF16_V2 R13, R5, 1, 1, R13 ;  /* 0x3f803f80050d7835 */ /* 0x000fe2000020000d */
[----:B------:R-:W-:Y:S02]  /*0e90*/  HADD2.BF16_V2 R14, R4, R12 ;  /* 0x0000000c040e7230 */ /* 0x000fe40000200000 */
[----:B------:R-:W0:Y:S01]  /*0ea0*/  LDC.64 R4, c[0x0][0x248] ;  /* 0x00009200ff047b82 */ /* 0x000e220000000a00 */
        /* <DEDUP_REMOVED lines=10> */
.L_x_800:
[----:B------:R-:W-:Y:S05]  /*0f50*/  BSYNC B0 ;  /* 0x0000000000007941 */ /* 0x000fea0003800000 */
.L_x_799:
[----:B------:R-:W-:Y:S01]  /*0f60*/  ISETP.NE.OR P0, PT, R17, RZ, !P0 ;  /* 0x000000ff1100720c */ /* 0x000fe20004705670 */
[----:B------:R-:W-:Y:S01]  /*0f70*/  VIADD R26, R26, 0x1 ;  /* 0x000000011a1a7836 */ /* 0x000fe20000000000 */
[----:B------:R-:W-:-:S11]  /*0f80*/  ULDC UR4, c[0x0][0x234] ;  /* 0x00008d0000047ab9 */ /* 0x000fd60000000800 */
[----:B------:R0:W-:Y:S01]  /*0f90*/  @!P0 ST.E desc[UR36][R24.64], R2 ;  /* 0x0000000218008985 */ /* 0x0001e2000c101924 */
[----:B------:R-:W-:-:S13]  /*0fa0*/  ISETP.GE.AND P0, PT, R26, UR4, PT ;  /* 0x000000041a007c0c */ /* 0x000fda000bf06270 */
[----:B0-----:R-:W-:Y:S05]  /*0fb0*/  @!P0 BRA `(.L_x_802) ;  /* 0xfffffff0003c8947 */ /* 0x001fea000383ffff */
[----:B------:R-:W-:Y:S05]  /*0fc0*/  EXIT ;  /* 0x000000000000794d */ /* 0x000fea0003800000 */
.L_x_803:
        /* <DEDUP_REMOVED lines=11> */
.L_x_997:


//--------------------- .text._Z61userbuffers_fp16_sum_inplace_gpu_rr_rs_oop_stride_multiatomicILi2EEviiiiiiiiiiPPviS0_S0_m --------------------------
	.section	.text._Z61userbuffers_fp16_sum_inplace_gpu_rr_rs_oop_stride_multiatomicILi2EEviiiiiiiiiiPPviS0_S0_m,"ax",@progbits
	.align	128
        .global         _Z61userbuffers_fp16_sum_inplace_gpu_rr_rs_oop_stride_multiatomicILi2EEviiiiiiiiiiPPviS0_S0_m
        .type           _Z61userbuffers_fp16_sum_inplace_gpu_rr_rs_oop_stride_multiatomicILi2EEviiiiiiiiiiPPviS0_S0_m,@function
        .size           _Z61userbuffers_fp16_sum_inplace_gpu_rr_rs_oop_stride_multiatomicILi2EEviiiiiiiiiiPPviS0_S0_m,(.L_x_998 - _Z61userbuffers_fp16_sum_inplace_gpu_rr_rs_oop_stride_multiatomicILi2EEviiiiiiiiiiPPviS0_S0_m)
        .other          _Z61userbuffers_fp16_sum_inplace_gpu_rr_rs_oop_stride_multiatomicILi2EEviiiiiiiiiiPPviS0_S0_m,@"STO_CUDA_ENTRY STV_DEFAULT"
_Z61userbuffers_fp16_sum_inplace_gpu_rr_rs_oop_stride_multiatomicILi2EEviiiiiiiiiiPPviS0_S0_m:
.text._Z61userbuffers_fp16_sum_inplace_gpu_rr_rs_oop_stride_multiatomicILi2EEviiiiiiiiiiPPviS0_S0_m:
[----:B------:R-:W0:Y:S08]  /*0000*/  LDC R1, c[0x0][0x28] ;  /* 0x00000a00ff017b82 */ /* 0x000e300000000800 */
[----:B------:R-:W1:Y:S01]  /*0010*/  LDC R0, c[0x0][0x234] ;  /* 0x00008d00ff007b82 */ /* 0x000e620000000800 */
[----:B0-----:R-:W-:Y:S01]  /*0020*/  VIADD R1, R1, 0xffffffd8 ;  /* 0xffffffd801017836 */ /* 0x001fe20000000000 */
[----:B------:R-:W-:Y:S01]  /*0030*/  ULDC UR39, c[0x0][0x20] ;  /* 0x0000080000277ab9 */ /* 0x000fe20000000800 */
[----:B------:R-:W-:-:S03]  /*0040*/  ULDC UR40, c[0x0][0x24] ;  /* 0x0000090000287ab9 */ /* 0x000fc60000000800 */
[----:B------:R-:W-:-:S13]  /*0050*/  R2UR UR4, R1 ;  /* 0x00000000010472ca */ /* 0x000fda00000e0000 */
[----:B------:R-:W-:-:S04]  /*0060*/  UIADD3 UR39, UP0, UR4, UR39, URZ ;  /* 0x0000002704277290 */ /* 0x000fc8000ff1e03f */
[----:B------:R-:W-:Y:S01]  /*0070*/  UIADD3.X UR40, URZ, UR40, URZ, UP0, !UPT ;  /* 0x000000283f287290 */ /* 0x000fe200087fe43f */
[----:B-1----:R-:W-:-:S13]  /*0080*/  ISETP.GE.AND P0, PT, R0, 0x1, PT ;  /* 0x000000010000780c */ /* 0x002fda0003f06270 */
[----:B------:R-:W-:Y:S05]  /*0090*/  @!P0 EXIT ;  /* 0x000000000000894d */ /* 0x000fea0003800000 */
[----:B------:R-:W-:Y:S01]  /*00a0*/  ULDC UR41, c[0x0][0xc] ;  /* 0x0000030000297ab9 */ /* 0x000fe20000000800 */
[----:B------:R-:W-:Y:S01]  /*00b0*/  ULDC UR44, c[0x0][0x0] ;  /* 0x00000000002c7ab9 */ /* 0x000fe20000000800 */
[----:B------:R-:W-:Y:S01]  /*00c0*/  UMOV UR38, URZ ;  /* 0x0000003f00267c82 */ /* 0x000fe20008000000 */
[----:B------:R-:W-:Y:S01]  /*00d0*/  UIMAD UR45, UR41, UR44, URZ ;  /* 0x0000002c292d72a4 */ /* 0x000fe2000f8e023f */
[----:B------:R-:W-:-:S11]  /*00e0*/  ULDC.64 UR36, c[0x0][0x208] ;  /* 0x0000820000247ab9 */ /* 0x000fd60000000a00 */
.L_x_816:
        /* <DEDUP_REMOVED lines=9> */
[----:B------:R-:W-:Y:S01]  /*0180*/  IMAD.U32 R3, RZ, RZ, UR38 ;  /* 0x00000026ff037e24 */ /* 0x000fe2000f8e00ff */
[----:B------:R-:W-:Y:S03]  /*0190*/  BSSY B0, `(.L_x_805) ;  /* 0x0000007000007945 */ /* 0x000fe60003800000 */
[----:B0-----:R-:W-:-:S07]  /*01a0*/  IMAD.WIDE R4, R3, 0x4, R4 ;  /* 0x0000000403047825 */ /* 0x001fce00078e0204 */
.L_x_806:
[----:B------:R-:W-:Y:S01]  /*01b0*/  CS2R R6, SRZ ;  /* 0x0000000000067805 */ /* 0x000fe2000001ff00 */
[----:B------:R-:W-:Y:S05]  /*01c0*/  YIELD ;  /* 0x0000000000007946 */ /* 0x000fea0003800000 */
[----:B------:R-:W2:Y:S02]  /*01d0*/  ATOMG.E.CAS.STRONG.GPU PT, R0, [R4], R6, R7 ;  /* 0x00000006040073a9 */ /* 0x000ea400001ee107 */
[----:B--2---:R-:W-:-:S13]  /*01e0*/  ISETP.NE.AND P0, PT, R0, RZ, PT ;  /* 0x000000ff0000720c */ /* 0x004fda0003f05270 */
[----:B------:R-:W-:Y:S05]  /*01f0*/  @P0 BRA `(.L_x_806) ;  /* 0xfffffffc00ec0947 */ /* 0x000fea000383ffff */
[----:B------:R-:W-:Y:S05]  /*0200*/  BSYNC B0 ;  /* 0x0000000000007941 */ /* 0x000fea0003800000 */
.L_x_805:
[----:B------:R-:W0:Y:S01]  /*0210*/  LDC R7, c[0x0][0x234] ;  /* 0x00008d00ff077b82 */ /* 0x000e220000000800 */
[----:B------:R-:W-:-:S06]  /*0220*/  UIADD3 UR4, UR41, -0x1, URZ ;  /* 0xffffffff29047890 */ /* 0x000fcc000fffe03f */
[----:B------:R-:W-:Y:S02]  /*0230*/  IMAD.U32 R3, RZ, RZ, UR4 ;  /* 0x00000004ff037e24 */ /* 0x000fe4000f8e00ff */
[----:B0-----:R-:W-:-:S05]  /*0240*/  IMAD.WIDE R6, R7, 0x4, R4 ;  /* 0x0000000407067825 */ /* 0x001fca00078e0204 */
[----:B------:R0:W5:Y:S01]  /*0250*/  ATOMG.E.INC.STRONG.GPU PT, RZ, desc[UR36][R6.64], R3 ;  /* 0x0000000306ff79a8 */ /* 0x00016200099ee1e4 */
[----:B------:R-:W-:Y:S01]  /*0260*/  BSSY B0, `(.L_x_807) ;  /* 0x0000006000007945 */ /* 0x000fe20003800000 */
.L_x_808:
[----:B------:R-:W-:Y:S01]  /*0270*/  CS2R R8, SRZ ;  /* 0x0000000000087805 */ /* 0x000fe2000001ff00 */
[----:B------:R-:W-:Y:S05]  /*0280*/  YIELD ;  /* 0x0000000000007946 */ /* 0x000fea0003800000 */
[----:B------:R-:W2:Y:S02]  /*0290*/  ATOMG.E.CAS.STRONG.GPU PT, R0, [R6], R8, R9 ;  /* 0x00000008060073a9 */ /* 0x000ea400001ee109 */
[----:B--2---:R-:W-:-:S13]  /*02a0*/  ISETP.NE.AND P0, PT, R0, RZ, PT ;  /* 0x000000ff0000720c */ /* 0x004fda0003f05270 */
[----:B------:R-:W-:Y:S05]  /*02b0*/  @P0 BRA `(.L_x_808) ;  /* 0xfffffffc00ec0947 */ /* 0x000fea000383ffff */
[----:B------:R-:W-:Y:S05]  /*02c0*/  BSYNC B0 ;  /* 0x0000000000007941 */ /* 0x000fea0003800000 */
.L_x_807:
        /* <DEDUP_REMOVED lines=11> */
.L_x_804:
        /* <DEDUP_REMOVED lines=37> */
.L_x_810:
        /* <DEDUP_REMOVED lines=21> */
[----:B------:R-:W-:-:S02]  /*0720*/  IMAD.U32 R10, RZ, RZ, UR4 ;  /* 0x00000004ff0a7e24 */ /* 0x000fc4000f8e00ff */
[----:B------:R-:W-:Y:S02]  /*0730*/  IMAD.U32 R6, RZ, RZ, UR39 ;  /* 0x00000027ff067e24 */ /* 0x000fe4000f8e00ff */
[----:B------:R-:W-:Y:S01]  /*0740*/  IMAD.U32 R11, RZ, RZ, UR5 ;  /* 0x00000005ff0b7e24 */ /* 0x000fe2000f8e00ff */
[----:B------:R-:W-:Y:S01]  /*0750*/  ULDC.64 UR4, c[0x4][0x258] ;  /* 0x0100960000047ab9 */ /* 0x000fe20000000a00 */
[----:B------:R-:W-:Y:S01]  /*0760*/  IMAD.U32 R7, RZ, RZ, UR40 ;  /* 0x00000028ff077e24 */ /* 0x000fe2000f8e00ff */
        /* <DEDUP_REMOVED lines=9> */
.L_x_809:
[----:B------:R-:W0:Y:S01]  /*0800*/  S2R R6, SR_CTAID.X ;  /* 0x0000000000067919 */ /* 0x000e220000002500 */
[----:B------:R-:W-:Y:S01]  /*0810*/  ISETP.NE.AND P6, PT, R17, RZ, PT ;  /* 0x000000ff1100720c */ /* 0x000fe20003fc5270 */
[----:B------:R-:W-:Y:S05]  /*0820*/  WARPSYNC.ALL ;  /* 0x0000000000007948 */ /* 0x000fea0003800000 */
[----:B------:R-:W-:Y:S01]  /*0830*/  BAR.SYNC.DEFER_BLOCKING 0x0 ;  /* 0x0000000000007b1d */ /* 0x000fe20000010000 */
[----:B------:R-:W-:-:S05]  /*0840*/  PLOP3.LUT P0, PT, PT, PT, PT, 0x8, 0x0 ;  /* 0x000000000000781c */ /* 0x000fca0003f0e170 */
[----:B------:R-:W-:Y:S01]  /*0850*/  BSSY B0, `(.L_x_811) ;  /* 0x000000c000007945 */ /* 0x000fe20003800000 */
[----:B0-----:R-:W-:-:S03]  /*0860*/  IMAD R21, R6, UR44, R17 ;  /* 0x0000002c06157c24 */ /* 0x001fc6000f8e0211 */
[----:B------:R-:W-:Y:S05]  /*0870*/  @P6 BRA `(.L_x_812) ;  /* 0x0000000000246947 */ /* 0x000fea0003800000 */
[----:B------:R-:W0:Y:S01]  /*0880*/  S2UR UR5, SR_CTAID.X ;  /* 0x00000000000579c3 */ /* 0x000e220000002500 */
[----:B------:R-:W-:Y:S02]  /*0890*/  UIADD3 UR4, -UR41, 0x21, URZ ;  /* 0x0000002129047890 */ /* 0x000fe4000fffe13f */
[----:B0-----:R-:W-:-:S04]  /*08a0*/  UISETP.NE.AND UP0, UPT, UR5, URZ, UPT ;  /* 0x0000003f0500728c */ /* 0x001fc8000bf05270 */
[----:B------:R-:W-:-:S06]  /*08b0*/  USEL UR4, UR4, 0x1, !UP0 ;  /* 0x0000000104047887 */ /* 0x000fcc000c000000 */
[----:B------:R-:W-:-:S05]  /*08c0*/  MOV R5, UR4 ;  /* 0x0000000400057c02 */ /* 0x000fca0008000f00 */
[----:B------:R-:W2:Y:S01]  /*08d0*/  ATOM.E.ADD.STRONG.GPU PT, R0, desc[UR36][R22.64+0x100], R5 ;  /* 0x000100051600798a */ /* 0x000ea200081ee1e4 */
[----:B------:R-:W-:Y:S02]  /*08e0*/  IMAD.SHL.U32 R3, R2, 0x20, RZ ;  /* 0x0000002002037824 */ /* 0x000fe400078e00ff */
[----:B--2---:R-:W-:-:S05]  /*08f0*/  VIADD R0, R0, UR4 ;  /* 0x0000000400007c36 */ /* 0x004fca0008000000 */
[----:B------:R-:W-:-:S13]  /*0900*/  ISETP.EQ.AND P0, PT, R0, R3, PT ;  /* 0x000000030000720c */ /* 0x000fda0003f02270 */
.L_x_812:
[----:B------:R-:W-:Y:S05]  /*0910*/  BSYNC B0 ;  /* 0x0000000000007941 */ /* 0x000fea0003800000 */
.L_x_811:
[----:B------:R-:W-:Y:S01]  /*0920*/  ULDC UR6, c[0x0][0x228] ;  /* 0x00008a0000067ab9 */ /* 0x000fe20000000800 */
[----:B------:R-:W-:Y:S01]  /*0930*/  ULDC UR8, c[0x0][0x230] ;  /* 0x00008c0000087ab9 */ /* 0x000fe20000000800 */
[----:B------:R-:W-:Y:S01]  /*0940*/  ISETP.GE.AND P1, PT, R21, UR6, PT ;  /* 0x0000000615007c0c */ /* 0x000fe2000bf26270 */
[----:B------:R-:W-:Y:S01]  /*0950*/  ULDC UR9, c[0x0][0x224] ;  /* 0x0000890000097ab9 */ /* 0x000fe20000000800 */
[----:B------:R-:W-:Y:S01]  /*0960*/  ULDC UR10, c[0x0][0x228] ;  /* 0x00008a00000a7ab9 */ /* 0x000fe20000000800 */
[----:B------:R-:W-:Y:S10]  /*0970*/  BSSY B0, `(.L_x_813) ;  /* 0x0000050000007945 */ /* 0x000ff40003800000 */
[----:B------:R-:W-:Y:S05]  /*0980*/  @P1 BRA `(.L_x_814) ;  /* 0x0000000400381947 */ /* 0x000fea0003800000 */
[----:B------:R-:W0:Y:S01]  /*0990*/  LDC R16, c[0x0][0x22c] ;  /* 0x00008b00ff107b82 */ /* 0x000e220000000800 */
[----:B------:R-:W-:Y:S01]  /*09a0*/  LEA.HI R6, R17, R6, RZ, 0x1b ;  /* 0x0000000611067211 */ /* 0x000fe200078fd8ff */
[----:B------:R-:W-:Y:S01]  /*09b0*/  ULDC UR7, c[0x0][0x21c] ;  /* 0x0000870000077ab9 */ /* 0x000fe20000000800 */
[----:B------:R-:W-:-:S03]  /*09c0*/  UMOV UR4, 0x400 ;  /* 0x0000040000047882 */ /* 0x000fc60000000000 */
[----:B------:R-:W-:Y:S02]  /*09d0*/  VIADD R6, R6, UR7 ;  /* 0x0000000706067c36 */ /* 0x000fe40008000000 */
[----:B------:R-:W1:Y:S02]  /*09e0*/  LDC R7, c[0x0][0x230] ;  /* 0x00008c00ff077b82 */ /* 0x000e640000000800 */
[----:B------:R-:W-:-:S05]  /*09f0*/  IMAD.SHL.U32 R6, R6, 0x8, RZ ;  /* 0x0000000806067824 */ /* 0x000fca00078e00ff */
[----:B------:R-:W-:Y:S01]  /*0a00*/  LOP3.LUT R6, R6, 0x8, RZ, 0xc0, !PT ;  /* 0x0000000806067812 */ /* 0x000fe200078ec0ff */
[----:B------:R-:W2:Y:S03]  /*0a10*/  S2UR UR5, SR_CgaCtaId ;  /* 0x00000000000579c3 */ /* 0x000ea60000008800 */
[----:B------:R-:W-:Y:S02]  /*0a20*/  LOP3.LUT R12, R6, 0x8, RZ, 0x3c, !PT ;  /* 0x00000008060c7812 */ /* 0x000fe400078e3cff */
[----:B0-----:R-:W-:-:S04]  /*0a30*/  IABS R3, R16 ;  /* 0x0000001000037213 */ /* 0x001fc80000000000 */
[----:B------:R-:W0:Y:S01]  /*0a40*/  I2F.RP R8, R3 ;  /* 0x0000000300087306 */ /* 0x000e220000209400 */
[----:B-1----:R-:W-:Y:S01]  /*0a50*/  IMAD R7, R7, UR6, RZ ;  /* 0x0000000607077c24 */ /* 0x002fe2000f8e02ff */
[----:B--2---:R-:W-:-:S06]  /*0a60*/  ULEA UR4, UR5, UR4, 0x18 ;  /* 0x0000000405047291 */ /* 0x004fcc000f8ec03f */
[----:B0-----:R-:W0:Y:S03]  /*0a70*/  MUFU.RCP R8, R8 ;  /* 0x0000000800087308 */ /* 0x001e260000001000 */
[----:B------:R1:W2:Y:S04]  /*0a80*/  LDS.64 R26, [R6+UR4] ;  /* 0x00000004061a7984 */ /* 0x0002a80008000a00 */
[----:B------:R-:W3:Y:S01]  /*0a90*/  LDS.64 R12, [R12+UR4] ;  /* 0x000000040c0c7984 */ /* 0x000ee20008000a00 */
[----:B------:R-:W-:Y:S02]  /*0aa0*/  ULDC UR4, c[0x0][0x224] ;  /* 0x0000890000047ab9 */ /* 0x000fe40000000800 */
[----:B------:R-:W-:Y:S01]  /*0ab0*/  UIMAD UR4, UR38, UR4, URZ ;  /* 0x00000004260472a4 */ /* 0x000fe2000f8e023f */
[----:B0-----:R-:W-:Y:S01]  /*0ac0*/  VIADD R4, R8, 0xffffffe ;  /* 0x0ffffffe08047836 */ /* 0x001fe20000000000 */
[----:B------:R-:W-:-:S02]  /*0ad0*/  IABS R8, R7 ;  /* 0x0000000700087213 */ /* 0x000fc40000000000 */
[----:B------:R-:W-:Y:S01]  /*0ae0*/  LOP3.LUT R7, R7, R16, RZ, 0x3c, !PT ;  /* 0x0000001007077212 */ /* 0x000fe200078e3cff */
[----:B------:R0:W4:Y:S03]  /*0af0*/  F2I.FTZ.U32.TRUNC.NTZ R5, R4 ;  /* 0x0000000400057305 */ /* 0x000126000021f000 */
[----:B------:R-:W-:Y:S01]  /*0b00*/  ISETP.GE.AND P3, PT, R7, RZ, PT ;  /* 0x000000ff0700720c */ /* 0x000fe20003f66270 */
[----:B------:R-:W-:Y:S01]  /*0b10*/  IMAD.U32 R7, RZ, RZ, UR7 ;  /* 0x00000007ff077e24 */ /* 0x000fe2000f8e00ff */
[----:B0-----:R-:W-:Y:S01]  /*0b20*/  HFMA2.MMA R4, -RZ, RZ, 0, 0 ;  /* 0x00000000ff047435 */ /* 0x001fe200000001ff */
[----:B----4-:R-:W-:-:S04]  /*0b30*/  IMAD.MOV R0, RZ, RZ, -R5 ;  /* 0x000000ffff007224 */ /* 0x010fc800078e0a05 */
[----:B------:R-:W-:-:S05]  /*0b40*/  IMAD R9, R0, R3, RZ ;  /* 0x0000000300097224 */ /* 0x000fca00078e02ff */
[----:B------:R-:W-:-:S06]  /*0b50*/  IMAD.HI.U32 R0, R5, R9, R4 ;  /* 0x0000000905007227 */ /* 0x000fcc00078e0004 */
[----:B------:R-:W-:-:S04]  /*0b60*/  IMAD.HI.U32 R5, R0, R8, RZ ;  /* 0x0000000800057227 */ /* 0x000fc800078e00ff */
[----:B------:R-:W-:-:S04]  /*0b70*/  IMAD.MOV R4, RZ, RZ, -R5 ;  /* 0x000000ffff047224 */ /* 0x000fc800078e0a05 */
[----:B------:R-:W-:-:S05]  /*0b80*/  IMAD R4, R3, R4, R8 ;  /* 0x0000000403047224 */ /* 0x000fca00078e0208 */
[----:B------:R-:W-:-:S13]  /*0b90*/  ISETP.GT.U32.AND P2, PT, R3, R4, PT ;  /* 0x000000040300720c */ /* 0x000fda0003f44070 */
[----:B------:R-:W-:Y:S01]  /*0ba0*/  @!P2 IMAD.IADD R4, R4, 0x1, -R3 ;  /* 0x000000010404a824 */ /* 0x000fe200078e0a03 */
[----:B------:R-:W-:-:S04]  /*0bb0*/  @!P2 IADD3 R5, R5, 0x1, RZ ;  /* 0x000000010505a810 */ /* 0x000fc80007ffe0ff */
[----:B------:R-:W-:-:S13]  /*0bc0*/  ISETP.GE.U32.AND P1, PT, R4, R3, PT ;  /* 0x000000030400720c */ /* 0x000fda0003f26070 */
[----:B------:R-:W-:Y:S01]  /*0bd0*/  @P1 VIADD R5, R5, 0x1 ;  /* 0x0000000105051836 */ /* 0x000fe20000000000 */
[----:B------:R-:W-:Y:S02]  /*0be0*/  ISETP.NE.AND P1, PT, R16, RZ, PT ;  /* 0x000000ff1000720c */ /* 0x000fe40003f25270 */
[----:B------:R-:W-:Y:S01]  /*0bf0*/  LOP3.LUT R16, RZ, R16, RZ, 0x33, !PT ;  /* 0x00000010ff107212 */ /* 0x000fe200078e33ff */
[----:B------:R-:W-:-:S05]  /*0c00*/  @!P3 IMAD.MOV R5, RZ, RZ, -R5 ;  /* 0x000000ffff05b224 */ /* 0x000fca00078e0a05 */
[----:B------:R-:W-:-:S05]  /*0c10*/  SEL R20, R16, R5, !P1 ;  /* 0x0000000510147207 */ /* 0x000fca0004800000 */
[----:B-123--:R-:W-:-:S07]  /*0c20*/  IMAD R20, R20, R7, UR4 ;  /* 0x0000000414147e24 */ /* 0x00efce000f8e0207 */
.L_x_815:
[----:B0-----:R-:W0:Y:S01]  /*0c30*/  LDC R8, c[0x0][0x22c] ;  /* 0x00008b00ff087b82 */ /* 0x001e220000000800 */
[----:B------:R-:W-:-:S05]  /*0c40*/  IABS R5, R21 ;  /* 0x0000001500057213 */ /* 0x000fca0000000000 */
[----:B------:R-:W-:-:S04]  /*0c50*/  IMAD.HI.U32 R4, R0, R5, RZ ;  /* 0x0000000500047227 */ /* 0x000fc800078e00ff */
[----:B------:R-:W-:Y:S01]  /*0c60*/  IMAD.MOV R6, RZ, RZ, -R4 ;  /* 0x000000ffff067224 */ /* 0x000fe200078e0a04 */
[----:B0-----:R-:W-:-:S05]  /*0c70*/  IABS R7, R8 ;  /* 0x0000000800077213 */ /* 0x001fca0000000000 */
[----:B------:R-:W-:Y:S01]  /*0c80*/  IMAD R6, R7, R6, R5 ;  /* 0x0000000607067224 */ /* 0x000fe200078e0205 */
[----:B------:R-:W-:-:S04]  /*0c90*/  LOP3.LUT R5, R21, R8, RZ, 0x3c, !PT ;  /* 0x0000000815057212 */ /* 0x000fc800078e3cff */
[----:B------:R-:W-:Y:S02]  /*0ca0*/  ISETP.GT.U32.AND P3, PT, R3, R6, PT ;  /* 0x000000060300720c */ /* 0x000fe40003f64070 */
[----:B------:R-:W-:-:S11]  /*0cb0*/  ISETP.GE.AND P4, PT, R5, RZ, PT ;  /* 0x000000ff0500720c */ /* 0x000fd60003f86270 */
[----:B------:R-:W-:Y:S01]  /*0cc0*/  @!P3 IADD3 R6, R6, -R7, RZ ;  /* 0x800000070606b210 */ /* 0x000fe20007ffe0ff */
[----:B------:R-:W-:-:S03]  /*0cd0*/  @!P3 VIADD R4, R4, 0x1 ;  /* 0x000000010404b836 */ /* 0x000fc60000000000 */
[----:B------:R-:W-:-:S13]  /*0ce0*/  ISETP.GE.U32.AND P2, PT, R6, R3, PT ;  /* 0x000000030600720c */ /* 0x000fda0003f46070 */
[----:B------:R-:W-:-:S04]  /*0cf0*/  @P2 VIADD R4, R4, 0x1 ;  /* 0x0000000104042836 */ /* 0x000fc80000000000 */
[----:B------:R-:W-:-:S05]  /*0d00*/  @!P4 IMAD.MOV R4, RZ, RZ, -R4 ;  /* 0x000000ffff04c224 */ /* 0x000fca00078e0a04 */
[----:B------:R-:W-:-:S05]  /*0d10*/  SEL R4, R16, R4, !P1 ;  /* 0x0000000410047207 */ /* 0x000fca0004800000 */
[----:B------:R-:W-:Y:S02]  /*0d20*/  IMAD.MOV R6, RZ, RZ, -R4 ;  /* 0x000000ffff067224 */ /* 0x000fe400078e0a04 */
[----:B------:R-:W-:Y:S02]  /*0d30*/  IMAD R15, R4, UR8, RZ ;  /* 0x00000008040f7c24 */ /* 0x000fe4000f8e02ff */
[----:B------:R-:W-:-:S05]  /*0d40*/  IMAD R25, R8, R6, R21 ;  /* 0x0000000608197224 */ /* 0x000fca00078e0215 */
[----:B------:R-:W-:-:S05]  /*0d50*/  IADD3 R9, R25, R20, R15 ;  /* 0x0000001419097210 */ /* 0x000fca0007ffe00f */
[----:B------:R-:W-:-:S04]  /*0d60*/  IMAD.WIDE R28, R9, 0x10, R26 ;  /* 0x00000010091c7825 */ /* 0x000fc800078e021a */
[----:B------:R-:W-:Y:S01]  /*0d70*/  IMAD.WIDE R8, R9, 0x10, R12 ;  /* 0x0000001009087825 */ /* 0x000fe200078e020c */
[----:B------:R-:W2:Y:S05]  /*0d80*/  LD.E.128 R4, desc[UR36][R28.64] ;  /* 0x000000241c047980 */ /* 0x000eaa000c101d00 */
[----:B------:R-:W2:Y:S01]  /*0d90*/  LD.E.128 R8, desc[UR36][R8.64] ;  /* 0x0000002408087980 */ /* 0x000ea2000c101d00 */
[----:B------:R-:W-:Y:S01]  /*0da0*/  MOV R14, UR9 ;  /* 0x00000009000e7c02 */ /* 0x000fe20008000f00 */
[----:B------:R-:W-:-:S04]  /*0db0*/  VIADD R21, R21, UR45 ;  /* 0x0000002d15157c36 */ /* 0x000fc80008000000 */
[----:B------:R-:W-:Y:S01]  /*0dc0*/  IMAD R14, R14, UR38, R15 ;  /* 0x000000260e0e7c24 */ /* 0x000fe2000f8e020f */
[----:B------:R-:W-:-:S03]  /*0dd0*/  ISETP.GE.AND P2, PT, R21, UR10, PT ;  /* 0x0000000a15007c0c */ /* 0x000fc6000bf46270 */
[----:B------:R-:W-:Y:S02]  /*0de0*/  IMAD.IADD R25, R25, 0x1, R14 ;  /* 0x0000000119197824 */ /* 0x000fe400078e020e */
[----:B------:R-:W0:Y:S02]  /*0df0*/  LDC.64 R14, c[0x0][0x248] ;  /* 0x00009200ff0e7b82 */ /* 0x000e240000000a00 */
[----:B0-----:R-:W-:Y:S01]  /*0e00*/  IMAD.WIDE R14, R25, 0x10, R14 ;  /* 0x00000010190e7825 */ /* 0x001fe200078e020e */
[----:B--2---:R-:W-:-:S03]  /*0e10*/  HFMA2.MMA.BF16_V2 R7, R7, 1, 1, R11 ;  /* 0x3f803f8007077835 */ /* 0x004fc6000020000b */
[----:B------:R-:W-:Y:S01]  /*0e20*/  HADD2.BF16_V2 R6, R6, R10 ;  /* 0x0000000a06067230 */ /* 0x000fe20000200000 */
[----:B------:R-:W-:Y:S01]  /*0e30*/  HFMA2.MMA.BF16_V2 R5, R5, 1, 1, R9 ;  /* 0x3f803f8005057835 */ /* 0x000fe20000200009 */
[----:B------:R-:W-:-:S06]  /*0e40*/  HADD2.BF16_V2 R4, R4, R8 ;  /* 0x0000000804047230 */ /* 0x000fcc0000200000 */
[----:B------:R0:W-:Y:S01]  /*0e50*/  STG.E.128 desc[UR36][R14.64], R4 ;  /* 0x000000040e007986 */ /* 0x0001e2000c101d24 */
[----:B------:R-:W-:Y:S05]  /*0e60*/  @!P2 BRA `(.L_x_815) ;  /* 0xfffffffc0070a947 */ /* 0x000fea000383ffff */
.L_x_814:
[----:B------:R-:W-:Y:S05]  /*0e70*/  BSYNC B0 ;  /* 0x0000000000007941 */ /* 0x000fea0003800000 */
.L_x_813:
[----:B------:R-:W-:Y:S01]  /*0e80*/  ISETP.NE.OR P0, PT, R17, RZ, !P0 ;  /* 0x000000ff1100720c */ /* 0x000fe20004705670 */
[----:B------:R-:W-:Y:S01]  /*0e90*/  UIADD3 UR38, UR38, 0x1, URZ ;  /* 0x0000000126267890 */ /* 0x000fe2000fffe03f */
[----:B------:R-:W-:-:S03]  /*0ea0*/  ULDC UR4, c[0x0][0x234] ;  /* 0x00008d0000047ab9 */ /* 0x000fc60000000800 */
[----:B------:R-:W-:-:S08]  /*0eb0*/  UISETP.GE.AND UP0, UPT, UR38, UR4, UPT ;  /* 0x000000042600728c */ /* 0x000fd0000bf06270 */
[----:B------:R1:W-:Y:S01]  /*0ec0*/  @!P0 ST.E desc[UR36][R18.64], R2 ;  /* 0x0000000212008985 */ /* 0x0003e2000c101924 */
[----:B------:R-:W-:-:S13]  /*0ed0*/  PLOP3.LUT P0, PT, PT, PT, UP0, 0x80, 0x0 ;  /* 0x000000000000781c */ /* 0x000fda0003f0f008 */
[----:B-1----:R-:W-:Y:S05]  /*0ee0*/  @!P0 BRA `(.L_x_816) ;  /* 0xfffffff000808947 */ /* 0x002fea000383ffff */
[----:B------:R-:W-:Y:S05]  /*0ef0*/  EXIT ;  /* 0x000000000000794d */ /* 0x000fea0003800000 */
.L_x_817:
        /* <DEDUP_REMOVED lines=16> */
.L_x_998:


//--------------------- .text._Z56userbuffers_fp16_sum_inplace_gpu_rr_rs_oop_stride_atomicILi32EEviiiiiiiiiiPPviS0_S0_m --------------------------
	.section	.text._Z56userbuffers_fp16_sum_inplace_gpu_rr_rs_oop_stride_atomicILi32EEviiiiiiiiiiPPviS0_S0_m,"ax",@progbits
	.align	128
        .global         _Z56userbuffers_fp16_sum_inplace_gpu_rr_rs_oop_stride_atomicILi32EEviiiiiiiiiiPPviS0_S0_m
        .type           _Z56userbuffers_fp16_sum_inplace_gpu_rr_rs_oop_stride_atomicILi32EEviiiiiiiiiiPPviS0_S0_m,@function
        .size           _Z56userbuffers_fp16_sum_inplace_gpu_rr_rs_oop_stride_atomicILi32EEviiiiiiiiiiPPviS0_S0_m,(.L_x_999 - _Z56userbuffers_fp16_sum_inplace_gpu_rr_rs_oop_stride_atomicILi32EEviiiiiiiiiiPPviS0_S0_m)
        .other          _Z56userbuffers_fp16_sum_inplace_gpu_rr_rs_oop_stride_atomicILi32EEviiiiiiiiiiPPviS0_S0_m,@"STO_CUDA_ENTRY STV_DEFAULT"
_Z56userbuffers_fp16_sum_inplace_gpu_rr_rs_oop_stride_atomicILi32EEviiiiiiiiiiPPviS0_S0_m:
.text._Z56userbuffers_fp16_sum_inplace_gpu_rr_rs_oop_stride_atomicILi32EEviiiiiiiiiiPPviS0_S0_m:
[----:B------:R-:W0:Y:S01]  /*0000*/  LDC R1, c[0x0][0x28] ;  /* 0x00000a00ff017b82 */ /* 0x000e220000000800 */
[----:B------:R-:W1:Y:S01]  /*0010*/  S2R R17, SR_TID.X ;  /* 0x0000000000117919 */ /* 0x000e620000002100 */
[----:B------:R-:W-:Y:S01]  /*0020*/  ULDC.64 UR4, c[0x0][0x250] ;  /* 0x0000940000047ab9 */ /* 0x000fe20000000a00 */
[----:B0-----:R-:W-:Y:S01]  /*0030*/  IADD3 R1, R1, -0x158, RZ ;  /* 0xfffffea801017810 */ /* 0x001fe20007ffe0ff */
[----:B------:R-:W-:Y:S01]  /*0040*/  ULDC.64 UR36, c[0x0][0x208] ;  /* 0x0000820000247ab9 */ /* 0x000fe20000000a00 */
[----:B------:R-:W-:Y:S01]  /*0050*/  ISETP.NE.U32.AND P0, PT, RZ, UR4, PT ;  /* 0x00000004ff007c0c */ /* 0x000fe2000bf05070 */
[----:B------:R-:W-:Y:S01]  /*0060*/  ULDC UR4, c[0x0][0x20] ;  /* 0x0000080000047ab9 */ /* 0x000fe20000000800 */
[----:B------:R-:W-:Y:S01]  /*0070*/  ULDC.64 UR38, c[0x0][0x258] ;  /* 0x0000960000267ab9 */ /* 0x000fe20000000a00 */
[----:B------:R-:W-:Y:S01]  /*0080*/  IADD3 R6, P1, R1, UR4, RZ ;  /* 0x0000000401067c10 */ /* 0x000fe2000ff3e0ff */
[----:B------:R-:W-:Y:S01]  /*0090*/  ULDC UR4, c[0x0][0x24] ;  /* 0x0000090000047ab9 */ /* 0x000fe20000000800 */
[----:B------:R-:W-:-:S02]  /*00a0*/  ISETP.NE.AND.EX P0, PT, RZ, UR5, PT, P0 ;  /* 0x00000005ff007c0c */ /* 0x000fc4000bf05300 */
[----:B------:R-:W-:Y:S02]  /*00b0*/  IADD3.X R7, RZ, UR4, RZ, P1, !PT ;  /* 0x00000004ff077c10 */ /* 0x000fe40008ffe4ff */
[----:B-1----:R-:W-:-:S13]  /*00c0*/  ISETP.NE.OR P0, PT, R17, RZ, !P0 ;  /* 0x000000ff1100720c */ /* 0x002fda0004705670 */
[----:B------:R-:W-:Y:S05]  /*00d0*/  @P0 BRA `(.L_x_818) ;  /* 0x0000000000800947 */ /* 0x000fea0003800000 */
[----:B------:R-:W0:Y:S01]  /*00e0*/  LDC.64 R2, c[0x0][0x250] ;  /* 0x00009400ff027b82 */ /* 0x000e220000000a00 */
[----:B------:R-:W-:Y:S01]  /*00f0*/  BSSY B0, `(.L_x_819) ;  /* 0x0000006000007945 */ /* 0x000fe20003800000 */
.L_x_820:
[----:B------:R-:W-:Y:S01]  /*0100*/  CS2R R4, SRZ ;  /* 0x0000000000047805 */ /* 0x000fe2000001ff00 */
[----:B------:R-:W-:Y:S05]  /*0110*/  YIELD ;  /* 0x0000000000007946 */ /* 0x000fea0003800000 */
[----:B0-----:R-:W2:Y:S02]  /*0120*/  ATOMG.E.CAS.STRONG.GPU PT, R0, [R2], R4, R5 ;  /* 0x00000004020073a9 */ /* 0x001ea400001ee105 */
[----:B--2---:R-:W-:-:S13]  /*0130*/  ISETP.NE.AND P0, PT, R0, RZ, PT ;  /* 0x000000ff0000720c */ /* 0x004fda0003f05270 */
[----:B------:R-:W-:Y:S05]  /*0140*/  @P0 BRA `(.L_x_820) ;  /* 0xfffffffc00ec0947 */ /* 0x000fea000383ffff */
[----:B------:R-:W-:Y:S05]  /*0150*/  BSYNC B0 ;  /* 0x0000000000007941 */ /* 0x000fea0003800000 */
.L_x_819:
[----:B------:R-:W0:Y:S08]  /*0160*/  LDC R11, c[0x0][0x234] ;  /* 0x00008d00ff0b7b82 */ /* 0x000e300000000800 */
[----:B------:R-:W0:Y:S08]  /*0170*/  LDC.64 R4, c[0x0][0x250] ;  /* 0x00009400ff047b82 */ /* 0x000e300000000a00 */
[----:B------:R-:W1:Y:S01]  /*0180*/  LDC R9, c[0x0][0xc] ;  /* 0x00000300ff097b82 */ /* 0x000e620000000800 */
[----:B0-----:R-:W-:Y:S01]  /*0190*/  IMAD.WIDE R4, R11, 0x4, R4 ;  /* 0x000000040b047825 */ /* 0x001fe200078e0204 */
[----:B-1----:R-:W-:-:S05]  /*01a0*/  IADD3 R9, R9, -0x1, RZ ;  /* 0xffffffff09097810 */ /* 0x002fca0007ffe0ff */
[----:B------:R0:W5:Y:S01]  /*01b0*/  ATOMG.E.INC.STRONG.GPU PT, RZ, desc[UR36][R4.64], R9 ;  /* 0x0000000904ff79a8 */ /* 0x00016200099ee1e4 */
[----:B------:R-:W-:Y:S01]  /*01c0*/  BSSY B0, `(.L_x_821) ;  /* 0x0000006000007945 */ /* 0x000fe20003800000 */
.L_x_822:
[----:B0-----:R-:W-:Y:S01]  /*01d0*/  CS2R R8, SRZ ;  /* 0x0000000000087805 */ /* 0x001fe2000001ff00 */
[----:B------:R-:W-:Y:S05]  /*01e0*/  YIELD ;  /* 0x0000000000007946 */ /* 0x000fea0003800000 */
[----:B------:R-:W2:Y:S02]  /*01f0*/  ATOMG.E.CAS.STRONG.GPU PT, R0, [R4], R8, R9 ;  /* 0x00000008040073a9 */ /* 0x000ea400001ee109 */
[----:B--2---:R-:W-:-:S13]  /*0200*/  ISETP.NE.AND P0, PT, R0, RZ, PT ;  /* 0x000000ff0000720c */ /* 0x004fda0003f05270 */
[----:B------:R-:W-:Y:S05]  /*0210*/  @P0 BRA `(.L_x_822) ;  /* 0xfffffffc00ec0947 */ /* 0x000fea000383ffff */
[----:B------:R-:W-:Y:S05]  /*0220*/  BSYNC B0 ;  /* 0x0000000000007941 */ /* 0x000fea0003800000 */
.L_x_821:
[----:B------:R-:W-:-:S07]  /*0230*/  HFMA2.MMA R5, -RZ, RZ, 0, 5.9604644775390625e-08 ;  /* 0x00000001ff057435 */ /* 0x000fce00000001ff */
        /* <DEDUP_REMOVED lines=10> */
.L_x_818:
[----:B------:R-:W-:Y:S01]  /*02e0*/  ISETP.GT.U32.AND P0, PT, R17, 0x1f, PT ;  /* 0x0000001f1100780c */ /* 0x000fe20003f04070 */
[----:B------:R-:W-:Y:S05]  /*02f0*/  WARPSYNC.ALL ;  /* 0x0000000000007948 */ /* 0x000fea0003800000 */
[----:B------:R-:W-:Y:S07]  /*0300*/  BAR.SYNC.DEFER_BLOCKING 0x0 ;  /* 0x0000000000007b1d */ /* 0x000fee0000010000 */
        /* <DEDUP_REMOVED lines=29> */
[----:B------:R-:W-:Y:S01]  /*04e0*/  LEA R3, R17, UR4, 0x3 ;  /* 0x0000000411037c11 */ /* 0x000fe2000f8e18ff */
[----:B------:R-:W-:Y:S01]  /*04f0*/  STL [R1+0x118], R14 ;  /* 0x0001180e01007387 */ /* 0x000fe20000100800 */
[----:B------:R-:W-:Y:S02]  /*0500*/  LEA R4, P0, R2, R18, 0x2 ;  /* 0x0000001202047211 */ /* 0x000fe400078010ff */
[----:B------:R-:W-:-:S04]  /*0510*/  SHF.R.S32.HI R5, RZ, 0x1f, R2 ;  /* 0x0000001fff057819 */ /* 0x000fc80000011402 */
[----:B------:R-:W-:Y:S01]  /*0520*/  LEA.HI.X R5, R2, R19, R5, 0x2, P0 ;  /* 0x0000001302057211 */ /* 0x000fe200000f1405 */
[----:B--2---:R0:W-:Y:S02]  /*0530*/  STS.64 [R3], R8 ;  /* 0x0000000803007388 */ /* 0x0041e40000000a00 */
[----:B0-----:R-:W-:-:S07]  /*0540*/  CS2R R2, SR_CLOCKLO ;  /* 0x0000000000027805 */ /* 0x001fce0000015000 */
.L_x_824:
[----:B------:R-:W2:Y:S04]  /*0550*/  LDL R9, [R1+0x118] ;  /* 0x0001180001097983 */ /* 0x000ea80000100800 */
        /* <DEDUP_REMOVED lines=16> */
[----:B------:R-:W-:Y:S01]  /*0660*/  MOV R12, 0x41c ;  /* 0x0000041c000c7802 */ /* 0x000fe20000000f00 */
[----:B------:R-:W-:Y:S01]  /*0670*/  STL.64 [R1+0x18], R16 ;  /* 0x0000181001007387 */ /* 0x000fe20000100a00 */
[----:B------:R-:W-:Y:S01]  /*0680*/  MOV R0, 0x2a8 ;  /* 0x000002a800007802 */ /* 0x000fe20000000f00 */
[----:B------:R-:W-:Y:S01]  /*0690*/  UIADD3.X UR5, URZ, UR5, URZ, UP0, !UPT ;  /* 0x000000053f057290 */ /* 0x000fe200087fe43f */
[----:B------:R-:W3:Y:S01]  /*06a0*/  LDC.64 R10, c[0x4][0x70] ;  /* 0x01001c00ff0a7b82 */ /* 0x000ee20000000a00 */
[----:B------:R-:W-:Y:S01]  /*06b0*/  MOV R8, UR4 ;  /* 0x0000000400087c02 */ /* 0x000fe20008000f00 */
[----:B------:R-:W-:Y:S03]  /*06c0*/  STL [R1+0x118], R2 ;  /* 0x0001180201007387 */ /* 0x000fe60000100800 */
[----:B------:R-:W-:Y:S01]  /*06d0*/  MOV R9, UR5 ;  /* 0x0000000500097c02 */ /* 0x000fe20008000f00 */
[----:B------:R-:W-:-:S02]  /*06e0*/  ULDC.64 UR4, c[0x4][0x258] ;  /* 0x0100960000047ab9 */ /* 0x000fc40000000a00 */
[----:B0-----:R-:W-:Y:S02]  /*06f0*/  MOV R4, UR4 ;  /* 0x0000000400047c02 */ /* 0x001fe40008000f00 */
[----:B------:R-:W-:Y:S01]  /*0700*/  STL.64 [R1], R8 ;  /* 0x0000000801007387 */ /* 0x000fe20000100a00 */
[----:B------:R-:W-:-:S03]  /*0710*/  MOV R5, UR5 ;  /* 0x0000000500057c02 */ /* 0x000fc60008000f00 */
[----:B-1----:R-:W-:Y:S04]  /*0720*/  STL.64 [R1+0x10], R12 ;  /* 0x0000100c01007387 */ /* 0x002fe80000100a00 */
[----:B---3--:R-:W-:Y:S04]  /*0730*/  STL.64 [R1+0x8], R10 ;  /* 0x0000080a01007387 */ /* 0x008fe80000100a00 */
[----:B--2---:R0:W-:Y:S02]  /*0740*/  STL.64 [R1+0x20], R2 ;  /* 0x0000200201007387 */ /* 0x0041e40000100a00 */
[----:B0-----:R0:W1:Y:S02]  /*0750*/  LDC.64 R2, c[0x4][R0] ;  /* 0x0100000000027b82 */ /* 0x0010640000000a00 */
[----:B------:R-:W-:-:S07]  /*0760*/  LEPC R20, `(.L_x_823) ;  /* 0x000000001014794e */ /* 0x000fce0000000000 */
[----:B01---5:R-:W-:Y:S05]  /*0770*/  CALL.ABS.NOINC R2 ;  /* 0x0000000002007343 */ /* 0x023fea0003c00000 */
.L_x_823:
[----:B------:R-:W-:Y:S01]  /*0780*/  ISETP.NE.AND P1, PT, R17, RZ, PT ;  /* 0x000000ff1100720c */ /* 0x000fe20003f25270 */
[----:B------:R-:W-:Y:S05]  /*0790*/  WARPSYNC.ALL ;  /* 0x0000000000007948 */ /* 0x000fea0003800000 */
[----:B------:R-:W-:Y:S06]  /*07a0*/  BAR.SYNC.DEFER_BLOCKING 0x0 ;  /* 0x0000000000007b1d */ /* 0x000fec0000010000 */
[----:B------:R-:W-:Y:S01]  /*07b0*/  BSSY B0, `(.L_x_825) ;  /* 0x000000e000007945 */ /* 0x000fe20003800000 */
[----:B------:R-:W-:-:S03]  /*07c0*/  @P1 PLOP3.LUT P0, PT, PT, PT, PT, 0x8, 0x0 ;  /* 0x000000000000181c */ /* 0x000fc60003f0e170 */
[----:B------:R-:W-:Y:S10]  /*07d0*/  @P1 BRA `(.L_x_826) ;  /* 0x00000000002c1947 */ /* 0x000ff40003800000 */
[----:B------:R-:W2:Y:S01]  /*07e0*/  LDL.64 R18, [R1+0x130] ;  /* 0x0001300001127983 */ /* 0x000ea20000100a00 */
[----:B------:R-:W0:Y:S03]  /*07f0*/  S2UR UR4, SR_CTAID.X ;  /* 0x00000000000479c3 */ /* 0x000e260000002500 */
[----:B------:R-:W3:Y:S05]  /*0800*/  LDL R2, [R1+0x118] ;  /* 0x0001180001027983 */ /* 0x000eea0000100800 */
[----:B------:R-:W1:Y:S01]  /*0810*/  LDC R0, c[0x0][0xc] ;  /* 0x00000300ff007b82 */ /* 0x000e620000000800 */
[----:B0-----:R-:W-:-:S02]  /*0820*/  ISETP.NE.AND P0, PT, RZ, UR4, PT ;  /* 0x00000004ff007c0c */ /* 0x001fc4000bf05270 */
[----:B-1----:R-:W-:-:S04]  /*0830*/  IADD3 R0, -R0, 0x21, RZ ;  /* 0x0000002100007810 */ /* 0x002fc80007ffe1ff */
[----:B------:R-:W-:-:S05]  /*0840*/  SEL R0, R0, 0x1, !P0 ;  /* 0x0000000100007807 */ /* 0x000fca0004000000 */
[----:B--2---:R-:W2:Y:S01]  /*0850*/  ATOM.E.ADD.STRONG.GPU PT, R3, desc[UR36][R18.64+0x100], R0 ;  /* 0x000100001203798a */ /* 0x004ea200081ee1e4 */
[----:B---3--:R-:W-:Y:S02]  /*0860*/  SHF.L.U32 R2, R2, 0x5, RZ ;  /* 0x0000000502027819 */ /* 0x008fe400000006ff */
[----:B--2---:R-:W-:-:S04]  /*0870*/  IADD3 R3, R0, R3, RZ ;  /* 0x0000000300037210 */ /* 0x004fc80007ffe0ff */
[----:B------:R-:W-:-:S13]  /*0880*/  ISETP.EQ.AND P0, PT, R3, R2, PT ;  /* 0x000000020300720c */ /* 0x000fda0003f02270 */
.L_x_826:
[----:B------:R-:W-:Y:S05]  /*0890*/  BSYNC B0 ;  /* 0x0000000000007941 */ /* 0x000fea0003800000 */
.L_x_825:
[----:B------:R-:W0:Y:S01]  /*08a0*/  LDC R0, c[0x0][RZ] ;  /* 0x00000000ff007b82 */ /* 0x000e220000000800 */
[----:B------:R-:W-:Y:S01]  /*08b0*/  ULDC UR6, c[0x0][0x228] ;  /* 0x00008a0000067ab9 */ /* 0x000fe20000000800 */
[----:B------:R-:W-:Y:S01]  /*08c0*/  ULDC UR8, c[0x0][0x230] ;  /* 0x00008c0000087ab9 */ /* 0x000fe20000000800 */
[----:B------:R-:W-:Y:S01]  /*08d0*/  ULDC UR9, c[0x0][0x228] ;  /* 0x00008a0000097ab9 */ /* 0x000fe20000000800 */
[----:B------:R-:W-:Y:S04]  /*08e0*/  BSSY B0, `(.L_x_827) ;  /* 0x00001ba000007945 */ /* 0x000fe80003800000 */
[----:B------:R-:W1:Y:S01]  /*08f0*/  S2UR UR4, SR_CTAID.X ;  /* 0x00000000000479c3 */ /* 0x000e620000002500 */
[----:B0-----:R1:W-:Y:S02]  /*0900*/  STL [R1+0x11c], R0 ;  /* 0x00011c0001007387 */ /* 0x0013e40000100800 */
[----:B-1----:R-:W-:Y:S01]  /*0910*/  IMAD R0, R0, UR4, R17 ;  /* 0x0000000400007c24 */ /* 0x002fe2000f8e0211 */
[----:B------:R-:W-:-:S04]  /*0920*/  LEA.HI R17, R17, UR4, RZ, 0x1b ;  /* 0x0000000411117c11 */ /* 0x000fc8000f8fd8ff */
[----:B------:R0:W-:Y:S01]  /*0930*/  STL [R1+0x138], R0 ;  /* 0x0001380001007387 */ /* 0x0001e20000100800 */
[----:B------:R-:W-:-:S13]  /*0940*/  ISETP.GE.AND P1, PT, R0, UR6, PT ;  /* 0x0000000600007c0c */ /* 0x000fda000bf26270 */
[----:B0-----:R-:W-:Y:S05]  /*0950*/  @P1 BRA `(.L_x_828) ;  /* 0x0000001800c81947 */ /* 0x001fea0003800000 */
[----:B------:R-:W0:Y:S01]  /*0960*/  LDC R5, c[0x0][0x22c] ;  /* 0x00008b00ff057b82 */ /* 0x000e220000000800 */
[----:B------:R-:W-:Y:S01]  /*0970*/  ULDC UR7, c[0x0][0x21c] ;  /* 0x0000870000077ab9 */ /* 0x000fe20000000800 */
[----:B------:R-:W-:Y:S01]  /*0980*/  UMOV UR4, 0x400 ;  /* 0x0000040000047882 */ /* 0x000fe20000000000 */
[----:B------:R-:W-:-:S04]  /*0990*/  IADD3 R17, R17, UR7, RZ ;  /* 0x0000000711117c10 */ /* 0x000fc8000fffe0ff */
[----:B------:R-:W-:Y:S01]  /*09a0*/  SHF.L.U32 R29, R17, 0x3, RZ ;  /* 0x00000003111d7819 */ /* 0x000fe200000006ff */
[----:B------:R-:W1:Y:S03]  /*09b0*/  S2UR UR5, SR_CgaCtaId ;  /* 0x00000000000579c3 */ /* 0x000e660000008800 */
[C---:B------:R-:W-:Y:S02]  /*09c0*/  IADD3 R28, R29.reuse, 0xf0, RZ ;  /* 0x000000f01d1c7810 */ /* 0x040fe40007ffe0ff */
[C---:B------:R-:W-:Y:S02]  /*09d0*/  IADD3 R9, R29.reuse, 0x58, RZ ;  /* 0x000000581d097810 */ /* 0x040fe40007ffe0ff */
[C---:B------:R-:W-:Y:S02]  /*09e0*/  IADD3 R10, R29.reuse, 0x60, RZ ;  /* 0x000000601d0a7810 */ /* 0x040fe40007ffe0ff */
[----:B------:R-:W-:-:S02]  /*09f0*/  IADD3 R11, R29, 0x68, RZ ;  /* 0x000000681d0b7810 */ /* 0x000fc40007ffe0ff */
[C---:B------:R-:W-:Y:S02]  /*0a00*/  IADD3 R12, R29.reuse, 0x70, RZ ;  /* 0x000000701d0c7810 */ /* 0x040fe40007ffe0ff */
[C---:B------:R-:W-:Y:S02]  /*0a10*/  IADD3 R13, R29.reuse, 0x78, RZ ;  /* 0x000000781d0d7810 */ /* 0x040fe40007ffe0ff */
[C---:B------:R-:W-:Y:S02]  /*0a20*/  IADD3 R14, R29.reuse, 0x80, RZ ;  /* 0x000000801d0e7810 */ /* 0x040fe40007ffe0ff */
[----:B0-----:R-:W-:Y:S02]  /*0a30*/  IABS R0, R5 ;  /* 0x0000000500007213 */ /* 0x001fe40000000000 */
[----:B------:R-:W-:Y:S02]  /*0a40*/  IADD3 R15, R29, 0x88, RZ ;  /* 0x000000881d0f7810 */ /* 0x000fe40007ffe0ff */
[----:B------:R-:W-:-:S02]  /*0a50*/  MOV R6, R0 ;  /* 0x0000000000067202 */ /* 0x000fc40000000f00 */
[----:B------:R-:W0:Y:S01]  /*0a60*/  LDC R0, c[0x0][0x230] ;  /* 0x00008c00ff007b82 */ /* 0x000e220000000800 */
[----:B-1----:R-:W-:Y:S01]  /*0a70*/  ULEA UR4, UR5, UR4, 0x18 ;  /* 0x0000000405047291 */ /* 0x002fe2000f8ec03f */
[----:B------:R-:W1:Y:S01]  /*0a80*/  I2F.RP R4, R6 ;  /* 0x0000000600047306 */ /* 0x000e620000209400 */
[C---:B------:R-:W-:Y:S02]  /*0a90*/  IADD3 R16, R29.reuse, 0x90, RZ ;  /* 0x000000901d107810 */ /* 0x040fe40007ffe0ff */
[C---:B------:R-:W-:Y:S02]  /*0aa0*/  IADD3 R17, R29.reuse, 0x98, RZ ;  /* 0x000000981d117810 */ /* 0x040fe40007ffe0ff */
[C---:B------:R-:W-:Y:S02]  /*0ab0*/  IADD3 R18, R29.reuse, 0xa0, RZ ;  /* 0x000000a01d127810 */ /* 0x040fe40007ffe0ff */
[C---:B------:R-:W-:Y:S02]  /*0ac0*/  IADD3 R19, R29.reuse, 0xa8, RZ ;  /* 0x000000a81d137810 */ /* 0x040fe40007ffe0ff */
[----:B------:R-:W-:-:S02]  /*0ad0*/  IADD3 R20, R29, 0xb0, RZ ;  /* 0x000000b01d147810 */ /* 0x000fc40007ffe0ff */
[C---:B------:R-:W-:Y:S02]  /*0ae0*/  IADD3 R21, R29.reuse, 0xb8, RZ ;  /* 0x000000b81d157810 */ /* 0x040fe40007ffe0ff */
[C---:B------:R-:W-:Y:S01]  /*0af0*/  IADD3 R22, R29.reuse, 0xc0, RZ ;  /* 0x000000c01d167810 */ /* 0x040fe20007ffe0ff */
[----:B-1----:R-:W1:Y:S01]  /*0b00*/  MUFU.RCP R4, R4 ;  /* 0x0000000400047308 */ /* 0x002e620000001000 */
[C---:B------:R-:W-:Y:S02]  /*0b10*/  IADD3 R23, R29.reuse, 0xc8, RZ ;  /* 0x000000c81d177810 */ /* 0x040fe40007ffe0ff */
[C---:B------:R-:W-:Y:S02]  /*0b20*/  IADD3 R24, R29.reuse, 0xd0, RZ ;  /* 0x000000d01d187810 */ /* 0x040fe40007ffe0ff */
[C---:B------:R-:W-:Y:S01]  /*0b30*/  IADD3 R25, R29.reuse, 0xd8, RZ ;  /* 0x000000d81d197810 */ /* 0x040fe20007ffe0ff */
[----:B0-----:R-:W-:Y:S01]  /*0b40*/  IMAD R0, R0, UR6, RZ ;  /* 0x0000000600007c24 */ /* 0x001fe2000f8e02ff */
[----:B------:R-:W-:-:S02]  /*0b50*/  IADD3 R26, R29, 0xe0, RZ ;  /* 0x000000e01d1a7810 */ /* 0x000fc40007ffe0ff */
[----:B------:R-:W-:Y:S02]  /*0b60*/  IADD3 R27, R29, 0xe8, RZ ;  /* 0x000000e81d1b7810 */ /* 0x000fe40007ffe0ff */
[----:B-1----:R-:W-:Y:S02]  /*0b70*/  IADD3 R2, R4, 0xffffffe, RZ ;  /* 0x0ffffffe04027810 */ /* 0x002fe40007ffe0ff */
[----:B------:R-:W-:Y:S02]  /*0b80*/  IABS R4, R0 ;  /* 0x0000000000047213 */ /* 0x000fe40000000000 */
[----:B------:R0:W1:Y:S01]  /*0b90*/  F2I.FTZ.U32.TRUNC.NTZ R3, R2 ;  /* 0x0000000200037305 */ /* 0x000062000021f000 */
[----:B------:R-:W-:-:S04]  /*0ba0*/  LOP3.LUT R0, R0, R5, RZ, 0x3c, !PT ;  /* 0x0000000500007212 */ /* 0x000fc800078e3cff */
[----:B------:R-:W-:Y:S02]  /*0bb0*/  ISETP.GE.AND P2, PT, R0, RZ, PT ;  /* 0x000000ff0000720c */ /* 0x000fe40003f46270 */
[----:B------:R-:W-:Y:S01]  /*0bc0*/  IADD3 R0, R29, 0x18, RZ ;  /* 0x000000181d007810 */ /* 0x000fe20007ffe0ff */
[----:B0-----:R-:W-:-:S04]  /*0bd0*/  HFMA2.MMA R2, -RZ, RZ, 0, 0 ;  /* 0x00000000ff027435 */ /* 0x001fc800000001ff */
[----:B------:R0:W-:Y:S01]  /*0be0*/  STL [R1+0x14c], R0 ;  /* 0x00014c0001007387 */ /* 0x0001e20000100800 */
[----:B-1----:R-:W-:-:S05]  /*0bf0*/  IADD3 R7, RZ, -R3, RZ ;  /* 0x80000003ff077210 */ /* 0x002fca0007ffe0ff */
[----:B------:R-:W-:Y:S01]  /*0c00*/  IMAD R7, R7, R6, RZ ;  /* 0x0000000607077224 */ /* 0x000fe200078e02ff */
[----:B0-----:R-:W-:-:S03]  /*0c10*/  IADD3 R0, R29, 0x10, RZ ;  /* 0x000000101d007810 */ /* 0x001fc60007ffe0ff */
[----:B------:R-:W-:Y:S01]  /*0c20*/  IMAD.HI.U32 R8, R3, R7, R2 ;  /* 0x0000000703087227 */ /* 0x000fe200078e0002 */
[----:B------:R-:W-:-:S04]  /*0c30*/  LOP3.LUT R0, R0, 0xf8, RZ, 0xc0, !PT ;  /* 0x000000f800007812 */ /* 0x000fc800078ec0ff */
[----:B------:R0:W-:Y:S01]  /*0c40*/  STL [R1+0x120], R8 ;  /* 0x0001200801007387 */ /* 0x0001e20000100800 */
[----:B------:R-:W-:-:S05]  /*0c50*/  IMAD.HI.U32 R3, R8, R4, RZ ;  /* 0x0000000408037227 */ /* 0x000fca00078e00ff */
[----:B------:R-:W-:Y:S01]  /*0c60*/  IADD3 R7, -R3, RZ, RZ ;  /* 0x000000ff03077210 */ /* 0x000fe20007ffe1ff */
[----:B------:R1:W-:Y:S01]  /*0c70*/  STL [R1+0x28], R0 ;  /* 0x0000280001007387 */ /* 0x0003e20000100800 */
[----:B0-----:R-:W-:-:S03]  /*0c80*/  IADD3 R8, R29, 0x50, RZ ;  /* 0x000000501d087810 */ /* 0x001fc60007ffe0ff */
[C---:B------:R-:W-:Y:S01]  /*0c90*/  IMAD R2, R6.reuse, R7, R4 ;  /* 0x0000000706027224 */ /* 0x040fe200078e0204 */
[C---:B------:R-:W-:Y:S02]  /*0ca0*/  IADD3 R4, R29.reuse, 0x30, RZ ;  /* 0x000000301d047810 */ /* 0x040fe40007ffe0ff */
[----:B------:R-:W-:Y:S02]  /*0cb0*/  IADD3 R7, R29, 0x48, RZ ;  /* 0x000000481d077810 */ /* 0x000fe40007ffe0ff */
[----:B------:R-:W-:Y:S01]  /*0cc0*/  ISETP.GT.U32.AND P3, PT, R6, R2, PT ;  /* 0x000000020600720c */ /* 0x000fe20003f64070 */
[----:B-1----:R-:W2:-:S12]  /*0cd0*/  LDL.LU R0, [R1+0x14c] ;  /* 0x00014c0001007983 */ /* 0x002e980000300800 */
[-C--:B------:R-:W-:Y:S02]  /*0ce0*/  @!P3 IADD3 R2, R2, -R6.reuse, RZ ;  /* 0x800000060202b210 */ /* 0x080fe40007ffe0ff */
[----:B------:R-:W-:Y:S02]  /*0cf0*/  @!P3 IADD3 R3, R3, 0x1, RZ ;  /* 0x000000010303b810 */ /* 0x000fe40007ffe0ff */
[----:B------:R-:W-:Y:S02]  /*0d00*/  ISETP.GE.U32.AND P1, PT, R2, R6, PT ;  /* 0x000000060200720c */ /* 0x000fe40003f26070 */
[----:B------:R-:W0:Y:S01]  /*0d10*/  LDC R2, c[0x0][0x224] ;  /* 0x00008900ff027b82 */ /* 0x000e220000000800 */
[----:B------:R-:W-:Y:S02]  /*0d20*/  ISETP.NE.AND P3, PT, R5, RZ, PT ;  /* 0x000000ff0500720c */ /* 0x000fe40003f65270 */
[----:B------:R-:W-:-:S08]  /*0d30*/  IADD3 R6, R29, 0x40, RZ ;  /* 0x000000401d067810 */ /* 0x000fd00007ffe0ff */
[----:B------:R-:W-:-:S04]  /*0d40*/  @P1 IADD3 R3, R3, 0x1, RZ ;  /* 0x0000000103031810 */ /* 0x000fc80007ffe0ff */
[----:B------:R-:W-:Y:S02]  /*0d50*/  @!P2 IADD3 R3, -R3, RZ, RZ ;  /* 0x000000ff0303a210 */ /* 0x000fe40007ffe1ff */
[----:B------:R-:W-:Y:S02]  /*0d60*/  @!P3 LOP3.LUT R3, RZ, R5, RZ, 0x33, !PT ;  /* 0x00000005ff03b212 */ /* 0x000fe400078e33ff */
[----:B------:R-:W-:-:S03]  /*0d70*/  IADD3 R5, R29, 0x38, RZ ;  /* 0x000000381d057810 */ /* 0x000fc60007ffe0ff */
[----:B0-----:R-:W-:Y:S01]  /*0d80*/  IMAD R2, R3, UR7, R2 ;  /* 0x0000000703027c24 */ /* 0x001fe2000f8e0202 */
[----:B------:R-:W-:-:S04]  /*0d90*/  IADD3 R3, R29, 0x28, RZ ;  /* 0x000000281d037810 */ /* 0x000fc80007ffe0ff */
[----:B------:R0:W-:Y:S04]  /*0da0*/  STL [R1+0x124], R2 ;  /* 0x0001240201007387 */ /* 0x0001e80000100800 */
[----:B------:R1:W-:Y:S01]  /*0db0*/  STL [R1+0x154], R3 ;  /* 0x0001540301007387 */ /* 0x0003e20000100800 */
[C---:B0-----:R-:W-:Y:S02]  /*0dc0*/  IADD3 R2, R29.reuse, 0x20, RZ ;  /* 0x000000201d027810 */ /* 0x041fe40007ffe0ff */
[----:B-1----:R-:W-:-:S03]  /*0dd0*/  LOP3.LUT R3, R29, 0xf8, RZ, 0xc0, !PT ;  /* 0x000000f81d037812 */ /* 0x002fc600078ec0ff */
[----:B------:R0:W-:Y:S04]  /*0de0*/  STL [R1+0x150], R2 ;  /* 0x0001500201007387 */ /* 0x0001e80000100800 */
[----:B------:R1:W-:Y:S01]  /*0df0*/  STL [R1+0x30], R3 ;  /* 0x0000300301007387 */ /* 0x0003e20000100800 */
[----:B0-----:R-:W-:-:S04]  /*0e00*/  IADD3 R2, R29, 0x8, RZ ;  /* 0x000000081d027810 */ /* 0x001fc80007ffe0ff */
[----:B------:R-:W-:Y:S01]  /*0e10*/  LOP3.LUT R2, R2, 0xf8, RZ, 0xc0, !PT ;  /* 0x000000f802027812 */ /* 0x000fe200078ec0ff */
[----:B-1----:R-:W3:Y:S01]  /*0e20*/  LDL.LU R3, [R1+0x154] ;  /* 0x0001540001037983 */ /* 0x002ee20000300800 */
[----:B------:R-:W-:-:S03]  /*0e30*/  IADD3 R29, R29, -0x8, RZ ;  /* 0xfffffff81d1d7810 */ /* 0x000fc60007ffe0ff */
[----:B------:R0:W-:Y:S04]  /*0e40*/  STL [R1+0x2c], R2 ;  /* 0x00002c0201007387 */ /* 0x0001e80000100800 */
[----:B0-----:R-:W4:Y:S01]  /*0e50*/  LDL.LU R2, [R1+0x150] ;  /* 0x0001500001027983 */ /* 0x001f220000300800 */
[----:B---3--:R-:W-:Y:S02]  /*0e60*/  LOP3.LUT R3, R3, 0xf8, RZ, 0xc0, !PT ;  /* 0x000000f803037812 */ /* 0x008fe400078ec0ff */
[----:B----4-:R-:W-:-:S05]  /*0e70*/  LOP3.LUT R2, R2, 0xf8, RZ, 0xc0, !PT ;  /* 0x000000f802027812 */ /* 0x010fca00078ec0ff */
[----:B------:R0:W-:Y:S04]  /*0e80*/  STL.64 [R1+0x140], R2 ;  /* 0x0001400201007387 */ /* 0x0001e80000100a00 */
[----:B0-----:R-:W3:Y:S04]  /*0e90*/  LDL.LU R3, [R1+0x2c] ;  /* 0x00002c0001037983 */ /* 0x001ee80000300800 */
[----:B------:R-:W4:Y:S04]  /*0ea0*/  LDL.LU R2, [R1+0x30] ;  /* 0x0000300001027983 */ /* 0x000f280000300800 */
[----:B---3--:R0:W-:Y:S02]  /*0eb0*/  STL [R1+0x148], R3 ;  /* 0x0001480301007387 */ /* 0x0081e40000100800 */
[----:B0-----:R-:W-:-:S02]  /*0ec0*/  LOP3.LUT R3, R28, 0xf8, RZ, 0xc0, !PT ;  /* 0x000000f81c037812 */ /* 0x001fc400078ec0ff */
[----:B------:R-:W3:Y:S04]  /*0ed0*/  LDL.LU R28, [R1+0x28] ;  /* 0x00002800011c7983 */ /* 0x000ee80000300800 */
[----:B------:R-:W-:Y:S04]  /*0ee0*/  STL [R1+0x128], R3 ;  /* 0x0001280301007387 */ /* 0x000fe80000100800 */
[----:B----4-:R-:W0:Y:S04]  /*0ef0*/  LDS.64 R2, [R2+UR4] ;  /* 0x0000000402027984 */ /* 0x010e280008000a00 */
[----:B0-----:R0:W-:Y:S04]  /*0f00*/  STL.64 [R1+0x110], R2 ;  /* 0x0001100201007387 */ /* 0x0011e80000100a00 */
[----:B0-----:R-:W4:Y:S01]  /*0f10*/  LDL.LU R3, [R1+0x148] ;  /* 0x0001480001037983 */ /* 0x001f220000300800 */
[----:B------:R-:W-:-:S05]  /*0f20*/  LOP3.LUT R29, R29, 0xf8, RZ, 0xc0, !PT ;  /* 0x000000f81d1d7812 */ /* 0x000fca00078ec0ff */
[----:B------:R-:W-:Y:S01]  /*0f30*/  STL [R1+0x12c], R29 ;  /* 0x00012c1d01007387 */ /* 0x000fe20000100800 */
[----:B--2---:R-:W-:Y:S02]  /*0f40*/  LOP3.LUT R0, R0, 0xf8, RZ, 0xc0, !PT ;  /* 0x000000f800007812 */ /* 0x004fe400078ec0ff */
[----:B------:R-:W-:Y:S02]  /*0f50*/  LOP3.LUT R4, R4, 0xf8, RZ, 0xc0, !PT ;  /* 0x000000f804047812 */ /* 0x000fe400078ec0ff */
[----:B------:R-:W-:Y:S02]  /*0f60*/  LOP3.LUT R5, R5, 0xf8, RZ, 0xc0, !PT ;  /* 0x000000f805057812 */ /* 0x000fe400078ec0ff */
[----:B------:R-:W-:Y:S02]  /*0f70*/  LOP3.LUT R6, R6, 0xf8, RZ, 0xc0, !PT ;  /* 0x000000f806067812 */ /* 0x000fe400078ec0ff */
[----:B------:R-:W-:Y:S01]  /*0f80*/  LOP3.LUT R7, R7, 0xf8, RZ, 0xc0, !PT ;  /* 0x000000f807077812 */ /* 0x000fe200078ec0ff */
[----:B---3--:R-:W-:Y:S04]  /*0f90*/  LDS.64 R28, [R28+UR4] ;  /* 0x000000041c1c7984 */ /* 0x008fe80008000a00 */
[----:B----4-:R-:W0:Y:S04]  /*0fa0*/  LDS.64 R2, [R3+UR4] ;  /* 0x0000000403027984 */ /* 0x010e280008000a00 */
[----:B0-----:R0:W-:Y:S04]  /*0fb0*/  STL.64 [R1+0x108], R2 ;  /* 0x0001080201007387 */ /* 0x0011e80000100a00 */
[----:B0-----:R-:W2:Y:S04]  /*0fc0*/  LDL.LU.64 R2, [R1+0x140] ;  /* 0x0001400001027983 */ /* 0x001ea80000300a00 */
[----:B------:R-:W-:Y:S04]  /*0fd0*/  STL.64 [R1+0x100], R28 ;  /* 0x0001001c01007387 */ /* 0x000fe80000100a00 */
[----:B------:R0:W1:Y:S04]  /*0fe0*/  LDS.64 R28, [R0+UR4] ;  /* 0x00000004001c7984 */ /* 0x0000680008000a00 */
[----:B0-----:R-:W3:Y:S04]  /*0ff0*/  LDL.LU R0, [R1+0x12c] ;  /* 0x00012c0001007983 */ /* 0x001ee80000300800 */
[----:B-1----:R-:W-:Y:S01]  /*1000*/  STL.64 [R1+0xf8], R28 ;  /* 0x0000f81c01007387 */ /* 0x002fe20000100a00 */
[----:B------:R-:W-:-:S02]  /*1010*/  LOP3.LUT R8, R8, 0xf8, RZ, 0xc0, !PT ;  /* 0x000000f808087812 */ /* 0x000fc400078ec0ff */
[----:B------:R-:W-:Y:S02]  /*1020*/  LOP3.LUT R9, R9, 0xf8, RZ, 0xc0, !PT ;  /* 0x000000f809097812 */ /* 0x000fe400078ec0ff */
[----:B------:R-:W-:Y:S02]  /*1030*/  LOP3.LUT R10, R10, 0xf8, RZ, 0xc0, !PT ;  /* 0x000000f80a0a7812 */ /* 0x000fe400078ec0ff */
[----:B------:R-:W-:Y:S02]  /*1040*/  LOP3.LUT R12, R12, 0xf8, RZ, 0xc0, !PT ;  /* 0x000000f80c0c7812 */ /* 0x000fe400078ec0ff */
[----:B------:R-:W-:Y:S01]  /*1050*/  LOP3.LUT R13, R13, 0xf8, RZ, 0xc0, !PT ;  /* 0x000000f80d0d7812 */ /* 0x000fe200078ec0ff */
[----:B--2---:R0:W1:Y:S01]  /*1060*/  LDS.64 R28, [R2+UR4] ;  /* 0x00000004021c7984 */ /* 0x0040620008000a00 */
[----:B------:R-:W-:Y:S02]  /*1070*/  LOP3.LUT R15, R15, 0xf8, RZ, 0xc0, !PT ;  /* 0x000000f80f0f7812 */ /* 0x000fe400078ec0ff */
[----:B------:R-:W-:-:S02]  /*1080*/  LOP3.LUT R16, R16, 0xf8, RZ, 0xc0, !PT ;  /* 0x000000f810107812 */ /* 0x000fc400078ec0ff */
[----:B------:R-:W-:Y:S02]  /*1090*/  LOP3.LUT R18, R18, 0xf8, RZ, 0xc0, !PT ;  /* 0x000000f812127812 */ /* 0x000fe400078ec0ff */
[----:B------:R-:W-:Y:S01]  /*10a0*/  LOP3.LUT R19, R19, 0xf8, RZ, 0xc0, !PT ;  /* 0x000000f813137812 */ /* 0x000fe200078ec0ff */
[----:B0-----:R-:W2:Y:S04]  /*10b0*/  LDL.LU R2, [R1+0x128] ;  /* 0x0001280001027983 */ /* 0x001ea80000300800 */
[----:B-1----:R-:W-:Y:S04]  /*10c0*/  STL.64 [R1+0xf0], R28 ;  /* 0x0000f01c01007387 */ /* 0x002fe80000100a00 */
[----:B------:R-:W0:Y:S04]  /*10d0*/  LDS.64 R28, [R3+UR4] ;  /* 0x00000004031c7984 */ /* 0x000e280008000a00 */
[----:B0-----:R-:W-:Y:S04]  /*10e0*/  STL.64 [R1+0xe8], R28 ;  /* 0x0000e81c01007387 */ /* 0x001fe80000100a00 */
[----:B------:R-:W0:Y:S04]  /*10f0*/  LDS.64 R28, [R4+UR4] ;  /* 0x00000004041c7984 */ /* 0x000e280008000a00 */
[----:B------:R-:W1:Y:S04]  /*1100*/  LDS.64 R4, [R5+UR4] ;  /* 0x0000000405047984 */ /* 0x000e680008000a00 */
[----:B0-----:R-:W-:Y:S04]  /*1110*/  STL.64 [R1+0xe0], R28 ;  /* 0x0000e01c01007387 */ /* 0x001fe80000100a00 */
[----:B------:R-:W-:Y:S04]  /*1120*/  LDS.64 R28, [R6+UR4] ;  /* 0x00000004061c7984 */ /* 0x000fe80008000a00 */
[----:B------:R-:W0:Y:S04]  /*1130*/  LDS.64 R6, [R7+UR4] ;  /* 0x0000000407067984 */ /* 0x000e280008000a00 */
[----:B-1----:R-:W-:Y:S04]  /*1140*/  STL.64 [R1+0xd8], R4 ;  /* 0x0000d80401007387 */ /* 0x002fe80000100a00 */
[----:B------:R-:W-:Y:S04]  /*1150*/  LDS.64 R4, [R8+UR4] ;  /* 0x0000000408047984 */ /* 0x000fe80008000a00 */
[----:B------:R-:W1:Y:S04]  /*1160*/  LDS.64 R8, [R9+UR4] ;  /* 0x0000000409087984 */ /* 0x000e680008000a00 */
[----:B0-----:R-:W-:Y:S04]  /*1170*/  STL.64 [R1+0xc8], R6 ;  /* 0x0000c80601007387 */ /* 0x001fe80000100a00 */
[----:B------:R-:W0:Y:S04]  /*1180*/  LDS.64 R6, [R10+UR4] ;  /* 0x000000040a067984 */ /* 0x000e280008000a00 */
[----:B-1----:R-:W-:Y:S04]  /*1190*/  STL.64 [R1+0xb8], R8 ;  /* 0x0000b80801007387 */ /* 0x002fe80000100a00 */
        /* <DEDUP_REMOVED lines=10> */
[----:B------:R-:W0:Y:S01]  /*1240*/  LDS.64 R6, [R19+UR4] ;  /* 0x0000000413067984 */ /* 0x000e220008000a00 */
[----:B------:R-:W-:-:S02]  /*1250*/  LOP3.LUT R21, R21, 0xf8, RZ, 0xc0, !PT ;  /* 0x000000f815157812 */ /* 0x000fc400078ec0ff */
[----:B------:R-:W-:Y:S01]  /*1260*/  LOP3.LUT R22, R22, 0xf8, RZ, 0xc0, !PT ;  /* 0x000000f816167812 */ /* 0x000fe200078ec0ff */
[----:B-1----:R-:W-:Y:S04]  /*1270*/  STL.64 [R1+0x70], R8 ;  /* 0x0000700801007387 */ /* 0x002fe80000100a00 */
[----:B------:R-:W1:Y:S04]  /*1280*/  LDS.64 R8, [R21+UR4] ;  /* 0x0000000415087984 */ /* 0x000e680008000a00 */
[----:B0-----:R-:W-:Y:S04]  /*1290*/  STL.64 [R1+0x68], R6 ;  /* 0x0000680601007387 */ /* 0x001fe80000100a00 */
[----:B------:R-:W0:Y:S01]  /*12a0*/  LDS.64 R6, [R22+UR4] ;  /* 0x0000000416067984 */ /* 0x000e220008000a00 */
[----:B------:R-:W-:-:S02]  /*12b0*/  LOP3.LUT R24, R24, 0xf8, RZ, 0xc0, !PT ;  /* 0x000000f818187812 */ /* 0x000fc400078ec0ff */
[----:B------:R-:W-:Y:S01]  /*12c0*/  LOP3.LUT R25, R25, 0xf8, RZ, 0xc0, !PT ;  /* 0x000000f819197812 */ /* 0x000fe200078ec0ff */
[----:B-1----:R-:W-:Y:S04]  /*12d0*/  STL.64 [R1+0x58], R8 ;  /* 0x0000580801007387 */ /* 0x002fe80000100a00 */
[----:B------:R-:W-:Y:S04]  /*12e0*/  LDS.64 R8, [R24+UR4] ;  /* 0x0000000418087984 */ /* 0x000fe80008000a00 */
[----:B0-----:R-:W-:Y:S04]  /*12f0*/  STL.64 [R1+0x50], R6 ;  /* 0x0000500601007387 */ /* 0x001fe80000100a00 */
[----:B------:R-:W-:Y:S04]  /*1300*/  LDS.64 R6, [R25+UR4] ;  /* 0x0000000419067984 */ /* 0x000fe80008000a00 */
[----:B---3--:R0:W-:Y:S04]  /*1310*/  LDS.64 R24, [R0+UR4] ;  /* 0x0000000400187984 */ /* 0x0081e80008000a00 */
[----:B0-----:R0:W5:Y:S01]  /*1320*/  LDL.LU R0, [R1+0x138] ;  /* 0x0001380001007983 */ /* 0x0011620000300800 */
[----:B------:R-:W-:-:S03]  /*1330*/  LOP3.LUT R11, R11, 0xf8, RZ, 0xc0, !PT ;  /* 0x000000f80b0b7812 */ /* 0x000fc600078ec0ff */
[----:B------:R-:W-:Y:S04]  /*1340*/  STL.64 [R1+0xc0], R4 ;  /* 0x0000c00401007387 */ /* 0x000fe80000100a00 */
[----:B------:R-:W1:Y:S01]  /*1350*/  LDS.64 R4, [R11+UR4] ;  /* 0x000000040b047984 */ /* 0x000e620008000a00 */
[----:B------:R-:W-:Y:S02]  /*1360*/  LOP3.LUT R14, R14, 0xf8, RZ, 0xc0, !PT ;  /* 0x000000f80e0e7812 */ /* 0x000fe400078ec0ff */
[----:B------:R-:W-:Y:S01]  /*1370*/  LOP3.LUT R17, R17, 0xf8, RZ, 0xc0, !PT ;  /* 0x000000f811117812 */ /* 0x000fe200078ec0ff */
[----:B-1----:R-:W-:Y:S04]  /*1380*/  STL.64 [R1+0xa8], R4 ;  /* 0x0000a80401007387 */ /* 0x002fe80000100a00 */
[----:B------:R-:W1:Y:S01]  /*1390*/  LDS.64 R4, [R14+UR4] ;  /* 0x000000040e047984 */ /* 0x000e620008000a00 */
[----:B------:R-:W-:-:S03]  /*13a0*/  LOP3.LUT R20, R20, 0xf8, RZ, 0xc0, !PT ;  /* 0x000000f814147812 */ /* 0x000fc600078ec0ff */
        /* <DEDUP_REMOVED lines=9> */
[----:B------:R-:W-:Y:S04]  /*1440*/  STL.64 [R1+0xd0], R28 ;  /* 0x0000d01c01007387 */ /* 0x000fe80000100a00 */
[----:B------:R-:W-:Y:S04]  /*1450*/  LDS.64 R28, [R27+UR4] ;  /* 0x000000041b1c7984 */ /* 0x000fe80008000a00 */
[----:B-1----:R-:W-:Y:S04]  /*1460*/  STL.64 [R1+0x48], R4 ;  /* 0x0000480401007387 */ /* 0x002fe80000100a00 */
[----:B------:R-:W1:Y:S04]  /*1470*/  LDS.64 R4, [R26+UR4] ;  /* 0x000000041a047984 */ /* 0x000e680008000a00 */
[----:B--2---:R0:W2:Y:S04]  /*1480*/  LDS.64 R26, [R2+UR4] ;  /* 0x00000004021a7984 */ /* 0x0040a80008000a00 */
[----:B------:R0:W-:Y:S04]  /*1490*/  STL.64 [R1+0x40], R8 ;  /* 0x0000400801007387 */ /* 0x0001e80000100a00 */
[----:B------:R0:W-:Y:S04]  /*14a0*/  STL.64 [R1+0x38], R6 ;  /* 0x0000380601007387 */ /* 0x0001e80000100a00 */
[----:B-1----:R0:W-:Y:S02]  /*14b0*/  STL.64 [R1+0x30], R4 ;  /* 0x0000300401007387 */ /* 0x0021e40000100a00 */
.L_x_829:
[----:B-1----:R-:W3:Y:S01]  /*14c0*/  LDL R3, [R1+0x120] ;  /* 0x0001200001037983 */ /* 0x002ee20000100800 */
[----:B0-----:R-:W0:Y:S03]  /*14d0*/  LDC R6, c[0x0][0x22c] ;  /* 0x00008b00ff067b82 */ /* 0x001e260000000800 */
[----:B------:R-:W4:Y:S04]  /*14e0*/  LDL R7, [R1+0x124] ;  /* 0x0001240001077983 */ /* 0x000f280000100800 */
[----:B------:R-:W2:Y:S01]  /*14f0*/  LDL.64 R10, [R1+0x110] ;  /* 0x00011000010a7983 */ /* 0x000ea20000100a00 */
[----:B------:R-:W1:Y:S03]  /*1500*/  LDC R12, c[0x0][0x22c] ;  /* 0x00008b00ff0c7b82 */ /* 0x000e660000000800 */
[----:B------:R-:W2:Y:S01]  /*1510*/  LDL.64 R8, [R1+0x108] ;  /* 0x0001080001087983 */ /* 0x000ea20000100a00 */
[----:B-----5:R-:W-:-:S03]  /*1520*/  IABS R2, R0 ;  /* 0x0000000000027213 */ /* 0x020fc60000000000 */
[----:B------:R-:W2:Y:S04]  /*1530*/  LDL.64 R16, [R1+0x100] ;  /* 0x0001000001107983 */ /* 0x000ea80000100a00 */
[----:B------:R-:W2:Y:S04]  /*1540*/  LDL.64 R14, [R1+0xf8] ;  /* 0x0000f800010e7983 */ /* 0x000ea80000100a00 */
[----:B------:R-:W2:Y:S01]  /*1550*/  LDL.64 R20, [R1+0xf0] ;  /* 0x0000f00001147983 */ /* 0x000ea20000100a00 */
[----:B0-----:R-:W-:Y:S02]  /*1560*/  IABS R5, R6 ;  /* 0x0000000600057213 */ /* 0x001fe40000000000 */
[----:B-1----:R-:W-:Y:S01]  /*1570*/  IABS R12, R12 ;  /* 0x0000000c000c7213 */ /* 0x002fe20000000000 */
[----:B---3--:R-:W-:-:S05]  /*1580*/  IMAD.HI.U32 R3, R3, R2, RZ ;  /* 0x0000000203037227 */ /* 0x008fca00078e00ff */
        /* <DEDUP_REMOVED lines=13> */
[----:B----4-:R-:W-:-:S04]  /*1660*/  IMAD R2, R3, UR8, R7 ;  /* 0x0000000803027c24 */ /* 0x010fc8000f8e0207 */
[----:B------:R-:W-:-:S05]  /*1670*/  IMAD R12, R6, R12, R0 ;  /* 0x0000000c060c7224 */ /* 0x000fca00078e0200 */
[----:B------:R-:W-:-:S05]  /*1680*/  IADD3 R2, R2, R12, RZ ;  /* 0x0000000c02027210 */ /* 0x000fca0007ffe0ff */
[----:B--2---:R-:W-:-:S04]  /*1690*/  IMAD.WIDE R4, R2, 0x10, R10 ;  /* 0x0000001002047825 */ /* 0x004fc800078e020a */
[C---:B------:R-:W-:Y:S02]  /*16a0*/  IMAD.WIDE R8, R2.reuse, 0x10, R8 ;  /* 0x0000001002087825 */ /* 0x040fe400078e0208 */
[----:B------:R-:W2:Y:S04]  /*16b0*/  LD.E.128 R4, desc[UR36][R4.64] ;  /* 0x0000002404047980 */ /* 0x000ea8000c101d00 */
[----:B------:R-:W2:Y:S01]  /*16c0*/  LD.E.128 R8, desc[UR36][R8.64] ;  /* 0x0000002408087980 */ /* 0x000ea2000c101d00 */
[----:B------:R-:W-:Y:S02]  /*16d0*/  IMAD R18, R3, UR8, R12 ;  /* 0x0000000803127c24 */ /* 0x000fe4000f8e020c */
[----:B------:R-:W-:-:S04]  /*16e0*/  IMAD.WIDE R12, R2, 0x10, R16 ;  /* 0x00000010020c7825 */ /* 0x000fc800078e0210 */
[C---:B------:R-:W-:Y:S02]  /*16f0*/  IMAD.WIDE R16, R2.reuse, 0x10, R14 ;  /* 0x0000001002107825 */ /* 0x040fe400078e020e */
[----:B------:R-:W3:Y:S02]  /*1700*/  LD.E.128 R12, desc[UR36][R12.64] ;  /* 0x000000240c0c7980 */ /* 0x000ee4000c101d00 */
[----:B--2---:R-:W-:Y:S01]  /*1710*/  HADD2.BF16_V2 R5, R5, R9 ;  /* 0x0000000905057230 */ /* 0x004fe20000200000 */
[----:B------:R-:W-:Y:S02]  /*1720*/  HFMA2.MMA.BF16_V2 R4, R4, 1, 1, R8 ;  /* 0x3f803f8004047835 */ /* 0x000fe40000200008 */
[----:B------:R-:W2:Y:S01]  /*1730*/  LDL.64 R8, [R1+0xe8] ;  /* 0x0000e80001087983 */ /* 0x000ea20000100a00 */
[----:B------:R-:W-:Y:S01]  /*1740*/  HADD2.BF16_V2 R7, R7, R11 ;  /* 0x0000000b07077230 */ /* 0x000fe20000200000 */
[----:B------:R-:W-:Y:S02]  /*1750*/  HFMA2.MMA.BF16_V2 R6, R6, 1, 1, R10 ;  /* 0x3f803f8006067835 */ /* 0x000fe4000020000a */
[----:B------:R-:W4:Y:S01]  /*1760*/  LDL.64 R10, [R1+0xe0] ;  /* 0x0000e000010a7983 */ /* 0x000f220000100a00 */
[----:B------:R-:W-:-:S03]  /*1770*/  IMAD.WIDE R20, R2, 0x10, R20 ;  /* 0x0000001002147825 */ /* 0x000fc600078e0214 */
[----:B------:R0:W-:Y:S04]  /*1780*/  STL [R1+0x28], R18 ;  /* 0x0000281201007387 */ /* 0x0001e80000100800 */
[----:B------:R-:W4:Y:S04]  /*1790*/  LD.E.128 R20, desc[UR36][R20.64] ;  /* 0x0000002414147980 */ /* 0x000f28000c101d00 */
[----:B0-----:R-:W4:Y:S01]  /*17a0*/  LD.E.128 R16, desc[UR36][R16.64] ;  /* 0x0000002410107980 */ /* 0x001f22000c101d00 */
[----:B---3--:R-:W-:Y:S01]  /*17b0*/  HADD2.BF16_V2 R5, R5, R13 ;  /* 0x0000000d05057230 */ /* 0x008fe20000200000 */
[----:B------:R-:W-:Y:S01]  /*17c0*/  HFMA2.MMA.BF16_V2 R4, R4, 1, 1, R12 ;  /* 0x3f803f8004047835 */ /* 0x000fe2000020000c */
[----:B--2---:R-:W-:-:S04]  /*17d0*/  IMAD.WIDE R8, R2, 0x10, R8 ;  /* 0x0000001002087825 */ /* 0x004fc800078e0208 */
[----:B----4-:R-:W-:Y:S02]  /*17e0*/  IMAD.WIDE R12, R2, 0x10, R10 ;  /* 0x00000010020c7825 */ /* 0x010fe400078e020a */
[----:B------:R-:W2:Y:S01]  /*17f0*/  LD.E.128 R8, desc[UR36][R8.64] ;  /* 0x0000002408087980 */ /* 0x000ea2000c101d00 */
[----:B------:R-:W-:Y:S01]  /*1800*/  HFMA2.MMA.BF16_V2 R16, R4, 1, 1, R16 ;  /* 0x3f803f8004107835 */ /* 0x000fe20000200010 */
[----:B------:R-:W-:Y:S02]  /*1810*/  HADD2.BF16_V2 R17, R5, R17 ;  /* 0x0000001105117230 */ /* 0x000fe40000200000 */
[----:B------:R-:W3:Y:S05]  /*1820*/  LDL.64 R4, [R1+0xd8] ;  /* 0x0000d80001047983 */ /* 0x000eea0000100a00 */
[----:B------:R-:W-:Y:S01]  /*1830*/  HFMA2.MMA.BF16_V2 R16, R16, 1, 1, R20 ;  /* 0x3f803f8010107835 */ /* 0x000fe20000200014 */
[----:B------:R-:W-:Y:S01]  /*1840*/  HADD2.BF16_V2 R17, R17, R21 ;  /* 0x0000001511117230 */ /* 0x000fe20000200000 */
[----:B------:R-:W-:Y:S01]  /*1850*/  HFMA2.MMA.BF16_V2 R6, R6, 1, 1, R14 ;  /* 0x3f803f8006067835 */ /* 0x000fe2000020000e */
[----:B------:R-:W-:-:S02]  /*1860*/  HADD2.BF16_V2 R7, R7, R15 ;  /* 0x0000000f07077230 */ /* 0x000fc40000200000 */
[----:B------:R-:W4:Y:S01]  /*1870*/  LD.E.128 R12, desc[UR36][R12.64] ;  /* 0x000000240c0c7980 */ /* 0x000f22000c101d00 */
[----:B--2---:R-:W-:Y:S02]  /*1880*/  HADD2.BF16_V2 R3, R17, R9 ;  /* 0x0000000911037230 */ /* 0x004fe40000200000 */
[----:B------:R-:W-:Y:S02]  /*1890*/  HFMA2.MMA.BF16_V2 R16, R16, 1, 1, R8 ;  /* 0x3f803f8010107835 */ /* 0x000fe40000200008 */
[----:B------:R-:W2:Y:S01]  /*18a0*/  LDL.64 R8, [R1+0xd0] ;  /* 0x0000d00001087983 */ /* 0x000ea20000100a00 */
[----:B------:R-:W-:Y:S01]  /*18b0*/  HFMA2.MMA.BF16_V2 R6, R6, 1, 1, R18 ;  /* 0x3f803f8006067835 */ /* 0x000fe20000200012 */
[----:B------:R-:W-:Y:S02]  /*18c0*/  HADD2.BF16_V2 R7, R7, R19 ;  /* 0x0000001307077230 */ /* 0x000fe40000200000 */
[----:B------:R-:W2:Y:S05]  /*18d0*/  LDL.64 R18, [R1+0xc8] ;  /* 0x0000c80001127983 */ /* 0x000eaa0000100a00 */
[----:B------:R-:W-:Y:S01]  /*18e0*/  HFMA2.MMA.BF16_V2 R22, R6, 1, 1, R22 ;  /* 0x3f803f8006167835 */ /* 0x000fe20000200016 */
[----:B---3--:R-:W-:-:S04]  /*18f0*/  IMAD.WIDE R4, R2, 0x10, R4 ;  /* 0x0000001002047825 */ /* 0x008fc800078e0204 */
[----:B------:R-:W-:-:S03]  /*1900*/  HADD2.BF16_V2 R23, R7, R23 ;  /* 0x0000001707177230 */ /* 0x000fc60000200000 */
[----:B------:R-:W-:Y:S01]  /*1910*/  HFMA2.MMA.BF16_V2 R22, R22, 1, 1, R10 ;  /* 0x3f803f8016167835 */ /* 0x000fe2000020000a */
[----:B------:R-:W3:Y:S01]  /*1920*/  LD.E.128 R4, desc[UR36][R4.64] ;  /* 0x0000002404047980 */ /* 0x000ee2000c101d00 */
[----:B------:R-:W-:Y:S02]  /*1930*/  HADD2.BF16_V2 R23, R23, R11 ;  /* 0x0000000b17177230 */ /* 0x000fe40000200000 */
[----:B----4-:R-:W-:Y:S01]  /*1940*/  HADD2.BF16_V2 R3, R3, R13 ;  /* 0x0000000d03037230 */ /* 0x010fe20000200000 */
[----:B------:R-:W-:Y:S01]  /*1950*/  HFMA2.MMA.BF16_V2 R20, R16, 1, 1, R12 ;  /* 0x3f803f8010147835 */ /* 0x000fe2000020000c */
[----:B------:R-:W-:Y:S02]  /*1960*/  HADD2.BF16_V2 R23, R23, R15 ;  /* 0x0000000f17177230 */ /* 0x000fe40000200000 */
[----:B------:R-:W-:Y:S01]  /*1970*/  HFMA2.MMA.BF16_V2 R22, R22, 1, 1, R14 ;  /* 0x3f803f8016167835 */ /* 0x000fe2000020000e */
[----:B------:R-:W4:Y:S01]  /*1980*/  LDL.64 R10, [R1+0xc0] ;  /* 0x0000c000010a7983 */ /* 0x000f220000100a00 */
[----:B--2---:R-:W-:-:S06]  /*1990*/  IMAD.WIDE R12, R2, 0x10, R8 ;  /* 0x00000010020c7825 */ /* 0x004fcc00078e0208 */
[----:B------:R-:W2:Y:S01]  /*19a0*/  LD.E.128 R12, desc[UR36][R12.64] ;  /* 0x000000240c0c7980 */ /* 0x000ea2000c101d00 */
[----:B---3--:R-:W-:Y:S01]  /*19b0*/  HFMA2.MMA.BF16_V2 R6, R22, 1, 1, R6 ;  /* 0x3f803f8016067835 */ /* 0x008fe20000200006 */
[----:B------:R-:W-:Y:S02]  /*19c0*/  HADD2.BF16_V2 R7, R23, R7 ;  /* 0x0000000717077230 */ /* 0x000fe40000200000 */
[----:B------:R-:W-:Y:S01]  /*19d0*/  IMAD.WIDE R16, R2, 0x10, R18 ;  /* 0x0000001002107825 */ /* 0x000fe200078e0212 */
[----:B------:R-:W-:-:S03]  /*19e0*/  HFMA2.MMA.BF16_V2 R20, R20, 1, 1, R4 ;  /* 0x3f803f8014147835 */ /* 0x000fc60000200004 */
[----:B------:R-:W-:Y:S01]  /*19f0*/  HADD2.BF16_V2 R3, R3, R5 ;  /* 0x0000000503037230 */ /* 0x000fe20000200000 */
[----:B------:R-:W3:Y:S04]  /*1a00*/  LDL.64 R22, [R1+0xa8] ;  /* 0x0000a80001167983 */ /* 0x000ee80000100a00 */
[----:B------:R-:W3:Y:S01]  /*1a10*/  LD.E.128 R16, desc[UR36][R16.64] ;  /* 0x0000002410107980 */ /* 0x000ee2000c101d00 */
[----:B----4-:R-:W-:-:S03]  /*1a20*/  IMAD.WIDE R8, R2, 0x10, R10 ;  /* 0x0000001002087825 */ /* 0x010fc600078e020a */
[----:B------:R-:W4:Y:S04]  /*1a30*/  LDL.64 R4, [R1+0xb0] ;  /* 0x0000b00001047983 */ /* 0x000f280000100a00 */
[----:B------:R-:W4:Y:S01]  /*1a40*/  LD.E.128 R8, desc[UR36][R8.64] ;  /* 0x0000002408087980 */ /* 0x000f22000c101d00 */
[----:B--2---:R-:W-:Y:S01]  /*1a50*/  HADD2.BF16_V2 R7, R7, R15 ;  /* 0x0000000f07077230 */ /* 0x004fe20000200000 */
[----:B------:R-:W-:Y:S02]  /*1a60*/  HFMA2.MMA.BF16_V2 R6, R6, 1, 1, R14 ;  /* 0x3f803f8006067835 */ /* 0x000fe4000020000e */
[----:B------:R-:W2:Y:S01]  /*1a70*/  LDL.64 R14, [R1+0xb8] ;  /* 0x0000b800010e7983 */ /* 0x000ea20000100a00 */
[----:B------:R-:W-:Y:S01]  /*1a80*/  HADD2.BF16_V2 R3, R3, R13 ;  /* 0x0000000d03037230 */ /* 0x000fe20000200000 */
[----:B------:R-:W-:Y:S01]  /*1a90*/  HFMA2.MMA.BF16_V2 R20, R20, 1, 1, R12 ;  /* 0x3f803f8014147835 */ /* 0x000fe2000020000c */
[----:B--2---:R-:W-:-:S06]  /*1aa0*/  IMAD.WIDE R12, R2, 0x10, R14 ;  /* 0x00000010020c7825 */ /* 0x004fcc00078e020e */
[----:B------:R-:W2:Y:S01]  /*1ab0*/  LD.E.128 R12, desc[UR36][R12.64] ;  /* 0x000000240c0c7980 */ /* 0x000ea2000c101d00 */
[----:B---3--:R-:W-:Y:S01]  /*1ac0*/  HFMA2.MMA.BF16_V2 R6, R6, 1, 1, R18 ;  /* 0x3f803f8006067835 */ /* 0x008fe20000200012 */
[----:B------:R-:W-:-:S07]  /*1ad0*/  HADD2.BF16_V2 R7, R7, R19 ;  /* 0x0000001307077230 */ /* 0x000fce0000200000 */
[----:B----4-:R-:W-:Y:S01]  /*1ae0*/  HFMA2.MMA.BF16_V2 R10, R6, 1, 1, R10 ;  /* 0x3f803f80060a7835 */ /* 0x010fe2000020000a */
        /* <DEDUP_REMOVED lines=74> */
[----:B------:R-:W4:Y:S04]  /*1f90*/  LDL.64 R22, [R1+0x48] ;  /* 0x0000480001167983 */ /* 0x000f280000100a00 */
[----:B------:R-:W4:Y:S01]  /*1fa0*/  LDL.64 R4, [R1+0x50] ;  /* 0x0000500001047983 */ /* 0x000f220000100a00 */
[----:B------:R-:W-:Y:S01]  /*1fb0*/  HADD2.BF16_V2 R3, R3, R13 ;  /* 0x0000000d03037230 */ /* 0x000fe20000200000 */
[----:B------:R-:W-:Y:S02]  /*1fc0*/  HFMA2.MMA.BF16_V2 R20, R20, 1, 1, R12 ;  /* 0x3f803f8014147835 */ /* 0x000fe4000020000c */
[----:B------:R-:W4:Y:S01]  /*1fd0*/  LD.E.128 R8, desc[UR36][R8.64] ;  /* 0x0000002408087980 */ /* 0x000f22000c101d00 */
[----:B---3--:R-:W-:-:S06]  /*1fe0*/  IMAD.WIDE R12, R2, 0x10, R14 ;  /* 0x00000010020c7825 */ /* 0x008fcc00078e020e */
[----:B------:R-:W3:Y:S01]  /*1ff0*/  LD.E.128 R12, desc[UR36][R12.64] ;  /* 0x000000240c0c7980 */ /* 0x000ee2000c101d00 */
[----:B--2---:R-:W-:Y:S02]  /*2000*/  HFMA2.MMA.BF16_V2 R6, R6, 1, 1, R18 ;  /* 0x3f803f8006067835 */ /* 0x004fe40000200012 */
[----:B------:R-:W-:Y:S01]  /*2010*/  HFMA2.MMA.BF16_V2 R20, R20, 1, 1, R16 ;  /* 0x3f803f8014147835 */ /* 0x000fe20000200010 */
[----:B------:R-:W-:Y:S02]  /*2020*/  HADD2.BF16_V2 R3, R3, R17 ;  /* 0x0000001103037230 */ /* 0x000fe40000200000 */
[----:B----4-:R-:W-:-:S04]  /*2030*/  IMAD.WIDE R16, R2, 0x10, R4 ;  /* 0x0000001002107825 */ /* 0x010fc800078e0204 */
[----:B------:R-:W-:Y:S01]  /*2040*/  HADD2.BF16_V2 R7, R7, R19 ;  /* 0x0000001307077230 */ /* 0x000fe20000200000 */
[----:B------:R-:W-:Y:S01]  /*2050*/  HFMA2.MMA.BF16_V2 R10, R6, 1, 1, R10 ;  /* 0x3f803f80060a7835 */ /* 0x000fe2000020000a */
[----:B------:R-:W-:-:S04]  /*2060*/  IMAD.WIDE R4, R2, 0x10, R22 ;  /* 0x0000001002047825 */ /* 0x000fc800078e0216 */
[----:B------:R-:W-:Y:S01]  /*2070*/  HADD2.BF16_V2 R3, R3, R9 ;  /* 0x0000000903037230 */ /* 0x000fe20000200000 */
[----:B------:R-:W-:Y:S01]  /*2080*/  HFMA2.MMA.BF16_V2 R20, R20, 1, 1, R8 ;  /* 0x3f803f8014147835 */ /* 0x000fe20000200008 */
[----:B------:R-:W2:Y:S01]  /*2090*/  LD.E.128 R16, desc[UR36][R16.64] ;  /* 0x0000002410107980 */ /* 0x000ea2000c101d00 */
[----:B------:R-:W-:-:S03]  /*20a0*/  HADD2.BF16_V2 R11, R7, R11 ;  /* 0x0000000b070b7230 */ /* 0x000fc60000200000 */
[----:B------:R-:W4:Y:S04]  /*20b0*/  LDL.64 R8, [R1+0x40] ;  /* 0x0000400001087983 */ /* 0x000f280000100a00 */
[----:B------:R-:W4:Y:S04]  /*20c0*/  LD.E.128 R4, desc[UR36][R4.64] ;  /* 0x0000002404047980 */ /* 0x000f28000c101d00 */
[----:B------:R-:W4:Y:S01]  /*20d0*/  LDL.64 R22, [R1+0x30] ;  /* 0x0000300001167983 */ /* 0x000f220000100a00 */
[----:B---3--:R-:W-:Y:S01]  /*20e0*/  HADD2.BF16_V2 R11, R11, R15 ;  /* 0x0000000f0b0b7230 */ /* 0x008fe20000200000 */
[----:B------:R-:W-:-:S02]  /*20f0*/  HFMA2.MMA.BF16_V2 R10, R10, 1, 1, R14 ;  /* 0x3f803f800a0a7835 */ /* 0x000fc4000020000e */
[----:B------:R-:W3:Y:S01]  /*2100*/  LDL.64 R14, [R1+0x38] ;  /* 0x00003800010e7983 */ /* 0x000ee20000100a00 */
[----:B------:R-:W-:Y:S01]  /*2110*/  HADD2.BF16_V2 R3, R3, R13 ;  /* 0x0000000d03037230 */ /* 0x000fe20000200000 */
[----:B------:R-:W-:Y:S01]  /*2120*/  HFMA2.MMA.BF16_V2 R20, R20, 1, 1, R12 ;  /* 0x3f803f8014147835 */ /* 0x000fe2000020000c */
[----:B--2---:R-:W-:Y:S02]  /*2130*/  HADD2.BF16_V2 R11, R11, R19 ;  /* 0x000000130b0b7230 */ /* 0x004fe40000200000 */
[----:B----4-:R-:W-:Y:S01]  /*2140*/  IMAD.WIDE R8, R2, 0x10, R8 ;  /* 0x0000001002087825 */ /* 0x010fe200078e0208 */
[----:B------:R-:W-:-:S03]  /*2150*/  HFMA2.MMA.BF16_V2 R18, R10, 1, 1, R18 ;  /* 0x3f803f800a127835 */ /* 0x000fc60000200012 */
[----:B------:R-:W-:Y:S02]  /*2160*/  HADD2.BF16_V2 R7, R11, R7 ;  /* 0x000000070b077230 */ /* 0x000fe40000200000 */
[----:B------:R-:W2:Y:S01]  /*2170*/  LD.E.128 R8, desc[UR36][R8.64] ;  /* 0x0000002408087980 */ /* 0x000ea2000c101d00 */
[----:B------:R-:W-:Y:S01]  /*2180*/  HADD2.BF16_V2 R3, R3, R17 ;  /* 0x0000001103037230 */ /* 0x000fe20000200000 */
[----:B------:R-:W-:Y:S01]  /*2190*/  HFMA2.MMA.BF16_V2 R20, R20, 1, 1, R16 ;  /* 0x3f803f8014147835 */ /* 0x000fe20000200010 */
[----:B------:R-:W-:Y:S01]  /*21a0*/  IMAD.WIDE R16, R2, 0x10, R22 ;  /* 0x0000001002107825 */ /* 0x000fe200078e0216 */
[----:B------:R-:W-:-:S03]  /*21b0*/  HFMA2.MMA.BF16_V2 R6, R18, 1, 1, R6 ;  /* 0x3f803f8012067835 */ /* 0x000fc60000200006 */
[----:B---3--:R-:W-:Y:S02]  /*21c0*/  IMAD.WIDE R12, R2, 0x10, R14 ;  /* 0x00000010020c7825 */ /* 0x008fe400078e020e */
[----:B------:R-:W3:Y:S02]  /*21d0*/  LD.E.128 R16, desc[UR36][R16.64] ;  /* 0x0000002410107980 */ /* 0x000ee4000c101d00 */
[----:B------:R-:W-:Y:S01]  /*21e0*/  HADD2.BF16_V2 R5, R3, R5 ;  /* 0x0000000503057230 */ /* 0x000fe20000200000 */
[----:B------:R-:W-:Y:S01]  /*21f0*/  HFMA2.MMA.BF16_V2 R21, R20, 1, 1, R4 ;  /* 0x3f803f8014157835 */ /* 0x000fe20000200004 */
[----:B------:R-:W4:Y:S04]  /*2200*/  LDL.LU R23, [R1+0x28] ;  /* 0x0000280001177983 */ /* 0x000f280000300800 */
[----:B------:R-:W3:Y:S04]  /*2210*/  LD.E.128 R12, desc[UR36][R12.64] ;  /* 0x000000240c0c7980 */ /* 0x000ee8000c101d00 */
[----:B------:R-:W4:Y:S01]  /*2220*/  LDL R22, [R1+0x11c] ;  /* 0x00011c0001167983 */ /* 0x000f220000100800 */
[----:B--2---:R-:W-:-:S02]  /*2230*/  HADD2.BF16_V2 R20, R5, R9 ;  /* 0x0000000905147230 */ /* 0x004fc40000200000 */
[----:B------:R-:W-:-:S04]  /*2240*/  IMAD.WIDE R4, R2, 0x10, R28 ;  /* 0x0000001002047825 */ /* 0x000fc800078e021c */
[----:B------:R-:W-:Y:S01]  /*2250*/  HADD2.BF16_V2 R7, R7, R11 ;  /* 0x0000000b07077230 */ /* 0x000fe20000200000 */
[----:B------:R-:W-:Y:S02]  /*2260*/  HFMA2.MMA.BF16_V2 R3, R6, 1, 1, R10 ;  /* 0x3f803f8006037835 */ /* 0x000fe4000020000a */
[----:B------:R-:W-:Y:S01]  /*2270*/  HFMA2.MMA.BF16_V2 R21, R21, 1, 1, R8 ;  /* 0x3f803f8015157835 */ /* 0x000fe20000200008 */
[----:B------:R-:W-:-:S06]  /*2280*/  IMAD.WIDE R8, R2, 0x10, R26 ;  /* 0x0000001002087825 */ /* 0x000fcc00078e021a */
[----:B------:R-:W2:Y:S01]  /*2290*/  LD.E.128 R8, desc[UR36][R8.64] ;  /* 0x0000002408087980 */ /* 0x000ea2000c101d00 */
[----:B---3--:R-:W-:-:S03]  /*22a0*/  HADD2.BF16_V2 R15, R7, R15 ;  /* 0x0000000f070f7230 */ /* 0x008fc60000200000 */
[----:B------:R-:W3:Y:S01]  /*22b0*/  LD.E.128 R4, desc[UR36][R4.64] ;  /* 0x0000002404047980 */ /* 0x000ee2000c101d00 */
[----:B------:R-:W-:Y:S01]  /*22c0*/  HADD2.BF16_V2 R20, R20, R13 ;  /* 0x0000000d14147230 */ /* 0x000fe20000200000 */
[----:B------:R-:W-:Y:S01]  /*22d0*/  HFMA2.MMA.BF16_V2 R21, R21, 1, 1, R12 ;  /* 0x3f803f8015157835 */ /* 0x000fe2000020000c */
[----:B------:R-:W-:Y:S01]  /*22e0*/  IMAD.WIDE R12, R2, 0x10, R24 ;  /* 0x00000010020c7825 */ /* 0x000fe200078e0218 */
[----:B------:R-:W-:-:S03]  /*22f0*/  HFMA2.MMA.BF16_V2 R3, R3, 1, 1, R14 ;  /* 0x3f803f8003037835 */ /* 0x000fc6000020000e */
[----:B------:R-:W-:Y:S02]  /*2300*/  HADD2.BF16_V2 R19, R15, R19 ;  /* 0x000000130f137230 */ /* 0x000fe40000200000 */
[----:B------:R-:W2:Y:S03]  /*2310*/  LD.E.128 R12, desc[UR36][R12.64] ;  /* 0x000000240c0c7980 */ /* 0x000ea6000c101d00 */
[----:B------:R-:W-:Y:S02]  /*2320*/  HFMA2.MMA.BF16_V2 R3, R3, 1, 1, R18 ;  /* 0x3f803f8003037835 */ /* 0x000fe40000200012 */
[----:B------:R-:W-:Y:S01]  /*2330*/  HFMA2.MMA.BF16_V2 R21, R21, 1, 1, R16 ;  /* 0x3f803f8015157835 */ /* 0x000fe20000200010 */
[----:B------:R-:W-:Y:S01]  /*2340*/  HADD2.BF16_V2 R20, R20, R17 ;  /* 0x0000001114147230 */ /* 0x000fe20000200000 */
[----:B------:R-:W-:Y:S02]  /*2350*/  ULDC UR4, c[0x0][0xc] ;  /* 0x0000030000047ab9 */ /* 0x000fe40000000800 */
[----:B----4-:R-:W-:-:S05]  /*2360*/  IMAD R0, R22, UR4, R0 ;  /* 0x0000000416007c24 */ /* 0x010fca000f8e0200 */
[----:B------:R-:W-:Y:S01]  /*2370*/  ISETP.GE.AND P1, PT, R0, UR9, PT ;  /* 0x0000000900007c0c */ /* 0x000fe2000bf26270 */
[----:B---3--:R-:W-:Y:S01]  /*2380*/  HADD2.BF16_V2 R19, R19, R7 ;  /* 0x0000000713137230 */ /* 0x008fe20000200000 */
[----:B------:R-:W-:Y:S02]  /*2390*/  HFMA2.MMA.BF16_V2 R3, R3, 1, 1, R6 ;  /* 0x3f803f8003037835 */ /* 0x000fe40000200006 */
[----:B------:R-:W0:Y:S01]  /*23a0*/  LDC.64 R6, c[0x0][0x248] ;  /* 0x00009200ff067b82 */ /* 0x000e220000000a00 */
[----:B------:R-:W-:Y:S01]  /*23b0*/  HFMA2.MMA.BF16_V2 R21, R21, 1, 1, R4 ;  /* 0x3f803f8015157835 */ /* 0x000fe20000200004 */
[----:B------:R-:W-:-:S04]  /*23c0*/  HADD2.BF16_V2 R20, R20, R5 ;  /* 0x0000000514147230 */ /* 0x000fc80000200000 */
[----:B--2---:R-:W-:-:S03]  /*23d0*/  HFMA2.MMA.BF16_V2 R3, R3, 1, 1, R10 ;  /* 0x3f803f8003037835 */ /* 0x004fc6000020000a */
[----:B------:R-:W-:Y:S01]  /*23e0*/  HFMA2.MMA.BF16_V2 R21, R21, 1, 1, R8 ;  /* 0x3f803f8015157835 */ /* 0x000fe20000200008 */
[----:B------:R-:W-:Y:S02]  /*23f0*/  HADD2.BF16_V2 R19, R19, R11 ;  /* 0x0000000b13137230 */ /* 0x000fe40000200000 */
[----:B------:R-:W-:Y:S02]  /*2400*/  HADD2.BF16_V2 R20, R20, R9 ;  /* 0x0000000914147230 */ /* 0x000fe40000200000 */
[----:B------:R-:W-:Y:S01]  /*2410*/  HFMA2.MMA.BF16_V2 R14, R3, 1, 1, R14 ;  /* 0x3f803f80030e7835 */ /* 0x000fe2000020000e */
[----:B------:R-:W-:Y:S02]  /*2420*/  HADD2.BF16_V2 R15, R19, R15 ;  /* 0x0000000f130f7230 */ /* 0x000fe40000200000 */
[----:B------:R-:W-:Y:S01]  /*2430*/  HFMA2.MMA.BF16_V2 R12, R21, 1, 1, R12 ;  /* 0x3f803f80150c7835 */ /* 0x000fe2000020000c */
[----:B------:R-:W-:Y:S02]  /*2440*/  HADD2.BF16_V2 R13, R20, R13 ;  /* 0x0000000d140d7230 */ /* 0x000fe40000200000 */
[----:B0-----:R-:W-:-:S05]  /*2450*/  IMAD.WIDE R2, R23, 0x10, R6 ;  /* 0x0000001017027825 */ /* 0x001fca00078e0206 */
[----:B------:R1:W-:Y:S01]  /*2460*/  STG.E.128 desc[UR36][R2.64], R12 ;  /* 0x0000000c02007986 */ /* 0x0003e2000c101d24 */
[----:B------:R-:W-:Y:S05]  /*2470*/  @!P1 BRA `(.L_x_829) ;  /* 0xfffffff000109947 */ /* 0x000fea000383ffff */
.L_x_828:
[----:B------:R-:W-:Y:S05]  /*2480*/  BSYNC B0 ;  /* 0x0000000000007941 */ /* 0x000fea0003800000 */
.L_x_827:
[----:B------:R-:W0:Y:S02]  /*2490*/  S2R R0, SR_TID.X ;  /* 0x0000000000007919 */ /* 0x000e240000002100 */
[----:B0-----:R-:W-:-:S13]  /*24a0*/  ISETP.NE.OR P0, PT, R0, RZ, !P0 ;  /* 0x000000ff0000720c */ /* 0x001fda0004705670 */
[----:B------:R-:W-:Y:S05]  /*24b0*/  @P0 EXIT ;  /* 0x000000000000094d */ /* 0x000fea0003800000 */
[----:B------:R-:W2:Y:S04]  /*24c0*/  LDL.LU.64 R4, [R1+0x130] ;  /* 0x0001300001047983 */ /* 0x000ea80000300a00 */
[----:B-1----:R-:W2:Y:S04]  /*24d0*/  LDL.LU R2, [R1+0x118] ;  /* 0x0001180001027983 */ /* 0x002ea80000300800 */
[----:B--2---:R-:W-:Y:S01]  /*24e0*/  ST.E desc[UR36][R4.64+-0x80], R2 ;  /* 0xffff800204007985 */ /* 0x004fe2000c101924 */
[----:B------:R-:W-:Y:S05]  /*24f0*/  EXIT ;  /* 0x000000000000794d */ /* 0x000fea0003800000 */
.L_x_830:
        /* <DEDUP_REMOVED lines=16> */
.L_x_999:


//--------------------- .text._Z56userbuffers_fp16_sum_inplace_gpu_rr_rs_oop_stride_atomicILi16EEviiiiiiiiiiPPviS0_S0_m --------------------------
	.section	.text._Z56userbuffers_fp16_sum_inplace_gpu_rr_rs_oop_stride_atomicILi16EEviiiiiiiiiiPPviS0_S0_m,"ax",@progbits
	.align	128
        .global         _Z56userbuffers_fp16_sum_inplace_gpu_rr_rs_oop_stride_atomicILi16EEviiiiiiiiiiPPviS0_S0_m
        .type           _Z56userbuffers_fp16_sum_inplace_gpu_rr_rs_oop_stride_atomicILi16EEviiiiiiiiiiPPviS0_S0_m,@function
        .size           _Z56userbuffers_fp16_sum_inplace_gpu_rr_rs_oop_stride_atomicILi16EEviiiiiiiiiiPPviS0_S0_m,(.L_x_1000 - _Z56userbuffers_fp16_sum_inplace_gpu_rr_rs_oop_stride_atomicILi16EEviiiiiiiiiiPPviS0_S0_m)
        .other          _Z56userbuffers_fp16_sum_inplace_gpu_rr_rs_oop_stride_atomicILi16EEviiiiiiiiiiPPviS0_S0_m,@"STO_CUDA_ENTRY STV_DEFAULT"
_Z56userbuffers_fp16_sum_inplace_gpu_rr_rs_oop_stride_atomicILi16EEviiiiiiiiiiPPviS0_S0_m:
.text._Z56userbuffers_fp16_sum_inplace_gpu_rr_rs_oop_stride_atomicILi16EEviiiiiiiiiiPPviS0_S0_m:
[----:B------:R-:W0:Y:S01]  /*0000*/  LDC R1, c[0x0][0x28] ;  /* 0x00000a00ff017b82 */ /* 0x000e220000000800 */
[----:B------:R-:W1:Y:S01]  /*0010*/  S2R R17, SR_TID.X ;  /* 0x0000000000117919 */ /* 0x000e620000002100 */
[----:B------:R-:W-:Y:S01]  /*0020*/  ULDC.64 UR4, c[0x0][0x250] ;  /* 0x0000940000047ab9 */ /* 0x000fe20000000a00 */
[----:B0-----:R-:W-:Y:S01]  /*0030*/  IADD3 R1, R1, -0x28, RZ ;  /* 0xffffffd801017810 */ /* 0x001fe20007ffe0ff */
[----:B------:R-:W-:Y:S01]  /*0040*/  ULDC.64 UR36, c[0x0][0x208] ;  /* 0x0000820000247ab9 */ /* 0x000fe20000000a00 */
[----:B------:R-:W-:Y:S01]  /*0050*/  ISETP.EQ.U32.AND P1, PT, RZ, UR4, PT ;  /* 0x00000004ff007c0c */ /* 0x000fe2000bf22070 */
[----:B------:R-:W-:Y:S01]  /*0060*/  ULDC UR4, c[0x0][0x20] ;  /* 0x0000080000047ab9 */ /* 0x000fe20000000800 */
[----:B------:R-:W-:Y:S01]  /*0070*/  ULDC.64 UR38, c[0x0][0x258] ;  /* 0x0000960000267ab9 */ /* 0x000fe20000000a00 */
[----:B------:R-:W-:Y:S01]  /*0080*/  IADD3 R6, P2, R1, UR4, RZ ;  /* 0x0000000401067c10 */ /* 0x000fe2000ff5e0ff */
[----:B------:R-:W-:-:S03]  /*0090*/  ULDC UR4, c[0x0][0x24] ;  /* 0x0000090000047ab9 */ /* 0x000fc60000000800 */
[----:B------:R-:W-:Y:S02]  /*00a0*/  IADD3.X R7, RZ, UR4, RZ, P2, !PT ;  /* 0x00000004ff077c10 */ /* 0x000fe400097fe4ff */
[----:B-1----:R-:W-:-:S04]  /*00b0*/  ISETP.NE.AND P0, PT, R17, RZ, PT ;  /* 0x000000ff1100720c */ /* 0x002fc80003f05270 */
[----:B------:R-:W-:-:S13]  /*00c0*/  ISETP.EQ.OR.EX P0, PT, RZ, UR5, P0, P1 ;  /* 0x00000005ff007c0c */ /* 0x000fda0008702710 */
[----:B------:R-:W-:Y:S05]  /*00d0*/  @P0 BRA `(.L_x_831) ;  /* 0x0000000000800947 */ /* 0x000fea0003800000 */
[----:B------:R-:W0:Y:S01]  /*00e0*/  LDC.64 R2, c[0x0][0x250] ;  /* 0x00009400ff027b82 */ /* 0x000e220000000a00 */
[----:B------:R-:W-:Y:S01]  /*00f0*/  BSSY B0, `(.L_x_832) ;  /* 0x0000006000007945 */ /* 0x000fe20003800000 */
.L_x_833:
[----:B------:R-:W-:Y:S01]  /*0100*/  CS2R R4, SRZ ;  /* 0x0000000000047805 */ /* 0x000fe2000001ff00 */
[----:B------:R-:W-:Y:S05]  /*0110*/  YIELD ;  /* 0x0000000000007946 */ /* 0x000fea0003800000 */
[----:B0-----:R-:W2:Y:S02]  /*0120*/  ATOMG.E.CAS.STRONG.GPU PT, R0, [R2], R4, R5 ;  /* 0x00000004020073a9 */ /* 0x001ea400001ee105 */
[----:B--2---:R-:W-:-:S13]  /*0130*/  ISETP.NE.AND P0, PT, R0, RZ, PT ;  /* 0x000000ff0000720c */ /* 0x004fda0003f05270 */
[----:B------:R-:W-:Y:S05]  /*0140*/  @P0 BRA `(.L_x_833) ;  /* 0xfffffffc00ec0947 */ /* 0x000fea000383ffff */
[----:B------:R-:W-:Y:S05]  /*0150*/  BSYNC B0 ;  /* 0x0000000000007941 */ /* 0x000fea0003800000 */
.L_x_832:
[----:B------:R-:W0:Y:S08]  /*0160*/  LDC R11, c[0x0][0x234] ;  /* 0x00008d00ff0b7b82 */ /* 0x000e300000000800 */
[----:B------:R-:W0:Y:S08]  /*0170*/  LDC.64 R4, c[0x0][0x250] ;  /* 0x00009400ff047b82 */ /* 0x000e300000000a00 */
[----:B------:R-:W1:Y:S01]  /*0180*/  LDC R9, c[0x0][0xc] ;  /* 0x00000300ff097b82 */ /* 0x000e620000000800 */
[----:B0-----:R-:W-:Y:S01]  /*0190*/  IMAD.WIDE R4, R11, 0x4, R4 ;  /* 0x000000040b047825 */ /* 0x001fe200078e0204 */
[----:B-1----:R-:W-:-:S05]  /*01a0*/  IADD3 R9, R9, -0x1, RZ ;  /* 0xffffffff09097810 */ /* 0x002fca0007ffe0ff */
[----:B------:R0:W5:Y:S01]  /*01b0*/  ATOMG.E.INC.STRONG.GPU PT, RZ, desc[UR36][R4.64], R9 ;  /* 0x0000000904ff79a8 */ /* 0x00016200099ee1e4 */
[----:B------:R-:W-:Y:S01]  /*01c0*/  BSSY B0, `(.L_x_834) ;  /* 0x0000006000007945 */ /* 0x000fe20003800000 */
.L_x_835:
[----:B0-----:R-:W-:Y:S01]  /*01d0*/  CS2R R8, SRZ ;  /* 0x0000000000087805 */ /* 0x001fe2000001ff00 */
[----:B------:R-:W-:Y:S05]  /*01e0*/  YIELD ;  /* 0x0000000000007946 */ /* 0x000fea0003800000 */
[----:B------:R-:W2:Y:S02]  /*01f0*/  ATOMG.E.CAS.STRONG.GPU PT, R0, [R4], R8, R9 ;  /* 0x00000008040073a9 */ /* 0x000ea400001ee109 */
[----:B--2---:R-:W-:-:S13]  /*0200*/  ISETP.NE.AND P0, PT, R0, RZ, PT ;  /* 0x000000ff0000720c */ /* 0x004fda0003f05270 */
[----:B------:R-:W-:Y:S05]  /*0210*/  @P0 BRA `(.L_x_835) ;  /* 0xfffffffc00ec0947 */ /* 0x000fea000383ffff */
[----:B------:R-:W-:Y:S05]  /*0220*/  BSYNC B0 ;  /* 0x0000000000007941 */ /* 0x000fea0003800000 */
.L_x_834:
        /* <DEDUP_REMOVED lines=11> */
.L_x_831:
        /* <DEDUP_REMOVED lines=37> */
.L_x_837:
        /* <DEDUP_REMOVED lines=14> */
[----:B------:R-:W-:Y:S01]  /*0610*/  HFMA2.MMA R14, -RZ, RZ, 0, 6.27040863037109375e-05 ;  /* 0x0000041cff0e7435 */ /* 0x000fe200000001ff */
[----:B------:R-:W-:Y:S01]  /*0620*/  UIADD3 UR4, UP0, UR4, 0x4c, URZ ;  /* 0x0000004c04047890 */ /* 0x000fe2000ff1e03f */
[----:B------:R-:W-:Y:S01]  /*0630*/  VIADD R2, R0, 0x1 ;  /* 0x0000000100027836 */ /* 0x000fe20000000000 */
        /* <DEDUP_REMOVED lines=16> */
.L_x_836:
        /* <DEDUP_REMOVED lines=15> */
.L_x_839:
[----:B------:R-:W-:Y:S05]  /*0830*/  BSYNC B0 ;  /* 0x0000000000007941 */ /* 0x000fea0003800000 */
.L_x_838:
[----:B------:R-:W0:Y:S01]  /*0840*/  S2UR UR4, SR_CTAID.X ;  /* 0x00000000000479c3 */ /* 0x000e220000002500 */
[----:B------:R-:W-:Y:S01]  /*0850*/  ULDC UR6, c[0x0][0x228] ;  /* 0x00008a0000067ab9 */ /* 0x000fe20000000800 */
[----:B------:R-:W-:Y:S01]  /*0860*/  ULDC UR8, c[0x0][0x230] ;  /* 0x00008c0000087ab9 */ /* 0x000fe20000000800 */
[----:B------:R-:W-:Y:S01]  /*0870*/  ULDC UR9, c[0x0][0x228] ;  /* 0x00008a0000097ab9 */ /* 0x000fe20000000800 */
[----:B------:R-:W-:Y:S04]  /*0880*/  BSSY B0, `(.L_x_840) ;  /* 0x00000d1000007945 */ /* 0x000fe80003800000 */
[----:B------:R-:W0:Y:S02]  /*0890*/  LDC R53, c[0x0][RZ] ;  /* 0x00000000ff357b82 */ /* 0x000e240000000800 */
[----:B0-----:R-:W-:Y:S01]  /*08a0*/  IMAD R0, R53, UR4, R17 ;  /* 0x0000000435007c24 */ /* 0x001fe2000f8e0211 */
[----:B------:R-:W-:-:S04]  /*08b0*/  LEA.HI R17, R17, UR4, RZ, 0x1b ;  /* 0x0000000411117c11 */ /* 0x000fc8000f8fd8ff */
[----:B------:R-:W-:-:S13]  /*08c0*/  ISETP.GE.AND P1, PT, R0, UR6, PT ;  /* 0x0000000600007c0c */ /* 0x000fda000bf26270 */
[----:B------:R-:W-:Y:S05]  /*08d0*/  @P1 BRA `(.L_x_841) ;  /* 0x0000000c002c1947 */ /* 0x000fea0003800000 */
[----:B------:R-:W0:Y:S01]  /*08e0*/  LDC R3, c[0x0][0x22c] ;  /* 0x00008b00ff037b82 */ /* 0x000e220000000800 */
[----:B------:R-:W-:Y:S01]  /*08f0*/  HFMA2.MMA R56, -RZ, RZ, 0, 0 ;  /* 0x00000000ff387435 */ /* 0x000fe200000001ff */
[----:B------:R-:W-:Y:S01]  /*0900*/  ULDC UR7, c[0x0][0x21c] ;  /* 0x0000870000077ab9 */ /* 0x000fe20000000800 */
[----:B------:R-:W-:Y:S01]  /*0910*/  UMOV UR4, 0x400 ;  /* 0x0000040000047882 */ /* 0x000fe20000000000 */
[----:B------:R-:W-:-:S04]  /*0920*/  IADD3 R17, R17, UR7, RZ ;  /* 0x0000000711117c10 */ /* 0x000fc8000fffe0ff */
[----:B------:R-:W1:Y:S01]  /*0930*/  LDC R20, c[0x0][0x230] ;  /* 0x00008c00ff147b82 */ /* 0x000e620000000800 */
[----:B------:R-:W-:-:S04]  /*0940*/  IMAD.SHL.U32 R17, R17, 0x8, RZ ;  /* 0x0000000811117824 */ /* 0x000fc800078e00ff */
[C---:B------:R-:W-:Y:S01]  /*0950*/  VIADD R10, R17.reuse, 0x38 ;  /* 0x00000038110a7836 */ /* 0x040fe20000000000 */
[C---:B------:R-:W-:Y:S01]  /*0960*/  IADD3 R8, R17.reuse, 0x28, RZ ;  /* 0x0000002811087810 */ /* 0x040fe20007ffe0ff */
[C---:B------:R-:W-:Y:S01]  /*0970*/  VIADD R15, R17.reuse, 0x60 ;  /* 0x00000060110f7836 */ /* 0x040fe20000000000 */
[----:B------:R-:W2:Y:S01]  /*0980*/  S2UR UR5, SR_CgaCtaId ;  /* 0x00000000000579c3 */ /* 0x000ea20000008800 */
[C---:B------:R-:W-:Y:S02]  /*0990*/  IADD3 R7, R17.reuse, 0x20, RZ ;  /* 0x0000002011077810 */ /* 0x040fe40007ffe0ff */
[C---:B------:R-:W-:Y:S02]  /*09a0*/  IADD3 R9, R17.reuse, 0x30, RZ ;  /* 0x0000003011097810 */ /* 0x040fe40007ffe0ff */
[C---:B------:R-:W-:Y:S02]  /*09b0*/  IADD3 R11, R17.reuse, 0x40, RZ ;  /* 0x00000040110b7810 */ /* 0x040fe40007ffe0ff */
[----:B------:R-:W-:Y:S01]  /*09c0*/  IADD3 R12, R17, 0x48, RZ ;  /* 0x00000048110c7810 */ /* 0x000fe20007ffe0ff */
[----:B------:R-:W3:Y:S01]  /*09d0*/  LDC R23, c[0x0][0x224] ;  /* 0x00008900ff177b82 */ /* 0x000ee20000000800 */
[----:B0-----:R-:W-:-:S02]  /*09e0*/  IABS R59, R3 ;  /* 0x00000003003b7213 */ /* 0x001fc40000000000 */
[C---:B------:R-:W-:Y:S02]  /*09f0*/  IADD3 R13, R17.reuse, 0x50, RZ ;  /* 0x00000050110d7810 */ /* 0x040fe40007ffe0ff */
[----:B------:R-:W0:Y:S01]  /*0a00*/  I2F.RP R4, R59 ;  /* 0x0000003b00047306 */ /* 0x000e220000209400 */
[C---:B------:R-:W-:Y:S01]  /*0a10*/  IADD3 R14, R17.reuse, 0x58, RZ ;  /* 0x00000058110e7810 */ /* 0x040fe20007ffe0ff */
[----:B-1----:R-:W-:Y:S01]  /*0a20*/  IMAD R20, R20, UR6, RZ ;  /* 0x0000000614147c24 */ /* 0x002fe2000f8e02ff */
[C---:B------:R-:W-:Y:S02]  /*0a30*/  IADD3 R16, R17.reuse, 0x68, RZ ;  /* 0x0000006811107810 */ /* 0x040fe40007ffe0ff */
[C---:B------:R-:W-:Y:S02]  /*0a40*/  IADD3 R19, R17.reuse, 0x70, RZ ;  /* 0x0000007011137810 */ /* 0x040fe40007ffe0ff */
[----:B------:R-:W-:Y:S02]  /*0a50*/  IABS R22, R20 ;  /* 0x0000001400167213 */ /* 0x000fe40000000000 */
[----:B------:R-:W-:Y:S01]  /*0a60*/  LOP3.LUT R50, R17, 0x78, RZ, 0xc0, !PT ;  /* 0x0000007811327812 */ /* 0x000fe200078ec0ff */
[----:B--2---:R-:W-:Y:S01]  /*0a70*/  ULEA UR4, UR5, UR4, 0x18 ;  /* 0x0000000405047291 */ /* 0x004fe2000f8ec03f */
[----:B------:R-:W-:-:S02]  /*0a80*/  LOP3.LUT R40, R8, 0x78, RZ, 0xc0, !PT ;  /* 0x0000007808287812 */ /* 0x000fc400078ec0ff */
[----:B------:R-:W-:Y:S01]  /*0a90*/  LOP3.LUT R36, R10, 0x78, RZ, 0xc0, !PT ;  /* 0x000000780a247812 */ /* 0x000fe200078ec0ff */
[----:B0-----:R-:W0:Y:S01]  /*0aa0*/  MUFU.RCP R4, R4 ;  /* 0x0000000400047308 */ /* 0x001e220000001000 */
        /* <DEDUP_REMOVED lines=8> */
[-C--:B------:R-:W-:Y:S01]  /*0b30*/  LOP3.LUT R20, R20, R3.reuse, RZ, 0x3c, !PT ;  /* 0x0000000314147212 */ /* 0x080fe200078e3cff */
[----:B------:R-:W4:Y:S01]  /*0b40*/  LDS.64 R40, [R40+UR4] ;  /* 0x0000000428287984 */ /* 0x000f220008000a00 */
[----:B------:R-:W-:Y:S01]  /*0b50*/  LOP3.LUT R24, RZ, R3, RZ, 0x33, !PT ;  /* 0x00000003ff187212 */ /* 0x000fe200078e33ff */
[----:B0-----:R-:W-:Y:S01]  /*0b60*/  VIADD R57, R4, 0xffffffe ;  /* 0x0ffffffe04397836 */ /* 0x001fe20000000000 */
[----:B------:R-:W-:Y:S01]  /*0b70*/  IADD3 R4, R17, 0x8, RZ ;  /* 0x0000000811047810 */ /* 0x000fe20007ffe0ff */
[----:B------:R-:W0:Y:S01]  /*0b80*/  LDS.64 R38, [R38+UR4] ;  /* 0x0000000426267984 */ /* 0x000e220008000a00 */
[----:B------:R-:W-:Y:S02]  /*0b90*/  ISETP.GE.AND P3, PT, R20, RZ, PT ;  /* 0x000000ff1400720c */ /* 0x000fe40003f66270 */
[----:B------:R-:W-:Y:S01]  /*0ba0*/  LOP3.LUT R48, R4, 0x78, RZ, 0xc0, !PT ;  /* 0x0000007804307812 */ /* 0x000fe200078ec0ff */
[----:B------:R-:W3:Y:S01]  /*0bb0*/  F2I.FTZ.U32.TRUNC.NTZ R57, R57 ;  /* 0x0000003900397305 */ /* 0x000ee2000021f000 */
[----:B------:R-:W-:Y:S01]  /*0bc0*/  LOP3.LUT R4, R12, 0x78, RZ, 0xc0, !PT ;  /* 0x000000780c047812 */ /* 0x000fe200078ec0ff */
[----:B------:R-:W0:Y:S01]  /*0bd0*/  LDS.64 R36, [R36+UR4] ;  /* 0x0000000424247984 */ /* 0x000e220008000a00 */
[----:B------:R-:W-:-:S03]  /*0be0*/  LOP3.LUT R12, R16, 0x78, RZ, 0xc0, !PT ;  /* 0x00000078100c7812 */ /* 0x000fc600078ec0ff */
[----:B------:R-:W0:Y:S04]  /*0bf0*/  LDS.64 R48, [R48+UR4] ;  /* 0x0000000430307984 */ /* 0x000e280008000a00 */
[----:B------:R-:W0:Y:S04]  /*0c00*/  LDS.64 R18, [R18+UR4] ;  /* 0x0000000412127984 */ /* 0x000e280008000a00 */
[----:B------:R-:W0:Y:S01]  /*0c10*/  LDS.64 R8, [R8+UR4] ;  /* 0x0000000408087984 */ /* 0x000e220008000a00 */
[----:B---3--:R-:W-:-:S03]  /*0c20*/  IADD3 R6, RZ, -R57, RZ ;  /* 0x80000039ff067210 */ /* 0x008fc60007ffe0ff */
[----:B------:R-:W3:Y:S02]  /*0c30*/  LDS.64 R10, [R10+UR4] ;  /* 0x000000040a0a7984 */ /* 0x000ee40008000a00 */
[----:B------:R-:W-:Y:S02]  /*0c40*/  IMAD R5, R6, R59, RZ ;  /* 0x0000003b06057224 */ /* 0x000fe400078e02ff */
[----:B------:R-:W-:Y:S01]  /*0c50*/  VIADD R6, R17, 0x18 ;  /* 0x0000001811067836 */ /* 0x000fe20000000000 */
[----:B------:R-:W0:Y:S01]  /*0c60*/  LDS.64 R14, [R14+UR4] ;  /* 0x000000040e0e7984 */ /* 0x000e220008000a00 */
[----:B------:R-:W-:-:S03]  /*0c70*/  IMAD.HI.U32 R56, R57, R5, R56 ;  /* 0x0000000539387227 */ /* 0x000fc600078e0038 */
[----:B------:R-:W-:Y:S02]  /*0c80*/  LOP3.LUT R44, R6, 0x78, RZ, 0xc0, !PT ;  /* 0x00000078062c7812 */ /* 0x000fe400078ec0ff */
[----:B------:R-:W-:Y:S01]  /*0c90*/  LOP3.LUT R6, R13, 0x78, RZ, 0xc0, !PT ;  /* 0x000000780d067812 */ /* 0x000fe200078ec0ff */
[----:B------:R-:W-:Y:S01]  /*0ca0*/  IMAD.HI.U32 R21, R56, R22, RZ ;  /* 0x0000001638157227 */ /* 0x000fe200078e00ff */
[----:B------:R-:W0:Y:S04]  /*0cb0*/  LDS.64 R12, [R12+UR4] ;  /* 0x000000040c0c7984 */ /* 0x000e280008000a00 */
[----:B------:R-:W-:Y:S01]  /*0cc0*/  IADD3 R5, -R21, RZ, RZ ;  /* 0x000000ff15057210 */ /* 0x000fe20007ffe1ff */
[----:B------:R-:W0:Y:S04]  /*0cd0*/  LDS.64 R44, [R44+UR4] ;  /* 0x000000042c2c7984 */ /* 0x000e280008000a00 */
[----:B------:R-:W-:Y:S01]  /*0ce0*/  IMAD R22, R59, R5, R22 ;  /* 0x000000053b167224 */ /* 0x000fe200078e0216 */
[C---:B------:R-:W-:Y:S01]  /*0cf0*/  IADD3 R5, R17.reuse, 0x10, RZ ;  /* 0x0000001011057810 */ /* 0x040fe20007ffe0ff */
[----:B------:R-:W0:Y:S01]  /*0d00*/  LDS.64 R6, [R6+UR4] ;  /* 0x0000000406067984 */ /* 0x000e220008000a00 */
[----:B------:R-:W-:-:S02]  /*0d10*/  IADD3 R17, R17, -0x8, RZ ;  /* 0xfffffff811117810 */ /* 0x000fc40007ffe0ff */
[----:B------:R-:W-:Y:S02]  /*0d20*/  ISETP.GT.U32.AND P2, PT, R59, R22, PT ;  /* 0x000000163b00720c */ /* 0x000fe40003f44070 */
[----:B------:R-:W-:Y:S02]  /*0d30*/  LOP3.LUT R46, R5, 0x78, RZ, 0xc0, !PT ;  /* 0x00000078052e7812 */ /* 0x000fe400078ec0ff */
[----:B------:R-:W-:Y:S01]  /*0d40*/  LOP3.LUT R17, R17, 0x78, RZ, 0xc0, !PT ;  /* 0x0000007811117812 */ /* 0x000fe200078ec0ff */
[----:B------:R-:W0:Y:S04]  /*0d50*/  LDS.64 R4, [R4+UR4] ;  /* 0x0000000404047984 */ /* 0x000e280008000a00 */
[----:B------:R-:W0:Y:S04]  /*0d60*/  LDS.64 R46, [R46+UR4] ;  /* 0x000000042e2e7984 */ /* 0x000e280008000a00 */
[----:B------:R-:W0:Y:S01]  /*0d70*/  LDS.64 R16, [R17+UR4] ;  /* 0x0000000411107984 */ /* 0x000e220008000a00 */
[----:B------:R-:W-:Y:S01]  /*0d80*/  @!P2 IADD3 R22, R22, -R59, RZ ;  /* 0x8000003b1616a210 */ /* 0x000fe20007ffe0ff */
[----:B------:R-:W-:-:S03]  /*0d90*/  @!P2 VIADD R21, R21, 0x1 ;  /* 0x000000011515a836 */ /* 0x000fc60000000000 */
[----:B------:R-:W-:-:S13]  /*0da0*/  ISETP.GE.U32.AND P1, PT, R22, R59, PT ;  /* 0x0000003b1600720c */ /* 0x000fda0003f26070 */
[----:B------:R-:W-:Y:S02]  /*0db0*/  @P1 IADD3 R21, R21, 0x1, RZ ;  /* 0x0000000115151810 */ /* 0x000fe40007ffe0ff */
[----:B------:R-:W-:Y:S02]  /*0dc0*/  ISETP.NE.AND P1, PT, R3, RZ, PT ;  /* 0x000000ff0300720c */ /* 0x000fe40003f25270 */
[----:B------:R-:W-:-:S04]  /*0dd0*/  @!P3 IADD3 R21, -R21, RZ, RZ ;  /* 0x000000ff1515b210 */ /* 0x000fc80007ffe1ff */
[----:B------:R-:W-:-:S05]  /*0de0*/  SEL R58, R24, R21, !P1 ;  /* 0x00000015183a7207 */ /* 0x000fca0004800000 */
[----:B-1234-:R-:W-:-:S07]  /*0df0*/  IMAD R58, R58, UR7, R23 ;  /* 0x000000073a3a7c24 */ /* 0x01efce000f8e0217 */
.L_x_842:
[----:B-1----:R-:W1:Y:S01]  /*0e00*/  LDC R25, c[0x0][0x22c] ;  /* 0x00008b00ff197b82 */ /* 0x002e620000000800 */
[----:B------:R-:W-:-:S05]  /*0e10*/  IABS R21, R0 ;  /* 0x0000000000157213 */ /* 0x000fca0000000000 */
[----:B------:R-:W-:Y:S02]  /*0e20*/  IMAD.HI.U32 R3, R56, R21, RZ ;  /* 0x0000001538037227 */ /* 0x000fe400078e00ff */
[----:B------:R-:W2:Y:S03]  /*0e30*/  LDC R22, c[0x0][0x22c] ;  /* 0x00008b00ff167b82 */ /* 0x000ea60000000800 */
[----:B------:R-:W-:Y:S02]  /*0e40*/  IADD3 R20, -R3, RZ, RZ ;  /* 0x000000ff03147210 */ /* 0x000fe40007ffe1ff */
[----:B-1----:R-:W-:-:S05]  /*0e50*/  IABS R23, R25 ;  /* 0x0000001900177213 */ /* 0x002fca0000000000 */
[----:B------:R-:W-:Y:S01]  /*0e60*/  IMAD R20, R23, R20, R21 ;  /* 0x0000001417147224 */ /* 0x000fe200078e0215 */
[----:B--2---:R-:W-:-:S04]  /*0e70*/  LOP3.LUT R22, RZ, R22, RZ, 0x33, !PT ;  /* 0x00000016ff167212 */ /* 0x004fc800078e33ff */
[----:B------:R-:W-:-:S13]  /*0e80*/  ISETP.GT.U32.AND P3, PT, R59, R20, PT ;  /* 0x000000143b00720c */ /* 0x000fda0003f64070 */
[----:B------:R-:W-:Y:S01]  /*0e90*/  @!P3 IADD3 R20, R20, -R23, RZ ;  /* 0x800000171414b210 */ /* 0x000fe20007ffe0ff */
[----:B------:R-:W-:-:S03]  /*0ea0*/  @!P3 VIADD R3, R3, 0x1 ;  /* 0x000000010303b836 */ /* 0x000fc60000000000 */
[----:B------:R-:W-:Y:S02]  /*0eb0*/  ISETP.GE.U32.AND P2, PT, R20, R59, PT ;  /* 0x0000003b1400720c */ /* 0x000fe40003f46070 */
[----:B------:R-:W-:-:S04]  /*0ec0*/  LOP3.LUT R20, R0, R25, RZ, 0x3c, !PT ;  /* 0x0000001900147212 */ /* 0x000fc800078e3cff */
[----:B------:R-:W-:-:S07]  /*0ed0*/  ISETP.GE.AND P4, PT, R20, RZ, PT ;  /* 0x000000ff1400720c */ /* 0x000fce0003f86270 */
[----:B------:R-:W-:-:S06]  /*0ee0*/  @P2 IADD3 R3, R3, 0x1, RZ ;  /* 0x0000000103032810 */ /* 0x000fcc0007ffe0ff */
[----:B------:R-:W-:-:S04]  /*0ef0*/  @!P4 IADD3 R3, -R3, RZ, RZ ;  /* 0x000000ff0303c210 */ /* 0x000fc80007ffe1ff */
[----:B------:R-:W-:-:S04]  /*0f00*/  SEL R21, R22, R3, !P1 ;  /* 0x0000000316157207 */ /* 0x000fc80004800000 */
[C---:B------:R-:W-:Y:S01]  /*0f10*/  IADD3 R23, -R21.reuse, RZ, RZ ;  /* 0x000000ff15177210 */ /* 0x040fe20007ffe1ff */
[----:B------:R-:W-:-:S04]  /*0f20*/  IMAD R3, R21, UR8, R58 ;  /* 0x0000000815037c24 */ /* 0x000fc8000f8e023a */
[----:B------:R-:W-:-:S05]  /*0f30*/  IMAD R52, R25, R23, R0 ;  /* 0x0000001719347224 */ /* 0x000fca00078e0200 */
[----:B------:R-:W-:-:S05]  /*0f40*/  IADD3 R3, R3, R52, RZ ;  /* 0x0000003403037210 */ /* 0x000fca0007ffe0ff */
[----:B------:R-:W-:-:S04]  /*0f50*/  IMAD.WIDE R24, R3, 0x10, R50 ;  /* 0x0000001003187825 */ /* 0x000fc800078e0232 */
[C---:B0-----:R-:W-:Y:S02]  /*0f60*/  IMAD.WIDE R28, R3.reuse, 0x10, R48 ;  /* 0x00000010031c7825 */ /* 0x041fe400078e0230 */
[----:B------:R-:W2:Y:S02]  /*0f70*/  LD.E.128 R24, desc[UR36][R24.64] ;  /* 0x0000002418187980 */ /* 0x000ea4000c101d00 */
[----:B------:R-:W-:Y:S02]  /*0f80*/  IMAD.WIDE R32, R3, 0x10, R46 ;  /* 0x0000001003207825 */ /* 0x000fe400078e022e */
[----:B------:R-:W2:Y:S04]  /*0f90*/  LD.E.128 R28, desc[UR36][R28.64] ;  /* 0x000000241c1c7980 */ /* 0x000ea8000c101d00 */
[----:B------:R-:W3:Y:S01]  /*0fa0*/  LD.E.128 R32, desc[UR36][R32.64] ;  /* 0x0000002420207980 */ /* 0x000ee2000c101d00 */
[----:B------:R-:W-:-:S02]  /*0fb0*/  IMAD R52, R21, UR8, R52 ;  /* 0x0000000815347c24 */ /* 0x000fc4000f8e0234 */
[----:B------:R-:W-:-:S06]  /*0fc0*/  IMAD.WIDE R20, R3, 0x10, R44 ;  /* 0x0000001003147825 */ /* 0x000fcc00078e022c */
[----:B------:R-:W4:Y:S01]  /*0fd0*/  LD.E.128 R20, desc[UR36][R20.64] ;  /* 0x0000002414147980 */ /* 0x000f22000c101d00 */
[----:B--2---:R-:W-:Y:S01]  /*0fe0*/  HFMA2.MMA.BF16_V2 R54, R25, 1, 1, R29 ;  /* 0x3f803f8019367835 */ /* 0x004fe2000020001d */
[----:B------:R-:W-:Y:S02]  /*0ff0*/  HADD2.BF16_V2 R55, R24, R28 ;  /* 0x0000001c18377230 */ /* 0x000fe40000200000 */
[----:B------:R-:W-:Y:S01]  /*1000*/  IMAD.WIDE R28, R3, 0x10, R42 ;  /* 0x00000010031c7825 */ /* 0x000fe200078e022a */
[----:B------:R-:W-:-:S03]  /*1010*/  HFMA2.MMA.BF16_V2 R27, R27, 1, 1, R31 ;  /* 0x3f803f801b1b7835 */ /* 0x000fc6000020001f */
[----:B------:R-:W-:Y:S02]  /*1020*/  HADD2.BF16_V2 R26, R26, R30 ;  /* 0x0000001e1a1a7230 */ /* 0x000fe40000200000 */
[----:B---3--:R-:W-:Y:S01]  /*1030*/  HADD2.BF16_V2 R55, R55, R32 ;  /* 0x0000002037377230 */ /* 0x008fe20000200000 */
[----:B------:R-:W2:Y:S01]  /*1040*/  LD.E.128 R28, desc[UR36][R28.64] ;  /* 0x000000241c1c7980 */ /* 0x000ea2000c101d00 */
[----:B------:R-:W-:Y:S01]  /*1050*/  HFMA2.MMA.BF16_V2 R54, R54, 1, 1, R33 ;  /* 0x3f803f8036367835 */ /* 0x000fe20000200021 */
[----:B------:R-:W-:Y:S01]  /*1060*/  IMAD.WIDE R32, R3, 0x10, R40 ;  /* 0x0000001003207825 */ /* 0x000fe200078e0228 */
[----:B------:R-:W-:-:S03]  /*1070*/  HFMA2.MMA.BF16_V2 R27, R27, 1, 1, R35 ;  /* 0x3f803f801b1b7835 */ /* 0x000fc60000200023 */
[----:B------:R-:W-:Y:S02]  /*1080*/  HADD2.BF16_V2 R26, R26, R34 ;  /* 0x000000221a1a7230 */ /* 0x000fe40000200000 */
[----:B------:R-:W3:Y:S01]  /*1090*/  LD.E.128 R32, desc[UR36][R32.64] ;  /* 0x0000002420207980 */ /* 0x000ee2000c101d00 */
[----:B------:R-:W-:-:S04]  /*10a0*/  IMAD.WIDE R24, R3, 0x10, R38 ;  /* 0x0000001003187825 */ /* 0x000fc800078e0226 */
[----:B----4-:R-:W-:Y:S01]  /*10b0*/  HADD2.BF16_V2 R22, R26, R22 ;  /* 0x000000161a167230 */ /* 0x010fe20000200000 */
[----:B------:R-:W-:Y:S02]  /*10c0*/  HFMA2.MMA.BF16_V2 R23, R27, 1, 1, R23 ;  /* 0x3f803f801b177835 */ /* 0x000fe40000200017 */
[----:B------:R-:W4:Y:S01]  /*10d0*/  LD.E.128 R24, desc[UR36][R24.64] ;  /* 0x0000002418187980 */ /* 0x000f22000c101d00 */
        /* <DEDUP_REMOVED lines=8> */
[----:B------:R-:W2:Y:S01]  /*1160*/  LD.E.128 R28, desc[UR36][R28.64] ;  /* 0x000000241c1c7980 */ /* 0x000ea2000c101d00 */
[----:B---3--:R-:W-:Y:S01]  /*1170*/  HFMA2.MMA.BF16_V2 R54, R54, 1, 1, R33 ;  /* 0x3f803f8036367835 */ /* 0x008fe20000200021 */
[----:B------:R-:W-:Y:S02]  /*1180*/  HADD2.BF16_V2 R55, R55, R32 ;  /* 0x0000002037377230 */ /* 0x000fe40000200000 */
[----:B------:R-:W-:Y:S01]  /*1190*/  IMAD.WIDE R32, R3, 0x10, R18 ;  /* 0x0000001003207825 */ /* 0x000fe200078e0212 */
[----:B------:R-:W-:-:S03]  /*11a0*/  HFMA2.MMA.BF16_V2 R23, R23, 1, 1, R35 ;  /* 0x3f803f8017177835 */ /* 0x000fc60000200023 */
[----:B------:R-:W-:Y:S02]  /*11b0*/  HADD2.BF16_V2 R22, R22, R34 ;  /* 0x0000002216167230 */ /* 0x000fe40000200000 */
[----:B------:R-:W3:Y:S02]  /*11c0*/  LD.E.128 R32, desc[UR36][R32.64] ;  /* 0x0000002420207980 */ /* 0x000ee4000c101d00 */
[----:B----4-:R-:W-:Y:S01]  /*11d0*/  HADD2.BF16_V2 R26, R22, R26 ;  /* 0x0000001a161a7230 */ /* 0x010fe20000200000 */
[----:B------:R-:W-:Y:S02]  /*11e0*/  HFMA2.MMA.BF16_V2 R27, R23, 1, 1, R27 ;  /* 0x3f803f80171b7835 */ /* 0x000fe4000020001b */
[----:B------:R-:W4:Y:S01]  /*11f0*/  LD.E.128 R20, desc[UR36][R20.64] ;  /* 0x0000002414147980 */ /* 0x000f22000c101d00 */
[----:B------:R-:W-:Y:S01]  /*1200*/  HFMA2.MMA.BF16_V2 R54, R54, 1, 1, R25 ;  /* 0x3f803f8036367835 */ /* 0x000fe20000200019 */
[----:B------:R-:W-:Y:S02]  /*1210*/  HADD2.BF16_V2 R55, R55, R24 ;  /* 0x0000001837377230 */ /* 0x000fe40000200000 */
[----:B------:R-:W-:-:S02]  /*1220*/  IMAD.WIDE R24, R3, 0x10, R6 ;  /* 0x0000001003187825 */ /* 0x000fc400078e0206 */
[----:B--2---:R-:W-:Y:S02]  /*1230*/  HFMA2.MMA.BF16_V2 R27, R27, 1, 1, R31 ;  /* 0x3f803f801b1b7835 */ /* 0x004fe4000020001f */
[----:B------:R-:W-:-:S06]  /*1240*/  HADD2.BF16_V2 R26, R26, R30 ;  /* 0x0000001e1a1a7230 */ /* 0x000fcc0000200000 */
[----:B---3--:R-:W-:Y:S01]  /*1250*/  HFMA2.MMA.BF16_V2 R27, R27, 1, 1, R35 ;  /* 0x3f803f801b1b7835 */ /* 0x008fe20000200023 */
[----:B------:R-:W-:Y:S01]  /*1260*/  HADD2.BF16_V2 R34, R26, R34 ;  /* 0x000000221a227230 */ /* 0x000fe20000200000 */
[----:B------:R-:W-:Y:S01]  /*1270*/  HFMA2.MMA.BF16_V2 R54, R54, 1, 1, R29 ;  /* 0x3f803f8036367835 */ /* 0x000fe2000020001d */
[----:B------:R-:W-:Y:S02]  /*1280*/  HADD2.BF16_V2 R55, R55, R28 ;  /* 0x0000001c37377230 */ /* 0x000fe40000200000 */
[----:B------:R-:W-:-:S03]  /*1290*/  IMAD.WIDE R28, R3, 0x10, R8 ;  /* 0x00000010031c7825 */ /* 0x000fc600078e0208 */
[----:B----4-:R-:W-:Y:S02]  /*12a0*/  HFMA2.MMA.BF16_V2 R23, R27, 1, 1, R23 ;  /* 0x3f803f801b177835 */ /* 0x010fe40000200017 */
[----:B------:R-:W2:Y:S04]  /*12b0*/  LD.E.128 R24, desc[UR36][R24.64] ;  /* 0x0000002418187980 */ /* 0x000ea8000c101d00 */
[----:B------:R-:W3:Y:S01]  /*12c0*/  LD.E.128 R28, desc[UR36][R28.64] ;  /* 0x000000241c1c7980 */ /* 0x000ee2000c101d00 */
[----:B------:R-:W-:Y:S01]  /*12d0*/  HFMA2.MMA.BF16_V2 R54, R54, 1, 1, R33 ;  /* 0x3f803f8036367835 */ /* 0x000fe20000200021 */
[----:B------:R-:W-:Y:S02]  /*12e0*/  HADD2.BF16_V2 R55, R55, R32 ;  /* 0x0000002037377230 */ /* 0x000fe40000200000 */
[----:B------:R-:W-:-:S04]  /*12f0*/  IMAD.WIDE R32, R3, 0x10, R10 ;  /* 0x0000001003207825 */ /* 0x000fc800078e020a */
[----:B------:R-:W-:Y:S02]  /*1300*/  HADD2.BF16_V2 R22, R34, R22 ;  /* 0x0000001622167230 */ /* 0x000fe40000200000 */
[----:B------:R-:W4:Y:S01]  /*1310*/  LD.E.128 R32, desc[UR36][R32.64] ;  /* 0x0000002420207980 */ /* 0x000f22000c101d00 */
[----:B------:R-:W-:Y:S01]  /*1320*/  HFMA2.MMA.BF16_V2 R21, R54, 1, 1, R21 ;  /* 0x3f803f8036157835 */ /* 0x000fe20000200015 */
[----:B------:R-:W-:Y:S01]  /*1330*/  HADD2.BF16_V2 R57, R55, R20 ;  /* 0x0000001437397230 */ /* 0x000fe20000200000 */
[----:B--2---:R-:W-:-:S06]  /*1340*/  HFMA2.MMA.BF16_V2 R23, R23, 1, 1, R27 ;  /* 0x3f803f8017177835 */ /* 0x004fcc000020001b */
[----:B------:R-:W-:Y:S01]  /*1350*/  HFMA2.MMA.BF16_V2 R55, R21, 1, 1, R25 ;  /* 0x3f803f8015377835 */ /* 0x000fe20000200019 */
[----:B------:R-:W-:-:S04]  /*1360*/  IMAD.WIDE R20, R3, 0x10, R12 ;  /* 0x0000001003147825 */ /* 0x000fc800078e020c */
[----:B------:R-:W-:Y:S01]  /*1370*/  HADD2.BF16_V2 R54, R22, R26 ;  /* 0x0000001a16367230 */ /* 0x000fe20000200000 */
[----:B---3--:R-:W-:Y:S02]  /*1380*/  HFMA2.MMA.BF16_V2 R31, R23, 1, 1, R31 ;  /* 0x3f803f80171f7835 */ /* 0x008fe4000020001f */
[----:B------:R-:W2:Y:S01]  /*1390*/  LD.E.128 R20, desc[UR36][R20.64] ;  /* 0x0000002414147980 */ /* 0x000ea2000c101d00 */
[----:B------:R-:W-:Y:S02]  /*13a0*/  HADD2.BF16_V2 R57, R57, R24 ;  /* 0x0000001839397230 */ /* 0x000fe40000200000 */
[----:B------:R-:W-:Y:S01]  /*13b0*/  IMAD.WIDE R24, R3, 0x10, R14 ;  /* 0x0000001003187825 */ /* 0x000fe200078e020e */
[----:B------:R-:W-:-:S03]  /*13c0*/  HFMA2.MMA.BF16_V2 R55, R55, 1, 1, R29 ;  /* 0x3f803f8037377835 */ /* 0x000fc6000020001d */
[----:B------:R-:W-:Y:S02]  /*13d0*/  HADD2.BF16_V2 R57, R57, R28 ;  /* 0x0000001c39397230 */ /* 0x000fe40000200000 */
[----:B------:R-:W-:Y:S01]  /*13e0*/  IMAD.WIDE R28, R3, 0x10, R16 ;  /* 0x00000010031c7825 */ /* 0x000fe200078e0210 */
[----:B------:R-:W3:Y:S03]  /*13f0*/  LD.E.128 R24, desc[UR36][R24.64] ;  /* 0x0000002418187980 */ /* 0x000ee6000c101d00 */
[----:B------:R-:W-:Y:S01]  /*1400*/  HADD2.BF16_V2 R54, R54, R30 ;  /* 0x0000001e36367230 */ /* 0x000fe20000200000 */
[----:B----4-:R-:W-:Y:S02]  /*1410*/  HFMA2.MMA.BF16_V2 R35, R31, 1, 1, R35 ;  /* 0x3f803f801f237835 */ /* 0x010fe40000200023 */
[----:B------:R-:W4:Y:S01]  /*1420*/  LD.E.128 R28, desc[UR36][R28.64] ;  /* 0x000000241c1c7980 */ /* 0x000f22000c101d00 */
[----:B------:R-:W-:Y:S01]  /*1430*/  HADD2.BF16_V2 R54, R54, R34 ;  /* 0x0000002236367230 */ /* 0x000fe20000200000 */
[----:B------:R-:W-:Y:S01]  /*1440*/  HFMA2.MMA.BF16_V2 R55, R55, 1, 1, R33 ;  /* 0x3f803f8037377835 */ /* 0x000fe20000200021 */
[----:B------:R-:W-:Y:S01]  /*1450*/  HADD2.BF16_V2 R57, R57, R32 ;  /* 0x0000002039397230 */ /* 0x000fe20000200000 */
[----:B------:R-:W-:-:S02]  /*1460*/  ULDC UR4, c[0x0][0xc] ;  /* 0x0000030000047ab9 */ /* 0x000fc40000000800 */
[----:B------:R-:W-:-:S05]  /*1470*/  IMAD R0, R53, UR4, R0 ;  /* 0x0000000435007c24 */ /* 0x000fca000f8e0200 */
[----:B------:R-:W-:Y:S01]  /*1480*/  ISETP.GE.AND P2, PT, R0, UR9, PT ;  /* 0x0000000900007c0c */ /* 0x000fe2000bf46270 */
[----:B--2---:R-:W-:Y:S01]  /*1490*/  HFMA2.MMA.BF16_V2 R35, R35, 1, 1, R23 ;  /* 0x3f803f8023237835 */ /* 0x004fe20000200017 */
[----:B------:R-:W-:Y:S02]  /*14a0*/  HADD2.BF16_V2 R54, R54, R22 ;  /* 0x0000001636367230 */ /* 0x000fe40000200000 */
[----:B------:R-:W0:Y:S01]  /*14b0*/  LDC.64 R22, c[0x0][0x248] ;  /* 0x00009200ff167b82 */ /* 0x000e220000000a00 */
[----:B------:R-:W-:Y:S01]  /*14c0*/  HFMA2.MMA.BF16_V2 R55, R55, 1, 1, R21 ;  /* 0x3f803f8037377835 */ /* 0x000fe20000200015 */
[----:B------:R-:W-:-:S03]  /*14d0*/  HADD2.BF16_V2 R57, R57, R20 ;  /* 0x0000001439397230 */ /* 0x000fc60000200000 */
[----:B---3--:R-:W-:-:S04]  /*14e0*/  HFMA2.MMA.BF16_V2 R35, R35, 1, 1, R27 ;  /* 0x3f803f8023237835 */ /* 0x008fc8000020001b */
[----:B------:R-:W-:Y:S01]  /*14f0*/  HFMA2.MMA.BF16_V2 R55, R55, 1, 1, R25 ;  /* 0x3f803f8037377835 */ /* 0x000fe20000200019 */
[----:B------:R-:W-:Y:S02]  /*1500*/  HADD2.BF16_V2 R54, R54, R26 ;  /* 0x0000001a36367230 */ /* 0x000fe40000200000 */
[----:B------:R-:W-:Y:S01]  /*1510*/  HADD2.BF16_V2 R57, R57, R24 ;  /* 0x0000001839397230 */ /* 0x000fe20000200000 */
[----:B----4-:R-:W-:Y:S01]  /*1520*/  HFMA2.MMA.BF16_V2 R31, R35, 1, 1, R31 ;  /* 0x3f803f80231f7835 */ /* 0x010fe2000020001f */
[----:B------:R-:W-:-:S03]  /*1530*/  HADD2.BF16_V2 R30, R54, R30 ;  /* 0x0000001e361e7230 */ /* 0x000fc60000200000 */
[----:B------:R-:W-:Y:S01]  /*1540*/  HFMA2.MMA.BF16_V2 R29, R55, 1, 1, R29 ;  /* 0x3f803f80371d7835 */ /* 0x000fe2000020001d */
[----:B------:R-:W-:Y:S02]  /*1550*/  HADD2.BF16_V2 R28, R57, R28 ;  /* 0x0000001c391c7230 */ /* 0x000fe40000200000 */
[----:B0-----:R-:W-:-:S05]  /*1560*/  IMAD.WIDE R22, R52, 0x10, R22 ;  /* 0x0000001034167825 */ /* 0x001fca00078e0216 */
[----:B------:R1:W-:Y:S01]  /*1570*/  STG.E.128 desc[UR36][R22.64], R28 ;  /* 0x0000001c16007986 */ /* 0x0003e2000c101d24 */
[----:B------:R-:W-:Y:S05]  /*1580*/  @!P2 BRA `(.L_x_842) ;  /* 0xfffffff8001ca947 */ /* 0x000fea000383ffff */
.L_x_841:
[----:B------:R-:W-:Y:S05]  /*1590*/  BSYNC B0 ;  /* 0x0000000000007941 */ /* 0x000fea0003800000 */
.L_x_840:
[----:B------:R-:W0:Y:S02]  /*15a0*/  S2R R0, SR_TID.X ;  /* 0x0000000000007919 */ /* 0x000e240000002100 */
[----:B0-----:R-:W-:-:S13]  /*15b0*/  ISETP.NE.OR P0, PT, R0, RZ, !P0 ;  /* 0x000000ff0000720c */ /* 0x001fda0004705670 */
[----:B------:R-:W-:Y:S05]  /*15c0*/  @P0 EXIT ;  /* 0x000000000000094d */ /* 0x000fea0003800000 */
[----:B------:R-:W-:Y:S01]  /*15d0*/  ST.E desc[UR36][R60.64+-0x80], R2 ;  /* 0xffff80023c007985 */ /* 0x000fe2000c101924 */
[----:B------:R-:W-:Y:S05]  /*15e0*/  EXIT ;  /* 0x000000000000794d */ /* 0x000fea0003800000 */
.L_x_843:
        /* <DEDUP_REMOVED lines=9> */
.L_x_1000:


//--------------------- .text._Z56userbuffers_fp16_sum_inplace_gpu_rr_rs_oop_stride_atomicILi8EEviiiiiiiiiiPPviS0_S0_m --------------------------
	.section	.text._Z56userbuffers_fp16_sum_inplace_gpu_rr_rs_oop_stride_atomicILi8EEviiiiiiiiiiPPviS0_S0_m,"ax",@progbits
	.align	128
        .global         _Z56userbuffers_fp16_sum_inplace_gpu_rr_rs_oop_stride_atomicILi8EEviiiiiiiiiiPPviS0_S0_m
        .type           _Z56userbuffers_fp16_sum_inplace_gpu_rr_rs_oop_stride_atomicILi8EEviiiiiiiiiiPPviS0_S0_m,@function
        .size           _Z56userbuffers_fp16_sum_inplace_gpu_rr_rs_oop_stride_atomicILi8EEviiiiiiiiiiPPviS0_S0_m,(.L_x_1001 - _Z56userbuffers_fp16_sum_inplace_gpu_rr_rs_oop_stride_atomicILi8EEviiiiiiiiiiPPviS0_S0_m)
        .other          _Z56userbuffers_fp16_sum_inplace_gpu_rr_rs_oop_stride_atomicILi8EEviiiiiiiiiiPPviS0_S0_m,@"STO_CUDA_ENTRY STV_DEFAULT"
_Z56userbuffers_fp16_sum_inplace_gpu_rr_rs_oop_stride_atomicILi8EEviiiiiiiiiiPPviS0_S0_m:
.text._Z56userbuffers_fp16_sum_inplace_gpu_rr_rs_oop_stride_atomicILi8EEviiiiiiiiiiPPviS0_S0_m:
[----:B------:R-:W0:Y:S01]  /*0000*/  LDC R1, c[0x0][0x28] ;  /* 0x00000a00ff017b82 */ /* 0x000e220000000800 */
[----:B------:R-:W1:Y:S01]  /*0010*/  S2R R17, SR_TID.X ;  /* 0x0000000000117919 */ /* 0x000e620000002100 */
[----:B------:R-:W-:Y:S01]  /*0020*/  ULDC.64 UR4, c[0x0][0x250] ;  /* 0x0000940000047ab9 */ /* 0x000fe20000000a00 */
[----:B0-----:R-:W-:Y:S01]  /*0030*/  VIADD R1, R1, 0xffffffd8 ;  /* 0xffffffd801017836 */ /* 0x001fe20000000000 */
[----:B------:R-:W-:Y:S01]  /*0040*/  ISETP.EQ.U32.AND P1, PT, RZ, UR4, PT ;  /* 0x00000004ff007c0c */ /* 0x000fe2000bf22070 */
[----:B------:R-:W-:Y:S01]  /*0050*/  ULDC UR4, c[0x0][0x20] ;  /* 0x0000080000047ab9 */ /* 0x000fe20000000800 */
[----:B------:R-:W-:Y:S01]  /*0060*/  ULDC.64 UR36, c[0x0][0x208] ;  /* 0x0000820000247ab9 */ /* 0x000fe20000000a00 */
[----:B------:R-:W-:Y:S01]  /*0070*/  ULDC.64 UR38, c[0x0][0x258] ;  /* 0x0000960000267ab9 */ /* 0x000fe20000000a00 */
[----:B------:R-:W-:Y:S01]  /*0080*/  IADD3 R6, P2, R1, UR4, RZ ;  /* 0x0000000401067c10 */ /* 0x000fe2000ff5e0ff */
[----:B------:R-:W-:-:S04]  /*0090*/  ULDC UR4, c[0x0][0x24] ;  /* 0x0000090000047ab9 */ /* 0x000fc80000000800 */
[----:B------:R-:W-:Y:S01]  /*00a0*/  IMAD.X R7, RZ, RZ, UR4, P2 ;  /* 0x00000004ff077e24 */ /* 0x000fe200090e06ff */
[----:B-1----:R-:W-:-:S04]  /*00b0*/  ISETP.NE.AND P0, PT, R17, RZ, PT ;  /* 0x000000ff1100720c */ /* 0x002fc80003f05270 */
[----:B------:R-:W-:-:S13]  /*00c0*/  ISETP.EQ.OR.EX P0, PT, RZ, UR5, P0, P1 ;  /* 0x00000005ff007c0c */ /* 0x000fda0008702710 */
[----:B------:R-:W-:Y:S05]  /*00d0*/  @P0 BRA `(.L_x_844) ;  /* 0x0000000000800947 */ /* 0x000fea0003800000 */
[----:B------:R-:W0:Y:S01]  /*00e0*/  LDC.64 R2, c[0x0][0x250] ;  /* 0x00009400ff027b82 */ /* 0x000e220000000a00 */
[----:B------:R-:W-:Y:S01]  /*00f0*/  BSSY B0, `(.L_x_845) ;  /* 0x0000006000007945 */ /* 0x000fe20003800000 */
.L_x_846:
[----:B------:R-:W-:Y:S01]  /*0100*/  CS2R R4, SRZ ;  /* 0x0000000000047805 */ /* 0x000fe2000001ff00 */
[----:B------:R-:W-:Y:S05]  /*0110*/  YIELD ;  /* 0x0000000000007946 */ /* 0x000fea0003800000 */
[----:B0-----:R-:W2:Y:S02]  /*0120*/  ATOMG.E.CAS.STRONG.GPU PT, R0, [R2], R4, R5 ;  /* 0x00000004020073a9 */ /* 0x001ea400001ee105 */
[----:B--2---:R-:W-:-:S13]  /*0130*/  ISETP.NE.AND P0, PT, R0, RZ, PT ;  /* 0x000000ff0000720c */ /* 0x004fda0003f05270 */
[----:B------:R-:W-:Y:S05]  /*0140*/  @P0 BRA `(.L_x_846) ;  /* 0xfffffffc00ec0947 */ /* 0x000fea000383ffff */
[----:B------:R-:W-:Y:S05]  /*0150*/  BSYNC B0 ;  /* 0x0000000000007941 */ /* 0x000fea0003800000 */
.L_x_845:
[----:B------:R-:W0:Y:S08]  /*0160*/  LDC R11, c[0x0][0x234] ;  /* 0x00008d00ff0b7b82 */ /* 0x000e300000000800 */
[----:B------:R-:W0:Y:S08]  /*0170*/  LDC.64 R4, c[0x0][0x250] ;  /* 0x00009400ff047b82 */ /* 0x000e300000000a00 */
[----:B------:R-:W1:Y:S01]  /*0180*/  LDC R9, c[0x0][0xc] ;  /* 0x00000300ff097b82 */ /* 0x000e620000000800 */
[----:B0-----:R-:W-:Y:S01]  /*0190*/  IMAD.WIDE R4, R11, 0x4, R4 ;  /* 0x000000040b047825 */ /* 0x001fe200078e0204 */
[----:B-1----:R-:W-:-:S05]  /*01a0*/  IADD3 R9, R9, -0x1, RZ ;  /* 0xffffffff09097810 */ /* 0x002fca0007ffe0ff */
[----:B------:R0:W5:Y:S01]  /*01b0*/  ATOMG.E.INC.STRONG.GPU PT, RZ, desc[UR36][R4.64], R9 ;  /* 0x0000000904ff79a8 */ /* 0x00016200099ee1e4 */
[----:B------:R-:W-:Y:S01]  /*01c0*/  BSSY B0, `(.L_x_847) ;  /* 0x0000006000007945 */ /* 0x000fe20003800000 */
.L_x_848:
[----:B0-----:R-:W-:Y:S01]  /*01d0*/  CS2R R8, SRZ ;  /* 0x0000000000087805 */ /* 0x001fe2000001ff00 */
[----:B------:R-:W-:Y:S05]  /*01e0*/  YIELD ;  /* 0x0000000000007946 */ /* 0x000fea0003800000 */
[----:B------:R-:W2:Y:S02]  /*01f0*/  ATOMG.E.CAS.STRONG.GPU PT, R0, [R4], R8, R9 ;  /* 0x00000008040073a9 */ /* 0x000ea400001ee109 */
[----:B--2---:R-:W-:-:S13]  /*0200*/  ISETP.NE.AND P0, PT, R0, RZ, PT ;  /* 0x000000ff0000720c */ /* 0x004fda0003f05270 */
[----:B------:R-:W-:Y:S05]  /*0210*/  @P0 BRA `(.L_x_848) ;  /* 0xfffffffc00ec0947 */ /* 0x000fea000383ffff */
[----:B------:R-:W-:Y:S05]  /*0220*/  BSYNC B0 ;  /* 0x0000000000007941 */ /* 0x000fea0003800000 */
.L_x_847:
        /* <DEDUP_REMOVED lines=11> */
.L_x_844:
        /* <DEDUP_REMOVED lines=37> */
.L_x_850:
        /* <DEDUP_REMOVED lines=33> */
.L_x_849:
        /* <DEDUP_REMOVED lines=15> */
.L_x_852:
[----:B------:R-:W-:Y:S05]  /*0830*/  BSYNC B0 ;  /* 0x0000000000007941 */ /* 0x000fea0003800000 */
.L_x_851:
[----:B------:R-:W0:Y:S01]  /*0840*/  S2UR UR4, SR_CTAID.X ;  /* 0x00000000000479c3 */ /* 0x000e220000002500 */
[----:B------:R-:W-:Y:S01]  /*0850*/  ULDC UR6, c[0x0][0x228] ;  /* 0x00008a0000067ab9 */ /* 0x000fe20000000800 */
[----:B------:R-:W-:Y:S01]  /*0860*/  ULDC UR8, c[0x0][0x230] ;  /* 0x00008c0000087ab9 */ /* 0x000fe20000000800 */
[----:B------:R-:W-:Y:S01]  /*0870*/  ULDC UR9, c[0x0][0x228] ;  /* 0x00008a0000097ab9 */ /* 0x000fe20000000800 */
[----:B------:R-:W-:Y:S04]  /*0880*/  BSSY B0, `(.L_x_853) ;  /* 0x0000087000007945 */ /* 0x000fe80003800000 */
[----:B------:R-:W1:Y:S01]  /*0890*/  LDC R4, c[0x0][RZ] ;  /* 0x00000000ff047b82 */ /* 0x000e620000000800 */
[----:B0-----:R-:W-:Y:S01]  /*08a0*/  LEA.HI R8, R17, UR4, RZ, 0x1b ;  /* 0x0000000411087c11 */ /* 0x001fe2000f8fd8ff */
[----:B-1----:R-:W-:-:S05]  /*08b0*/  IMAD R57, R4, UR4, R17 ;  /* 0x0000000404397c24 */ /* 0x002fca000f8e0211 */
[----:B------:R-:W-:-:S13]  /*08c0*/  ISETP.GE.AND P1, PT, R57, UR6, PT ;  /* 0x0000000639007c0c */ /* 0x000fda000bf26270 */
[----:B------:R-:W-:Y:S05]  /*08d0*/  @P1 BRA `(.L_x_854) ;  /* 0x0000000800041947 */ /* 0x000fea0003800000 */
[----:B------:R-:W0:Y:S01]  /*08e0*/  LDC R5, c[0x0][0x22c] ;  /* 0x00008b00ff057b82 */ /* 0x000e220000000800 */
[----:B------:R-:W-:Y:S01]  /*08f0*/  ULDC UR7, c[0x0][0x21c] ;  /* 0x0000870000077ab9 */ /* 0x000fe20000000800 */
[----:B------:R-:W-:Y:S01]  /*0900*/  UMOV UR4, 0x400 ;  /* 0x0000040000047882 */ /* 0x000fe20000000000 */
[----:B------:R-:W-:-:S05]  /*0910*/  IADD3 R8, R8, UR7, RZ ;  /* 0x0000000708087c10 */ /* 0x000fca000fffe0ff */
[----:B------:R-:W1:Y:S01]  /*0920*/  LDC R10, c[0x0][0x230] ;  /* 0x00008c00ff0a7b82 */ /* 0x000e620000000800 */
[----:B------:R-:W-:-:S04]  /*0930*/  IMAD.SHL.U32 R8, R8, 0x8, RZ ;  /* 0x0000000808087824 */ /* 0x000fc800078e00ff */
[C---:B------:R-:W-:Y:S01]  /*0940*/  VIADD R11, R8.reuse, 0x18 ;  /* 0x00000018080b7836 */ /* 0x040fe20000000000 */
[C---:B------:R-:W-:Y:S01]  /*0950*/  IADD3 R13, R8.reuse, 0x20, RZ ;  /* 0x00000020080d7810 */ /* 0x040fe20007ffe0ff */
[C---:B------:R-:W-:Y:S01]  /*0960*/  VIADD R14, R8.reuse, 0x28 ;  /* 0x00000028080e7836 */ /* 0x040fe20000000000 */
[----:B------:R-:W2:Y:S01]  /*0970*/  S2UR UR5, SR_CgaCtaId ;  /* 0x00000000000579c3 */ /* 0x000ea20000008800 */
[C---:B------:R-:W-:Y:S02]  /*0980*/  IADD3 R15, R8.reuse, 0x30, RZ ;  /* 0x00000030080f7810 */ /* 0x040fe40007ffe0ff */
[----:B------:R-:W-:Y:S02]  /*0990*/  LOP3.LUT R58, R8, 0x38, RZ, 0xc0, !PT ;  /* 0x00000038083a7812 */ /* 0x000fe400078ec0ff */
[----:B------:R-:W-:Y:S02]  /*09a0*/  LOP3.LUT R11, R11, 0x38, RZ, 0xc0, !PT ;  /* 0x000000380b0b7812 */ /* 0x000fe400078ec0ff */
[----:B------:R-:W-:Y:S01]  /*09b0*/  LOP3.LUT R13, R13, 0x38, RZ, 0xc0, !PT ;  /* 0x000000380d0d7812 */ /* 0x000fe200078ec0ff */
[----:B------:R-:W3:Y:S01]  /*09c0*/  LDC R21, c[0x0][0x224] ;  /* 0x00008900ff157b82 */ /* 0x000ee20000000800 */
[----:B0-----:R-:W-:-:S02]  /*09d0*/  IABS R3, R5 ;  /* 0x0000000500037213 */ /* 0x001fc40000000000 */
[----:B------:R-:W-:Y:S02]  /*09e0*/  LOP3.LUT R14, R14, 0x38, RZ, 0xc0, !PT ;  /* 0x000000380e0e7812 */ /* 0x000fe400078ec0ff */
[----:B------:R-:W0:Y:S01]  /*09f0*/  I2F.RP R0, R3 ;  /* 0x0000000300007306 */ /* 0x000e220000209400 */
[----:B------:R-:W-:Y:S01]  /*0a00*/  LOP3.LUT R15, R15, 0x38, RZ, 0xc0, !PT ;  /* 0x000000380f0f7812 */ /* 0x000fe200078ec0ff */
[----:B-1----:R-:W-:Y:S01]  /*0a10*/  IMAD R10, R10, UR6, RZ ;  /* 0x000000060a0a7c24 */ /* 0x002fe2000f8e02ff */
[----:B--2---:R-:W-:-:S05]  /*0a20*/  ULEA UR4, UR5, UR4, 0x18 ;  /* 0x0000000405047291 */ /* 0x004fca000f8ec03f */
[----:B0-----:R-:W0:Y:S04]  /*0a30*/  MUFU.RCP R0, R0 ;  /* 0x0000000000007308 */ /* 0x001e280000001000 */
[----:B------:R-:W1:Y:S04]  /*0a40*/  LDS.64 R58, [R58+UR4] ;  /* 0x000000043a3a7984 */ /* 0x000e680008000a00 */
[----:B------:R2:W4:Y:S04]  /*0a50*/  LDS.64 R46, [R11+UR4] ;  /* 0x000000040b2e7984 */ /* 0x0005280008000a00 */
[----:B------:R2:W1:Y:S01]  /*0a60*/  LDS.64 R48, [R13+UR4] ;  /* 0x000000040d307984 */ /* 0x0004620008000a00 */
[----:B0-----:R-:W-:-:S03]  /*0a70*/  VIADD R6, R0, 0xffffffe ;  /* 0x0ffffffe00067836 */ /* 0x001fc60000000000 */
[----:B------:R2:W0:Y:S01]  /*0a80*/  LDS.64 R50, [R14+UR4] ;  /* 0x000000040e327984 */ /* 0x0004220008000a00 */
[----:B------:R3:W2:Y:S03]  /*0a90*/  F2I.FTZ.U32.TRUNC.NTZ R7, R6 ;  /* 0x0000000600077305 */ /* 0x0006a6000021f000 */
[----:B------:R0:W0:Y:S01]  /*0aa0*/  LDS.64 R52, [R15+UR4] ;  /* 0x000000040f347984 */ /* 0x0000220008000a00 */
[----:B---3--:R-:W-:Y:S01]  /*0ab0*/  IMAD.MOV.U32 R6, RZ, RZ, RZ ;  /* 0x000000ffff067224 */ /* 0x008fe200078e00ff */
[----:B--2---:R-:W-:-:S05]  /*0ac0*/  IADD3 R12, RZ, -R7, RZ ;  /* 0x80000007ff0c7210 */ /* 0x004fca0007ffe0ff */
[----:B------:R-:W-:Y:S01]  /*0ad0*/  IMAD R9, R12, R3, RZ ;  /* 0x000000030c097224 */ /* 0x000fe200078e02ff */
[----:B------:R-:W-:Y:S02]  /*0ae0*/  IABS R12, R10 ;  /* 0x0000000a000c7213 */ /* 0x000fe40000000000 */
[----:B------:R-:W-:Y:S01]  /*0af0*/  LOP3.LUT R10, R10, R5, RZ, 0x3c, !PT ;  /* 0x000000050a0a7212 */ /* 0x000fe200078e3cff */
[----:B------:R-:W-:-:S03]  /*0b00*/  IMAD.HI.U32 R0, R7, R9, R6 ;  /* 0x0000000907007227 */ /* 0x000fc600078e0006 */
[----:B------:R-:W-:Y:S01]  /*0b10*/  ISETP.GE.AND P3, PT, R10, RZ, PT ;  /* 0x000000ff0a00720c */ /* 0x000fe20003f66270 */
[----:B------:R-:W-:Y:S02]  /*0b20*/  VIADD R6, R8, 0x8 ;  /* 0x0000000808067836 */ /* 0x000fe40000000000 */
[----:B------:R-:W-:-:S03]  /*0b30*/  IMAD.HI.U32 R9, R0, R12, RZ ;  /* 0x0000000c00097227 */ /* 0x000fc600078e00ff */
[----:B------:R-:W-:Y:S02]  /*0b40*/  LOP3.LUT R6, R6, 0x38, RZ, 0xc0, !PT ;  /* 0x0000003806067812 */ /* 0x000fe400078ec0ff */
[----:B------:R-:W-:-:S05]  /*0b50*/  IADD3 R7, -R9, RZ, RZ ;  /* 0x000000ff09077210 */ /* 0x000fca0007ffe1ff */
[----:B------:R-:W-:Y:S01]  /*0b60*/  IMAD R12, R3, R7, R12 ;  /* 0x00000007030c7224 */ /* 0x000fe200078e020c */
[C---:B------:R-:W-:Y:S01]  /*0b70*/  IADD3 R7, R8.reuse, 0x10, RZ ;  /* 0x0000001008077810 */ /* 0x040fe20007ffe0ff */
[----:B------:R-:W-:-:S03]  /*0b80*/  VIADD R8, R8, 0xfffffff8 ;  /* 0xfffffff808087836 */ /* 0x000fc60000000000 */
[----:B------:R-:W-:Y:S02]  /*0b90*/  ISETP.GT.U32.AND P2, PT, R3, R12, PT ;  /* 0x0000000c0300720c */ /* 0x000fe40003f44070 */
[----:B------:R-:W-:Y:S02]  /*0ba0*/  LOP3.LUT R44, R7, 0x38, RZ, 0xc0, !PT ;  /* 0x00000038072c7812 */ /* 0x000fe400078ec0ff */
[----:B------:R-:W-:Y:S01]  /*0bb0*/  LOP3.LUT R8, R8, 0x38, RZ, 0xc0, !PT ;  /* 0x0000003808087812 */ /* 0x000fe200078ec0ff */
[----:B------:R-:W2:Y:S04]  /*0bc0*/  LDS.64 R6, [R6+UR4] ;  /* 0x0000000406067984 */ /* 0x000ea80008000a00 */
[----:B------:R-:W3:Y:S04]  /*0bd0*/  LDS.64 R44, [R44+UR4] ;  /* 0x000000042c2c7984 */ /* 0x000ee80008000a00 */
[----:B------:R0:W0:Y:S01]  /*0be0*/  LDS.64 R54, [R8+UR4] ;  /* 0x0000000408367984 */ /* 0x0000220008000a00 */
[----:B------:R-:W-:Y:S01]  /*0bf0*/  @!P2 IADD3 R12, R12, -R3, RZ ;  /* 0x800000030c0ca210 */ /* 0x000fe20007ffe0ff */
[----:B------:R-:W-:-:S03]  /*0c00*/  @!P2 VIADD R9, R9, 0x1 ;  /* 0x000000010909a836 */ /* 0x000fc60000000000 */
[----:B------:R-:W-:-:S13]  /*0c10*/  ISETP.GE.U32.AND P1, PT, R12, R3, PT ;  /* 0x000000030c00720c */ /* 0x000fda0003f26070 */
[----:B------:R-:W-:Y:S02]  /*0c20*/  @P1 IADD3 R9, R9, 0x1, RZ ;  /* 0x0000000109091810 */ /* 0x000fe40007ffe0ff */
[----:B------:R-:W-:Y:S02]  /*0c30*/  ISETP.NE.AND P1, PT, R5, RZ, PT ;  /* 0x000000ff0500720c */ /* 0x000fe40003f25270 */
[----:B------:R-:W-:Y:S01]  /*0c40*/  LOP3.LUT R5, RZ, R5, RZ, 0x33, !PT ;  /* 0x00000005ff057212 */ /* 0x000fe200078e33ff */
[----:B------:R-:W-:-:S05]  /*0c50*/  @!P3 IMAD.MOV R9, RZ, RZ, -R9 ;  /* 0x000000ffff09b224 */ /* 0x000fca00078e0a09 */
[----:B------:R-:W-:-:S05]  /*0c60*/  SEL R16, R5, R9, !P1 ;  /* 0x0000000905107207 */ /* 0x000fca0004800000 */
[----:B-12-4-:R-:W-:-:S07]  /*0c70*/  IMAD R16, R16, UR7, R21 ;  /* 0x0000000710107c24 */ /* 0x016fce000f8e0215 */
.L_x_855:
[----:B-1----:R-:W1:Y:S01]  /*0c80*/  LDC R12, c[0x0][0x22c] ;  /* 0x00008b00ff0c7b82 */ /* 0x002e620000000800 */
[----:B------:R-:W-:-:S05]  /*0c90*/  IABS R9, R57 ;  /* 0x0000003900097213 */ /* 0x000fca0000000000 */
[----:B0-----:R-:W-:-:S05]  /*0ca0*/  IMAD.HI.U32 R8, R0, R9, RZ ;  /* 0x0000000900087227 */ /* 0x001fca00078e00ff */
[----:B------:R-:W-:Y:S02]  /*0cb0*/  IADD3 R10, -R8, RZ, RZ ;  /* 0x000000ff080a7210 */ /* 0x000fe40007ffe1ff */
[----:B-1----:R-:W-:-:S05]  /*0cc0*/  IABS R11, R12 ;  /* 0x0000000c000b7213 */ /* 0x002fca0000000000 */
[----:B------:R-:W-:Y:S01]  /*0cd0*/  IMAD R10, R11, R10, R9 ;  /* 0x0000000a0b0a7224 */ /* 0x000fe200078e0209 */
[----:B------:R-:W-:-:S04]  /*0ce0*/  LOP3.LUT R9, R57, R12, RZ, 0x3c, !PT ;  /* 0x0000000c39097212 */ /* 0x000fc800078e3cff */
[----:B------:R-:W-:Y:S02]  /*0cf0*/  ISETP.GT.U32.AND P3, PT, R3, R10, PT ;  /* 0x0000000a0300720c */ /* 0x000fe40003f64070 */
[----:B------:R-:W-:-:S11]  /*0d00*/  ISETP.GE.AND P4, PT, R9, RZ, PT ;  /* 0x000000ff0900720c */ /* 0x000fd60003f86270 */
[----:B------:R-:W-:Y:S01]  /*0d10*/  @!P3 IMAD.IADD R10, R10, 0x1, -R11 ;  /* 0x000000010a0ab824 */ /* 0x000fe200078e0a0b */
[----:B------:R-:W-:-:S04]  /*0d20*/  @!P3 IADD3 R8, R8, 0x1, RZ ;  /* 0x000000010808b810 */ /* 0x000fc80007ffe0ff */
[----:B------:R-:W-:-:S13]  /*0d30*/  ISETP.GE.U32.AND P2, PT, R10, R3, PT ;  /* 0x000000030a00720c */ /* 0x000fda0003f46070 */
[----:B------:R-:W-:-:S05]  /*0d40*/  @P2 VIADD R8, R8, 0x1 ;  /* 0x0000000108082836 */ /* 0x000fca0000000000 */
[----:B------:R-:W-:-:S04]  /*0d50*/  @!P4 IADD3 R8, -R8, RZ, RZ ;  /* 0x000000ff0808c210 */ /* 0x000fc80007ffe1ff */
[----:B------:R-:W-:-:S05]  /*0d60*/  SEL R35, R5, R8, !P1 ;  /* 0x0000000805237207 */ /* 0x000fca0004800000 */
[----:B------:R-:W-:Y:S02]  /*0d70*/  IMAD.MOV R56, RZ, RZ, -R35 ;  /* 0x000000ffff387224 */ /* 0x000fe400078e0a23 */
[----:B------:R-:W-:Y:S02]  /*0d80*/  IMAD R41, R35, UR8, R16 ;  /* 0x0000000823297c24 */ /* 0x000fe4000f8e0210 */
[----:B------:R-:W-:-:S05]  /*0d90*/  IMAD R56, R12, R56, R57 ;  /* 0x000000380c387224 */ /* 0x000fca00078e0239 */
[----:B------:R-:W-:-:S05]  /*0da0*/  IADD3 R41, R41, R56, RZ ;  /* 0x0000003829297210 */ /* 0x000fca0007ffe0ff */
[----:B------:R-:W-:-:S04]  /*0db0*/  IMAD.WIDE R8, R41, 0x10, R58 ;  /* 0x0000001029087825 */ /* 0x000fc800078e023a */
[C---:B------:R-:W-:Y:S02]  /*0dc0*/  IMAD.WIDE R12, R41.reuse, 0x10, R6 ;  /* 0x00000010290c7825 */ /* 0x040fe400078e0206 */
[----:B------:R-:W2:Y:S02]  /*0dd0*/  LD.E.128 R8, desc[UR36][R8.64] ;  /* 0x0000002408087980 */ /* 0x000ea4000c101d00 */
[C---:B---3--:R-:W-:Y:S02]  /*0de0*/  IMAD.WIDE R20, R41.reuse, 0x10, R44 ;  /* 0x0000001029147825 */ /* 0x048fe400078e022c */
[----:B------:R-:W2:Y:S02]  /*0df0*/  LD.E.128 R12, desc[UR36][R12.64] ;  /* 0x000000240c0c7980 */ /* 0x000ea4000c101d00 */
[C---:B------:R-:W-:Y:S02]  /*0e00*/  IMAD.WIDE R24, R41.reuse, 0x10, R46 ;  /* 0x0000001029187825 */ /* 0x040fe400078e022e */
[----:B------:R-:W3:Y:S02]  /*0e10*/  LD.E.128 R20, desc[UR36][R20.64] ;  /* 0x0000002414147980 */ /* 0x000ee4000c101d00 */
[----:B------:R-:W-:-:S02]  /*0e20*/  IMAD.WIDE R28, R41, 0x10, R48 ;  /* 0x00000010291c7825 */ /* 0x000fc400078e0230 */
[----:B------:R-:W4:Y:S02]  /*0e30*/  LD.E.128 R24, desc[UR36][R24.64] ;  /* 0x0000002418187980 */ /* 0x000f24000c101d00 */
[----:B------:R-:W-:Y:S02]  /*0e40*/  IMAD.WIDE R32, R41, 0x10, R50 ;  /* 0x0000001029207825 */ /* 0x000fe400078e0232 */
[----:B------:R-:W4:Y:S02]  /*0e50*/  LD.E.128 R28, desc[UR36][R28.64] ;  /* 0x000000241c1c7980 */ /* 0x000f24000c101d00 */
[----:B------:R-:W-:Y:S02]  /*0e60*/  IMAD R56, R35, UR8, R56 ;  /* 0x0000000823387c24 */ /* 0x000fe4000f8e0238 */
[----:B------:R-:W4:Y:S01]  /*0e70*/  LD.E.128 R32, desc[UR36][R32.64] ;  /* 0x0000002420207980 */ /* 0x000f22000c101d00 */
[----:B------:R-:W-:-:S04]  /*0e80*/  IMAD.WIDE R36, R41, 0x10, R52 ;  /* 0x0000001029247825 */ /* 0x000fc800078e0234 */
[----:B------:R-:W-:Y:S02]  /*0e90*/  IMAD.WIDE R40, R41, 0x10, R54 ;  /* 0x0000001029287825 */ /* 0x000fe400078e0236 */
[----:B------:R-:W4:Y:S04]  /*0ea0*/  LD.E.128 R36, desc[UR36][R36.64] ;  /* 0x0000002424247980 */ /* 0x000f28000c101d00 */
[----:B------:R-:W4:Y:S01]  /*0eb0*/  LD.E.128 R40, desc[UR36][R40.64] ;  /* 0x0000002428287980 */ /* 0x000f22000c101d00 */
[----:B------:R-:W-:Y:S02]  /*0ec0*/  ULDC UR4, c[0x0][0xc] ;  /* 0x0000030000047ab9 */ /* 0x000fe40000000800 */
[----:B------:R-:W-:-:S05]  /*0ed0*/  IMAD R57, R4, UR4, R57 ;  /* 0x0000000404397c24 */ /* 0x000fca000f8e0239 */
[----:B------:R-:W-:Y:S01]  /*0ee0*/  ISETP.GE.AND P2, PT, R57, UR9, PT ;  /* 0x0000000939007c0c */ /* 0x000fe2000bf46270 */
[----:B--2---:R-:W-:Y:S02]  /*0ef0*/  HFMA2.MMA.BF16_V2 R11, R11, 1, 1, R15 ;  /* 0x3f803f800b0b7835 */ /* 0x004fe4000020000f */
[----:B------:R-:W-:-:S06]  /*0f00*/  HFMA2.MMA.BF16_V2 R13, R9, 1, 1, R13 ;  /* 0x3f803f80090d7835 */ /* 0x000fcc000020000d */
[----:B---3--:R-:W-:Y:S02]  /*0f10*/  HFMA2.MMA.BF16_V2 R11, R11, 1, 1, R23 ;  /* 0x3f803f800b0b7835 */ /* 0x008fe40000200017 */
[----:B------:R-:W-:-:S06]  /*0f20*/  HFMA2.MMA.BF16_V2 R13, R13, 1, 1, R21 ;  /* 0x3f803f800d0d7835 */ /* 0x000fcc0000200015 */
[----:B----4-:R-:W-:Y:S02]  /*0f30*/  HFMA2.MMA.BF16_V2 R11, R11, 1, 1, R27 ;  /* 0x3f803f800b0b7835 */ /* 0x010fe4000020001b */
[----:B------:R-:W-:Y:S01]  /*0f40*/  HFMA2.MMA.BF16_V2 R13, R13, 1, 1, R25 ;  /* 0x3f803f800d0d7835 */ /* 0x000fe20000200019 */
[----:B------:R-:W-:Y:S02]  /*0f50*/  HADD2.BF16_V2 R14, R10, R14 ;  /* 0x0000000e0a0e7230 */ /* 0x000fe40000200000 */
[----:B------:R-:W-:Y:S02]  /*0f60*/  HADD2.BF16_V2 R10, R8, R12 ;  /* 0x0000000c080a7230 */ /* 0x000fe40000200000 */
[----:B------:R-:W0:Y:S01]  /*0f70*/  LDC.64 R8, c[0x0][0x248] ;  /* 0x00009200ff087b82 */ /* 0x000e220000000a00 */
[----:B------:R-:W-:Y:S02]  /*0f80*/  HFMA2.MMA.BF16_V2 R11, R11, 1, 1, R31 ;  /* 0x3f803f800b0b7835 */ /* 0x000fe4000020001f */
[----:B------:R-:W-:Y:S01]  /*0f90*/  HFMA2.MMA.BF16_V2 R13, R13, 1, 1, R29 ;  /* 0x3f803f800d0d7835 */ /* 0x000fe2000020001d */
[----:B------:R-:W-:-:S02]  /*0fa0*/  HADD2.BF16_V2 R14, R14, R22 ;  /* 0x000000160e0e7230 */ /* 0x000fc40000200000 */
[----:B------:R-:W-:Y:S02]  /*0fb0*/  HADD2.BF16_V2 R12, R10, R20 ;  /* 0x000000140a0c7230 */ /* 0x000fe40000200000 */
[----:B------:R-:W-:Y:S01]  /*0fc0*/  HADD2.BF16_V2 R15, R14, R26 ;  /* 0x0000001a0e0f7230 */ /* 0x000fe20000200000 */
[----:B------:R-:W-:Y:S02]  /*0fd0*/  HFMA2.MMA.BF16_V2 R11, R11, 1, 1, R35 ;  /* 0x3f803f800b0b7835 */ /* 0x000fe40000200023 */
[----:B------:R-:W-:Y:S01]  /*0fe0*/  HFMA2.MMA.BF16_V2 R13, R13, 1, 1, R33 ;  /* 0x3f803f800d0d7835 */ /* 0x000fe20000200021 */
[----:B------:R-:W-:Y:S02]  /*0ff0*/  HADD2.BF16_V2 R14, R12, R24 ;  /* 0x000000180c0e7230 */ /* 0x000fe40000200000 */
[----:B------:R-:W-:Y:S02]  /*1000*/  HADD2.BF16_V2 R15, R15, R30 ;  /* 0x0000001e0f0f7230 */ /* 0x000fe40000200000 */
[----:B------:R-:W-:Y:S01]  /*1010*/  HADD2.BF16_V2 R14, R14, R28 ;  /* 0x0000001c0e0e7230 */ /* 0x000fe20000200000 */
[----:B------:R-:W-:-:S02]  /*1020*/  HFMA2.MMA.BF16_V2 R11, R11, 1, 1, R39 ;  /* 0x3f803f800b0b7835 */ /* 0x000fc40000200027 */
[----:B------:R-:W-:Y:S01]  /*1030*/  HFMA2.MMA.BF16_V2 R13, R13, 1, 1, R37 ;  /* 0x3f803f800d0d7835 */ /* 0x000fe20000200025 */
[----:B------:R-:W-:Y:S02]  /*1040*/  HADD2.BF16_V2 R15, R15, R34 ;  /* 0x000000220f0f7230 */ /* 0x000fe40000200000 */
[----:B------:R-:W-:Y:S02]  /*1050*/  HADD2.BF16_V2 R14, R14, R32 ;  /* 0x000000200e0e7230 */ /* 0x000fe40000200000 */
[----:B------:R-:W-:Y:S02]  /*1060*/  HADD2.BF16_V2 R21, R15, R38 ;  /* 0x000000260f157230 */ /* 0x000fe40000200000 */
[----:B------:R-:W-:Y:S01]  /*1070*/  HADD2.BF16_V2 R20, R14, R36 ;  /* 0x000000240e147230 */ /* 0x000fe20000200000 */
[----:B------:R-:W-:Y:S02]  /*1080*/  HFMA2.MMA.BF16_V2 R43, R11, 1, 1, R43 ;  /* 0x3f803f800b2b7835 */ /* 0x000fe4000020002b */
[----:B------:R-:W-:Y:S01]  /*1090*/  HFMA2.MMA.BF16_V2 R41, R13, 1, 1, R41 ;  /* 0x3f803f800d297835 */ /* 0x000fe20000200029 */
[----:B------:R-:W-:-:S02]  /*10a0*/  HADD2.BF16_V2 R42, R21, R42 ;  /* 0x0000002a152a7230 */ /* 0x000fc40000200000 */
[----:B0-----:R-:W-:-:S04]  /*10b0*/  IMAD.WIDE R8, R56, 0x10, R8 ;  /* 0x0000001038087825 */ /* 0x001fc800078e0208 */
[----:B------:R-:W-:-:S05]  /*10c0*/  HADD2.BF16_V2 R40, R20, R40 ;  /* 0x0000002814287230 */ /* 0x000fca0000200000 */
[----:B------:R1:W-:Y:S01]  /*10d0*/  STG.E.128 desc[UR36][R8.64], R40 ;  /* 0x0000002808007986 */ /* 0x0003e2000c101d24 */
[----:B------:R-:W-:Y:S05]  /*10e0*/  @!P2 BRA `(.L_x_855) ;  /* 0xfffffff800e4a947 */ /* 0x000fea000383ffff */
.L_x_854:
[----:B------:R-:W-:Y:S05]  /*10f0*/  BSYNC B0 ;  /* 0x0000000000007941 */ /* 0x000fea0003800000 */
.L_x_853:
[----:B------:R-:W-:-:S13]  /*1100*/  ISETP.NE.OR P0, PT, R17, RZ, !P0 ;  /* 0x000000ff1100720c */ /* 0x000fda0004705670 */
[----:B------:R-:W-:Y:S05]  /*1110*/  @P0 EXIT ;  /* 0x000000000000094d */ /* 0x000fea0003800000 */
[----:B------:R-:W-:Y:S01]  /*1120*/  ST.E desc[UR36][R18.64+-0x80], R2 ;  /* 0xffff800212007985 */ /* 0x000fe2000c101924 */
[----:B------:R-:W-:Y:S05]  /*1130*/  EXIT ;  /* 0x000000000000794d */ /* 0x000fea0003800000 */
.L_x_856:
        /* <DEDUP_REMOVED lines=12> */
.L_x_1001:


//--------------------- .text._Z56userbuffers_fp16_sum_inplace_gpu_rr_rs_oop_stride_atomicILi4EEviiiiiiiiiiPPviS0_S0_m --------------------------
	.section	.text._Z56userbuffers_fp16_sum_inplace_gpu_rr_rs_oop_stride_atomicILi4EEviiiiiiiiiiPPviS0_S0_m,"ax",@progbits
	.align	128
        .global         _Z56userbuffers_fp16_sum_inplace_gpu_rr_rs_oop_stride_atomicILi4EEviiiiiiiiiiPPviS0_S0_m
        .type           _Z56userbuffers_fp16_sum_inplace_gpu_rr_rs_oop_stride_atomicILi4EEviiiiiiiiiiPPviS0_S0_m,@function
        .size           _Z56userbuffers_fp16_sum_inplace_gpu_rr_rs_oop_stride_atomicILi4EEviiiiiiiiiiPPviS0_S0_m,(.L_x_1002 - _Z56userbuffers_fp16_sum_inplace_gpu_rr_rs_oop_stride_atomicILi4EEviiiiiiiiiiPPviS0_S0_m)
        .other          _Z56userbuffers_fp16_sum_inplace_gpu_rr_rs_oop_stride_atomicILi4EEviiiiiiiiiiPPviS0_S0_m,@"STO_CUDA_ENTRY STV_DEFAULT"
_Z56userbuffers_fp16_sum_inplace_gpu_rr_rs_oop_stride_atomicILi4EEviiiiiiiiiiPPviS0_S0_m:
.text._Z56userbuffers_fp16_sum_inplace_gpu_rr_rs_oop_stride_atomicILi4EEviiiiiiiiiiPPviS0_S0_m:
        /* <DEDUP_REMOVED lines=16> */
.L_x_859:
[----:B------:R-:W-:Y:S01]  /*0100*/  CS2R R4, SRZ ;  /* 0x0000000000047805 */ /* 0x000fe2000001ff00 */
[----:B------:R-:W-:Y:S05]  /*0110*/  YIELD ;  /* 0x0000000000007946 */ /* 0x000fea0003800000 */
[----:B0-----:R-:W2:Y:S02]  /*0120*/  ATOMG.E.CAS.STRONG.GPU PT, R0, [R2], R4, R5 ;  /* 0x00000004020073a9 */ /* 0x001ea400001ee105 */
[----:B--2---:R-:W-:-:S13]  /*0130*/  ISETP.NE.AND P0, PT, R0, RZ, PT ;  /* 0x000000ff0000720c */ /* 0x004fda0003f05270 */
[----:B------:R-:W-:Y:S05]  /*0140*/  @P0 BRA `(.L_x_859) ;  /* 0xfffffffc00ec0947 */ /* 0x000fea000383ffff */
[----:B------:R-:W-:Y:S05]  /*0150*/  BSYNC B0 ;  /* 0x0000000000007941 */ /* 0x000fea0003800000 */
.L_x_858:
[----:B------:R-:W0:Y:S08]  /*0160*/  LDC R11, c[0x0][0x234] ;  /* 0x00008d00ff0b7b82 */ /* 0x000e300000000800 */
[----:B------:R-:W0:Y:S08]  /*0170*/  LDC.64 R4, c[0x0][0x250] ;  /* 0x00009400ff047b82 */ /* 0x000e300000000a00 */
[----:B------:R-:W1:Y:S01]  /*0180*/  LDC R9, c[0x0][0xc] ;  /* 0x00000300ff097b82 */ /* 0x000e620000000800 */
[----:B0-----:R-:W-:-:S04]  /*0190*/  IMAD.WIDE R4, R11, 0x4, R4 ;  /* 0x000000040b047825 */ /* 0x001fc800078e0204 */
[----:B-1----:R-:W-:-:S05]  /*01a0*/  VIADD R9, R9, 0xffffffff ;  /* 0xffffffff09097836 */ /* 0x002fca0000000000 */
[----:B------:R0:W5:Y:S01]  /*01b0*/  ATOMG.E.INC.STRONG.GPU PT, RZ, desc[UR36][R4.64], R9 ;  /* 0x0000000904ff79a8 */ /* 0x00016200099ee1e4 */
[----:B------:R-:W-:Y:S01]  /*01c0*/  BSSY B0, `(.L_x_860) ;  /* 0x0000006000007945 */ /* 0x000fe20003800000 */
.L_x_861:
[----:B0-----:R-:W-:Y:S01]  /*01d0*/  CS2R R8, SRZ ;  /* 0x0000000000087805 */ /* 0x001fe2000001ff00 */
[----:B------:R-:W-:Y:S05]  /*01e0*/  YIELD ;  /* 0x0000000000007946 */ /* 0x000fea0003800000 */
[----:B------:R-:W2:Y:S02]  /*01f0*/  ATOMG.E.CAS.STRONG.GPU PT, R0, [R4], R8, R9 ;  /* 0x00000008040073a9 */ /* 0x000ea400001ee109 */
[----:B--2---:R-:W-:-:S13]  /*0200*/  ISETP.NE.AND P0, PT, R0, RZ, PT ;  /* 0x000000ff0000720c */ /* 0x004fda0003f05270 */
[----:B------:R-:W-:Y:S05]  /*0210*/  @P0 BRA `(.L_x_861) ;  /* 0xfffffffc00ec0947 */ /* 0x000fea000383ffff */
[----:B------:R-:W-:Y:S05]  /*0220*/  BSYNC B0 ;  /* 0x0000000000007941 */ /* 0x000fea0003800000 */
.L_x_860:
        /* <DEDUP_REMOVED lines=11> */
.L_x_857:
        /* <DEDUP_REMOVED lines=37> */
.L_x_863:
        /* <DEDUP_REMOVED lines=25> */
[----:B------:R-:W-:Y:S01]  /*06c0*/  IMAD.U32 R4, RZ, RZ, UR4 ;  /* 0x00000004ff047e24 */ /* 0x000fe2000f8e00ff */
[----:B------:R3:W-:Y:S01]  /*06d0*/  STL.64 [R1], R8 ;  /* 0x0000000801007387 */ /* 0x0007e20000100a00 */
[----:B------:R-:W-:-:S03]  /*06e0*/  MOV R5, UR5 ;  /* 0x0000000500057c02 */ /* 0x000fc60008000f00 */
[----:B-1----:R3:W-:Y:S04]  /*06f0*/  STL.64 [R1+0x10], R12 ;  /* 0x0000100c01007387 */ /* 0x0027e80000100a00 */
[----:B----4-:R3:W-:Y:S04]  /*0700*/  STL.64 [R1+0x8], R10 ;  /* 0x0000080a01007387 */ /* 0x0107e80000100a00 */
[----:B0-2---:R3:W-:Y:S02]  /*0710*/  STL.64 [R1+0x20], R24 ;  /* 0x0000201801007387 */ /* 0x0057e40000100a00 */
[----:B------:R-:W-:-:S07]  /*0720*/  LEPC R20, `(.L_x_862) ;  /* 0x000000001014794e */ /* 0x000fce0000000000 */
[----:B---3-5:R-:W-:Y:S05]  /*0730*/  CALL.ABS.NOINC R2 ;  /* 0x0000000002007343 */ /* 0x028fea0003c00000 */
.L_x_862:
        /* <DEDUP_REMOVED lines=15> */
.L_x_865:
[----:B------:R-:W-:Y:S05]  /*0830*/  BSYNC B0 ;  /* 0x0000000000007941 */ /* 0x000fea0003800000 */
.L_x_864:
        /* <DEDUP_REMOVED lines=16> */
[----:B------:R-:W-:-:S03]  /*0940*/  VIADD R5, R17, 0x10 ;  /* 0x0000001011057836 */ /* 0x000fc60000000000 */
[----:B------:R-:W2:Y:S02]  /*0950*/  S2UR UR5, SR_CgaCtaId ;  /* 0x00000000000579c3 */ /* 0x000ea40000008800 */
[----:B------:R-:W-:Y:S02]  /*0960*/  LOP3.LUT R6, R5, 0x18, RZ, 0xc0, !PT ;  /* 0x0000001805067812 */ /* 0x000fe400078ec0ff */
[----:B0-----:R-:W-:-:S04]  /*0970*/  IABS R2, R8 ;  /* 0x0000000800027213 */ /* 0x001fc80000000000 */
[----:B------:R-:W0:Y:S01]  /*0980*/  LDC R12, c[0x0][0x224] ;  /* 0x00008900ff0c7b82 */ /* 0x000e220000000800 */
[----:B------:R-:W-:Y:S01]  /*0990*/  LOP3.LUT R11, RZ, R8, RZ, 0x33, !PT ;  /* 0x00000008ff0b7212 */ /* 0x000fe200078e33ff */
[----:B------:R-:W-:Y:S02]  /*09a0*/  IMAD.MOV.U32 R7, RZ, RZ, R2 ;  /* 0x000000ffff077224 */ /* 0x000fe400078e0002 */
[----:B-1----:R-:W-:Y:S02]  /*09b0*/  IMAD R9, R9, UR6, RZ ;  /* 0x0000000609097c24 */ /* 0x002fe4000f8e02ff */
[----:B------:R-:W1:Y:S01]  /*09c0*/  I2F.RP R4, R7 ;  /* 0x0000000700047306 */ /* 0x000e620000209400 */
[----:B--2---:R-:W-:-:S07]  /*09d0*/  ULEA UR4, UR5, UR4, 0x18 ;  /* 0x0000000405047291 */ /* 0x004fce000f8ec03f */
[----:B-1----:R-:W1:Y:S02]  /*09e0*/  MUFU.RCP R4, R4 ;  /* 0x0000000400047308 */ /* 0x002e640000001000 */
[----:B-1----:R-:W-:Y:S02]  /*09f0*/  IADD3 R2, R4, 0xffffffe, RZ ;  /* 0x0ffffffe04027810 */ /* 0x002fe40007ffe0ff */
[----:B------:R-:W-:-:S04]  /*0a00*/  IABS R4, R9 ;  /* 0x0000000900047213 */ /* 0x000fc80000000000 */
[----:B------:R1:W2:Y:S01]  /*0a10*/  F2I.FTZ.U32.TRUNC.NTZ R3, R2 ;  /* 0x0000000200037305 */ /* 0x0002a2000021f000 */
[----:B------:R-:W-:-:S04]  /*0a20*/  LOP3.LUT R9, R9, R8, RZ, 0x3c, !PT ;  /* 0x0000000809097212 */ /* 0x000fc800078e3cff */
[----:B------:R-:W-:Y:S01]  /*0a30*/  ISETP.GE.AND P3, PT, R9, RZ, PT ;  /* 0x000000ff0900720c */ /* 0x000fe20003f66270 */
[----:B-1----:R-:W-:Y:S02]  /*0a40*/  IMAD.MOV.U32 R2, RZ, RZ, RZ ;  /* 0x000000ffff027224 */ /* 0x002fe400078e00ff */
[----:B--2---:R-:W-:-:S04]  /*0a50*/  IMAD.MOV R23, RZ, RZ, -R3 ;  /* 0x000000ffff177224 */ /* 0x004fc800078e0a03 */
[----:B------:R-:W-:-:S04]  /*0a60*/  IMAD R23, R23, R7, RZ ;  /* 0x0000000717177224 */ /* 0x000fc800078e02ff */
[----:B------:R-:W-:-:S06]  /*0a70*/  IMAD.HI.U32 R23, R3, R23, R2 ;  /* 0x0000001703177227 */ /* 0x000fcc00078e0002 */
[----:B------:R-:W-:-:S04]  /*0a80*/  IMAD.HI.U32 R10, R23, R4, RZ ;  /* 0x00000004170a7227 */ /* 0x000fc800078e00ff */
[----:B------:R-:W-:-:S04]  /*0a90*/  IMAD.MOV R3, RZ, RZ, -R10 ;  /* 0x000000ffff037224 */ /* 0x000fc800078e0a0a */
[----:B------:R-:W-:Y:S01]  /*0aa0*/  IMAD R2, R7, R3, R4 ;  /* 0x0000000307027224 */ /* 0x000fe200078e0204 */
[C---:B------:R-:W-:Y:S01]  /*0ab0*/  LOP3.LUT R3, R17.reuse, 0x18, RZ, 0xc0, !PT ;  /* 0x0000001811037812 */ /* 0x040fe200078ec0ff */
[C---:B------:R-:W-:Y:S01]  /*0ac0*/  VIADD R4, R17.reuse, 0x8 ;  /* 0x0000000811047836 */ /* 0x040fe20000000000 */
[----:B------:R-:W-:Y:S02]  /*0ad0*/  IADD3 R17, R17, -0x8, RZ ;  /* 0xfffffff811117810 */ /* 0x000fe40007ffe0ff */
[----:B------:R-:W-:Y:S02]  /*0ae0*/  ISETP.GT.U32.AND P2, PT, R7, R2, PT ;  /* 0x000000020700720c */ /* 0x000fe40003f44070 */
[----:B------:R-:W-:Y:S02]  /*0af0*/  LOP3.LUT R4, R4, 0x18, RZ, 0xc0, !PT ;  /* 0x0000001804047812 */ /* 0x000fe400078ec0ff */
[----:B------:R-:W-:-:S04]  /*0b00*/  LOP3.LUT R17, R17, 0x18, RZ, 0xc0, !PT ;  /* 0x0000001811117812 */ /* 0x000fc800078ec0ff */
[----:B------:R-:W1:Y:S04]  /*0b10*/  LDS.64 R4, [R4+UR4] ;  /* 0x0000000404047984 */ /* 0x000e680008000a00 */
[----:B------:R2:W3:Y:S01]  /*0b20*/  LDS.64 R20, [R17+UR4] ;  /* 0x0000000411147984 */ /* 0x0004e20008000a00 */
[----:B------:R-:W-:Y:S02]  /*0b30*/  @!P2 IMAD.IADD R2, R2, 0x1, -R7 ;  /* 0x000000010202a824 */ /* 0x000fe400078e0a07 */
[----:B------:R-:W-:-:S03]  /*0b40*/  @!P2 VIADD R10, R10, 0x1 ;  /* 0x000000010a0aa836 */ /* 0x000fc60000000000 */
[----:B------:R-:W-:Y:S02]  /*0b50*/  ISETP.GE.U32.AND P1, PT, R2, R7, PT ;  /* 0x000000070200720c */ /* 0x000fe40003f26070 */
[----:B------:R-:W4:Y:S04]  /*0b60*/  LDS.64 R2, [R3+UR4] ;  /* 0x0000000403027984 */ /* 0x000f280008000a00 */
[----:B------:R-:W1:Y:S01]  /*0b70*/  LDS.64 R6, [R6+UR4] ;  /* 0x0000000406067984 */ /* 0x000e620008000a00 */
[----:B------:R-:W-:Y:S02]  /*0b80*/  ULDC UR4, c[0x0][0xc] ;  /* 0x0000030000047ab9 */ /* 0x000fe40000000800 */
[----:B------:R-:W-:-:S04]  /*0b90*/  IMAD R26, R26, UR4, RZ ;  /* 0x000000041a1a7c24 */ /* 0x000fc8000f8e02ff */
[----:B------:R-:W-:Y:S01]  /*0ba0*/  @P1 VIADD R10, R10, 0x1 ;  /* 0x000000010a0a1836 */ /* 0x000fe20000000000 */
[----:B------:R-:W-:-:S04]  /*0bb0*/  ISETP.NE.AND P1, PT, R8, RZ, PT ;  /* 0x000000ff0800720c */ /* 0x000fc80003f25270 */
[----:B------:R-:W-:-:S04]  /*0bc0*/  @!P3 IADD3 R10, -R10, RZ, RZ ;  /* 0x000000ff0a0ab210 */ /* 0x000fc80007ffe1ff */
[----:B------:R-:W-:-:S05]  /*0bd0*/  SEL R25, R11, R10, !P1 ;  /* 0x0000000a0b197207 */ /* 0x000fca0004800000 */
[----:B0-2---:R-:W-:-:S07]  /*0be0*/  IMAD R25, R25, UR7, R12 ;  /* 0x0000000719197c24 */ /* 0x005fce000f8e020c */
.L_x_868:
[----:B0-----:R-:W0:Y:S01]  /*0bf0*/  LDC R9, c[0x0][0x22c] ;  /* 0x00008b00ff097b82 */ /* 0x001e220000000800 */
[----:B------:R-:W-:-:S05]  /*0c00*/  IABS R10, R0 ;  /* 0x00000000000a7213 */ /* 0x000fca0000000000 */
[----:B------:R-:W-:Y:S02]  /*0c10*/  IMAD.HI.U32 R8, R23, R10, RZ ;  /* 0x0000000a17087227 */ /* 0x000fe400078e00ff */
[----:B------:R-:W2:Y:S02]  /*0c20*/  LDC R12, c[0x0][0x22c] ;  /* 0x00008b00ff0c7b82 */ /* 0x000ea40000000800 */
[----:B------:R-:W-:Y:S01]  /*0c30*/  IMAD.MOV R11, RZ, RZ, -R8 ;  /* 0x000000ffff0b7224 */ /* 0x000fe200078e0a08 */
[----:B0-----:R-:W-:-:S05]  /*0c40*/  IABS R13, R9 ;  /* 0x00000009000d7213 */ /* 0x001fca0000000000 */
[----:B------:R-:W-:Y:S01]  /*0c50*/  IMAD R10, R13, R11, R10 ;  /* 0x0000000b0d0a7224 */ /* 0x000fe200078e020a */
[----:B--2---:R-:W-:-:S04]  /*0c60*/  IABS R12, R12 ;  /* 0x0000000c000c7213 */ /* 0x004fc80000000000 */
[----:B------:R-:W-:-:S13]  /*0c70*/  ISETP.GT.U32.AND P3, PT, R12, R10, PT ;  /* 0x0000000a0c00720c */ /* 0x000fda0003f64070 */
[----:B------:R-:W-:Y:S02]  /*0c80*/  @!P3 IMAD.IADD R10, R10, 0x1, -R13 ;  /* 0x000000010a0ab824 */ /* 0x000fe400078e0a0d */
[----:B------:R-:W-:-:S03]  /*0c90*/  @!P3 VIADD R8, R8, 0x1 ;  /* 0x000000010808b836 */ /* 0x000fc60000000000 */
[----:B------:R-:W-:Y:S02]  /*0ca0*/  ISETP.GE.U32.AND P2, PT, R10, R12, PT ;  /* 0x0000000c0a00720c */ /* 0x000fe40003f46070 */
[----:B------:R-:W0:Y:S01]  /*0cb0*/  LDC R12, c[0x0][0x22c] ;  /* 0x00008b00ff0c7b82 */ /* 0x000e220000000800 */
[----:B------:R-:W-:-:S04]  /*0cc0*/  LOP3.LUT R10, R0, R9, RZ, 0x3c, !PT ;  /* 0x00000009000a7212 */ /* 0x000fc800078e3cff */
[----:B------:R-:W-:-:S06]  /*0cd0*/  ISETP.GE.AND P4, PT, R10, RZ, PT ;  /* 0x000000ff0a00720c */ /* 0x000fcc0003f86270 */
[----:B------:R-:W-:-:S07]  /*0ce0*/  @P2 IADD3 R8, R8, 0x1, RZ ;  /* 0x0000000108082810 */ /* 0x000fce0007ffe0ff */
[----:B------:R-:W-:Y:S01]  /*0cf0*/  @!P4 IMAD.MOV R8, RZ, RZ, -R8 ;  /* 0x000000ffff08c224 */ /* 0x000fe200078e0a08 */
[----:B0-----:R-:W-:-:S04]  /*0d00*/  LOP3.LUT R12, RZ, R12, RZ, 0x33, !PT ;  /* 0x0000000cff0c7212 */ /* 0x001fc800078e33ff */
[----:B------:R-:W-:-:S05]  /*0d10*/  SEL R22, R12, R8, !P1 ;  /* 0x000000080c167207 */ /* 0x000fca0004800000 */
[----:B------:R-:W-:Y:S02]  /*0d20*/  IMAD.MOV R10, RZ, RZ, -R22 ;  /* 0x000000ffff0a7224 */ /* 0x000fe400078e0a16 */
[----:B------:R-:W-:Y:S02]  /*0d30*/  IMAD R27, R22, UR8, R25 ;  /* 0x00000008161b7c24 */ /* 0x000fe4000f8e0219 */
[----:B------:R-:W-:-:S04]  /*0d40*/  IMAD R10, R9, R10, R0 ;  /* 0x0000000a090a7224 */ /* 0x000fc800078e0200 */
[----:B------:R-:W-:Y:S01]  /*0d50*/  IMAD R22, R22, UR8, R10 ;  /* 0x0000000816167c24 */ /* 0x000fe2000f8e020a */
[----:B------:R-:W-:-:S05]  /*0d60*/  IADD3 R27, R27, R10, RZ ;  /* 0x0000000a1b1b7210 */ /* 0x000fca0007ffe0ff */
[----:B----4-:R-:W-:-:S04]  /*0d70*/  IMAD.WIDE R8, R27, 0x10, R2 ;  /* 0x000000101b087825 */ /* 0x010fc800078e0202 */
[C---:B-1----:R-:W-:Y:S02]  /*0d80*/  IMAD.WIDE R12, R27.reuse, 0x10, R4 ;  /* 0x000000101b0c7825 */ /* 0x042fe400078e0204 */
[----:B------:R-:W2:Y:S04]  /*0d90*/  LD.E.128 R8, desc[UR36][R8.64] ;  /* 0x0000002408087980 */ /* 0x000ea8000c101d00 */
[----:B------:R-:W2:Y:S01]  /*0da0*/  LD.E.128 R12, desc[UR36][R12.64] ;  /* 0x000000240c0c7980 */ /* 0x000ea2000c101d00 */
[----:B------:R-:W-:-:S06]  /*0db0*/  IMAD.WIDE R16, R27, 0x10, R6 ;  /* 0x000000101b107825 */ /* 0x000fcc00078e0206 */
[----:B------:R-:W4:Y:S01]  /*0dc0*/  LD.E.128 R16, desc[UR36][R16.64] ;  /* 0x0000002410107980 */ /* 0x000f22000c101d00 */
[----:B--2---:R-:W-:Y:S01]  /*0dd0*/  HFMA2.MMA.BF16_V2 R11, R11, 1, 1, R15 ;  /* 0x3f803f800b0b7835 */ /* 0x004fe2000020000f */
[----:B------:R-:W-:Y:S01]  /*0de0*/  HADD2.BF16_V2 R12, R8, R12 ;  /* 0x0000000c080c7230 */ /* 0x000fe20000200000 */
[----:B------:R-:W-:Y:S01]  /*0df0*/  HFMA2.MMA.BF16_V2 R13, R9, 1, 1, R13 ;  /* 0x3f803f80090d7835 */ /* 0x000fe2000020000d */
[----:B------:R-:W-:Y:S02]  /*0e00*/  HADD2.BF16_V2 R10, R10, R14 ;  /* 0x0000000e0a0a7230 */ /* 0x000fe40000200000 */
[----:B---3--:R-:W-:Y:S01]  /*0e10*/  IMAD.WIDE R8, R27, 0x10, R20 ;  /* 0x000000101b087825 */ /* 0x008fe200078e0214 */
[----:B------:R-:W0:Y:S03]  /*0e20*/  LDC.64 R14, c[0x0][0x248] ;  /* 0x00009200ff0e7b82 */ /* 0x000e260000000a00 */
[----:B----4-:R-:W-:Y:S01]  /*0e30*/  HADD2.BF16_V2 R18, R10, R18 ;  /* 0x000000120a127230 */ /* 0x010fe20000200000 */
[----:B------:R-:W-:-:S02]  /*0e40*/  HFMA2.MMA.BF16_V2 R19, R11, 1, 1, R19 ;  /* 0x3f803f800b137835 */ /* 0x000fc40000200013 */
[----:B------:R-:W2:Y:S01]  /*0e50*/  LD.E.128 R8, desc[UR36][R8.64] ;  /* 0x0000002408087980 */ /* 0x000ea2000c101d00 */
[----:B------:R-:W-:Y:S01]  /*0e60*/  HFMA2.MMA.BF16_V2 R13, R13, 1, 1, R17 ;  /* 0x3f803f800d0d7835 */ /* 0x000fe20000200011 */
        /* <DEDUP_REMOVED lines=10> */
.L_x_867:
[----:B------:R-:W-:Y:S05]  /*0f10*/  BSYNC B0 ;  /* 0x0000000000007941 */ /* 0x000fea0003800000 */
.L_x_866:
[----:B------:R-:W1:Y:S02]  /*0f20*/  S2R R0, SR_TID.X ;  /* 0x0000000000007919 */ /* 0x000e640000002100 */
[----:B-1----:R-:W-:-:S13]  /*0f30*/  ISETP.NE.OR P0, PT, R0, RZ, !P0 ;  /* 0x000000ff0000720c */ /* 0x002fda0004705670 */
[----:B------:R-:W-:Y:S05]  /*0f40*/  @P0 EXIT ;  /* 0x000000000000094d */ /* 0x000fea0003800000 */
[----:B------:R-:W-:Y:S01]  /*0f50*/  ST.E desc[UR36][R28.64+-0x80], R24 ;  /* 0xffff80181c007985 */ /* 0x000fe2000c101924 */
[----:B------:R-:W-:Y:S05]  /*0f60*/  EXIT ;  /* 0x000000000000794d */ /* 0x000fea0003800000 */
.L_x_869:
        /* <DEDUP_REMOVED lines=9> */
.L_x_1002:


//--------------------- .text._Z56userbuffers_fp16_sum_inplace_gpu_rr_rs_oop_stride_atomicILi2EEviiiiiiiiiiPPviS0_S0_m --------------------------
	.section	.text._Z56userbuffers_fp16_sum_inplace_gpu_rr_rs_oop_stride_atomicILi2EEviiiiiiiiiiPPviS0_S0_m,"ax",@progbits
	.align	128
        .global         _Z56userbuffers_fp16_sum_inplace_gpu_rr_rs_oop_stride_atomicILi2EEviiiiiiiiiiPPviS0_S0_m
        .type           _Z56userbuffers_fp16_sum_inplace_gpu_rr_rs_oop_stride_atomicILi2EEviiiiiiiiiiPPviS0_S0_m,@function
        .size           _Z56userbuffers_fp16_sum_inplace_gpu_rr_rs_oop_stride_atomicILi2EEviiiiiiiiiiPPviS0_S0_m,(.L_x_1003 - _Z56userbuffers_fp16_sum_inplace_gpu_rr_rs_oop_stride_atomicILi2EEviiiiiiiiiiPPviS0_S0_m)
        .other          _Z56userbuffers_fp16_sum_inplace_gpu_rr_rs_oop_stride_atomicILi2EEviiiiiiiiiiPPviS0_S0_m,@"STO_CUDA_ENTRY STV_DEFAULT"
_Z56userbuffers_fp16_sum_inplace_gpu_rr_rs_oop_stride_atomicILi2EEviiiiiiiiiiPPviS0_S0_m:
.text._Z56userbuffers_fp16_sum_inplace_gpu_rr_rs_oop_stride_atomicILi2EEviiiiiiiiiiPPviS0_S0_m:
        /* <DEDUP_REMOVED lines=16> */
.L_x_872:
[----:B------:R-:W-:Y:S01]  /*0100*/  CS2R R4, SRZ ;  /* 0x0000000000047805 */ /* 0x000fe2000001ff00 */
[----:B------:R-:W-:Y:S05]  /*0110*/  YIELD ;  /* 0x0000000000007946 */ /* 0x000fea0003800000 */
[----:B0-----:R-:W2:Y:S02]  /*0120*/  ATOMG.E.CAS.STRONG.GPU PT, R0, [R2], R4, R5 ;  /* 0x00000004020073a9 */ /* 0x001ea400001ee105 */
[----:B--2---:R-:W-:-:S13]  /*0130*/  ISETP.NE.AND P0, PT, R0, RZ, PT ;  /* 0x000000ff0000720c */ /* 0x004fda0003f05270 */
[----:B------:R-:W-:Y:S05]  /*0140*/  @P0 BRA `(.L_x_872) ;  /* 0xfffffffc00ec0947 */ /* 0x000fea000383ffff */
[----:B------:R-:W-:Y:S05]  /*0150*/  BSYNC B0 ;  /* 0x0000000000007941 */ /* 0x000fea0003800000 */
.L_x_871:
[----:B------:R-:W0:Y:S08]  /*0160*/  LDC R11, c[0x0][0x234] ;  /* 0x00008d00ff0b7b82 */ /* 0x000e300000000800 */
[----:B------:R-:W0:Y:S08]  /*0170*/  LDC.64 R4, c[0x0][0x250] ;  /* 0x00009400ff047b82 */ /* 0x000e300000000a00 */
[----:B------:R-:W1:Y:S01]  /*0180*/  LDC R9, c[0x0][0xc] ;  /* 0x00000300ff097b82 */ /* 0x000e620000000800 */
[----:B0-----:R-:W-:-:S04]  /*0190*/  IMAD.WIDE R4, R11, 0x4, R4 ;  /* 0x000000040b047825 */ /* 0x001fc800078e0204 */
[----:B-1----:R-:W-:-:S05]  /*01a0*/  VIADD R9, R9, 0xffffffff ;  /* 0xffffffff09097836 */ /* 0x002fca0000000000 */
[----:B------:R0:W5:Y:S01]  /*01b0*/  ATOMG.E.INC.STRONG.GPU PT, RZ, desc[UR36][R4.64], R9 ;  /* 0x0000000904ff79a8 */ /* 0x00016200099ee1e4 */
[----:B------:R-:W-:Y:S01]  /*01c0*/  BSSY B0, `(.L_x_873) ;  /* 0x0000006000007945 */ /* 0x000fe20003800000 */
.L_x_874:
[----:B0-----:R-:W-:Y:S01]  /*01d0*/  CS2R R8, SRZ ;  /* 0x0000000000087805 */ /* 0x001fe2000001ff00 */
[----:B------:R-:W-:Y:S05]  /*01e0*/  YIELD ;  /* 0x0000000000007946 */ /* 0x000fea0003800000 */
[----:B------:R-:W2:Y:S02]  /*01f0*/  ATOMG.E.CAS.STRONG.GPU PT, R0, [R4], R8, R9 ;  /* 0x00000008040073a9 */ /* 0x000ea400001ee109 */
[----:B--2---:R-:W-:-:S13]  /*0200*/  ISETP.NE.AND P0, PT, R0, RZ, PT ;  /* 0x000000ff0000720c */ /* 0x004fda0003f05270 */
[----:B------:R-:W-:Y:S05]  /*0210*/  @P0 BRA `(.L_x_874) ;  /* 0xfffffffc00ec0947 */ /* 0x000fea000383ffff */
[----:B------:R-:W-:Y:S05]  /*0220*/  BSYNC B0 ;  /* 0x0000000000007941 */ /* 0x000fea0003800000 */
.L_x_873:
        /* <DEDUP_REMOVED lines=11> */
.L_x_870:
        /* <DEDUP_REMOVED lines=37> */
.L_x_876:
        /* <DEDUP_REMOVED lines=33> */
.L_x_875:
        /* <DEDUP_REMOVED lines=15> */
.L_x_878:
[----:B------:R-:W-:Y:S05]  /*0830*/  BSYNC B0 ;  /* 0x0000000000007941 */ /* 0x000fea0003800000 */
.L_x_877:
[----:B------:R-:W0:Y:S01]  /*0840*/  S2UR UR7, SR_CTAID.X ;  /* 0x00000000000779c3 */ /* 0x000e220000002500 */
[----:B------:R-:W-:Y:S01]  /*0850*/  ULDC UR6, c[0x0][0x228] ;  /* 0x00008a0000067ab9 */ /* 0x000fe20000000800 */
[----:B------:R-:W-:Y:S01]  /*0860*/  ULDC UR9, c[0x0][0x230] ;  /* 0x00008c0000097ab9 */ /* 0x000fe20000000800 */
[----:B------:R-:W-:Y:S01]  /*0870*/  ULDC UR10, c[0x0][0x228] ;  /* 0x00008a00000a7ab9 */ /* 0x000fe20000000800 */
[----:B------:R-:W-:Y:S04]  /*0880*/  BSSY B0, `(.L_x_879) ;  /* 0x0000051000007945 */ /* 0x000fe80003800000 */
        /* <DEDUP_REMOVED lines=17> */
[----:B0-----:R-:W-:Y:S02]  /*09a0*/  IADD3 R6, R5, 0xffffffe, RZ ;  /* 0x0ffffffe05067810 */ /* 0x001fe40007ffe0ff */
[----:B------:R-:W-:-:S02]  /*09b0*/  LEA.HI R5, R19, UR7, RZ, 0x1b ;  /* 0x0000000713057c11 */ /* 0x000fc4000f8fd8ff */
[----:B------:R0:W1:Y:S03]  /*09c0*/  F2I.FTZ.U32.TRUNC.NTZ R7, R6 ;  /* 0x0000000600077305 */ /* 0x000066000021f000 */
[----:B------:R-:W-:-:S04]  /*09d0*/  VIADD R5, R5, UR8 ;  /* 0x0000000805057c36 */ /* 0x000fc80008000000 */
[----:B------:R-:W-:Y:S02]  /*09e0*/  IMAD.SHL.U32 R5, R5, 0x8, RZ ;  /* 0x0000000805057824 */ /* 0x000fe400078e00ff */
[----:B0-----:R-:W-:-:S03]  /*09f0*/  IMAD.MOV.U32 R6, RZ, RZ, RZ ;  /* 0x000000ffff067224 */ /* 0x001fc600078e00ff */
[----:B------:R-:W-:Y:S01]  /*0a00*/  LOP3.LUT R5, R5, 0x8, RZ, 0xc0, !PT ;  /* 0x0000000805057812 */ /* 0x000fe200078ec0ff */
[----:B-1----:R-:W-:-:S03]  /*0a10*/  IMAD.MOV R3, RZ, RZ, -R7 ;  /* 0x000000ffff037224 */ /* 0x002fc600078e0a07 */
[----:B------:R-:W-:Y:S01]  /*0a20*/  LOP3.LUT R12, R5, 0x8, RZ, 0x3c, !PT ;  /* 0x00000008050c7812 */ /* 0x000fe200078e3cff */
[----:B------:R0:W1:Y:S01]  /*0a30*/  LDS.64 R14, [R5+UR4] ;  /* 0x00000004050e7984 */ /* 0x0000620008000a00 */
[----:B------:R-:W-:-:S04]  /*0a40*/  IMAD R3, R3, R0, RZ ;  /* 0x0000000003037224 */ /* 0x000fc800078e02ff */
[----:B------:R-:W2:Y:S01]  /*0a50*/  LDS.64 R12, [R12+UR4] ;  /* 0x000000040c0c7984 */ /* 0x000ea20008000a00 */
[----:B------:R-:W-:Y:S01]  /*0a60*/  IMAD.HI.U32 R3, R7, R3, R6 ;  /* 0x0000000307037227 */ /* 0x000fe200078e0006 */
[----:B------:R-:W-:-:S03]  /*0a70*/  ULDC UR4, c[0x0][0xc] ;  /* 0x0000030000047ab9 */ /* 0x000fc60000000800 */
[----:B------:R-:W-:Y:S02]  /*0a80*/  IMAD R23, R4, UR4, RZ ;  /* 0x0000000404177c24 */ /* 0x000fe4000f8e02ff */
[----:B------:R-:W-:-:S04]  /*0a90*/  IMAD.HI.U32 R7, R3, R11, RZ ;  /* 0x0000000b03077227 */ /* 0x000fc800078e00ff */
[----:B------:R-:W-:-:S04]  /*0aa0*/  IMAD.MOV R6, RZ, RZ, -R7 ;  /* 0x000000ffff067224 */ /* 0x000fc800078e0a07 */
[----:B------:R-:W-:-:S05]  /*0ab0*/  IMAD R11, R0, R6, R11 ;  /* 0x00000006000b7224 */ /* 0x000fca00078e020b */
[----:B------:R-:W-:-:S13]  /*0ac0*/  ISETP.GT.U32.AND P2, PT, R0, R11, PT ;  /* 0x0000000b0000720c */ /* 0x000fda0003f44070 */
[----:B------:R-:W-:Y:S01]  /*0ad0*/  @!P2 IMAD.IADD R11, R11, 0x1, -R0 ;  /* 0x000000010b0ba824 */ /* 0x000fe200078e0a00 */
[----:B------:R-:W-:-:S04]  /*0ae0*/  @!P2 IADD3 R7, R7, 0x1, RZ ;  /* 0x000000010707a810 */ /* 0x000fc80007ffe0ff */
[----:B------:R-:W-:Y:S02]  /*0af0*/  ISETP.GE.U32.AND P1, PT, R11, R0, PT ;  /* 0x000000000b00720c */ /* 0x000fe40003f26070 */
[----:B------:R-:W3:Y:S11]  /*0b00*/  LDC R11, c[0x0][0x224] ;  /* 0x00008900ff0b7b82 */ /* 0x000ef60000000800 */
[----:B------:R-:W-:Y:S01]  /*0b10*/  @P1 VIADD R7, R7, 0x1 ;  /* 0x0000000107071836 */ /* 0x000fe20000000000 */
[----:B------:R-:W-:-:S02]  /*0b20*/  ISETP.NE.AND P1, PT, R18, RZ, PT ;  /* 0x000000ff1200720c */ /* 0x000fc40003f25270 */
[----:B------:R-:W-:Y:S01]  /*0b30*/  LOP3.LUT R18, RZ, R18, RZ, 0x33, !PT ;  /* 0x00000012ff127212 */ /* 0x000fe200078e33ff */
[----:B------:R-:W-:-:S05]  /*0b40*/  @!P3 IMAD.MOV R7, RZ, RZ, -R7 ;  /* 0x000000ffff07b224 */ /* 0x000fca00078e0a07 */
[----:B------:R-:W-:-:S05]  /*0b50*/  SEL R22, R18, R7, !P1 ;  /* 0x0000000712167207 */ /* 0x000fca0004800000 */
[----:B0123--:R-:W-:-:S07]  /*0b60*/  IMAD R22, R22, UR8, R11 ;  /* 0x0000000816167c24 */ /* 0x00ffce000f8e020b */
.L_x_881:
[----:B0-----:R-:W0:Y:S01]  /*0b70*/  LDC R7, c[0x0][0x22c] ;  /* 0x00008b00ff077b82 */ /* 0x001e220000000800 */
[----:B------:R-:W-:-:S05]  /*0b80*/  IABS R6, R24 ;  /* 0x0000001800067213 */ /* 0x000fca0000000000 */
[----:B------:R-:W-:Y:S02]  /*0b90*/  IMAD.HI.U32 R4, R3, R6, RZ ;  /* 0x0000000603047227 */ /* 0x000fe400078e00ff */
[----:B------:R-:W1:Y:S02]  /*0ba0*/  LDC.64 R20, c[0x0][0x248] ;  /* 0x00009200ff147b82 */ /* 0x000e640000000a00 */
[----:B------:R-:W-:Y:S01]  /*0bb0*/  IMAD.MOV R5, RZ, RZ, -R4 ;  /* 0x000000ffff057224 */ /* 0x000fe200078e0a04 */
[----:B0-----:R-:W-:-:S05]  /*0bc0*/  IABS R8, R7 ;  /* 0x0000000700087213 */ /* 0x001fca0000000000 */
[----:B------:R-:W-:-:S05]  /*0bd0*/  IMAD R5, R8, R5, R6 ;  /* 0x0000000508057224 */ /* 0x000fca00078e0206 */
[----:B------:R-:W-:-:S13]  /*0be0*/  ISETP.GT.U32.AND P3, PT, R0, R5, PT ;  /* 0x000000050000720c */ /* 0x000fda0003f64070 */
[----:B------:R-:W-:Y:S02]  /*0bf0*/  @!P3 IMAD.IADD R5, R5, 0x1, -R8 ;  /* 0x000000010505b824 */ /* 0x000fe400078e0a08 */
[----:B------:R-:W-:-:S03]  /*0c00*/  @!P3 VIADD R4, R4, 0x1 ;  /* 0x000000010404b836 */ /* 0x000fc60000000000 */
[----:B------:R-:W-:Y:S02]  /*0c10*/  ISETP.GE.U32.AND P2, PT, R5, R0, PT ;  /* 0x000000000500720c */ /* 0x000fe40003f46070 */
[----:B------:R-:W-:-:S04]  /*0c20*/  LOP3.LUT R5, R24, R7, RZ, 0x3c, !PT ;  /* 0x0000000718057212 */ /* 0x000fc800078e3cff */
[----:B------:R-:W-:-:S07]  /*0c30*/  ISETP.GE.AND P4, PT, R5, RZ, PT ;  /* 0x000000ff0500720c */ /* 0x000fce0003f86270 */
[----:B------:R-:W-:-:S06]  /*0c40*/  @P2 IADD3 R4, R4, 0x1, RZ ;  /* 0x0000000104042810 */ /* 0x000fcc0007ffe0ff */
[----:B------:R-:W-:-:S05]  /*0c50*/  @!P4 IMAD.MOV R4, RZ, RZ, -R4 ;  /* 0x000000ffff04c224 */ /* 0x000fca00078e0a04 */
[----:B------:R-:W-:-:S05]  /*0c60*/  SEL R26, R18, R4, !P1 ;  /* 0x00000004121a7207 */ /* 0x000fca0004800000 */
[----:B------:R-:W-:Y:S02]  /*0c70*/  IMAD.MOV R25, RZ, RZ, -R26 ;  /* 0x000000ffff197224 */ /* 0x000fe400078e0a1a */
[----:B------:R-:W-:Y:S02]  /*0c80*/  IMAD R4, R26, UR9, R22 ;  /* 0x000000091a047c24 */ /* 0x000fe4000f8e0216 */
[----:B------:R-:W-:-:S04]  /*0c90*/  IMAD R25, R7, R25, R24 ;  /* 0x0000001907197224 */ /* 0x000fc800078e0218 */
[----:B------:R-:W-:-:S04]  /*0ca0*/  IMAD.IADD R9, R4, 0x1, R25 ;  /* 0x0000000104097824 */ /* 0x000fc800078e0219 */
[----:B------:R-:W-:-:S04]  /*0cb0*/  IMAD.WIDE R28, R9, 0x10, R14 ;  /* 0x00000010091c7825 */ /* 0x000fc800078e020e */
[----:B------:R-:W-:Y:S01]  /*0cc0*/  IMAD.WIDE R8, R9, 0x10, R12 ;  /* 0x0000001009087825 */ /* 0x000fe200078e020c */
[----:B------:R-:W2:Y:S05]  /*0cd0*/  LD.E.128 R4, desc[UR36][R28.64] ;  /* 0x000000241c047980 */ /* 0x000eaa000c101d00 */
[----:B------:R-:W2:Y:S01]  /*0ce0*/  LD.E.128 R8, desc[UR36][R8.64] ;  /* 0x0000002408087980 */ /* 0x000ea2000c101d00 */
[----:B------:R-:W-:Y:S02]  /*0cf0*/  IMAD R25, R26, UR9, R25 ;  /* 0x000000091a197c24 */ /* 0x000fe4000f8e0219 */
[----:B------:R-:W-:Y:S02]  /*0d00*/  IMAD.IADD R24, R23, 0x1, R24 ;  /* 0x0000000117187824 */ /* 0x000fe400078e0218 */
[----:B-1----:R-:W-:-:S03]  /*0d10*/  IMAD.WIDE R20, R25, 0x10, R20 ;  /* 0x0000001019147825 */ /* 0x002fc600078e0214 */
[----:B------:R-:W-:Y:S01]  /*0d20*/  ISETP.GE.AND P2, PT, R24, UR10, PT ;  /* 0x0000000a18007c0c */ /* 0x000fe2000bf46270 */
[----:B--2---:R-:W-:Y:S01]  /*0d30*/  HFMA2.MMA.BF16_V2 R7, R7, 1, 1, R11 ;  /* 0x3f803f8007077835 */ /* 0x004fe2000020000b */
[----:B------:R-:W-:Y:S01]  /*0d40*/  HADD2.BF16_V2 R6, R6, R10 ;  /* 0x0000000a06067230 */ /* 0x000fe20000200000 */
[----:B------:R-:W-:Y:S01]  /*0d50*/  HFMA2.MMA.BF16_V2 R5, R5, 1, 1, R9 ;  /* 0x3f803f8005057835 */ /* 0x000fe20000200009 */
[----:B------:R-:W-:-:S06]  /*0d60*/  HADD2.BF16_V2 R4, R4, R8 ;  /* 0x0000000804047230 */ /* 0x000fcc0000200000 */
[----:B------:R0:W-:Y:S03]  /*0d70*/  STG.E.128 desc[UR36][R20.64], R4 ;  /* 0x0000000414007986 */ /* 0x0001e6000c101d24 */
[----:B------:R-:W-:Y:S05]  /*0d80*/  @!P2 BRA `(.L_x_881) ;  /* 0xfffffffc0078a947 */ /* 0x000fea000383ffff */
.L_x_880:
[----:B------:R-:W-:Y:S05]  /*0d90*/  BSYNC B0 ;  /* 0x0000000000007941 */ /* 0x000fea0003800000 */
.L_x_879:
[----:B------:R-:W-:-:S13]  /*0da0*/  ISETP.NE.OR P0, PT, R19, RZ, !P0 ;  /* 0x000000ff1300720c */ /* 0x000fda0004705670 */
[----:B------:R-:W-:Y:S05]  /*0db0*/  @P0 EXIT ;  /* 0x000000000000094d */ /* 0x000fea0003800000 */
[----:B------:R-:W-:Y:S01]  /*0dc0*/  ST.E desc[UR36][R16.64+-0x80], R2 ;  /* 0xffff800210007985 */ /* 0x000fe2000c101924 */
[----:B------:R-:W-:Y:S05]  /*0dd0*/  EXIT ;  /* 0x000000000000794d */ /* 0x000fea0003800000 */
.L_x_882:
        /* <DEDUP_REMOVED lines=10> */
.L_x_1003:


//--------------------- .text._Z49userbuffers_fp16_sum_inplace_gpu_rr_rs_oop_strideILi32EEviiiiiiiiiPPviS0_m --------------------------
	.section	.text._Z49userbuffers_fp16_sum_inplace_gpu_rr_rs_oop_strideILi32EEviiiiiiiiiPPviS0_m,"ax",@progbits
	.align	128
        .global         _Z49userbuffers_fp16_sum_inplace_gpu_rr_rs_oop_strideILi32EEviiiiiiiiiPPviS0_m
        .type           _Z49userbuffers_fp16_sum_inplace_gpu_rr_rs_oop_strideILi32EEviiiiiiiiiPPviS0_m,@function
        .size           _Z49userbuffers_fp16_sum_inplace_gpu_rr_rs_oop_strideILi32EEviiiiiiiiiPPviS0_m,(.L_x_1004 - _Z49userbuffers_fp16_sum_inplace_gpu_rr_rs_oop_strideILi32EEviiiiiiiiiPPviS0_m)
        .other          _Z49userbuffers_fp16_sum_inplace_gpu_rr_rs_oop_strideILi32EEviiiiiiiiiPPviS0_m,@"STO_CUDA_ENTRY STV_DEFAULT"
_Z49userbuffers_fp16_sum_inplace_gpu_rr_rs_oop_strideILi32EEviiiiiiiiiPPviS0_m:
.text._Z49userbuffers_fp16_sum_inplace_gpu_rr_rs_oop_strideILi32EEviiiiiiiiiPPviS0_m:
        /* <DEDUP_REMOVED lines=46> */
.L_x_884:
        /* <DEDUP_REMOVED lines=15> */
[----:B------:R-:W-:Y:S01]  /*03d0*/  HFMA2.MMA R12, -RZ, RZ, 0, 5.733966827392578125e-05 ;  /* 0x000003c2ff0c7435 */ /* 0x000fe200000001ff */
[----:B------:R-:W-:Y:S01]  /*03e0*/  UIADD3 UR4, UP0, UR4, 0x4c, URZ ;  /* 0x0000004c04047890 */ /* 0x000fe2000ff1e03f */
[----:B------:R-:W-:Y:S01]  /*03f0*/  IADD3 R2, R0, 0x1, RZ ;  /* 0x0000000100027810 */ /* 0x000fe20007ffe0ff */
        /* <DEDUP_REMOVED lines=16> */
[----:B01----:R-:W-:Y:S05]  /*0500*/  CALL.ABS.NOINC R2 ;  /* 0x0000000002007343 */ /* 0x003fea0003c00000 */
.L_x_883:
        /* <DEDUP_REMOVED lines=17> */
.L_x_886:
[----:B------:R-:W-:Y:S05]  /*0620*/  BSYNC B0 ;  /* 0x0000000000007941 */ /* 0x000fea0003800000 */
.L_x_885:
        /* <DEDUP_REMOVED lines=194> */
.L_x_889:
        /* <DEDUP_REMOVED lines=252> */
.L_x_888:
[----:B------:R-:W-:Y:S05]  /*2210*/  BSYNC B0 ;  /* 0x0000000000007941 */ /* 0x000fea0003800000 */
.L_x_887:
[----:B------:R-:W0:Y:S02]  /*2220*/  S2R R0, SR_TID.X ;  /* 0x0000000000007919 */ /* 0x000e240000002100 */
[----:B0-----:R-:W-:-:S13]  /*2230*/  ISETP.NE.OR P0, PT, R0, RZ, !P0 ;  /* 0x000000ff0000720c */ /* 0x001fda0004705670 */
[----:B------:R-:W-:Y:S05]  /*2240*/  @P0 EXIT ;  /* 0x000000000000094d */ /* 0x000fea0003800000 */
[----:B------:R-:W2:Y:S04]  /*2250*/  LDL.LU.64 R4, [R1+0x130] ;  /* 0x0001300001047983 */ /* 0x000ea80000300a00 */
[----:B-1----:R-:W2:Y:S04]  /*2260*/  LDL.LU R2, [R1+0x118] ;  /* 0x0001180001027983 */ /* 0x002ea80000300800 */
[----:B--2---:R-:W-:Y:S01]  /*2270*/  ST.E desc[UR36][R4.64+-0x80], R2 ;  /* 0xffff800204007985 */ /* 0x004fe2000c101924 */
[----:B------:R-:W-:Y:S05]  /*2280*/  EXIT ;  /* 0x000000000000794d */ /* 0x000fea0003800000 */
.L_x_890:
        /* <DEDUP_REMOVED lines=15> */
.L_x_1004:


//--------------------- .text._Z49userbuffers_fp16_sum_inplace_gpu_rr_rs_oop_strideILi16EEviiiiiiiiiPPviS0_m --------------------------
	.section	.text._Z49userbuffers_fp16_sum_inplace_gpu_rr_rs_oop_strideILi16EEviiiiiiiiiPPviS0_m,"ax",@progbits
	.align	128
        .global         _Z49userbuffers_fp16_sum_inplace_gpu_rr_rs_oop_strideILi16EEviiiiiiiiiPPviS0_m
        .type           _Z49userbuffers_fp16_sum_inplace_gpu_rr_rs_oop_strideILi16EEviiiiiiiiiPPviS0_m,@function
        .size           _Z49userbuffers_fp16_sum_inplace_gpu_rr_rs_oop_strideILi16EEviiiiiiiiiPPviS0_m,(.L_x_1005 - _Z49userbuffers_fp16_sum_inplace_gpu_rr_rs_oop_strideILi16EEviiiiiiiiiPPviS0_m)
        .other          _Z49userbuffers_fp16_sum_inplace_gpu_rr_rs_oop_strideILi16EEviiiiiiiiiPPviS0_m,@"STO_CUDA_ENTRY STV_DEFAULT"
_Z49userbuffers_fp16_sum_inplace_gpu_rr_rs_oop_strideILi16EEviiiiiiiiiPPviS0_m:
.text._Z49userbuffers_fp16_sum_inplace_gpu_rr_rs_oop_strideILi16EEviiiiiiiiiPPviS0_m:
        /* <DEDUP_REMOVED lines=44> */
.L_x_892:
        /* <DEDUP_REMOVED lines=17> */
[----:B------:R3:W-:Y:S01]  /*03d0*/  STL.64 [R1+0x18], R16 ;  /* 0x0000181001007387 */ /* 0x0007e20000100a00 */
[----:B------:R-:W-:Y:S01]  /*03e0*/  MOV R0, 0x2a8 ;  /* 0x000002a800007802 */ /* 0x000fe20000000f00 */
[----:B------:R-:W-:Y:S01]  /*03f0*/  UIADD3.X UR5, URZ, UR5, URZ, UP0, !UPT ;  /* 0x000000053f057290 */ /* 0x000fe200087fe43f */
[----:B------:R-:W4:Y:S01]  /*0400*/  LDC.64 R12, c[0x4][0x40] ;  /* 0x01001000ff0c7b82 */ /* 0x000f220000000a00 */
[----:B------:R-:W-:-:S04]  /*0410*/  IMAD.U32 R10, RZ, RZ, UR4 ;  /* 0x00000004ff0a7e24 */ /* 0x000fc8000f8e00ff */
        /* <DEDUP_REMOVED lines=11> */
.L_x_891:
        /* <DEDUP_REMOVED lines=15> */
.L_x_894:
[----:B------:R-:W-:Y:S05]  /*05c0*/  BSYNC B0 ;  /* 0x0000000000007941 */ /* 0x000fea0003800000 */
.L_x_893:
        /* <DEDUP_REMOVED lines=16> */
[----:B------:R-:W-:-:S04]  /*06d0*/  SHF.L.U32 R17, R17, 0x3, RZ ;  /* 0x0000000311117819 */ /* 0x000fc800000006ff */
[C---:B------:R-:W-:Y:S01]  /*06e0*/  IADD3 R8, R17.reuse, 0x28, RZ ;  /* 0x0000002811087810 */ /* 0x040fe20007ffe0ff */
[C---:B------:R-:W-:Y:S01]  /*06f0*/  VIADD R9, R17.reuse, 0x30 ;  /* 0x0000003011097836 */ /* 0x040fe20000000000 */
[C---:B------:R-:W-:Y:S01]  /*0700*/  IADD3 R7, R17.reuse, 0x20, RZ ;  /* 0x0000002011077810 */ /* 0x040fe20007ffe0ff */
[----:B------:R-:W2:Y:S01]  /*0710*/  S2UR UR5, SR_CgaCtaId ;  /* 0x00000000000579c3 */ /* 0x000ea20000008800 */
[C---:B------:R-:W-:Y:S01]  /*0720*/  IADD3 R10, R17.reuse, 0x38, RZ ;  /* 0x00000038110a7810 */ /* 0x040fe20007ffe0ff */
[C---:B------:R-:W-:Y:S01]  /*0730*/  VIADD R16, R17.reuse, 0x68 ;  /* 0x0000006811107836 */ /* 0x040fe20000000000 */
        /* <DEDUP_REMOVED lines=10> */
[----:B------:R-:W-:Y:S02]  /*07e0*/  LOP3.LUT R50, R17, 0x78, RZ, 0xc0, !PT ;  /* 0x0000007811327812 */ /* 0x000fe400078ec0ff */
        /* <DEDUP_REMOVED lines=13> */
[----:B------:R-:W-:-:S02]  /*08c0*/  LOP3.LUT R20, R20, R3, RZ, 0x3c, !PT ;  /* 0x0000000314147212 */ /* 0x000fc400078e3cff */
[----:B------:R-:W-:Y:S01]  /*08d0*/  LOP3.LUT R24, RZ, R3, RZ, 0x33, !PT ;  /* 0x00000003ff187212 */ /* 0x000fe200078e33ff */
[----:B------:R-:W4:Y:S01]  /*08e0*/  LDS.64 R40, [R40+UR4] ;  /* 0x0000000428287984 */ /* 0x000f220008000a00 */
[----:B------:R-:W-:Y:S02]  /*08f0*/  ISETP.GE.AND P3, PT, R20, RZ, PT ;  /* 0x000000ff1400720c */ /* 0x000fe40003f66270 */
[----:B0-----:R-:W-:Y:S01]  /*0900*/  IADD3 R57, R4, 0xffffffe, RZ ;  /* 0x0ffffffe04397810 */ /* 0x001fe20007ffe0ff */
[----:B------:R-:W0:Y:S01]  /*0910*/  LDS.64 R38, [R38+UR4] ;  /* 0x0000000426267984 */ /* 0x000e220008000a00 */
[----:B------:R-:W-:-:S03]  /*0920*/  IADD3 R4, R17, 0x8, RZ ;  /* 0x0000000811047810 */ /* 0x000fc60007ffe0ff */
[----:B------:R-:W0:Y:S01]  /*0930*/  LDS.64 R36, [R36+UR4] ;  /* 0x0000000424247984 */ /* 0x000e220008000a00 */
[----:B------:R-:W5:Y:S01]  /*0940*/  F2I.FTZ.U32.TRUNC.NTZ R57, R57 ;  /* 0x0000003900397305 */ /* 0x000f62000021f000 */
[----:B------:R-:W-:Y:S02]  /*0950*/  LOP3.LUT R48, R4, 0x78, RZ, 0xc0, !PT ;  /* 0x0000007804307812 */ /* 0x000fe400078ec0ff */
[----:B------:R-:W-:Y:S01]  /*0960*/  LOP3.LUT R4, R12, 0x78, RZ, 0xc0, !PT ;  /* 0x000000780c047812 */ /* 0x000fe200078ec0ff */
[----:B------:R-:W0:Y:S01]  /*0970*/  LDS.64 R18, [R18+UR4] ;  /* 0x0000000412127984 */ /* 0x000e220008000a00 */
[----:B------:R-:W-:-:S03]  /*0980*/  LOP3.LUT R12, R16, 0x78, RZ, 0xc0, !PT ;  /* 0x00000078100c7812 */ /* 0x000fc600078ec0ff */
[----:B------:R-:W0:Y:S04]  /*0990*/  LDS.64 R48, [R48+UR4] ;  /* 0x0000000430307984 */ /* 0x000e280008000a00 */
[----:B------:R-:W0:Y:S01]  /*09a0*/  LDS.64 R8, [R8+UR4] ;  /* 0x0000000408087984 */ /* 0x000e220008000a00 */
[----:B-----5:R-:W-:-:S03]  /*09b0*/  IADD3 R6, RZ, -R57, RZ ;  /* 0x80000039ff067210 */ /* 0x020fc60007ffe0ff */
[----:B------:R-:W0:Y:S02]  /*09c0*/  LDS.64 R10, [R10+UR4] ;  /* 0x000000040a0a7984 */ /* 0x000e240008000a00 */
[----:B------:R-:W-:Y:S01]  /*09d0*/  IMAD R5, R6, R59, RZ ;  /* 0x0000003b06057224 */ /* 0x000fe200078e02ff */
[----:B------:R-:W-:Y:S01]  /*09e0*/  IADD3 R6, R17, 0x18, RZ ;  /* 0x0000001811067810 */ /* 0x000fe20007ffe0ff */
[----:B------:R-:W0:Y:S02]  /*09f0*/  LDS.64 R14, [R14+UR4] ;  /* 0x000000040e0e7984 */ /* 0x000e240008000a00 */
[----:B------:R-:W-:Y:S01]  /*0a00*/  IMAD.HI.U32 R56, R57, R5, R56 ;  /* 0x0000000539387227 */ /* 0x000fe200078e0038 */
[----:B------:R-:W-:Y:S02]  /*0a10*/  LOP3.LUT R44, R6, 0x78, RZ, 0xc0, !PT ;  /* 0x00000078062c7812 */ /* 0x000fe400078ec0ff */
[----:B------:R-:W-:Y:S02]  /*0a20*/  LOP3.LUT R6, R13, 0x78, RZ, 0xc0, !PT ;  /* 0x000000780d067812 */ /* 0x000fe400078ec0ff */
[----:B------:R-:W0:Y:S01]  /*0a30*/  LDS.64 R12, [R12+UR4] ;  /* 0x000000040c0c7984 */ /* 0x000e220008000a00 */
[----:B------:R-:W-:-:S03]  /*0a40*/  IMAD.HI.U32 R21, R56, R22, RZ ;  /* 0x0000001638157227 */ /* 0x000fc600078e00ff */
[----:B------:R-:W0:Y:S01]  /*0a50*/  LDS.64 R44, [R44+UR4] ;  /* 0x000000042c2c7984 */ /* 0x000e220008000a00 */
[----:B------:R-:W-:-:S03]  /*0a60*/  IMAD.MOV R5, RZ, RZ, -R21 ;  /* 0x000000ffff057224 */ /* 0x000fc600078e0a15 */
[----:B------:R-:W0:Y:S01]  /*0a70*/  LDS.64 R6, [R6+UR4] ;  /* 0x0000000406067984 */ /* 0x000e220008000a00 */
[----:B------:R-:W-:Y:S01]  /*0a80*/  IMAD R22, R59, R5, R22 ;  /* 0x000000053b167224 */ /* 0x000fe200078e0216 */
[C---:B------:R-:W-:Y:S02]  /*0a90*/  IADD3 R5, R17.reuse, 0x10, RZ ;  /* 0x0000001011057810 */ /* 0x040fe40007ffe0ff */
[----:B------:R-:W-:Y:S02]  /*0aa0*/  IADD3 R17, R17, -0x8, RZ ;  /* 0xfffffff811117810 */ /* 0x000fe40007ffe0ff */
[----:B------:R-:W-:Y:S02]  /*0ab0*/  ISETP.GT.U32.AND P2, PT, R59, R22, PT ;  /* 0x000000163b00720c */ /* 0x000fe40003f44070 */
[----:B------:R-:W-:Y:S02]  /*0ac0*/  LOP3.LUT R46, R5, 0x78, RZ, 0xc0, !PT ;  /* 0x00000078052e7812 */ /* 0x000fe400078ec0ff */
[----:B------:R-:W-:Y:S01]  /*0ad0*/  LOP3.LUT R17, R17, 0x78, RZ, 0xc0, !PT ;  /* 0x0000007811117812 */ /* 0x000fe200078ec0ff */
[----:B------:R-:W0:Y:S04]  /*0ae0*/  LDS.64 R4, [R4+UR4] ;  /* 0x0000000404047984 */ /* 0x000e280008000a00 */
[----:B------:R-:W0:Y:S04]  /*0af0*/  LDS.64 R46, [R46+UR4] ;  /* 0x000000042e2e7984 */ /* 0x000e280008000a00 */
[----:B------:R-:W0:Y:S01]  /*0b00*/  LDS.64 R16, [R17+UR4] ;  /* 0x0000000411107984 */ /* 0x000e220008000a00 */
[----:B------:R-:W-:-:S02]  /*0b10*/  @!P2 IADD3 R22, R22, -R59, RZ ;  /* 0x8000003b1616a210 */ /* 0x000fc40007ffe0ff */
[----:B------:R-:W-:Y:S02]  /*0b20*/  @!P2 IADD3 R21, R21, 0x1, RZ ;  /* 0x000000011515a810 */ /* 0x000fe40007ffe0ff */
[----:B------:R-:W-:-:S13]  /*0b30*/  ISETP.GE.U32.AND P1, PT, R22, R59, PT ;  /* 0x0000003b1600720c */ /* 0x000fda0003f26070 */
[----:B------:R-:W-:Y:S02]  /*0b40*/  @P1 IADD3 R21, R21, 0x1, RZ ;  /* 0x0000000115151810 */ /* 0x000fe40007ffe0ff */
[----:B------:R-:W-:Y:S02]  /*0b50*/  ISETP.NE.AND P1, PT, R3, RZ, PT ;  /* 0x000000ff0300720c */ /* 0x000fe40003f25270 */
[----:B------:R-:W-:-:S04]  /*0b60*/  @!P3 IADD3 R21, -R21, RZ, RZ ;  /* 0x000000ff1515b210 */ /* 0x000fc80007ffe1ff */
[----:B------:R-:W-:-:S05]  /*0b70*/  SEL R58, R24, R21, !P1 ;  /* 0x00000015183a7207 */ /* 0x000fca0004800000 */
[----:B-1234-:R-:W-:-:S07]  /*0b80*/  IMAD R58, R58, UR7, R23 ;  /* 0x000000073a3a7c24 */ /* 0x01efce000f8e0217 */
.L_x_897:
[----:B-1----:R-:W1:Y:S01]  /*0b90*/  LDC R25, c[0x0][0x22c] ;  /* 0x00008b00ff197b82 */ /* 0x002e620000000800 */
[----:B------:R-:W-:-:S05]  /*0ba0*/  IABS R21, R0 ;  /* 0x0000000000157213 */ /* 0x000fca0000000000 */
[----:B------:R-:W-:Y:S02]  /*0bb0*/  IMAD.HI.U32 R3, R56, R21, RZ ;  /* 0x0000001538037227 */ /* 0x000fe400078e00ff */
[----:B------:R-:W2:Y:S02]  /*0bc0*/  LDC R22, c[0x0][0x22c] ;  /* 0x00008b00ff167b82 */ /* 0x000ea40000000800 */
[----:B------:R-:W-:Y:S01]  /*0bd0*/  IMAD.MOV R20, RZ, RZ, -R3 ;  /* 0x000000ffff147224 */ /* 0x000fe200078e0a03 */
[----:B-1----:R-:W-:-:S05]  /*0be0*/  IABS R23, R25 ;  /* 0x0000001900177213 */ /* 0x002fca0000000000 */
[----:B------:R-:W-:Y:S01]  /*0bf0*/  IMAD R20, R23, R20, R21 ;  /* 0x0000001417147224 */ /* 0x000fe200078e0215 */
[----:B--2---:R-:W-:-:S04]  /*0c00*/  LOP3.LUT R22, RZ, R22, RZ, 0x33, !PT ;  /* 0x00000016ff167212 */ /* 0x004fc800078e33ff */
[----:B------:R-:W-:-:S13]  /*0c10*/  ISETP.GT.U32.AND P3, PT, R59, R20, PT ;  /* 0x000000143b00720c */ /* 0x000fda0003f64070 */
[----:B------:R-:W-:Y:S02]  /*0c20*/  @!P3 IADD3 R20, R20, -R23, RZ ;  /* 0x800000171414b210 */ /* 0x000fe40007ffe0ff */
[----:B------:R-:W-:Y:S02]  /*0c30*/  @!P3 IADD3 R3, R3, 0x1, RZ ;  /* 0x000000010303b810 */ /* 0x000fe40007ffe0ff */
        /* <DEDUP_REMOVED lines=110> */
.L_x_896:
[----:B------:R-:W-:Y:S05]  /*1320*/  BSYNC B0 ;  /* 0x0000000000007941 */ /* 0x000fea0003800000 */
.L_x_895:
[----:B------:R-:W0:Y:S02]  /*1330*/  S2R R0, SR_TID.X ;  /* 0x0000000000007919 */ /* 0x000e240000002100 */
[----:B0-----:R-:W-:-:S13]  /*1340*/  ISETP.NE.OR P0, PT, R0, RZ, !P0 ;  /* 0x000000ff0000720c */ /* 0x001fda0004705670 */
[----:B------:R-:W-:Y:S05]  /*1350*/  @P0 EXIT ;  /* 0x000000000000094d */ /* 0x000fea0003800000 */
[----:B------:R-:W-:Y:S01]  /*1360*/  ST.E desc[UR36][R60.64+-0x80], R2 ;  /* 0xffff80023c007985 */ /* 0x000fe2000c101924 */
[----:B------:R-:W-:Y:S05]  /*1370*/  EXIT ;  /* 0x000000000000794d */ /* 0x000fea0003800000 */
.L_x_898:
        /* <DEDUP_REMOVED lines=16> */
.L_x_1005:


//--------------------- .text._Z49userbuffers_fp16_sum_inplace_gpu_rr_rs_oop_strideILi8EEviiiiiiiiiPPviS0_m --------------------------
	.section	.text._Z49userbuffers_fp16_sum_inplace_gpu_rr_rs_oop_strideILi8EEviiiiiiiiiPPviS0_m,"ax",@progbits
	.align	128
        .global         _Z49userbuffers_fp16_sum_inplace_gpu_rr_rs_oop_strideILi8EEviiiiiiiiiPPviS0_m
        .type           _Z49userbuffers_fp16_sum_inplace_gpu_rr_rs_oop_strideILi8EEviiiiiiiiiPPviS0_m,@function
        .size           _Z49userbuffers_fp16_sum_inplace_gpu_rr_rs_oop_strideILi8EEviiiiiiiiiPPviS0_m,(.L_x_1006 - _Z49userbuffers_fp16_sum_inplace_gpu_rr_rs_oop_strideILi8EEviiiiiiiiiPPviS0_m)
        .other          _Z49userbuffers_fp16_sum_inplace_gpu_rr_rs_oop_strideILi8EEviiiiiiiiiPPviS0_m,@"STO_CUDA_ENTRY STV_DEFAULT"
_Z49userbuffers_fp16_sum_inplace_gpu_rr_rs_oop_strideILi8EEviiiiiiiiiPPviS0_m:
.text._Z49userbuffers_fp16_sum_inplace_gpu_rr_rs_oop_strideILi8EEviiiiiiiiiPPviS0_m:
        /* <DEDUP_REMOVED lines=44> */
.L_x_900:
        /* <DEDUP_REMOVED lines=33> */
.L_x_899:
        /* <DEDUP_REMOVED lines=15> */
.L_x_902:
[----:B------:R-:W-:Y:S05]  /*05c0*/  BSYNC B0 ;  /* 0x0000000000007941 */ /* 0x000fea0003800000 */
.L_x_901:
        /* <DEDUP_REMOVED lines=37> */
[----:B------:R5:W3:Y:S03]  /*0820*/  F2I.FTZ.U32.TRUNC.NTZ R7, R6 ;  /* 0x0000000600077305 */ /* 0x000ae6000021f000 */
[----:B------:R2:W0:Y:S01]  /*0830*/  LDS.64 R52, [R15+UR4] ;  /* 0x000000040f347984 */ /* 0x0004220008000a00 */
[----:B-----5:R-:W-:Y:S01]  /*0840*/  IMAD.MOV.U32 R6, RZ, RZ, RZ ;  /* 0x000000ffff067224 */ /* 0x020fe200078e00ff */
[----:B---3--:R-:W-:-:S05]  /*0850*/  IADD3 R12, RZ, -R7, RZ ;  /* 0x80000007ff0c7210 */ /* 0x008fca0007ffe0ff */
        /* <DEDUP_REMOVED lines=15> */
[----:B------:R-:W3:Y:S04]  /*0950*/  LDS.64 R6, [R6+UR4] ;  /* 0x0000000406067984 */ /* 0x000ee80008000a00 */
[----:B------:R-:W0:Y:S04]  /*0960*/  LDS.64 R44, [R44+UR4] ;  /* 0x000000042c2c7984 */ /* 0x000e280008000a00 */
        /* <DEDUP_REMOVED lines=9> */
[----:B-1234-:R-:W-:-:S07]  /*0a00*/  IMAD R16, R16, UR7, R21 ;  /* 0x0000000710107c24 */ /* 0x01efce000f8e0215 */
.L_x_905:
        /* <DEDUP_REMOVED lines=15> */
[C---:B------:R-:W-:Y:S01]  /*0b00*/  IADD3 R56, -R35.reuse, RZ, RZ ;  /* 0x000000ff23387210 */ /* 0x040fe20007ffe1ff */
[----:B------:R-:W-:-:S04]  /*0b10*/  IMAD R41, R35, UR8, R16 ;  /* 0x0000000823297c24 */ /* 0x000fc8000f8e0210 */
[----:B------:R-:W-:-:S05]  /*0b20*/  IMAD R56, R12, R56, R57 ;  /* 0x000000380c387224 */ /* 0x000fca00078e0239 */
[----:B------:R-:W-:-:S05]  /*0b30*/  IADD3 R41, R41, R56, RZ ;  /* 0x0000003829297210 */ /* 0x000fca0007ffe0ff */
[----:B------:R-:W-:-:S04]  /*0b40*/  IMAD.WIDE R8, R41, 0x10, R58 ;  /* 0x0000001029087825 */ /* 0x000fc800078e023a */
[C---:B------:R-:W-:Y:S02]  /*0b50*/  IMAD.WIDE R12, R41.reuse, 0x10, R6 ;  /* 0x00000010290c7825 */ /* 0x040fe400078e0206 */
[----:B------:R-:W2:Y:S02]  /*0b60*/  LD.E.128 R8, desc[UR36][R8.64] ;  /* 0x0000002408087980 */ /* 0x000ea4000c101d00 */
[C---:B0-----:R-:W-:Y:S02]  /*0b70*/  IMAD.WIDE R20, R41.reuse, 0x10, R44 ;  /* 0x0000001029147825 */ /* 0x041fe400078e022c */
[----:B------:R-:W2:Y:S02]  /*0b80*/  LD.E.128 R12, desc[UR36][R12.64] ;  /* 0x000000240c0c7980 */ /* 0x000ea4000c101d00 */
[C---:B------:R-:W-:Y:S02]  /*0b90*/  IMAD.WIDE R24, R41.reuse, 0x10, R46 ;  /* 0x0000001029187825 */ /* 0x040fe400078e022e */
[----:B------:R-:W3:Y:S02]  /*0ba0*/  LD.E.128 R20, desc[UR36][R20.64] ;  /* 0x0000002414147980 */ /* 0x000ee4000c101d00 */
[----:B------:R-:W-:-:S02]  /*0bb0*/  IMAD.WIDE R28, R41, 0x10, R48 ;  /* 0x00000010291c7825 */ /* 0x000fc400078e0230 */
[----:B------:R-:W4:Y:S02]  /*0bc0*/  LD.E.128 R24, desc[UR36][R24.64] ;  /* 0x0000002418187980 */ /* 0x000f24000c101d00 */
[----:B------:R-:W-:Y:S02]  /*0bd0*/  IMAD.WIDE R32, R41, 0x10, R50 ;  /* 0x0000001029207825 */ /* 0x000fe400078e0232 */
[----:B------:R-:W5:Y:S02]  /*0be0*/  LD.E.128 R28, desc[UR36][R28.64] ;  /* 0x000000241c1c7980 */ /* 0x000f64000c101d00 */
[----:B------:R-:W-:Y:S02]  /*0bf0*/  IMAD R56, R35, UR8, R56 ;  /* 0x0000000823387c24 */ /* 0x000fe4000f8e0238 */
[----:B------:R-:W5:Y:S01]  /*0c00*/  LD.E.128 R32, desc[UR36][R32.64] ;  /* 0x0000002420207980 */ /* 0x000f62000c101d00 */
[----:B------:R-:W-:-:S04]  /*0c10*/  IMAD.WIDE R36, R41, 0x10, R52 ;  /* 0x0000001029247825 */ /* 0x000fc800078e0234 */
[----:B------:R-:W-:Y:S02]  /*0c20*/  IMAD.WIDE R40, R41, 0x10, R54 ;  /* 0x0000001029287825 */ /* 0x000fe400078e0236 */
[----:B------:R-:W5:Y:S04]  /*0c30*/  LD.E.128 R36, desc[UR36][R36.64] ;  /* 0x0000002424247980 */ /* 0x000f68000c101d00 */
[----:B------:R-:W5:Y:S01]  /*0c40*/  LD.E.128 R40, desc[UR36][R40.64] ;  /* 0x0000002428287980 */ /* 0x000f62000c101d00 */
        /* <DEDUP_REMOVED lines=12> */
[----:B-----5:R-:W-:Y:S02]  /*0d10*/  HFMA2.MMA.BF16_V2 R11, R11, 1, 1, R31 ;  /* 0x3f803f800b0b7835 */ /* 0x020fe4000020001f */
        /* <DEDUP_REMOVED lines=22> */
.L_x_904:
[----:B------:R-:W-:Y:S05]  /*0e80*/  BSYNC B0 ;  /* 0x0000000000007941 */ /* 0x000fea0003800000 */
.L_x_903:
[----:B------:R-:W-:-:S13]  /*0e90*/  ISETP.NE.OR P0, PT, R17, RZ, !P0 ;  /* 0x000000ff1100720c */ /* 0x000fda0004705670 */
[----:B------:R-:W-:Y:S05]  /*0ea0*/  @P0 EXIT ;  /* 0x000000000000094d */ /* 0x000fea0003800000 */
[----:B------:R-:W-:Y:S01]  /*0eb0*/  ST.E desc[UR36][R18.64+-0x80], R2 ;  /* 0xffff800212007985 */ /* 0x000fe2000c101924 */
[----:B------:R-:W-:Y:S05]  /*0ec0*/  EXIT ;  /* 0x000000000000794d */ /* 0x000fea0003800000 */
.L_x_906:
        /* <DEDUP_REMOVED lines=11> */
.L_x_1006:


//--------------------- .text._Z49userbuffers_fp16_sum_inplace_gpu_rr_rs_oop_strideILi4EEviiiiiiiiiPPviS0_m --------------------------
	.section	.text._Z49userbuffers_fp16_sum_inplace_gpu_rr_rs_oop_strideILi4EEviiiiiiiiiPPviS0_m,"ax",@progbits
	.align	128
        .global         _Z49userbuffers_fp16_sum_inplace_gpu_rr_rs_oop_strideILi4EEviiiiiiiiiPPviS0_m
        .type           _Z49userbuffers_fp16_sum_inplace_gpu_rr_rs_oop_strideILi4EEviiiiiiiiiPPviS0_m,@function
        .size           _Z49userbuffers_fp16_sum_inplace_gpu_rr_rs_oop_strideILi4EEviiiiiiiiiPPviS0_m,(.L_x_1007 - _Z49userbuffers_fp16_sum_inplace_gpu_rr_rs_oop_strideILi4EEviiiiiiiiiPPviS0_m)
        .other          _Z49userbuffers_fp16_sum_inplace_gpu_rr_rs_oop_strideILi4EEviiiiiiiiiPPviS0_m,@"STO_CUDA_ENTRY STV_DEFAULT"
_Z49userbuffers_fp16_sum_inplace_gpu_rr_rs_oop_strideILi4EEviiiiiiiiiPPviS0_m:
.text._Z49userbuffers_fp16_sum_inplace_gpu_rr_rs_oop_strideILi4EEviiiiiiiiiPPviS0_m:
        /* <DEDUP_REMOVED lines=44> */
.L_x_908:
        /* <DEDUP_REMOVED lines=33> */
.L_x_907:
        /* <DEDUP_REMOVED lines=15> */
.L_x_910:
[----:B------:R-:W-:Y:S05]  /*05c0*/  BSYNC B0 ;  /* 0x0000000000007941 */ /* 0x000fea0003800000 */
.L_x_909:
        /* <DEDUP_REMOVED lines=15> */
[----:B------:R-:W-:-:S05]  /*06c0*/  IMAD.SHL.U32 R17, R17, 0x8, RZ ;  /* 0x0000000811117824 */ /* 0x000fca00078e00ff */
[----:B------:R-:W-:Y:S02]  /*06d0*/  IADD3 R5, R17, 0x10, RZ ;  /* 0x0000001011057810 */ /* 0x000fe40007ffe0ff */
        /* <DEDUP_REMOVED lines=10> */
[----:B-1----:R-:W-:Y:S01]  /*0780*/  VIADD R2, R4, 0xffffffe ;  /* 0x0ffffffe04027836 */ /* 0x002fe20000000000 */
[----:B------:R-:W-:Y:S02]  /*0790*/  IABS R4, R9 ;  /* 0x0000000900047213 */ /* 0x000fe40000000000 */
[----:B------:R-:W-:-:S03]  /*07a0*/  LOP3.LUT R9, R9, R8, RZ, 0x3c, !PT ;  /* 0x0000000809097212 */ /* 0x000fc600078e3cff */
[----:B------:R1:W2:Y:S01]  /*07b0*/  F2I.FTZ.U32.TRUNC.NTZ R3, R2 ;  /* 0x0000000200037305 */ /* 0x0002a2000021f000 */
[----:B------:R-:W-:Y:S01]  /*07c0*/  ISETP.GE.AND P3, PT, R9, RZ, PT ;  /* 0x000000ff0900720c */ /* 0x000fe20003f66270 */
[----:B-1----:R-:W-:Y:S01]  /*07d0*/  IMAD.MOV.U32 R2, RZ, RZ, RZ ;  /* 0x000000ffff027224 */ /* 0x002fe200078e00ff */
[----:B--2---:R-:W-:-:S05]  /*07e0*/  IADD3 R23, RZ, -R3, RZ ;  /* 0x80000003ff177210 */ /* 0x004fca0007ffe0ff */
[----:B------:R-:W-:-:S04]  /*07f0*/  IMAD R23, R23, R7, RZ ;  /* 0x0000000717177224 */ /* 0x000fc800078e02ff */
[----:B------:R-:W-:-:S06]  /*0800*/  IMAD.HI.U32 R23, R3, R23, R2 ;  /* 0x0000001703177227 */ /* 0x000fcc00078e0002 */
[----:B------:R-:W-:-:S04]  /*0810*/  IMAD.HI.U32 R10, R23, R4, RZ ;  /* 0x00000004170a7227 */ /* 0x000fc800078e00ff */
[----:B------:R-:W-:-:S04]  /*0820*/  IMAD.MOV R3, RZ, RZ, -R10 ;  /* 0x000000ffff037224 */ /* 0x000fc800078e0a0a */
[----:B------:R-:W-:Y:S01]  /*0830*/  IMAD R2, R7, R3, R4 ;  /* 0x0000000307027224 */ /* 0x000fe200078e0204 */
[C---:B------:R-:W-:Y:S01]  /*0840*/  LOP3.LUT R3, R17.reuse, 0x18, RZ, 0xc0, !PT ;  /* 0x0000001811037812 */ /* 0x040fe200078ec0ff */
[C---:B------:R-:W-:Y:S02]  /*0850*/  VIADD R4, R17.reuse, 0x8 ;  /* 0x0000000811047836 */ /* 0x040fe40000000000 */
[----:B------:R-:W-:Y:S01]  /*0860*/  VIADD R17, R17, 0xfffffff8 ;  /* 0xfffffff811117836 */ /* 0x000fe20000000000 */
[----:B------:R-:W-:Y:S02]  /*0870*/  ISETP.GT.U32.AND P2, PT, R7, R2, PT ;  /* 0x000000020700720c */ /* 0x000fe40003f44070 */
[----:B------:R-:W-:Y:S02]  /*0880*/  LOP3.LUT R4, R4, 0x18, RZ, 0xc0, !PT ;  /* 0x0000001804047812 */ /* 0x000fe400078ec0ff */
[----:B------:R-:W-:-:S04]  /*0890*/  LOP3.LUT R17, R17, 0x18, RZ, 0xc0, !PT ;  /* 0x0000001811117812 */ /* 0x000fc800078ec0ff */
[----:B------:R-:W1:Y:S04]  /*08a0*/  LDS.64 R4, [R4+UR4] ;  /* 0x0000000404047984 */ /* 0x000e680008000a00 */
[----:B------:R2:W3:Y:S01]  /*08b0*/  LDS.64 R20, [R17+UR4] ;  /* 0x0000000411147984 */ /* 0x0004e20008000a00 */
[----:B------:R-:W-:Y:S01]  /*08c0*/  @!P2 IMAD.IADD R2, R2, 0x1, -R7 ;  /* 0x000000010202a824 */ /* 0x000fe200078e0a07 */
[----:B------:R-:W-:-:S04]  /*08d0*/  @!P2 IADD3 R10, R10, 0x1, RZ ;  /* 0x000000010a0aa810 */ /* 0x000fc80007ffe0ff */
[----:B------:R-:W-:Y:S02]  /*08e0*/  ISETP.GE.U32.AND P1, PT, R2, R7, PT ;  /* 0x000000070200720c */ /* 0x000fe40003f26070 */
[----:B------:R-:W4:Y:S04]  /*08f0*/  LDS.64 R2, [R3+UR4] ;  /* 0x0000000403027984 */ /* 0x000f280008000a00 */
[----:B------:R-:W1:Y:S01]  /*0900*/  LDS.64 R6, [R6+UR4] ;  /* 0x0000000406067984 */ /* 0x000e620008000a00 */
[----:B------:R-:W-:Y:S02]  /*0910*/  ULDC UR4, c[0x0][0xc] ;  /* 0x0000030000047ab9 */ /* 0x000fe40000000800 */
[----:B------:R-:W-:-:S04]  /*0920*/  IMAD R26, R26, UR4, RZ ;  /* 0x000000041a1a7c24 */ /* 0x000fc8000f8e02ff */
[----:B------:R-:W-:Y:S01]  /*0930*/  @P1 VIADD R10, R10, 0x1 ;  /* 0x000000010a0a1836 */ /* 0x000fe20000000000 */
[----:B------:R-:W-:-:S03]  /*0940*/  ISETP.NE.AND P1, PT, R8, RZ, PT ;  /* 0x000000ff0800720c */ /* 0x000fc60003f25270 */
[----:B------:R-:W-:-:S05]  /*0950*/  @!P3 IMAD.MOV R10, RZ, RZ, -R10 ;  /* 0x000000ffff0ab224 */ /* 0x000fca00078e0a0a */
[----:B------:R-:W-:-:S05]  /*0960*/  SEL R25, R11, R10, !P1 ;  /* 0x0000000a0b197207 */ /* 0x000fca0004800000 */
[----:B0-2---:R-:W-:-:S07]  /*0970*/  IMAD R25, R25, UR7, R12 ;  /* 0x0000000719197c24 */ /* 0x005fce000f8e020c */
.L_x_913:
[----:B0-----:R-:W0:Y:S01]  /*0980*/  LDC R9, c[0x0][0x22c] ;  /* 0x00008b00ff097b82 */ /* 0x001e220000000800 */
[----:B------:R-:W-:-:S05]  /*0990*/  IABS R10, R0 ;  /* 0x00000000000a7213 */ /* 0x000fca0000000000 */
[----:B------:R-:W-:Y:S02]  /*09a0*/  IMAD.HI.U32 R8, R23, R10, RZ ;  /* 0x0000000a17087227 */ /* 0x000fe400078e00ff */
[----:B------:R-:W2:Y:S03]  /*09b0*/  LDC R12, c[0x0][0x22c] ;  /* 0x00008b00ff0c7b82 */ /* 0x000ea60000000800 */
[----:B------:R-:W-:Y:S02]  /*09c0*/  IADD3 R11, -R8, RZ, RZ ;  /* 0x000000ff080b7210 */ /* 0x000fe40007ffe1ff */
        /* <DEDUP_REMOVED lines=45> */
.L_x_912:
[----:B------:R-:W-:Y:S05]  /*0ca0*/  BSYNC B0 ;  /* 0x0000000000007941 */ /* 0x000fea0003800000 */
.L_x_911:
[----:B------:R-:W1:Y:S02]  /*0cb0*/  S2R R0, SR_TID.X ;  /* 0x0000000000007919 */ /* 0x000e640000002100 */
[----:B-1----:R-:W-:-:S13]  /*0cc0*/  ISETP.NE.OR P0, PT, R0, RZ, !P0 ;  /* 0x000000ff0000720c */ /* 0x002fda0004705670 */
[----:B------:R-:W-:Y:S05]  /*0cd0*/  @P0 EXIT ;  /* 0x000000000000094d */ /* 0x000fea0003800000 */
[----:B------:R-:W-:Y:S01]  /*0ce0*/  ST.E desc[UR36][R28.64+-0x80], R24 ;  /* 0xffff80181c007985 */ /* 0x000fe2000c101924 */
[----:B------:R-:W-:Y:S05]  /*0cf0*/  EXIT ;  /* 0x000000000000794d */ /* 0x000fea0003800000 */
.L_x_914:
        /* <DEDUP_REMOVED lines=16> */
.L_x_1007:


//--------------------- .text._Z49userbuffers_fp16_sum_inplace_gpu_rr_rs_oop_strideILi2EEviiiiiiiiiPPviS0_m --------------------------
	.section	.text._Z49userbuffers_fp16_sum_inplace_gpu_rr_rs_oop_strideILi2EEviiiiiiiiiPPviS0_m,"ax",@progbits
	.align	128
        .global         _Z49userbuffers_fp16_sum_inplace_gpu_rr_rs_oop_strideILi2EEviiiiiiiiiPPviS0_m
        .type           _Z49userbuffers_fp16_sum_inplace_gpu_rr_rs_oop_strideILi2EEviiiiiiiiiPPviS0_m,@function
        .size           _Z49userbuffers_fp16_sum_inplace_gpu_rr_rs_oop_strideILi2EEviiiiiiiiiPPviS0_m,(.L_x_1008 - _Z49userbuffers_fp16_sum_inplace_gpu_rr_rs_oop_strideILi2EEviiiiiiiiiPPviS0_m)
        .other          _Z49userbuffers_fp16_sum_inplace_gpu_rr_rs_oop_strideILi2EEviiiiiiiiiPPviS0_m,@"STO_CUDA_ENTRY STV_DEFAULT"
_Z49userbuffers_fp16_sum_inplace_gpu_rr_rs_oop_strideILi2EEviiiiiiiiiPPviS0_m:
.text._Z49userbuffers_fp16_sum_inplace_gpu_rr_rs_oop_strideILi2EEviiiiiiiiiPPviS0_m:
        /* <DEDUP_REMOVED lines=44> */
.L_x_916:
        /* <DEDUP_REMOVED lines=33> */
.L_x_915:
        /* <DEDUP_REMOVED lines=15> */
.L_x_918:
[----:B------:R-:W-:Y:S05]  /*05c0*/  BSYNC B0 ;  /* 0x0000000000007941 */ /* 0x000fea0003800000 */
.L_x_917:
        /* <DEDUP_REMOVED lines=21> */
[----:B------:R-:W-:Y:S01]  /*0720*/  ISETP.GE.AND P3, PT, R9, RZ, PT ;  /* 0x000000ff0900720c */ /* 0x000fe20003f66270 */
[----:B0-----:R-:W-:Y:S01]  /*0730*/  VIADD R6, R5, 0xffffffe ;  /* 0x0ffffffe05067836 */ /* 0x001fe20000000000 */
[----:B------:R-:W-:-:S04]  /*0740*/  LEA.HI R5, R19, UR7, RZ, 0x1b ;  /* 0x0000000713057c11 */ /* 0x000fc8000f8fd8ff */
[----:B------:R0:W1:Y:S01]  /*0750*/  F2I.FTZ.U32.TRUNC.NTZ R7, R6 ;  /* 0x0000000600077305 */ /* 0x000062000021f000 */
[----:B------:R-:W-:-:S04]  /*0760*/  VIADD R5, R5, UR8 ;  /* 0x0000000805057c36 */ /* 0x000fc80008000000 */
[----:B------:R-:W-:Y:S01]  /*0770*/  IMAD.SHL.U32 R5, R5, 0x8, RZ ;  /* 0x0000000805057824 */ /* 0x000fe200078e00ff */
[----:B0-----:R-:W-:-:S04]  /*0780*/  HFMA2.MMA R6, -RZ, RZ, 0, 0 ;  /* 0x00000000ff067435 */ /* 0x001fc800000001ff */
        /* <DEDUP_REMOVED lines=23> */
.L_x_921:
        /* <DEDUP_REMOVED lines=8> */
[----:B------:R-:W-:Y:S01]  /*0980*/  @!P3 IADD3 R5, R5, -R8, RZ ;  /* 0x800000080505b210 */ /* 0x000fe20007ffe0ff */
[----:B------:R-:W-:-:S03]  /*0990*/  @!P3 VIADD R4, R4, 0x1 ;  /* 0x000000010404b836 */ /* 0x000fc60000000000 */
[----:B------:R-:W-:Y:S02]  /*09a0*/  ISETP.GE.U32.AND P2, PT, R5, R0, PT ;  /* 0x000000000500720c */ /* 0x000fe40003f46070 */
[----:B------:R-:W-:-:S04]  /*09b0*/  LOP3.LUT R5, R24, R7, RZ, 0x3c, !PT ;  /* 0x0000000718057212 */ /* 0x000fc800078e3cff */
[----:B------:R-:W-:-:S07]  /*09c0*/  ISETP.GE.AND P4, PT, R5, RZ, PT ;  /* 0x000000ff0500720c */ /* 0x000fce0003f86270 */
[----:B------:R-:W-:-:S06]  /*09d0*/  @P2 VIADD R4, R4, 0x1 ;  /* 0x0000000104042836 */ /* 0x000fcc0000000000 */
[----:B------:R-:W-:-:S05]  /*09e0*/  @!P4 IMAD.MOV R4, RZ, RZ, -R4 ;  /* 0x000000ffff04c224 */ /* 0x000fca00078e0a04 */
[----:B------:R-:W-:-:S04]  /*09f0*/  SEL R26, R18, R4, !P1 ;  /* 0x00000004121a7207 */ /* 0x000fc80004800000 */
[C---:B------:R-:W-:Y:S01]  /*0a00*/  IADD3 R25, -R26.reuse, RZ, RZ ;  /* 0x000000ff1a197210 */ /* 0x040fe20007ffe1ff */
[----:B------:R-:W-:-:S04]  /*0a10*/  IMAD R4, R26, UR9, R22 ;  /* 0x000000091a047c24 */ /* 0x000fc8000f8e0216 */
        /* <DEDUP_REMOVED lines=16> */
.L_x_920:
[----:B------:R-:W-:Y:S05]  /*0b20*/  BSYNC B0 ;  /* 0x0000000000007941 */ /* 0x000fea0003800000 */
.L_x_919:
[----:B------:R-:W-:-:S13]  /*0b30*/  ISETP.NE.OR P0, PT, R19, RZ, !P0 ;  /* 0x000000ff1300720c */ /* 0x000fda0004705670 */
[----:B------:R-:W-:Y:S05]  /*0b40*/  @P0 EXIT ;  /* 0x000000000000094d */ /* 0x000fea0003800000 */
[----:B------:R-:W-:Y:S01]  /*0b50*/  ST.E desc[UR36][R16.64+-0x80], R2 ;  /* 0xffff800210007985 */ /* 0x000fe2000c101924 */
[----:B------:R-:W-:Y:S05]  /*0b60*/  EXIT ;  /* 0x000000000000794d */ /* 0x000fea0003800000 */
.L_x_922:
        /* <DEDUP_REMOVED lines=9> */
.L_x_1008:


//--------------------- .nv.global.init           --------------------------
	.section	.nv.global.init,"aw",@progbits
.nv.global.init:
	.type		__unnamed_1,@object
	.size		__unnamed_1,(__unnamed_2 - __unnamed_1)
__unnamed_1:
        /*0000*/ 	.byte	0x6b, 0x75, 0x73, 0x65, 0x72, 0x62, 0x75, 0x66, 0x66, 0x65, 0x72, 0x73, 0x5f, 0x70, 0x75, 0x6c
        /*0010*/ 	.byte	0x6c, 0x72, 0x65, 0x63, 0x76, 0x00
	.type		__unnamed_2,@object
	.size		__unnamed_2,(__unnamed_3 - __unnamed_2)
__unnamed_2:
        /*0016*/ 	.byte	0x6b, 0x75, 0x73, 0x65, 0x72, 0x62, 0x75, 0x66, 0x66, 0x65, 0x72, 0x73, 0x5f, 0x70, 0x75, 0x73
        /*0026*/ 	.byte	0x68, 0x72, 0x65, 0x63, 0x76, 0x00
	.type		__unnamed_3,@object
	.size		__unnamed_3,(__unnamed_4 - __unnamed_3)
__unnamed_3:
        /*002c*/ 	.byte	0x6b, 0x75, 0x73, 0x65, 0x72, 0x62, 0x75, 0x66, 0x66, 0x65, 0x72, 0x73, 0x5f, 0x70, 0x75, 0x73
        /*003c*/ 	.byte	0x68, 0x73, 0x65, 0x6e, 0x64, 0x72, 0x65, 0x63, 0x76, 0x00
	.type		__unnamed_4,@object
	.size		__unnamed_4,(__unnamed_5 - __unnamed_4)
__unnamed_4:
        /*0046*/ 	.byte	0x6b, 0x75, 0x73, 0x65, 0x72, 0x62, 0x75, 0x66, 0x66, 0x65, 0x72, 0x73, 0x5f, 0x70, 0x75, 0x73
        /*0056*/ 	.byte	0x68, 0x73, 0x65, 0x6e, 0x64, 0x72, 0x65, 0x63, 0x76, 0x5f, 0x61, 0x74, 0x6f, 0x6d, 0x69, 0x63
        /*0066*/ 	.byte	0x00
	.type		__unnamed_5,@object
	.size		__unnamed_5,(__unnamed_33 - __unnamed_5)
__unnamed_5:
        /*0067*/ 	.byte	0x6b, 0x75, 0x73, 0x65, 0x72, 0x62, 0x75, 0x66, 0x66, 0x65, 0x72, 0x73, 0x5f, 0x70, 0x75, 0x73
        /*0077*/ 	.byte	0x68, 0x73, 0x65, 0x6e, 0x64, 0x72, 0x65, 0x63, 0x76, 0x5f, 0x6d, 0x75, 0x6c, 0x74, 0x69, 0x61
        /*0087*/ 	.byte	0x74, 0x6f, 0x6d, 0x69, 0x63, 0x00
	.type		__unnamed_33,@object
	.size		__unnamed_33,(__unnamed_41 - __unnamed_33)
__unnamed_33:
        /*008d*/ 	.byte	0x75, 0x73, 0x65, 0x72, 0x62, 0x75, 0x66, 0x66, 0x65, 0x72, 0x73, 0x5f, 0x66, 0x70, 0x31, 0x36
        /*009d*/ 	.byte	0x5f, 0x73, 0x75, 0x6d, 0x5f, 0x69, 0x6e, 0x70, 0x6c, 0x61, 0x63, 0x65, 0x5f, 0x67, 0x70, 0x75
        /*00ad*/ 	.byte	0x5f, 0x72, 0x77, 0x5f, 0x61, 0x67, 0x00
	.type		__unnamed_41,@object
	.size		__unnamed_41,(__unnamed_25 - __unnamed_41)
__unnamed_41:
        /*00b4*/ 	.byte	0x75, 0x73, 0x65, 0x72, 0x62, 0x75, 0x66, 0x66, 0x65, 0x72, 0x73, 0x5f, 0x66, 0x70, 0x31, 0x36
        /*00c4*/ 	.byte	0x5f, 0x73, 0x75, 0x6d, 0x5f, 0x69, 0x6e, 0x70, 0x6c, 0x61, 0x63, 0x65, 0x5f, 0x67, 0x70, 0x75
        /*00d4*/ 	.byte	0x5f, 0x72, 0x72, 0x5f, 0x72, 0x73, 0x00
	.type		__unnamed_25,@object
	.size		__unnamed_25,(__unnamed_37 - __unnamed_25)
__unnamed_25:
        /*00db*/ 	.byte	0x75, 0x73, 0x65, 0x72, 0x62, 0x75, 0x66, 0x66, 0x65, 0x72, 0x73, 0x5f, 0x66, 0x70, 0x31, 0x36
        /*00eb*/ 	.byte	0x5f, 0x73, 0x75, 0x6d, 0x5f, 0x69, 0x6e, 0x70, 0x6c, 0x61, 0x63, 0x65, 0x5f, 0x67, 0x70, 0x75
        /*00fb*/ 	.byte	0x5f, 0x6d, 0x63, 0x5f, 0x61, 0x67, 0x00
	.type		__unnamed_37,@object
	.size		__unnamed_37,(__unnamed_21 - __unnamed_37)
__unnamed_37:
        /*0102*/ 	.byte	0x75, 0x73, 0x65, 0x72, 0x62, 0x75, 0x66, 0x66, 0x65, 0x72, 0x73, 0x5f, 0x66, 0x70, 0x31, 0x36
        /*0112*/ 	.byte	0x5f, 0x73, 0x75, 0x6d, 0x5f, 0x69, 0x6e, 0x70, 0x6c, 0x61, 0x63, 0x65, 0x5f, 0x67, 0x70, 0x75
        /*0122*/ 	.byte	0x5f, 0x6d, 0x63, 0x5f, 0x72, 0x73, 0x00
	.type		__unnamed_21,@object
	.size		__unnamed_21,(__unnamed_45 - __unnamed_21)
__unnamed_21:
        /*0129*/ 	.byte	0x75, 0x73, 0x65, 0x72, 0x62, 0x75, 0x66, 0x66, 0x65, 0x72, 0x73, 0x5f, 0x66, 0x70, 0x31, 0x36
        /*0139*/ 	.byte	0x5f, 0x73, 0x75, 0x6d, 0x5f, 0x69, 0x6e, 0x70, 0x6c, 0x61, 0x63, 0x65, 0x5f, 0x67, 0x70, 0x75
        /*0149*/ 	.byte	0x5f, 0x6d, 0x63, 0x5f, 0x61, 0x67, 0x00
	.type		__unnamed_45,@object
	.size		__unnamed_45,(__unnamed_29 - __unnamed_45)
__unnamed_45:
        /*0150*/ 	.byte	0x75, 0x73, 0x65, 0x72, 0x62, 0x75, 0x66, 0x66, 0x65, 0x72, 0x73, 0x5f, 0x66, 0x70, 0x31, 0x36
        /*0160*/ 	.byte	0x5f, 0x73, 0x75, 0x6d, 0x5f, 0x69, 0x6e, 0x70, 0x6c, 0x61, 0x63, 0x65, 0x5f, 0x67, 0x70, 0x75
        /*0170*/ 	.byte	0x5f, 0x72, 0x72, 0x5f, 0x72, 0x73, 0x00
	.type		__unnamed_29,@object
	.size		__unnamed_29,(__unnamed_35 - __unnamed_29)
__unnamed_29:
        /*0177*/ 	.byte	0x75, 0x73, 0x65, 0x72, 0x62, 0x75, 0x66, 0x66, 0x65, 0x72, 0x73, 0x5f, 0x66, 0x70, 0x31, 0x36
        /*0187*/ 	.byte	0x5f, 0x73, 0x75, 0x6d, 0x5f, 0x69, 0x6e, 0x70, 0x6c, 0x61, 0x63, 0x65, 0x5f, 0x67, 0x70, 0x75
        /*0197*/ 	.byte	0x5f, 0x72, 0x77, 0x5f, 0x61, 0x67, 0x00
	.type		__unnamed_35,@object
	.size		__unnamed_35,(__unnamed_43 - __unnamed_35)
__unnamed_35:
        /*019e*/ 	.byte	0x75, 0x73, 0x65, 0x72, 0x62, 0x75, 0x66, 0x66, 0x65, 0x72, 0x73, 0x5f, 0x66, 0x70, 0x31, 0x36
        /*01ae*/ 	.byte	0x5f, 0x73, 0x75, 0x6d, 0x5f, 0x69, 0x6e, 0x70, 0x6c, 0x61, 0x63, 0x65, 0x5f, 0x67, 0x70, 0x75
        /*01be*/ 	.byte	0x5f, 0x72, 0x77, 0x5f, 0x61, 0x67, 0x00
	.type		__unnamed_43,@object
	.size		__unnamed_43,(__unnamed_27 - __unnamed_43)
__unnamed_43:
        /*01c5*/ 	.byte	0x75, 0x73, 0x65, 0x72, 0x62, 0x75, 0x66, 0x66, 0x65, 0x72, 0x73, 0x5f, 0x66, 0x70, 0x31, 0x36
        /*01d5*/ 	.byte	0x5f, 0x73, 0x75, 0x6d, 0x5f, 0x69, 0x6e, 0x70, 0x6c, 0x61, 0x63, 0x65, 0x5f, 0x67, 0x70, 0x75
        /*01e5*/ 	.byte	0x5f, 0x72, 0x72, 0x5f, 0x72, 0x73, 0x00
	.type		__unnamed_27,@object
	.size		__unnamed_27,(__unnamed_31 - __unnamed_27)
__unnamed_27:
        /*01ec*/ 	.byte	0x75, 0x73, 0x65, 0x72, 0x62, 0x75, 0x66, 0x66, 0x65, 0x72, 0x73, 0x5f, 0x66, 0x70, 0x31, 0x36
        /*01fc*/ 	.byte	0x5f, 0x73, 0x75, 0x6d, 0x5f, 0x69, 0x6e, 0x70, 0x6c, 0x61, 0x63, 0x65, 0x5f, 0x67, 0x70, 0x75
        /*020c*/ 	.byte	0x5f, 0x72, 0x77, 0x5f, 0x61, 0x67, 0x00
	.type		__unnamed_31,@object
	.size		__unnamed_31,(__unnamed_39 - __unnamed_31)
__unnamed_31:
        /*0213*/ 	.byte	0x75, 0x73, 0x65, 0x72, 0x62, 0x75, 0x66, 0x66, 0x65, 0x72, 0x73, 0x5f, 0x66, 0x70, 0x31, 0x36
        /*0223*/ 	.byte	0x5f, 0x73, 0x75, 0x6d, 0x5f, 0x69, 0x6e, 0x70, 0x6c, 0x61, 0x63, 0x65, 0x5f, 0x67, 0x70, 0x75
        /*0233*/ 	.byte	0x5f, 0x72, 0x77, 0x5f, 0x61, 0x67, 0x00
	.type		__unnamed_39,@object
	.size		__unnamed_39,(__unnamed_23 - __unnamed_39)
__unnamed_39:
        /*023a*/ 	.byte	0x75, 0x73, 0x65, 0x72, 0x62, 0x75, 0x66, 0x66, 0x65, 0x72, 0x73, 0x5f, 0x66, 0x70, 0x31, 0x36
        /*024a*/ 	.byte	0x5f, 0x73, 0x75, 0x6d, 0x5f, 0x69, 0x6e, 0x70, 0x6c, 0x61, 0x63, 0x65, 0x5f, 0x67, 0x70, 0x75
        /*025a*/ 	.byte	0x5f, 0x6d, 0x63, 0x5f, 0x72, 0x73, 0x00
	.type		__unnamed_23,@object
	.size		__unnamed_23,(__unnamed_36 - __unnamed_23)
__unnamed_23:
        /*0261*/ 	.byte	0x75, 0x73, 0x65, 0x72, 0x62, 0x75, 0x66, 0x66, 0x65, 0x72, 0x73, 0x5f, 0x66, 0x70, 0x31, 0x36
        /*0271*/ 	.byte	0x5f, 0x73, 0x75, 0x6d, 0x5f, 0x69, 0x6e, 0x70, 0x6c, 0x61, 0x63, 0x65, 0x5f, 0x67, 0x70, 0x75
        /*0281*/ 	.byte	0x5f, 0x6d, 0x63, 0x5f, 0x61, 0x67, 0x00
	.type		__unnamed_36,@object
	.size		__unnamed_36,(__unnamed_44 - __unnamed_36)
__unnamed_36:
        /*0288*/ 	.byte	0x75, 0x73, 0x65, 0x72, 0x62, 0x75, 0x66, 0x66, 0x65, 0x72, 0x73, 0x5f, 0x66, 0x70, 0x31, 0x36
        /*0298*/ 	.byte	0x5f, 0x73, 0x75, 0x6d, 0x5f, 0x69, 0x6e, 0x70, 0x6c, 0x61, 0x63, 0x65, 0x5f, 0x67, 0x70, 0x75
        /*02a8*/ 	.byte	0x5f, 0x6d, 0x63, 0x5f, 0x72, 0x73, 0x00
	.type		__unnamed_44,@object
	.size		__unnamed_44,(__unnamed_28 - __unnamed_44)
__unnamed_44:
        /*02af*/ 	.byte	0x75, 0x73, 0x65, 0x72, 0x62, 0x75, 0x66, 0x66, 0x65, 0x72, 0x73, 0x5f, 0x66, 0x70, 0x31, 0x36
        /*02bf*/ 	.byte	0x5f, 0x73, 0x75, 0x6d, 0x5f, 0x69, 0x6e, 0x70, 0x6c, 0x61, 0x63, 0x65, 0x5f, 0x67, 0x70, 0x75
        /*02cf*/ 	.byte	0x5f, 0x72, 0x72, 0x5f, 0x72, 0x73, 0x00
	.type		__unnamed_28,@object
	.size		__unnamed_28,(__unnamed_32 - __unnamed_28)
__unnamed_28:
        /*02d6*/ 	.byte	0x75, 0x73, 0x65, 0x72, 0x62, 0x75, 0x66, 0x66, 0x65, 0x72, 0x73, 0x5f, 0x66, 0x70, 0x31, 0x36
        /*02e6*/ 	.byte	0x5f, 0x73, 0x75, 0x6d, 0x5f, 0x69, 0x6e, 0x70, 0x6c, 0x61, 0x63, 0x65, 0x5f, 0x67, 0x70, 0x75
        /*02f6*/ 	.byte	0x5f, 0x72, 0x72, 0x5f, 0x61, 0x67, 0x00
	.type		__unnamed_32,@object
	.size		__unnamed_32,(__unnamed_40 - __unnamed_32)
__unnamed_32:
        /*02fd*/ 	.byte	0x75, 0x73, 0x65, 0x72, 0x62, 0x75, 0x66, 0x66, 0x65, 0x72, 0x73, 0x5f, 0x66, 0x70, 0x31, 0x36
        /*030d*/ 	.byte	0x5f, 0x73, 0x75, 0x6d, 0x5f, 0x69, 0x6e, 0x70, 0x6c, 0x61, 0x63, 0x65, 0x5f, 0x67, 0x70, 0x75
        /*031d*/ 	.byte	0x5f, 0x72, 0x72, 0x5f, 0x61, 0x67, 0x00
	.type		__unnamed_40,@object
	.size		__unnamed_40,(__unnamed_24 - __unnamed_40)
__unnamed_40:
        /*0324*/ 	.byte	0x75, 0x73, 0x65, 0x72, 0x62, 0x75, 0x66, 0x66, 0x65, 0x72, 0x73, 0x5f, 0x66, 0x70, 0x31, 0x36
        /*0334*/ 	.byte	0x5f, 0x73, 0x75, 0x6d, 0x5f, 0x69, 0x6e, 0x70, 0x6c, 0x61, 0x63, 0x65, 0x5f, 0x67, 0x70, 0x75
        /*0344*/ 	.byte	0x5f, 0x6d, 0x63, 0x5f, 0x72, 0x73, 0x00
	.type		__unnamed_24,@object
	.size		__unnamed_24,(__unnamed_34 - __unnamed_24)
__unnamed_24:
        /*034b*/ 	.byte	0x75, 0x73, 0x65, 0x72, 0x62, 0x75, 0x66, 0x66, 0x65, 0x72, 0x73, 0x5f, 0x66, 0x70, 0x31, 0x36
        /*035b*/ 	.byte	0x5f, 0x73, 0x75, 0x6d, 0x5f, 0x69, 0x6e, 0x70, 0x6c, 0x61, 0x63, 0x65, 0x5f, 0x67, 0x70, 0x75
        /*036b*/ 	.byte	0x5f, 0x6d, 0x63, 0x5f, 0x61, 0x67, 0x00
	.type		__unnamed_34,@object
	.size		__unnamed_34,(__unnamed_42 - __unnamed_34)
__unnamed_34:
        /*0372*/ 	.byte	0x75, 0x73, 0x65, 0x72, 0x62, 0x75, 0x66, 0x66, 0x65, 0x72, 0x73, 0x5f, 0x66, 0x70, 0x31, 0x36
        /*0382*/ 	.byte	0x5f, 0x73, 0x75, 0x6d, 0x5f, 0x69, 0x6e, 0x70, 0x6c, 0x61, 0x63, 0x65, 0x5f, 0x67, 0x70, 0x75
        /*0392*/ 	.byte	0x5f, 0x72, 0x72, 0x5f, 0x61, 0x67, 0x00
	.type		__unnamed_42,@object
	.size		__unnamed_42,(__unnamed_26 - __unnamed_42)
__unnamed_42:
        /*0399*/ 	.byte	0x75, 0x73, 0x65, 0x72, 0x62, 0x75, 0x66, 0x66, 0x65, 0x72, 0x73, 0x5f, 0x66, 0x70, 0x31, 0x36
        /*03a9*/ 	.byte	0x5f, 0x73, 0x75, 0x6d, 0x5f, 0x69, 0x6e, 0x70, 0x6c, 0x61, 0x63, 0x65, 0x5f, 0x67, 0x70, 0x75
        /*03b9*/ 	.byte	0x5f, 0x72, 0x72, 0x5f, 0x72, 0x73, 0x00
	.type		__unnamed_26,@object
	.size		__unnamed_26,(__unnamed_30 - __unnamed_26)
__unnamed_26:
        /*03c0*/ 	.byte	0x75, 0x73, 0x65, 0x72, 0x62, 0x75, 0x66, 0x66, 0x65, 0x72, 0x73, 0x5f, 0x66, 0x70, 0x31, 0x36
        /*03d0*/ 	.byte	0x5f, 0x73, 0x75, 0x6d, 0x5f, 0x69, 0x6e, 0x70, 0x6c, 0x61, 0x63, 0x65, 0x5f, 0x67, 0x70, 0x75
        /*03e0*/ 	.byte	0x5f, 0x72, 0x72, 0x5f, 0x61, 0x67, 0x00
	.type		__unnamed_30,@object
	.size		__unnamed_30,(__unnamed_38 - __unnamed_30)
__unnamed_30:
        /*03e7*/ 	.byte	0x75, 0x73, 0x65, 0x72, 0x62, 0x75, 0x66, 0x66, 0x65, 0x72, 0x73, 0x5f, 0x66, 0x70, 0x31, 0x36
        /*03f7*/ 	.byte	0x5f, 0x73, 0x75, 0x6d, 0x5f, 0x69, 0x6e, 0x70, 0x6c, 0x61, 0x63, 0x65, 0x5f, 0x67, 0x70, 0x75
        /*0407*/ 	.byte	0x5f, 0x72, 0x72, 0x5f, 0x61, 0x67, 0x00
	.type		__unnamed_38,@object
	.size		__unnamed_38,(__unnamed_22 - __unnamed_38)
__unnamed_38:
        /*040e*/ 	.byte	0x75, 0x73, 0x65, 0x72, 0x62, 0x75, 0x66, 0x66, 0x65, 0x72, 0x73, 0x5f, 0x66, 0x70, 0x31, 0x36
        /*041e*/ 	.byte	0x5f, 0x73, 0x75, 0x6d, 0x5f, 0x69, 0x6e, 0x70, 0x6c, 0x61, 0x63, 0x65, 0x5f, 0x67, 0x70, 0x75
        /*042e*/ 	.byte	0x5f, 0x6d, 0x63, 0x5f, 0x72, 0x73, 0x00
	.type		__unnamed_22,@object
	.size		__unnamed_22,(__unnamed_49 - __unnamed_22)
__unnamed_22:
        /*0435*/ 	.byte	0x75, 0x73, 0x65, 0x72, 0x62, 0x75, 0x66, 0x66, 0x65, 0x72, 0x73, 0x5f, 0x66, 0x70, 0x31, 0x36
        /*0445*/ 	.byte	0x5f, 0x73, 0x75, 0x6d, 0x5f, 0x69, 0x6e, 0x70, 0x6c, 0x61, 0x63, 0x65, 0x5f, 0x67, 0x70, 0x75
        /*0455*/ 	.byte	0x5f, 0x6d, 0x63, 0x5f, 0x61, 0x67, 0x00
	.type		__unnamed_49,@object
	.size		__unnamed_49,(__unnamed_53 - __unnamed_49)
__unnamed_49:
        /*045c*/ 	.byte	0x75, 0x73, 0x65, 0x72, 0x62, 0x75, 0x66, 0x66, 0x65, 0x72, 0x73, 0x5f, 0x66, 0x70, 0x31, 0x36
        /*046c*/ 	.byte	0x5f, 0x73, 0x75, 0x6d, 0x5f, 0x69, 0x6e, 0x70, 0x6c, 0x61, 0x63, 0x65, 0x5f, 0x67, 0x70, 0x75
        /*047c*/ 	.byte	0x5f, 0x6d, 0x63, 0x5f, 0x72, 0x73, 0x5f, 0x6f, 0x6f, 0x70, 0x00
	.type		__unnamed_53,@object
	.size		__unnamed_53,(__unnamed_51 - __unnamed_53)
__unnamed_53:
        /*0487*/ 	.byte	0x75, 0x73, 0x65, 0x72, 0x62, 0x75, 0x66, 0x66, 0x65, 0x72, 0x73, 0x5f, 0x66, 0x70, 0x31, 0x36
        /*0497*/ 	.byte	0x5f, 0x73, 0x75, 0x6d, 0x5f, 0x69, 0x6e, 0x70, 0x6c, 0x61, 0x63, 0x65, 0x5f, 0x67, 0x70, 0x75
        /*04a7*/ 	.byte	0x5f, 0x72, 0x72, 0x5f, 0x72, 0x73, 0x5f, 0x6f, 0x6f, 0x70, 0x00
	.type		__unnamed_51,@object
	.size		__unnamed_51,(__unnamed_47 - __unnamed_51)
__unnamed_51:
        /*04b2*/ 	.byte	0x75, 0x73, 0x65, 0x72, 0x62, 0x75, 0x66, 0x66, 0x65, 0x72, 0x73, 0x5f, 0x66, 0x70, 0x31, 0x36
        /*04c2*/ 	.byte	0x5f, 0x73, 0x75, 0x6d, 0x5f, 0x69, 0x6e, 0x70, 0x6c, 0x61, 0x63, 0x65, 0x5f, 0x67, 0x70, 0x75
        /*04d2*/ 	.byte	0x5f, 0x72, 0x72, 0x5f, 0x72, 0x73, 0x5f, 0x6f, 0x6f, 0x70, 0x00
	.type		__unnamed_47,@object
	.size		__unnamed_47,(__unnamed_55 - __unnamed_47)
__unnamed_47:
        /*04dd*/ 	.byte	0x75, 0x73, 0x65, 0x72, 0x62, 0x75, 0x66, 0x66, 0x65, 0x72, 0x73, 0x5f, 0x66, 0x70, 0x31, 0x36
        /*04ed*/ 	.byte	0x5f, 0x73, 0x75, 0x6d, 0x5f, 0x69, 0x6e, 0x70, 0x6c, 0x61, 0x63, 0x65, 0x5f, 0x67, 0x70, 0x75
        /*04fd*/ 	.byte	0x5f, 0x6d, 0x63, 0x5f, 0x72, 0x73, 0x5f, 0x6f, 0x6f, 0x70, 0x00
	.type		__unnamed_55,@object
	.size		__unnamed_55,(__unnamed_52 - __unnamed_55)
__unnamed_55:
        /*0508*/ 	.byte	0x75, 0x73, 0x65, 0x72, 0x62, 0x75, 0x66, 0x66, 0x65, 0x72, 0x73, 0x5f, 0x66, 0x70, 0x31, 0x36
        /*0518*/ 	.byte	0x5f, 0x73, 0x75, 0x6d, 0x5f, 0x69, 0x6e, 0x70, 0x6c, 0x61, 0x63, 0x65, 0x5f, 0x67, 0x70, 0x75
        /*0528*/ 	.byte	0x5f, 0x72, 0x72, 0x5f, 0x72, 0x73, 0x5f, 0x6f, 0x6f, 0x70, 0x00
	.type		__unnamed_52,@object
	.size		__unnamed_52,(__unnamed_48 - __unnamed_52)
__unnamed_52:
        /*0533*/ 	.byte	0x75, 0x73, 0x65, 0x72, 0x62, 0x75, 0x66, 0x66, 0x65, 0x72, 0x73, 0x5f, 0x66, 0x70, 0x31, 0x36
        /*0543*/ 	.byte	0x5f, 0x73, 0x75, 0x6d, 0x5f, 0x69, 0x6e, 0x70, 0x6c, 0x61, 0x63, 0x65, 0x5f, 0x67, 0x70, 0x75
        /*0553*/ 	.byte	0x5f, 0x72, 0x72, 0x5f, 0x72, 0x73, 0x5f, 0x6f, 0x6f, 0x70, 0x00
	.type		__unnamed_48,@object
	.size		__unnamed_48,(__unnamed_50 - __unnamed_48)
__unnamed_48:
        /*055e*/ 	.byte	0x75, 0x73, 0x65, 0x72, 0x62, 0x75, 0x66, 0x66, 0x65, 0x72, 0x73, 0x5f, 0x66, 0x70, 0x31, 0x36
        /*056e*/ 	.byte	0x5f, 0x73, 0x75, 0x6d, 0x5f, 0x69, 0x6e, 0x70, 0x6c, 0x61, 0x63, 0x65, 0x5f, 0x67, 0x70, 0x75
        /*057e*/ 	.byte	0x5f, 0x6d, 0x63, 0x5f, 0x72, 0x73, 0x5f, 0x6f, 0x6f, 0x70, 0x00
	.type		__unnamed_50,@object
	.size		__unnamed_50,(__unnamed_46 - __unnamed_50)
__unnamed_50:
        /*0589*/ 	.byte	0x75, 0x73, 0x65, 0x72, 0x62, 0x75, 0x66, 0x66, 0x65, 0x72, 0x73, 0x5f, 0x66, 0x70, 0x31, 0x36
        /*0599*/ 	.byte	0x5f, 0x73, 0x75, 0x6d, 0x5f, 0x69, 0x6e, 0x70, 0x6c, 0x61, 0x63, 0x65, 0x5f, 0x67, 0x70, 0x75
        /*05a9*/ 	.byte	0x5f, 0x6d, 0x63, 0x5f, 0x72, 0x73, 0x5f, 0x6f, 0x6f, 0x70, 0x00
	.type		__unnamed_46,@object
	.size		__unnamed_46,(__unnamed_54 - __unnamed_46)
__unnamed_46:
        /*05b4*/ 	.byte	0x75, 0x73, 0x65, 0x72, 0x62, 0x75, 0x66, 0x66, 0x65, 0x72, 0x73, 0x5f, 0x66, 0x70, 0x31, 0x36
        /*05c4*/ 	.byte	0x5f, 0x73, 0x75, 0x6d, 0x5f, 0x69, 0x6e, 0x70, 0x6c, 0x61, 0x63, 0x65, 0x5f, 0x67, 0x70, 0x75
        /*05d4*/ 	.byte	0x5f, 0x6d, 0x63, 0x5f, 0x72, 0x73, 0x5f, 0x6f, 0x6f, 0x70, 0x00
	.type		__unnamed_54,@object
	.size		__unnamed_54,(__unnamed_65 - __unnamed_54)
__unnamed_54:
        /*05df*/ 	.byte	0x75, 0x73, 0x65, 0x72, 0x62, 0x75, 0x66, 0x66, 0x65, 0x72, 0x73, 0x5f, 0x66, 0x70, 0x31, 0x36
        /*05ef*/ 	.byte	0x5f, 0x73, 0x75, 0x6d, 0x5f, 0x69, 0x6e, 0x70, 0x6c, 0x61, 0x63, 0x65, 0x5f, 0x67, 0x70, 0x75
        /*05ff*/ 	.byte	0x5f, 0x72, 0x72, 0x5f, 0x72, 0x73, 0x5f, 0x6f, 0x6f, 0x70, 0x00
	.type		__unnamed_65,@object
	.size		__unnamed_65,(__unnamed_57 - __unnamed_65)
__unnamed_65:
        /*060a*/ 	.byte	0x75, 0x73, 0x65, 0x72, 0x62, 0x75, 0x66, 0x66, 0x65, 0x72, 0x73, 0x5f, 0x66, 0x70, 0x31, 0x36
        /*061a*/ 	.byte	0x5f, 0x73, 0x75, 0x6d, 0x5f, 0x69, 0x6e, 0x70, 0x6c, 0x61, 0x63, 0x65, 0x5f, 0x67, 0x70, 0x75
        /*062a*/ 	.byte	0x5f, 0x72, 0x72, 0x5f, 0x72, 0x73, 0x5f, 0x6f, 0x6f, 0x70, 0x5f, 0x66, 0x70, 0x38, 0x00
	.type		__unnamed_57,@object
	.size		__unnamed_57,(__unnamed_61 - __unnamed_57)
__unnamed_57:
        /*0639*/ 	.byte	0x75, 0x73, 0x65, 0x72, 0x62, 0x75, 0x66, 0x66, 0x65, 0x72, 0x73, 0x5f, 0x66, 0x70, 0x31, 0x36
        /*0649*/ 	.byte	0x5f, 0x73, 0x75, 0x6d, 0x5f, 0x69, 0x6e, 0x70, 0x6c, 0x61, 0x63, 0x65, 0x5f, 0x67, 0x70, 0x75
        /*0659*/ 	.byte	0x5f, 0x72, 0x72, 0x5f, 0x72, 0x73, 0x5f, 0x6f, 0x6f, 0x70, 0x5f, 0x66, 0x70, 0x38, 0x00
	.type		__unnamed_61,@object
	.size		__unnamed_61,(__unnamed_59 - __unnamed_61)
__unnamed_61:
        /*0668*/ 	.byte	0x75, 0x73, 0x65, 0x72, 0x62, 0x75, 0x66, 0x66, 0x65, 0x72, 0x73, 0x5f, 0x66, 0x70, 0x31, 0x36
        /*0678*/ 	.byte	0x5f, 0x73, 0x75, 0x6d, 0x5f, 0x69, 0x6e, 0x70, 0x6c, 0x61, 0x63, 0x65, 0x5f, 0x67, 0x70, 0x75
        /*0688*/ 	.byte	0x5f, 0x72, 0x72, 0x5f, 0x72, 0x73, 0x5f, 0x6f, 0x6f, 0x70, 0x5f, 0x66, 0x70, 0x38, 0x00
	.type		__unnamed_59,@object
	.size		__unnamed_59,(__unnamed_63 - __unnamed_59)
__unnamed_59:
        /*0697*/ 	.byte	0x75, 0x73, 0x65, 0x72, 0x62, 0x75, 0x66, 0x66, 0x65, 0x72, 0x73, 0x5f, 0x66, 0x70, 0x31, 0x36
        /*06a7*/ 	.byte	0x5f, 0x73, 0x75, 0x6d, 0x5f, 0x69, 0x6e, 0x70, 0x6c, 0x61, 0x63, 0x65, 0x5f, 0x67, 0x70, 0x75
        /*06b7*/ 	.byte	0x5f, 0x72, 0x72, 0x5f, 0x72, 0x73, 0x5f, 0x6f, 0x6f, 0x70, 0x5f, 0x66, 0x70, 0x38, 0x00
	.type		__unnamed_63,@object
	.size		__unnamed_63,(__unnamed_60 - __unnamed_63)
__unnamed_63:
        /*06c6*/ 	.byte	0x75, 0x73, 0x65, 0x72, 0x62, 0x75, 0x66, 0x66, 0x65, 0x72, 0x73, 0x5f, 0x66, 0x70, 0x31, 0x36
        /*06d6*/ 	.byte	0x5f, 0x73, 0x75, 0x6d, 0x5f, 0x69, 0x6e, 0x70, 0x6c, 0x61, 0x63, 0x65, 0x5f, 0x67, 0x70, 0x75
        /*06e6*/ 	.byte	0x5f, 0x72, 0x72, 0x5f, 0x72, 0x73, 0x5f, 0x6f, 0x6f, 0x70, 0x5f, 0x66, 0x70, 0x38, 0x00
	.type		__unnamed_60,@object
	.size		__unnamed_60,(__unnamed_64 - __unnamed_60)
__unnamed_60:
        /*06f5*/ 	.byte	0x75, 0x73, 0x65, 0x72, 0x62, 0x75, 0x66, 0x66, 0x65, 0x72, 0x73, 0x5f, 0x66, 0x70, 0x31, 0x36
        /*0705*/ 	.byte	0x5f, 0x73, 0x75, 0x6d, 0x5f, 0x69, 0x6e, 0x70, 0x6c, 0x61, 0x63, 0x65, 0x5f, 0x67, 0x70, 0x75
        /*0715*/ 	.byte	0x5f, 0x72, 0x72, 0x5f, 0x72, 0x73, 0x5f, 0x6f, 0x6f, 0x70, 0x5f, 0x66, 0x70, 0x38, 0x00
	.type		__unnamed_64,@object
	.size		__unnamed_64,(__unnamed_56 - __unnamed_64)
__unnamed_64:
        /*0724*/ 	.byte	0x75, 0x73, 0x65, 0x72, 0x62, 0x75, 0x66, 0x66, 0x65, 0x72, 0x73, 0x5f, 0x66, 0x70, 0x31, 0x36
        /*0734*/ 	.byte	0x5f, 0x73, 0x75, 0x6d, 0x5f, 0x69, 0x6e, 0x70, 0x6c, 0x61, 0x63, 0x65, 0x5f, 0x67, 0x70, 0x75
        /*0744*/ 	.byte	0x5f, 0x72, 0x72, 0x5f, 0x72, 0x73, 0x5f, 0x6f, 0x6f, 0x70, 0x5f, 0x66, 0x70, 0x38, 0x00
	.type		__unnamed_56,@object
	.size		__unnamed_56,(__unnamed_58 - __unnamed_56)
__unnamed_56:
        /*0753*/ 	.byte	0x75, 0x73, 0x65, 0x72, 0x62, 0x75, 0x66, 0x66, 0x65, 0x72, 0x73, 0x5f, 0x66, 0x70, 0x31, 0x36
        /*0763*/ 	.byte	0x5f, 0x73, 0x75, 0x6d, 0x5f, 0x69, 0x6e, 0x70, 0x6c, 0x61, 0x63, 0x65, 0x5f, 0x67, 0x70, 0x75
        /*0773*/ 	.byte	0x5f, 0x72, 0x72, 0x5f, 0x72, 0x73, 0x5f, 0x6f, 0x6f, 0x70, 0x5f, 0x66, 0x70, 0x38, 0x00
	.type		__unnamed_58,@object
	.size		__unnamed_58,(__unnamed_62 - __unnamed_58)
__unnamed_58:
        /*0782*/ 	.byte	0x75, 0x73, 0x65, 0x72, 0x62, 0x75, 0x66, 0x66, 0x65, 0x72, 0x73, 0x5f, 0x66, 0x70, 0x31, 0x36
        /*0792*/ 	.byte	0x5f, 0x73, 0x75, 0x6d, 0x5f, 0x69, 0x6e, 0x70, 0x6c, 0x61, 0x63, 0x65, 0x5f, 0x67, 0x70, 0x75
        /*07a2*/ 	.byte	0x5f, 0x72, 0x72, 0x5f, 0x72, 0x73, 0x5f, 0x6f, 0x6f, 0x70, 0x5f, 0x66, 0x70, 0x38, 0x00
	.type		__unnamed_62,@object
	.size		__unnamed_62,(__unnamed_9 - __unnamed_62)
__unnamed_62:
        /*07b1*/ 	.byte	0x75, 0x73, 0x65, 0x72, 0x62, 0x75, 0x66, 0x66, 0x65, 0x72, 0x73, 0x5f, 0x66, 0x70, 0x31, 0x36
        /*07c1*/ 	.byte	0x5f, 0x73, 0x75, 0x6d, 0x5f, 0x69, 0x6e, 0x70, 0x6c, 0x61, 0x63, 0x65, 0x5f, 0x67, 0x70, 0x75
        /*07d1*/ 	.byte	0x5f, 0x72, 0x72, 0x5f, 0x72, 0x73, 0x5f, 0x6f, 0x6f, 0x70, 0x5f, 0x66, 0x70, 0x38, 0x00
	.type		__unnamed_9,@object
	.size		__unnamed_9,(__unnamed_7 - __unnamed_9)
__unnamed_9:
        /*07e0*/ 	.byte	0x75, 0x73, 0x65, 0x72, 0x62, 0x75, 0x66, 0x66, 0x65, 0x72, 0x73, 0x5f, 0x66, 0x70, 0x31, 0x36
        /*07f0*/ 	.byte	0x5f, 0x73, 0x75, 0x6d, 0x5f, 0x69, 0x6e, 0x70, 0x6c, 0x61, 0x63, 0x65, 0x5f, 0x67, 0x70, 0x75
        /*0800*/ 	.byte	0x5f, 0x72, 0x72, 0x5f, 0x72, 0x73, 0x5f, 0x6f, 0x6f, 0x70, 0x5f, 0x73, 0x74, 0x72, 0x69, 0x64
        /*0810*/ 	.byte	0x65, 0x00
	.type		__unnamed_7,@object
	.size		__unnamed_7,(__unnamed_8 - __unnamed_7)
__unnamed_7:
        /*0812*/ 	.byte	0x75, 0x73, 0x65, 0x72, 0x62, 0x75, 0x66, 0x66, 0x65, 0x72, 0x73, 0x5f, 0x66, 0x70, 0x31, 0x36
        /*0822*/ 	.byte	0x5f, 0x73, 0x75, 0x6d, 0x5f, 0x69, 0x6e, 0x70, 0x6c, 0x61, 0x63, 0x65, 0x5f, 0x67, 0x70, 0x75
        /*0832*/ 	.byte	0x5f, 0x72, 0x72, 0x5f, 0x72, 0x73, 0x5f, 0x6f, 0x6f, 0x70, 0x5f, 0x73, 0x74, 0x72, 0x69, 0x64
        /*0842*/ 	.byte	0x65, 0x00
	.type		__unnamed_8,@object
	.size		__unnamed_8,(__unnamed_10 - __unnamed_8)
__unnamed_8:
        /*0844*/ 	.byte	0x75, 0x73, 0x65, 0x72, 0x62, 0x75, 0x66, 0x66, 0x65, 0x72, 0x73, 0x5f, 0x66, 0x70, 0x31, 0x36
        /*0854*/ 	.byte	0x5f, 0x73, 0x75, 0x6d, 0x5f, 0x69, 0x6e, 0x70, 0x6c, 0x61, 0x63, 0x65, 0x5f, 0x67, 0x70, 0x75
        /*0864*/ 	.byte	0x5f, 0x72, 0x72, 0x5f, 0x72, 0x73, 0x5f, 0x6f, 0x6f, 0x70, 0x5f, 0x73, 0x74, 0x72, 0x69, 0x64
        /*0874*/ 	.byte	0x65, 0x00
	.type		__unnamed_10,@object
	.size		__unnamed_10,(__unnamed_6 - __unnamed_10)
__unnamed_10:
        /*0876*/ 	.byte	0x75, 0x73, 0x65, 0x72, 0x62, 0x75, 0x66, 0x66, 0x65, 0x72, 0x73, 0x5f, 0x66, 0x70, 0x31, 0x36
        /*0886*/ 	.byte	0x5f, 0x73, 0x75, 0x6d, 0x5f, 0x69, 0x6e, 0x70, 0x6c, 0x61, 0x63, 0x65, 0x5f, 0x67, 0x70, 0x75
        /*0896*/ 	.byte	0x5f, 0x72, 0x72, 0x5f, 0x72, 0x73, 0x5f, 0x6f, 0x6f, 0x70, 0x5f, 0x73, 0x74, 0x72, 0x69, 0x64
        /*08a6*/ 	.byte	0x65, 0x00
	.type		__unnamed_6,@object
	.size		__unnamed_6,(__unnamed_73 - __unnamed_6)
__unnamed_6:
        /*08a8*/ 	.byte	0x75, 0x73, 0x65, 0x72, 0x62, 0x75, 0x66, 0x66, 0x65, 0x72, 0x73, 0x5f, 0x66, 0x70, 0x31, 0x36
        /*08b8*/ 	.byte	0x5f, 0x73, 0x75, 0x6d, 0x5f, 0x69, 0x6e, 0x70, 0x6c, 0x61, 0x63, 0x65, 0x5f, 0x67, 0x70, 0x75
        /*08c8*/ 	.byte	0x5f, 0x72, 0x72, 0x5f, 0x72, 0x73, 0x5f, 0x6f, 0x6f, 0x70, 0x5f, 0x73, 0x74, 0x72, 0x69, 0x64
        /*08d8*/ 	.byte	0x65, 0x00
	.type		__unnamed_73,@object
	.size		__unnamed_73,(__unnamed_69 - __unnamed_73)
__unnamed_73:
        /*08da*/ 	.byte	0x75, 0x73, 0x65, 0x72, 0x62, 0x75, 0x66, 0x66, 0x65, 0x72, 0x73, 0x5f, 0x66, 0x70, 0x31, 0x36
        /*08ea*/ 	.byte	0x5f, 0x73, 0x75, 0x6d, 0x5f, 0x69, 0x6e, 0x70, 0x6c, 0x61, 0x63, 0x65, 0x5f, 0x67, 0x70, 0x75
        /*08fa*/ 	.byte	0x5f, 0x72, 0x72, 0x5f, 0x72, 0x73, 0x5f, 0x6f, 0x6f, 0x70, 0x5f, 0x61, 0x74, 0x6f, 0x6d, 0x69
        /*090a*/ 	.byte	0x63, 0x5f, 0x66, 0x70, 0x38, 0x00
	.type		__unnamed_69,@object
	.size		__unnamed_69,(__unnamed_67 - __unnamed_69)
__unnamed_69:
        /*0910*/ 	.byte	0x75, 0x73, 0x65, 0x72, 0x62, 0x75, 0x66, 0x66, 0x65, 0x72, 0x73, 0x5f, 0x66, 0x70, 0x31, 0x36
        /*0920*/ 	.byte	0x5f, 0x73, 0x75, 0x6d, 0x5f, 0x69, 0x6e, 0x70, 0x6c, 0x61, 0x63, 0x65, 0x5f, 0x67, 0x70, 0x75
        /*0930*/ 	.byte	0x5f, 0x72, 0x72, 0x5f, 0x72, 0x73, 0x5f, 0x6f, 0x6f, 0x70, 0x5f, 0x61, 0x74, 0x6f, 0x6d, 0x69
        /*0940*/ 	.byte	0x63, 0x5f, 0x66, 0x70, 0x38, 0x00
	.type		__unnamed_67,@object
	.size		__unnamed_67,(__unnamed_75 - __unnamed_67)
__unnamed_67:
        /*0946*/ 	.byte	0x75, 0x73, 0x65, 0x72, 0x62, 0x75, 0x66, 0x66, 0x65, 0x72, 0x73, 0x5f, 0x66, 0x70, 0x31, 0x36
        /*0956*/ 	.byte	0x5f, 0x73, 0x75, 0x6d, 0x5f, 0x69, 0x6e, 0x70, 0x6c, 0x61, 0x63, 0x65, 0x5f, 0x67, 0x70, 0x75
        /*0966*/ 	.byte	0x5f, 0x72, 0x72, 0x5f, 0x72, 0x73, 0x5f, 0x6f, 0x6f, 0x70, 0x5f, 0x61, 0x74, 0x6f, 0x6d, 0x69
        /*0976*/ 	.byte	0x63, 0x5f, 0x66, 0x70, 0x38, 0x00
	.type		__unnamed_75,@object
	.size		__unnamed_75,(__unnamed_71 - __unnamed_75)
__unnamed_75:
        /*097c*/ 	.byte	0x75, 0x73, 0x65, 0x72, 0x62, 0x75, 0x66, 0x66, 0x65, 0x72, 0x73, 0x5f, 0x66, 0x70, 0x31, 0x36
        /*098c*/ 	.byte	0x5f, 0x73, 0x75, 0x6d, 0x5f, 0x69, 0x6e, 0x70, 0x6c, 0x61, 0x63, 0x65, 0x5f, 0x67, 0x70, 0x75
        /*099c*/ 	.byte	0x5f, 0x72, 0x72, 0x5f, 0x72, 0x73, 0x5f, 0x6f, 0x6f, 0x70, 0x5f, 0x61, 0x74, 0x6f, 0x6d, 0x69
        /*09ac*/ 	.byte	0x63, 0x5f, 0x66, 0x70, 0x38, 0x00
	.type		__unnamed_71,@object
	.size		__unnamed_71,(__unnamed_68 - __unnamed_71)
__unnamed_71:
        /*09b2*/ 	.byte	0x75, 0x73, 0x65, 0x72, 0x62, 0x75, 0x66, 0x66, 0x65, 0x72, 0x73, 0x5f, 0x66, 0x70, 0x31, 0x36
        /*09c2*/ 	.byte	0x5f, 0x73, 0x75, 0x6d, 0x5f, 0x69, 0x6e, 0x70, 0x6c, 0x61, 0x63, 0x65, 0x5f, 0x67, 0x70, 0x75
        /*09d2*/ 	.byte	0x5f, 0x72, 0x72, 0x5f, 0x72, 0x73, 0x5f, 0x6f, 0x6f, 0x70, 0x5f, 0x61, 0x74, 0x6f, 0x6d, 0x69
        /*09e2*/ 	.byte	0x63, 0x5f, 0x66, 0x70, 0x38, 0x00
	.type		__unnamed_68,@object
	.size		__unnamed_68,(__unnamed_72 - __unnamed_68)
__unnamed_68:
        /*09e8*/ 	.byte	0x75, 0x73, 0x65, 0x72, 0x62, 0x75, 0x66, 0x66, 0x65, 0x72, 0x73, 0x5f, 0x66, 0x70, 0x31, 0x36
        /*09f8*/ 	.byte	0x5f, 0x73, 0x75, 0x6d, 0x5f, 0x69, 0x6e, 0x70, 0x6c, 0x61, 0x63, 0x65, 0x5f, 0x67, 0x70, 0x75
        /*0a08*/ 	.byte	0x5f, 0x72, 0x72, 0x5f, 0x72, 0x73, 0x5f, 0x6f, 0x6f, 0x70, 0x5f, 0x61, 0x74, 0x6f, 0x6d, 0x69
        /*0a18*/ 	.byte	0x63, 0x5f, 0x66, 0x70, 0x38, 0x00
	.type		__unnamed_72,@object
	.size		__unnamed_72,(__unnamed_66 - __unnamed_72)
__unnamed_72:
        /*0a1e*/ 	.byte	0x75, 0x73, 0x65, 0x72, 0x62, 0x75, 0x66, 0x66, 0x65, 0x72, 0x73, 0x5f, 0x66, 0x70, 0x31, 0x36
        /*0a2e*/ 	.byte	0x5f, 0x73, 0x75, 0x6d, 0x5f, 0x69, 0x6e, 0x70, 0x6c, 0x61, 0x63, 0x65, 0x5f, 0x67, 0x70, 0x75
        /*0a3e*/ 	.byte	0x5f, 0x72, 0x72, 0x5f, 0x72, 0x73, 0x5f, 0x6f, 0x6f, 0x70, 0x5f, 0x61, 0x74, 0x6f, 0x6d, 0x69
        /*0a4e*/ 	.byte	0x63, 0x5f, 0x66, 0x70, 0x38, 0x00
	.type		__unnamed_66,@object
	.size		__unnamed_66,(__unnamed_74 - __unnamed_66)
__unnamed_66:
        /*0a54*/ 	.byte	0x75, 0x73, 0x65, 0x72, 0x62, 0x75, 0x66, 0x66, 0x65, 0x72, 0x73, 0x5f, 0x66, 0x70, 0x31, 0x36
        /*0a64*/ 	.byte	0x5f, 0x73, 0x75, 0x6d, 0x5f, 0x69, 0x6e, 0x70, 0x6c, 0x61, 0x63, 0x65, 0x5f, 0x67, 0x70, 0x75
        /*0a74*/ 	.byte	0x5f, 0x72, 0x72, 0x5f, 0x72, 0x73, 0x5f, 0x6f, 0x6f, 0x70, 0x5f, 0x61, 0x74, 0x6f, 0x6d, 0x69
        /*0a84*/ 	.byte	0x63, 0x5f, 0x66, 0x70, 0x38, 0x00
	.type		__unnamed_74,@object
	.size		__unnamed_74,(__unnamed_70 - __unnamed_74)
__unnamed_74:
        /*0a8a*/ 	.byte	0x75, 0x73, 0x65, 0x72, 0x62, 0x75, 0x66, 0x66, 0x65, 0x72, 0x73, 0x5f, 0x66, 0x70, 0x31, 0x36
        /*0a9a*/ 	.byte	0x5f, 0x73, 0x75, 0x6d, 0x5f, 0x69, 0x6e, 0x70, 0x6c, 0x61, 0x63, 0x65, 0x5f, 0x67, 0x70, 0x75
        /*0aaa*/ 	.byte	0x5f, 0x72, 0x72, 0x5f, 0x72, 0x73, 0x5f, 0x6f, 0x6f, 0x70, 0x5f, 0x61, 0x74, 0x6f, 0x6d, 0x69
        /*0aba*/ 	.byte	0x63, 0x5f, 0x66, 0x70, 0x38, 0x00
	.type		__unnamed_70,@object
	.size		__unnamed_70,(__unnamed_13 - __unnamed_70)
__unnamed_70:
        /*0ac0*/ 	.byte	0x75, 0x73, 0x65, 0x72, 0x62, 0x75, 0x66, 0x66, 0x65, 0x72, 0x73, 0x5f, 0x66, 0x70, 0x31, 0x36
        /*0ad0*/ 	.byte	0x5f, 0x73, 0x75, 0x6d, 0x5f, 0x69, 0x6e, 0x70, 0x6c, 0x61, 0x63, 0x65, 0x5f, 0x67, 0x70, 0x75
        /*0ae0*/ 	.byte	0x5f, 0x72, 0x72, 0x5f, 0x72, 0x73, 0x5f, 0x6f, 0x6f, 0x70, 0x5f, 0x61, 0x74, 0x6f, 0x6d, 0x69
        /*0af0*/ 	.byte	0x63, 0x5f, 0x66, 0x70, 0x38, 0x00
	.type		__unnamed_13,@object
	.size		__unnamed_13,(__unnamed_11 - __unnamed_13)
__unnamed_13:
        /*0af6*/ 	.byte	0x75, 0x73, 0x65, 0x72, 0x62, 0x75, 0x66, 0x66, 0x65, 0x72, 0x73, 0x5f, 0x66, 0x70, 0x31, 0x36
        /*0b06*/ 	.byte	0x5f, 0x73, 0x75, 0x6d, 0x5f, 0x69, 0x6e, 0x70, 0x6c, 0x61, 0x63, 0x65, 0x5f, 0x67, 0x70, 0x75
        /*0b16*/ 	.byte	0x5f, 0x72, 0x72, 0x5f, 0x72, 0x73, 0x5f, 0x6f, 0x6f, 0x70, 0x5f, 0x73, 0x74, 0x72, 0x69, 0x64
        /*0b26*/ 	.byte	0x65, 0x5f, 0x61, 0x74, 0x6f, 0x6d, 0x69, 0x63, 0x00
	.type		__unnamed_11,@object
	.size		__unnamed_11,(__unnamed_15 - __unnamed_11)
__unnamed_11:
        /*0b2f*/ 	.byte	0x75, 0x73, 0x65, 0x72, 0x62, 0x75, 0x66, 0x66, 0x65, 0x72, 0x73, 0x5f, 0x66, 0x70, 0x31, 0x36
        /*0b3f*/ 	.byte	0x5f, 0x73, 0x75, 0x6d, 0x5f, 0x69, 0x6e, 0x70, 0x6c, 0x61, 0x63, 0x65, 0x5f, 0x67, 0x70, 0x75
        /*0b4f*/ 	.byte	0x5f, 0x72, 0x72, 0x5f, 0x72, 0x73, 0x5f, 0x6f, 0x6f, 0x70, 0x5f, 0x73, 0x74, 0x72, 0x69, 0x64
        /*0b5f*/ 	.byte	0x65, 0x5f, 0x61, 0x74, 0x6f, 0x6d, 0x69, 0x63, 0x00
	.type		__unnamed_15,@object
	.size		__unnamed_15,(__unnamed_12 - __unnamed_15)
__unnamed_15:
        /*0b68*/ 	.byte	0x75, 0x73, 0x65, 0x72, 0x62, 0x75, 0x66, 0x66, 0x65, 0x72, 0x73, 0x5f, 0x66, 0x70, 0x31, 0x36
        /*0b78*/ 	.byte	0x5f, 0x73, 0x75, 0x6d, 0x5f, 0x69, 0x6e, 0x70, 0x6c, 0x61, 0x63, 0x65, 0x5f, 0x67, 0x70, 0x75
        /*0b88*/ 	.byte	0x5f, 0x72, 0x72, 0x5f, 0x72, 0x73, 0x5f, 0x6f, 0x6f, 0x70, 0x5f, 0x73, 0x74, 0x72, 0x69, 0x64
        /*0b98*/ 	.byte	0x65, 0x5f, 0x61, 0x74, 0x6f, 0x6d, 0x69, 0x63, 0x00
	.type		__unnamed_12,@object
	.size		__unnamed_12,(__unnamed_14 - __unnamed_12)
__unnamed_12:
        /*0ba1*/ 	.byte	0x75, 0x73, 0x65, 0x72, 0x62, 0x75, 0x66, 0x66, 0x65, 0x72, 0x73, 0x5f, 0x66, 0x70, 0x31, 0x36
        /*0bb1*/ 	.byte	0x5f, 0x73, 0x75, 0x6d, 0x5f, 0x69, 0x6e, 0x70, 0x6c, 0x61, 0x63, 0x65, 0x5f, 0x67, 0x70, 0x75
        /*0bc1*/ 	.byte	0x5f, 0x72, 0x72, 0x5f, 0x72, 0x73, 0x5f, 0x6f, 0x6f, 0x70, 0x5f, 0x73, 0x74, 0x72, 0x69, 0x64
        /*0bd1*/ 	.byte	0x65, 0x5f, 0x61, 0x74, 0x6f, 0x6d, 0x69, 0x63, 0x00
	.type		__unnamed_14,@object
	.size		__unnamed_14,($str$2 - __unnamed_14)
__unnamed_14:
        /*0bda*/ 	.byte	0x75, 0x73, 0x65, 0x72, 0x62, 0x75, 0x66, 0x66, 0x65, 0x72, 0x73, 0x5f, 0x66, 0x70, 0x31, 0x36
        /*0bea*/ 	.byte	0x5f, 0x73, 0x75, 0x6d, 0x5f, 0x69, 0x6e, 0x70, 0x6c, 0x61, 0x63, 0x65, 0x5f, 0x67, 0x70, 0x75
        /*0bfa*/ 	.byte	0x5f, 0x72, 0x72, 0x5f, 0x72, 0x73, 0x5f, 0x6f, 0x6f, 0x70, 0x5f, 0x73, 0x74, 0x72, 0x69, 0x64
        /*0c0a*/ 	.byte	0x65, 0x5f, 0x61, 0x74, 0x6f, 0x6d, 0x69, 0x63, 0x00
	.type		$str$2,@object
	.size		$str$2,(__unnamed_17 - $str$2)
$str$2:
        /*0c13*/ 	.byte	0x5b, 0x25, 0x73, 0x3a, 0x25, 0x73, 0x3a, 0x25, 0x64, 0x5d, 0x20, 0x5b, 0x25, 0x64, 0x5d, 0x20
        /*0c23*/ 	.byte	0x41, 0x6c, 0x6c, 0x67, 0x61, 0x74, 0x68, 0x65, 0x72, 0x3a, 0x20, 0x53, 0x4d, 0x20, 0x25, 0x64
        /*0c33*/ 	.byte	0x20, 0x5b, 0x25, 0x64, 0x5d, 0x3a, 0x20, 0x65, 0x78, 0x70, 0x65, 0x63, 0x74, 0x69, 0x6e, 0x67
        /*0c43*/ 	.byte	0x20, 0x25, 0x64, 0x20, 0x67, 0x6f, 0x74, 0x20, 0x25, 0x64, 0x0a, 0x00
	.type		__unnamed_17,@object
	.size		__unnamed_17,(__unnamed_19 - __unnamed_17)
__unnamed_17:
        /*0c4f*/ 	.byte	0x75, 0x73, 0x65, 0x72, 0x62, 0x75, 0x66, 0x66, 0x65, 0x72, 0x73, 0x5f, 0x66, 0x70, 0x31, 0x36
        /*0c5f*/ 	.byte	0x5f, 0x73, 0x75, 0x6d, 0x5f, 0x69, 0x6e, 0x70, 0x6c, 0x61, 0x63, 0x65, 0x5f, 0x67, 0x70, 0x75
        /*0c6f*/ 	.byte	0x5f, 0x72, 0x72, 0x5f, 0x72, 0x73, 0x5f, 0x6f, 0x6f, 0x70, 0x5f, 0x73, 0x74, 0x72, 0x69, 0x64
        /*0c7f*/ 	.byte	0x65, 0x5f, 0x6d, 0x75, 0x6c, 0x74, 0x69, 0x61, 0x74, 0x6f, 0x6d, 0x69, 0x63, 0x00
	.type		__unnamed_19,@object
	.size		__unnamed_19,(__unnamed_20 - __unnamed_19)
__unnamed_19:
        /*0c8d*/ 	.byte	0x75, 0x73, 0x65, 0x72, 0x62, 0x75, 0x66, 0x66, 0x65, 0x72, 0x73, 0x5f, 0x66, 0x70, 0x31, 0x36
        /*0c9d*/ 	.byte	0x5f, 0x73, 0x75, 0x6d, 0x5f, 0x69, 0x6e, 0x70, 0x6c, 0x61, 0x63, 0x65, 0x5f, 0x67, 0x70, 0x75
        /*0cad*/ 	.byte	0x5f, 0x72, 0x72, 0x5f, 0x72, 0x73, 0x5f, 0x6f, 0x6f, 0x70, 0x5f, 0x73, 0x74, 0x72, 0x69, 0x64
        /*0cbd*/ 	.byte	0x65, 0x5f, 0x6d, 0x75, 0x6c, 0x74, 0x69, 0x61, 0x74, 0x6f, 0x6d, 0x69, 0x63, 0x00
	.type		__unnamed_20,@object
	.size		__unnamed_20,(__unnamed_16 - __unnamed_20)
__unnamed_20:
        /*0ccb*/ 	.byte	0x75, 0x73, 0x65, 0x72, 0x62, 0x75, 0x66, 0x66, 0x65, 0x72, 0x73, 0x5f, 0x66, 0x70, 0x31, 0x36
        /*0cdb*/ 	.byte	0x5f, 0x73, 0x75, 0x6d, 0x5f, 0x69, 0x6e, 0x70, 0x6c, 0x61, 0x63, 0x65, 0x5f, 0x67, 0x70, 0x75
        /*0ceb*/ 	.byte	0x5f, 0x72, 0x72, 0x5f, 0x72, 0x73, 0x5f, 0x6f, 0x6f, 0x70, 0x5f, 0x73, 0x74, 0x72, 0x69, 0x64
        /*0cfb*/ 	.byte	0x65, 0x5f, 0x6d, 0x75, 0x6c, 0x74, 0x69, 0x61, 0x74, 0x6f, 0x6d, 0x69, 0x63, 0x00
	.type		__unnamed_16,@object
	.size		__unnamed_16,(__unnamed_18 - __unnamed_16)
__unnamed_16:
        /*0d09*/ 	.byte	0x75, 0x73, 0x65, 0x72, 0x62, 0x75, 0x66, 0x66, 0x65, 0x72, 0x73, 0x5f, 0x66, 0x70, 0x31, 0x36
        /*0d19*/ 	.byte	0x5f, 0x73, 0x75, 0x6d, 0x5f, 0x69, 0x6e, 0x70, 0x6c, 0x61, 0x63, 0x65, 0x5f, 0x67, 0x70, 0x75
        /*0d29*/ 	.byte	0x5f, 0x72, 0x72, 0x5f, 0x72, 0x73, 0x5f, 0x6f, 0x6f, 0x70, 0x5f, 0x73, 0x74, 0x72, 0x69, 0x64
        /*0d39*/ 	.byte	0x65, 0x5f, 0x6d, 0x75, 0x6c, 0x74, 0x69, 0x61, 0x74, 0x6f, 0x6d, 0x69, 0x63, 0x00
	.type		__unnamed_18,@object
	.size		__unnamed_18,($str - __unnamed_18)
__unnamed_18:
        /*0d47*/ 	.byte	0x75, 0x73, 0x65, 0x72, 0x62, 0x75, 0x66, 0x66, 0x65, 0x72, 0x73, 0x5f, 0x66, 0x70, 0x31, 0x36
        /*0d57*/ 	.byte	0x5f, 0x73, 0x75, 0x6d, 0x5f, 0x69, 0x6e, 0x70, 0x6c, 0x61, 0x63, 0x65, 0x5f, 0x67, 0x70, 0x75
        /*0d67*/ 	.byte	0x5f, 0x72, 0x72, 0x5f, 0x72, 0x73, 0x5f, 0x6f, 0x6f, 0x70, 0x5f, 0x73, 0x74, 0x72, 0x69, 0x64
        /*0d77*/ 	.byte	0x65, 0x5f, 0x6d, 0x75, 0x6c, 0x74, 0x69, 0x61, 0x74, 0x6f, 0x6d, 0x69, 0x63, 0x00
	.type		$str,@object
	.size		$str,($str$5 - $str)
$str:
        /*0d85*/ 	.byte	0x5b, 0x25, 0x73, 0x3a, 0x25, 0x73, 0x3a, 0x25, 0x64, 0x5d, 0x20, 0x5b, 0x25, 0x64, 0x5d, 0x20
        /*0d95*/ 	.byte	0x52, 0x65, 0x64, 0x75, 0x63, 0x65, 0x2d, 0x73, 0x63, 0x61, 0x74, 0x74, 0x65, 0x72, 0x3a, 0x20
        /*0da5*/ 	.byte	0x53, 0x4d, 0x20, 0x25, 0x64, 0x20, 0x5b, 0x25, 0x64, 0x5d, 0x3a, 0x20, 0x65, 0x78, 0x70, 0x65
        /*0db5*/ 	.byte	0x63, 0x74, 0x69, 0x6e, 0x67, 0x20, 0x25, 0x64, 0x20, 0x67, 0x6f, 0x74, 0x20, 0x25, 0x64, 0x0a
        /*0dc5*/ 	.byte	0x00
	.type		$str$5,@object
	.size		$str$5,($str$8 - $str$5)
$str$5:
        /*0dc6*/ 	.byte	0x5b, 0x25, 0x73, 0x3a, 0x25, 0x73, 0x3a, 0x25, 0x64, 0x5d, 0x20, 0x70, 0x75, 0x73, 0x68, 0x72
        /*0dd6*/ 	.byte	0x65, 0x63, 0x76, 0x3a, 0x20, 0x43, 0x45, 0x20, 0x64, 0x65, 0x61, 0x64, 0x6c, 0x6f, 0x63, 0x6b
        /*0de6*/ 	.byte	0x20, 0x44, 0x45, 0x54, 0x45, 0x43, 0x54, 0x45, 0x44, 0x3a, 0x20, 0x25, 0x64, 0x20, 0x28, 0x63
        /*0df6*/ 	.byte	0x65, 0x5f, 0x73, 0x74, 0x61, 0x72, 0x74, 0x29, 0x20, 0x21, 0x3d, 0x20, 0x25, 0x64, 0x20, 0x28
        /*0e06*/ 	.byte	0x63, 0x65, 0x5f, 0x65, 0x6e, 0x64, 0x29, 0x0a, 0x0a, 0x00
	.type		$str$8,@object
	.size		$str$8,($str$1 - $str$8)
$str$8:
        /*0e10*/ 	.byte	0x5b, 0x25, 0x73, 0x3a, 0x25, 0x73, 0x3a, 0x25, 0x64, 0x5d, 0x20, 0x70, 0x75, 0x73, 0x68, 0x73
        /*0e20*/ 	.byte	0x65, 0x6e, 0x64, 0x72, 0x65, 0x63, 0x76, 0x20, 0x61, 0x74, 0x6f, 0x6d, 0x69, 0x63, 0x3a, 0x20
        /*0e30*/ 	.byte	0x43, 0x45, 0x20, 0x64, 0x65, 0x61, 0x64, 0x6c, 0x6f, 0x63, 0x6b, 0x20, 0x44, 0x45, 0x54, 0x45
        /*0e40*/ 	.byte	0x43, 0x54, 0x45, 0x44, 0x3a, 0x20, 0x25, 0x64, 0x20, 0x28, 0x63, 0x65, 0x5f, 0x73, 0x74, 0x61
        /*0e50*/ 	.byte	0x72, 0x74, 0x29, 0x20, 0x21, 0x3d, 0x20, 0x25, 0x64, 0x20, 0x28, 0x63, 0x65, 0x5f, 0x65, 0x6e
        /*0e60*/ 	.byte	0x64, 0x29, 0x0a, 0x0a, 0x00
	.type		$str$1,@object
	.size		$str$1,($str$3 - $str$1)
$str$1:
        /*0e65*/ 	.byte	0x2f, 0x74, 0x6d, 0x70, 0x2f, 0x74, 0x65, 0x5f, 0x63, 0x6f, 0x6d, 0x70, 0x69, 0x6c, 0x65, 0x5f
        /*0e75*/ 	.byte	0x73, 0x72, 0x63, 0x2f, 0x74, 0x72, 0x61, 0x6e, 0x73, 0x66, 0x6f, 0x72, 0x6d, 0x65, 0x72, 0x5f
        /*0e85*/ 	.byte	0x65, 0x6e, 0x67, 0x69, 0x6e, 0x65, 0x2f, 0x63, 0x6f, 0x6d, 0x6d, 0x6f, 0x6e, 0x2f, 0x63, 0x6f
        /*0e95*/ 	.byte	0x6d, 0x6d, 0x5f, 0x67, 0x65, 0x6d, 0x6d, 0x5f, 0x6f, 0x76, 0x65, 0x72, 0x6c, 0x61, 0x70, 0x2f
        /*0ea5*/ 	.byte	0x75, 0x73, 0x65, 0x72, 0x62, 0x75, 0x66, 0x66, 0x65, 0x72, 0x73, 0x2f, 0x75, 0x73, 0x65, 0x72
        /*0eb5*/ 	.byte	0x62, 0x75, 0x66, 0x66, 0x65, 0x72, 0x73, 0x2e, 0x63, 0x75, 0x00
	.type		$str$3,@object
	.size		$str$3,($str$4 - $str$3)
$str$3:
        /*0ec0*/ 	.byte	0x5b, 0x25, 0x73, 0x3a, 0x25, 0x73, 0x3a, 0x25, 0x64, 0x5d, 0x20, 0x70, 0x75, 0x6c, 0x6c, 0x72
        /*0ed0*/ 	.byte	0x65, 0x63, 0x76, 0x20, 0x5b, 0x67, 0x72, 0x61, 0x6e, 0x6b, 0x20, 0x64, 0x73, 0x74, 0x3a, 0x25
        /*0ee0*/ 	.byte	0x64, 0x20, 0x67, 0x6c, 0x6f, 0x62, 0x61, 0x6c, 0x20, 0x73, 0x72, 0x63, 0x3a, 0x25, 0x64, 0x5d
        /*0ef0*/ 	.byte	0x5b, 0x6e, 0x76, 0x72, 0x61, 0x6e, 0x6b, 0x28, 0x47, 0x50, 0x55, 0x29, 0x20, 0x64, 0x73, 0x74
        /*0f00*/ 	.byte	0x3a, 0x20, 0x25, 0x64, 0x20, 0x73, 0x72, 0x63, 0x3a, 0x20, 0x25, 0x64, 0x5d, 0x3a, 0x20, 0x65
        /*0f10*/ 	.byte	0x78, 0x70, 0x65, 0x63, 0x74, 0x69, 0x6e, 0x67, 0x20, 0x25, 0x64, 0x2c, 0x20, 0x6f, 0x62, 0x73
        /*0f20*/ 	.byte	0x65, 0x72, 0x76, 0x65, 0x64, 0x20, 0x25, 0x64, 0x0a, 0x00
	.type		$str$4,@object
	.size		$str$4,($str$6 - $str$4)
$str$4:
        /*0f2a*/ 	.byte	0x5b, 0x25, 0x73, 0x3a, 0x25, 0x73, 0x3a, 0x25, 0x64, 0x5d, 0x20, 0x70, 0x75, 0x73, 0x68, 0x72
        /*0f3a*/ 	.byte	0x65, 0x63, 0x76, 0x20, 0x5b, 0x67, 0x72, 0x61, 0x6e, 0x6b, 0x20, 0x64, 0x73, 0x74, 0x3a, 0x25
        /*0f4a*/ 	.byte	0x64, 0x20, 0x67, 0x6c, 0x6f, 0x62, 0x61, 0x6c, 0x20, 0x73, 0x72, 0x63, 0x3a, 0x25, 0x64, 0x5d
        /*0f5a*/ 	.byte	0x5b, 0x6e, 0x76, 0x72, 0x61, 0x6e, 0x6b, 0x28, 0x47, 0x50, 0x55, 0x29, 0x20, 0x64, 0x73, 0x74
        /*0f6a*/ 	.byte	0x3a, 0x20, 0x25, 0x64, 0x20, 0x73, 0x72, 0x63, 0x3a, 0x20, 0x25, 0x64, 0x5d, 0x3a, 0x20, 0x65
        /*0f7a*/ 	.byte	0x78, 0x70, 0x65, 0x63, 0x74, 0x69, 0x6e, 0x67, 0x20, 0x25, 0x64, 0x2c, 0x20, 0x6f, 0x62, 0x73
        /*0f8a*/ 	.byte	0x65, 0x72, 0x76, 0x65, 0x64, 0x20, 0x25, 0x64, 0x0a, 0x00
	.type		$str$6,@object
	.size		$str$6,($str$7 - $str$6)
$str$6:
        /* <DEDUP_REMOVED lines=8> */
        /*1014*/ 	.byte	0x72, 0x76, 0x65, 0x64, 0x20, 0x25, 0x64, 0x0a, 0x00
	.type		$str$7,@object
	.size		$str$7,($str$9 - $str$7)
$str$7:
        /* <DEDUP_REMOVED lines=9> */
	.type		$str$9,@object
	.size		$str$9,(.L_84 - $str$9)
$str$9:
        /* <DEDUP_REMOVED lines=9> */
        /*113d*/ 	.byte	0x20, 0x25, 0x64, 0x0a, 0x00
.L_84:


//--------------------- .nv.shared.reserved.0     --------------------------
	.section	.nv.shared.reserved.0,"aw",@nobits
	.weak		__nv_reservedSMEM_offset_0_alias
	.size		__nv_reservedSMEM_offset_0_alias, 0, 0
	.other		__nv_reservedSMEM_offset_0_alias,@"STO_CUDA_RESERVED_SHARED STV_DEFAULT"
__nv_reservedSMEM_offset_0_alias:
	.zero		0


//--------------------- .nv.shared._Z53userbuffers_fp16_sum_inplace_gpu_rr_rs_oop_atomic_fp8ILi32E13__nv_fp8_e5m2EviiiiiiiiiiPPviS1_PfS1_iim --------------------------
	.section	.nv.shared._Z53userbuffers_fp16_sum_inplace_gpu_rr_rs_oop_atomic_fp8ILi32E13__nv_fp8_e5m2EviiiiiiiiiiPPviS1_PfS1_iim,"aw",@nobits
	.sectionflags	@""
	.align	8
.nv.shared._Z53userbuffers_fp16_sum_inplace_gpu_rr_rs_oop_atomic_fp8ILi32E13__nv_fp8_e5m2EviiiiiiiiiiPPviS1_PfS1_iim:
	.zero		1280


//--------------------- .nv.shared._Z53userbuffers_fp16_sum_inplace_gpu_rr_rs_oop_atomic_fp8ILi16E13__nv_fp8_e5m2EviiiiiiiiiiPPviS1_PfS1_iim --------------------------
	.section	.nv.shared._Z53userbuffers_fp16_sum_inplace_gpu_rr_rs_oop_atomic_fp8ILi16E13__nv_fp8_e5m2EviiiiiiiiiiPPviS1_PfS1_iim,"aw",@nobits
	.sectionflags	@""
	.align	8
.nv.shared._Z53userbuffers_fp16_sum_inplace_gpu_rr_rs_oop_atomic_fp8ILi16E13__nv_fp8_e5m2EviiiiiiiiiiPPviS1_PfS1_iim:
	.zero		1152


//--------------------- .nv.shared._Z53userbuffers_fp16_sum_inplace_gpu_rr_rs_oop_atomic_fp8ILi8E13__nv_fp8_e5m2EviiiiiiiiiiPPviS1_PfS1_iim --------------------------
	.section	.nv.shared._Z53userbuffers_fp16_sum_inplace_gpu_rr_rs_oop_atomic_fp8ILi8E13__nv_fp8_e5m2EviiiiiiiiiiPPviS1_PfS1_iim,"aw",@nobits
	.sectionflags	@""
	.align	8
.nv.shared._Z53userbuffers_fp16_sum_inplace_gpu_rr_rs_oop_atomic_fp8ILi8E13__nv_fp8_e5m2EviiiiiiiiiiPPviS1_PfS1_iim:
	.zero		1088


//--------------------- .nv.shared._Z53userbuffers_fp16_sum_inplace_gpu_rr_rs_oop_atomic_fp8ILi4E13__nv_fp8_e5m2EviiiiiiiiiiPPviS1_PfS1_iim --------------------------
	.section	.nv.shared._Z53userbuffers_fp16_sum_inplace_gpu_rr_rs_oop_atomic_fp8ILi4E13__nv_fp8_e5m2EviiiiiiiiiiPPviS1_PfS1_iim,"aw",@nobits
	.sectionflags	@""
	.align	8
.nv.shared._Z53userbuffers_fp16_sum_inplace_gpu_rr_rs_oop_atomic_fp8ILi4E13__nv_fp8_e5m2EviiiiiiiiiiPPviS1_PfS1_iim:
	.zero		1056


//--------------------- .nv.shared._Z53userbuffers_fp16_sum_inplace_gpu_rr_rs_oop_atomic_fp8ILi2E13__nv_fp8_e5m2EviiiiiiiiiiPPviS1_PfS1_iim --------------------------
	.section	.nv.shared._Z53userbuffers_fp16_sum_inplace_gpu_rr_rs_oop_atomic_fp8ILi2E13__nv_fp8_e5m2EviiiiiiiiiiPPviS1_PfS1_iim,"aw",@nobits
	.sectionflags	@""
	.align	8
.nv.shared._Z53userbuffers_fp16_sum_inplace_gpu_rr_rs_oop_atomic_fp8ILi2E13__nv_fp8_e5m2EviiiiiiiiiiPPviS1_PfS1_iim:
	.zero		1040


//--------------------- .nv.shared._Z53userbuffers_fp16_sum_inplace_gpu_rr_rs_oop_atomic_fp8ILi32E13__nv_fp8_e4m3EviiiiiiiiiiPPviS1_PfS1_iim --------------------------
	.section	.nv.shared._Z53userbuffers_fp16_sum_inplace_gpu_rr_rs_oop_atomic_fp8ILi32E13__nv_fp8_e4m3EviiiiiiiiiiPPviS1_PfS1_iim,"aw",@nobits
	.sectionflags	@""
	.align	8
.nv.shared._Z53userbuffers_fp16_sum_inplace_gpu_rr_rs_oop_atomic_fp8ILi32E13__nv_fp8_e4m3EviiiiiiiiiiPPviS1_PfS1_iim:
	.zero		1280


//--------------------- .nv.shared._Z53userbuffers_fp16_sum_inplace_gpu_rr_rs_oop_atomic_fp8ILi16E13__nv_fp8_e4m3EviiiiiiiiiiPPviS1_PfS1_iim --------------------------
	.section	.nv.shared._Z53userbuffers_fp16_sum_inplace_gpu_rr_rs_oop_atomic_fp8ILi16E13__nv_fp8_e4m3EviiiiiiiiiiPPviS1_PfS1_iim,"aw",@nobits
	.sectionflags	@""
	.align	8
.nv.shared._Z53userbuffers_fp16_sum_inplace_gpu_rr_rs_oop_atomic_fp8ILi16E13__nv_fp8_e4m3EviiiiiiiiiiPPviS1_PfS1_iim:
	.zero		1152


//--------------------- .nv.shared._Z53userbuffers_fp16_sum_inplace_gpu_rr_rs_oop_atomic_fp8ILi8E13__nv_fp8_e4m3EviiiiiiiiiiPPviS1_PfS1_iim --------------------------
	.section	.nv.shared._Z53userbuffers_fp16_sum_inplace_gpu_rr_rs_oop_atomic_fp8ILi8E13__nv_fp8_e4m3EviiiiiiiiiiPPviS1_PfS1_iim,"aw",@nobits
	.sectionflags	@""
	.align	8
.nv.shared._Z53userbuffers_fp16_sum_inplace_gpu_rr_rs_oop_atomic_fp8ILi8E13__nv_fp8_e4m3EviiiiiiiiiiPPviS1_PfS1_iim:
	.zero		1088


//--------------------- .nv.shared._Z53userbuffers_fp16_sum_inplace_gpu_rr_rs_oop_atomic_fp8ILi4E13__nv_fp8_e4m3EviiiiiiiiiiPPviS1_PfS1_iim --------------------------
	.section	.nv.shared._Z53userbuffers_fp16_sum_inplace_gpu_rr_rs_oop_atomic_fp8ILi4E13__nv_fp8_e4m3EviiiiiiiiiiPPviS1_PfS1_iim,"aw",@nobits
	.sectionflags	@""
	.align	8
.nv.shared._Z53userbuffers_fp16_sum_inplace_gpu_rr_rs_oop_atomic_fp8ILi4E13__nv_fp8_e4m3EviiiiiiiiiiPPviS1_PfS1_iim:
	.zero		1056


//--------------------- .nv.shared._Z53userbuffers_fp16_sum_inplace_gpu_rr_rs_oop_atomic_fp8ILi2E13__nv_fp8_e4m3EviiiiiiiiiiPPviS1_PfS1_iim --------------------------
	.section	.nv.shared._Z53userbuffers_fp16_sum_inplace_gpu_rr_rs_oop_atomic_fp8ILi2E13__nv_fp8_e4m3EviiiiiiiiiiPPviS1_PfS1_iim,"aw",@nobits
	.sectionflags	@""
	.align	8
.nv.shared._Z53userbuffers_fp16_sum_inplace_gpu_rr_rs_oop_atomic_fp8ILi2E13__nv_fp8_e4m3EviiiiiiiiiiPPviS1_PfS1_iim:
	.zero		1040


//--------------------- .nv.shared._Z46userbuffers_fp16_sum_inplace_gpu_rr_rs_oop_fp8ILi32E13__nv_fp8_e4m3EviiiiiiiiiPPviS1_Pfm --------------------------
	.section	.nv.shared._Z46userbuffers_fp16_sum_inplace_gpu_rr_rs_oop_fp8ILi32E13__nv_fp8_e4m3EviiiiiiiiiPPviS1_Pfm,"aw",@nobits
	.sectionflags	@""
	.align	8
.nv.shared._Z46userbuffers_fp16_sum_inplace_gpu_rr_rs_oop_fp8ILi32E13__nv_fp8_e4m3EviiiiiiiiiPPviS1_Pfm:
	.zero		1280


//--------------------- .nv.shared._Z46userbuffers_fp16_sum_inplace_gpu_rr_rs_oop_fp8ILi16E13__nv_fp8_e4m3EviiiiiiiiiPPviS1_Pfm --------------------------
	.section	.nv.shared._Z46userbuffers_fp16_sum_inplace_gpu_rr_rs_oop_fp8ILi16E13__nv_fp8_e4m3EviiiiiiiiiPPviS1_Pfm,"aw",@nobits
	.sectionflags	@""
	.align	8
.nv.shared._Z46userbuffers_fp16_sum_inplace_gpu_rr_rs_oop_fp8ILi16E13__nv_fp8_e4m3EviiiiiiiiiPPviS1_Pfm:
	.zero		1152


//--------------------- .nv.shared._Z46userbuffers_fp16_sum_inplace_gpu_rr_rs_oop_fp8ILi8E13__nv_fp8_e4m3EviiiiiiiiiPPviS1_Pfm --------------------------
	.section	.nv.shared._Z46userbuffers_fp16_sum_inplace_gpu_rr_rs_oop_fp8ILi8E13__nv_fp8_e4m3EviiiiiiiiiPPviS1_Pfm,"aw",@nobits
	.sectionflags	@""
	.align	8
.nv.shared._Z46userbuffers_fp16_sum_inplace_gpu_rr_rs_oop_fp8ILi8E13__nv_fp8_e4m3EviiiiiiiiiPPviS1_Pfm:
	.zero		1088


//--------------------- .nv.shared._Z46userbuffers_fp16_sum_inplace_gpu_rr_rs_oop_fp8ILi4E13__nv_fp8_e4m3EviiiiiiiiiPPviS1_Pfm --------------------------
	.section	.nv.shared._Z46userbuffers_fp16_sum_inplace_gpu_rr_rs_oop_fp8ILi4E13__nv_fp8_e4m3EviiiiiiiiiPPviS1_Pfm,"aw",@nobits
	.sectionflags	@""
	.align	8
.nv.shared._Z46userbuffers_fp16_sum_inplace_gpu_rr_rs_oop_fp8ILi4E13__nv_fp8_e4m3EviiiiiiiiiPPviS1_Pfm:
	.zero		1056


//--------------------- .nv.shared._Z46userbuffers_fp16_sum_inplace_gpu_rr_rs_oop_fp8ILi2E13__nv_fp8_e4m3EviiiiiiiiiPPviS1_Pfm --------------------------
	.section	.nv.shared._Z46userbuffers_fp16_sum_inplace_gpu_rr_rs_oop_fp8ILi2E13__nv_fp8_e4m3EviiiiiiiiiPPviS1_Pfm,"aw",@nobits
	.sectionflags	@""
	.align	8
.nv.shared._Z46userbuffers_fp16_sum_inplace_gpu_rr_rs_oop_fp8ILi2E13__nv_fp8_e4m3EviiiiiiiiiPPviS1_Pfm:
	.zero		1040


//--------------------- .nv.shared._Z46userbuffers_fp16_sum_inplace_gpu_rr_rs_oop_fp8ILi32E13__nv_fp8_e5m2EviiiiiiiiiPPviS1_Pfm --------------------------
	.section	.nv.shared._Z46userbuffers_fp16_sum_inplace_gpu_rr_rs_oop_fp8ILi32E13__nv_fp8_e5m2EviiiiiiiiiPPviS1_Pfm,"aw",@nobits
	.sectionflags	@""
	.align	8
.nv.shared._Z46userbuffers_fp16_sum_inplace_gpu_rr_rs_oop_fp8ILi32E13__nv_fp8_e5m2EviiiiiiiiiPPviS1_Pfm:
	.zero		1280


//--------------------- .nv.shared._Z46userbuffers_fp16_sum_inplace_gpu_rr_rs_oop_fp8ILi16E13__nv_fp8_e5m2EviiiiiiiiiPPviS1_Pfm --------------------------
	.section	.nv.shared._Z46userbuffers_fp16_sum_inplace_gpu_rr_rs_oop_fp8ILi16E13__nv_fp8_e5m2EviiiiiiiiiPPviS1_Pfm,"aw",@nobits
	.sectionflags	@""
	.align	8
.nv.shared._Z46userbuffers_fp16_sum_inplace_gpu_rr_rs_oop_fp8ILi16E13__nv_fp8_e5m2EviiiiiiiiiPPviS1_Pfm:
	.zero		1152


//--------------------- .nv.shared._Z46userbuffers_fp16_sum_inplace_gpu_rr_rs_oop_fp8ILi8E13__nv_fp8_e5m2EviiiiiiiiiPPviS1_Pfm --------------------------
	.section	.nv.shared._Z46userbuffers_fp16_sum_inplace_gpu_rr_rs_oop_fp8ILi8E13__nv_fp8_e5m2EviiiiiiiiiPPviS1_Pfm,"aw",@nobits
	.sectionflags	@""
	.align	8
.nv.shared._Z46userbuffers_fp16_sum_inplace_gpu_rr_rs_oop_fp8ILi8E13__nv_fp8_e5m2EviiiiiiiiiPPviS1_Pfm:
	.zero		1088


//--------------------- .nv.shared._Z46userbuffers_fp16_sum_inplace_gpu_rr_rs_oop_fp8ILi4E13__nv_fp8_e5m2EviiiiiiiiiPPviS1_Pfm --------------------------
	.section	.nv.shared._Z46userbuffers_fp16_sum_inplace_gpu_rr_rs_oop_fp8ILi4E13__nv_fp8_e5m2EviiiiiiiiiPPviS1_Pfm,"aw",@nobits
	.sectionflags	@""
	.align	8
.nv.shared._Z46userbuffers_fp16_sum_inplace_gpu_rr_rs_oop_fp8ILi4E13__nv_fp8_e5m2EviiiiiiiiiPPviS1_Pfm:
	.zero		1056


//--------------------- .nv.shared._Z46userbuffers_fp16_sum_inplace_gpu_rr_rs_oop_fp8ILi2E13__nv_fp8_e5m2EviiiiiiiiiPPviS1_Pfm --------------------------
	.section	.nv.shared._Z46userbuffers_fp16_sum_inplace_gpu_rr_rs_oop_fp8ILi2E13__nv_fp8_e5m2EviiiiiiiiiPPviS1_Pfm,"aw",@nobits
	.sectionflags	@""
	.align	8
.nv.shared._Z46userbuffers_fp16_sum_inplace_gpu_rr_rs_oop_fp8ILi2E13__nv_fp8_e5m2EviiiiiiiiiPPviS1_Pfm:
	.zero		1040


//--------------------- .nv.shared._Z42userbuffers_fp16_sum_inplace_gpu_rr_rs_oopILi32EEviiiiiiiiiPPviS0_m --------------------------
	.section	.nv.shared._Z42userbuffers_fp16_sum_inplace_gpu_rr_rs_oopILi32EEviiiiiiiiiPPviS0_m,"aw",@nobits
	.sectionflags	@""
	.align	8
.nv.shared._Z42userbuffers_fp16_sum_inplace_gpu_rr_rs_oopILi32EEviiiiiiiiiPPviS0_m:
	.zero		1280


//--------------------- .nv.shared._Z42userbuffers_fp16_sum_inplace_gpu_rr_rs_oopILi16EEviiiiiiiiiPPviS0_m --------------------------
	.section	.nv.shared._Z42userbuffers_fp16_sum_inplace_gpu_rr_rs_oopILi16EEviiiiiiiiiPPviS0_m,"aw",@nobits
	.sectionflags	@""
	.align	8
.nv.shared._Z42userbuffers_fp16_sum_inplace_gpu_rr_rs_oopILi16EEviiiiiiiiiPPviS0_m:
	.zero		1152


//--------------------- .nv.shared._Z42userbuffers_fp16_sum_inplace_gpu_rr_rs_oopILi8EEviiiiiiiiiPPviS0_m --------------------------
	.section	.nv.shared._Z42userbuffers_fp16_sum_inplace_gpu_rr_rs_oopILi8EEviiiiiiiiiPPviS0_m,"aw",@nobits
	.sectionflags	@""
	.align	8
.nv.shared._Z42userbuffers_fp16_sum_inplace_gpu_rr_rs_oopILi8EEviiiiiiiiiPPviS0_m:
	.zero		1088


//--------------------- .nv.shared._Z42userbuffers_fp16_sum_inplace_gpu_rr_rs_oopILi4EEviiiiiiiiiPPviS0_m --------------------------
	.section	.nv.shared._Z42userbuffers_fp16_sum_inplace_gpu_rr_rs_oopILi4EEviiiiiiiiiPPviS0_m,"aw",@nobits
	.sectionflags	@""
	.align	8
.nv.shared._Z42userbuffers_fp16_sum_inplace_gpu_rr_rs_oopILi4EEviiiiiiiiiPPviS0_m:
	.zero		1056


//--------------------- .nv.shared._Z42userbuffers_fp16_sum_inplace_gpu_rr_rs_oopILi2EEviiiiiiiiiPPviS0_m --------------------------
	.section	.nv.shared._Z42userbuffers_fp16_sum_inplace_gpu_rr_rs_oopILi2EEviiiiiiiiiPPviS0_m,"aw",@nobits
	.sectionflags	@""
	.align	8
.nv.shared._Z42userbuffers_fp16_sum_inplace_gpu_rr_rs_oopILi2EEviiiiiiiiiPPviS0_m:
	.zero		1040


//--------------------- .nv.shared._Z38userbuffers_fp16_sum_inplace_gpu_rr_rsILi32EEviiiiiiiPPvim --------------------------
	.section	.nv.shared._Z38userbuffers_fp16_sum_inplace_gpu_rr_rsILi32EEviiiiiiiPPvim,"aw",@nobits
	.sectionflags	@""
	.align	8
.nv.shared._Z38userbuffers_fp16_sum_inplace_gpu_rr_rsILi32EEviiiiiiiPPvim:
	.zero		1280


//--------------------- .nv.shared._Z38userbuffers_fp16_sum_inplace_gpu_rr_rsILi16EEviiiiiiiPPvim --------------------------
	.section	.nv.shared._Z38userbuffers_fp16_sum_inplace_gpu_rr_rsILi16EEviiiiiiiPPvim,"aw",@nobits
	.sectionflags	@""
	.align	8
.nv.shared._Z38userbuffers_fp16_sum_inplace_gpu_rr_rsILi16EEviiiiiiiPPvim:
	.zero		1152


//--------------------- .nv.shared._Z38userbuffers_fp16_sum_inplace_gpu_rr_rsILi8EEviiiiiiiPPvim --------------------------
	.section	.nv.shared._Z38userbuffers_fp16_sum_inplace_gpu_rr_rsILi8EEviiiiiiiPPvim,"aw",@nobits
	.sectionflags	@""
	.align	8
.nv.shared._Z38userbuffers_fp16_sum_inplace_gpu_rr_rsILi8EEviiiiiiiPPvim:
	.zero		1088


//--------------------- .nv.shared._Z38userbuffers_fp16_sum_inplace_gpu_rr_rsILi4EEviiiiiiiPPvim --------------------------
	.section	.nv.shared._Z38userbuffers_fp16_sum_inplace_gpu_rr_rsILi4EEviiiiiiiPPvim,"aw",@nobits
	.sectionflags	@""
	.align	8
.nv.shared._Z38userbuffers_fp16_sum_inplace_gpu_rr_rsILi4EEviiiiiiiPPvim:
	.zero		1056


//--------------------- .nv.shared._Z38userbuffers_fp16_sum_inplace_gpu_rr_rsILi2EEviiiiiiiPPvim --------------------------
	.section	.nv.shared._Z38userbuffers_fp16_sum_inplace_gpu_rr_rsILi2EEviiiiiiiPPvim,"aw",@nobits
	.sectionflags	@""
	.align	8
.nv.shared._Z38userbuffers_fp16_sum_inplace_gpu_rr_rsILi2EEviiiiiiiPPvim:
	.zero		1040


//--------------------- .nv.shared._Z38userbuffers_fp16_sum_inplace_gpu_rw_agILi32EEviiiiiiiPPvim --------------------------
	.section	.nv.shared._Z38userbuffers_fp16_sum_inplace_gpu_rw_agILi32EEviiiiiiiPPvim,"aw",@nobits
	.sectionflags	@""
	.align	8
.nv.shared._Z38userbuffers_fp16_sum_inplace_gpu_rw_agILi32EEviiiiiiiPPvim:
	.zero		1284


//--------------------- .nv.shared._Z38userbuffers_fp16_sum_inplace_gpu_rr_agILi32EEviiiiiiiPPvim --------------------------
	.section	.nv.shared._Z38userbuffers_fp16_sum_inplace_gpu_rr_agILi32EEviiiiiiiPPvim,"aw",@nobits
	.sectionflags	@""
	.align	8
.nv.shared._Z38userbuffers_fp16_sum_inplace_gpu_rr_agILi32EEviiiiiiiPPvim:
	.zero		1284


//--------------------- .nv.shared._Z38userbuffers_fp16_sum_inplace_gpu_rw_agILi16EEviiiiiiiPPvim --------------------------
	.section	.nv.shared._Z38userbuffers_fp16_sum_inplace_gpu_rw_agILi16EEviiiiiiiPPvim,"aw",@nobits
	.sectionflags	@""
	.align	8
.nv.shared._Z38userbuffers_fp16_sum_inplace_gpu_rw_agILi16EEviiiiiiiPPvim:
	.zero		1156


//--------------------- .nv.shared._Z38userbuffers_fp16_sum_inplace_gpu_rr_agILi16EEviiiiiiiPPvim --------------------------
	.section	.nv.shared._Z38userbuffers_fp16_sum_inplace_gpu_rr_agILi16EEviiiiiiiPPvim,"aw",@nobits
	.sectionflags	@""
	.align	8
.nv.shared._Z38userbuffers_fp16_sum_inplace_gpu_rr_agILi16EEviiiiiiiPPvim:
	.zero		1156


//--------------------- .nv.shared._Z38userbuffers_fp16_sum_inplace_gpu_rw_agILi8EEviiiiiiiPPvim --------------------------
	.section	.nv.shared._Z38userbuffers_fp16_sum_inplace_gpu_rw_agILi8EEviiiiiiiPPvim,"aw",@nobits
	.sectionflags	@""
	.align	8
.nv.shared._Z38userbuffers_fp16_sum_inplace_gpu_rw_agILi8EEviiiiiiiPPvim:
	.zero		1092


//--------------------- .nv.shared._Z38userbuffers_fp16_sum_inplace_gpu_rr_agILi8EEviiiiiiiPPvim --------------------------
	.section	.nv.shared._Z38userbuffers_fp16_sum_inplace_gpu_rr_agILi8EEviiiiiiiPPvim,"aw",@nobits
	.sectionflags	@""
	.align	8
.nv.shared._Z38userbuffers_fp16_sum_inplace_gpu_rr_agILi8EEviiiiiiiPPvim:
	.zero		1092


//--------------------- .nv.shared._Z38userbuffers_fp16_sum_inplace_gpu_rw_agILi4EEviiiiiiiPPvim --------------------------
	.section	.nv.shared._Z38userbuffers_fp16_sum_inplace_gpu_rw_agILi4EEviiiiiiiPPvim,"aw",@nobits
	.sectionflags	@""
	.align	8
.nv.shared._Z38userbuffers_fp16_sum_inplace_gpu_rw_agILi4EEviiiiiiiPPvim:
	.zero		1060


//--------------------- .nv.shared._Z38userbuffers_fp16_sum_inplace_gpu_rr_agILi4EEviiiiiiiPPvim --------------------------
	.section	.nv.shared._Z38userbuffers_fp16_sum_inplace_gpu_rr_agILi4EEviiiiiiiPPvim,"aw",@nobits
	.sectionflags	@""
	.align	8
.nv.shared._Z38userbuffers_fp16_sum_inplace_gpu_rr_agILi4EEviiiiiiiPPvim:
	.zero		1060


//--------------------- .nv.shared._Z38userbuffers_fp16_sum_inplace_gpu_rw_agILi2EEviiiiiiiPPvim --------------------------
	.section	.nv.shared._Z38userbuffers_fp16_sum_inplace_gpu_rw_agILi2EEviiiiiiiPPvim,"aw",@nobits
	.sectionflags	@""
	.align	8
.nv.shared._Z38userbuffers_fp16_sum_inplace_gpu_rw_agILi2EEviiiiiiiPPvim:
	.zero		1044


//--------------------- .nv.shared._Z38userbuffers_fp16_sum_inplace_gpu_rr_agILi2EEviiiiiiiPPvim --------------------------
	.section	.nv.shared._Z38userbuffers_fp16_sum_inplace_gpu_rr_agILi2EEviiiiiiiPPvim,"aw",@nobits
	.sectionflags	@""
	.align	8
.nv.shared._Z38userbuffers_fp16_sum_inplace_gpu_rr_agILi2EEviiiiiiiPPvim:
	.zero		1044


//--------------------- .nv.shared._Z38userbuffers_fp16_sum_inplace_gpu_mc_agILi32EEviiiiiiiPPviP5uint4m --------------------------
	.section	.nv.shared._Z38userbuffers_fp16_sum_inplace_gpu_mc_agILi32EEviiiiiiiPPviP5uint4m,"aw",@nobits
	.sectionflags	@""
	.align	4
.nv.shared._Z38userbuffers_fp16_sum_inplace_gpu_mc_agILi32EEviiiiiiiPPviP5uint4m:
	.zero		1028


//--------------------- .nv.shared._Z38userbuffers_fp16_sum_inplace_gpu_mc_agILi16EEviiiiiiiPPviP5uint4m --------------------------
	.section	.nv.shared._Z38userbuffers_fp16_sum_inplace_gpu_mc_agILi16EEviiiiiiiPPviP5uint4m,"aw",@nobits
	.sectionflags	@""
	.align	4
.nv.shared._Z38userbuffers_fp16_sum_inplace_gpu_mc_agILi16EEviiiiiiiPPviP5uint4m:
	.zero		1028


//--------------------- .nv.shared._Z38userbuffers_fp16_sum_inplace_gpu_mc_agILi8EEviiiiiiiPPviP5uint4m --------------------------
	.section	.nv.shared._Z38userbuffers_fp16_sum_inplace_gpu_mc_agILi8EEviiiiiiiPPviP5uint4m,"aw",@nobits
	.sectionflags	@""
	.align	4
.nv.shared._Z38userbuffers_fp16_sum_inplace_gpu_mc_agILi8EEviiiiiiiPPviP5uint4m:
	.zero		1028


//--------------------- .nv.shared._Z38userbuffers_fp16_sum_inplace_gpu_mc_agILi4EEviiiiiiiPPviP5uint4m --------------------------
	.section	.nv.shared._Z38userbuffers_fp16_sum_inplace_gpu_mc_agILi4EEviiiiiiiPPviP5uint4m,"aw",@nobits
	.sectionflags	@""
	.align	4
.nv.shared._Z38userbuffers_fp16_sum_inplace_gpu_mc_agILi4EEviiiiiiiPPviP5uint4m:
	.zero		1028


//--------------------- .nv.shared._Z38userbuffers_fp16_sum_inplace_gpu_mc_agILi2EEviiiiiiiPPviP5uint4m --------------------------
	.section	.nv.shared._Z38userbuffers_fp16_sum_inplace_gpu_mc_agILi2EEviiiiiiiPPviP5uint4m,"aw",@nobits
	.sectionflags	@""
	.align	4
.nv.shared._Z38userbuffers_fp16_sum_inplace_gpu_mc_agILi2EEviiiiiiiPPviP5uint4m:
	.zero		1028


//--------------------- .nv.shared._Z61userbuffers_fp16_sum_inplace_gpu_rr_rs_oop_stride_multiatomicILi32EEviiiiiiiiiiPPviS0_S0_m --------------------------
	.section	.nv.shared._Z61userbuffers_fp16_sum_inplace_gpu_rr_rs_oop_stride_multiatomicILi32EEviiiiiiiiiiPPviS0_S0_m,"aw",@nobits
	.sectionflags	@""
	.align	8
.nv.shared._Z61userbuffers_fp16_sum_inplace_gpu_rr_rs_oop_stride_multiatomicILi32EEviiiiiiiiiiPPviS0_S0_m:
	.zero		1280


//--------------------- .nv.shared._Z61userbuffers_fp16_sum_inplace_gpu_rr_rs_oop_stride_multiatomicILi16EEviiiiiiiiiiPPviS0_S0_m --------------------------
	.section	.nv.shared._Z61userbuffers_fp16_sum_inplace_gpu_rr_rs_oop_stride_multiatomicILi16EEviiiiiiiiiiPPviS0_S0_m,"aw",@nobits
	.sectionflags	@""
	.align	8
.nv.shared._Z61userbuffers_fp16_sum_inplace_gpu_rr_rs_oop_stride_multiatomicILi16EEviiiiiiiiiiPPviS0_S0_m:
	.zero		1152


//--------------------- .nv.shared._Z61userbuffers_fp16_sum_inplace_gpu_rr_rs_oop_stride_multiatomicILi8EEviiiiiiiiiiPPviS0_S0_m --------------------------
	.section	.nv.shared._Z61userbuffers_fp16_sum_inplace_gpu_rr_rs_oop_stride_multiatomicILi8EEviiiiiiiiiiPPviS0_S0_m,"aw",@nobits
	.sectionflags	@""
	.align	8
.nv.shared._Z61userbuffers_fp16_sum_inplace_gpu_rr_rs_oop_stride_multiatomicILi8EEviiiiiiiiiiPPviS0_S0_m:
	.zero		1088


//--------------------- .nv.shared._Z61userbuffers_fp16_sum_inplace_gpu_rr_rs_oop_stride_multiatomicILi4EEviiiiiiiiiiPPviS0_S0_m --------------------------
	.section	.nv.shared._Z61userbuffers_fp16_sum_inplace_gpu_rr_rs_oop_stride_multiatomicILi4EEviiiiiiiiiiPPviS0_S0_m,"aw",@nobits
	.sectionflags	@""
	.align	8
.nv.shared._Z61userbuffers_fp16_sum_inplace_gpu_rr_rs_oop_stride_multiatomicILi4EEviiiiiiiiiiPPviS0_S0_m:
	.zero		1056


//--------------------- .nv.shared._Z61userbuffers_fp16_sum_inplace_gpu_rr_rs_oop_stride_multiatomicILi2EEviiiiiiiiiiPPviS0_S0_m --------------------------
	.section	.nv.shared._Z61userbuffers_fp16_sum_inplace_gpu_rr_rs_oop_stride_multiatomicILi2EEviiiiiiiiiiPPviS0_S0_m,"aw",@nobits
	.sectionflags	@""
	.align	8
.nv.shared._Z61userbuffers_fp16_sum_inplace_gpu_rr_rs_oop_stride_multiatomicILi2EEviiiiiiiiiiPPviS0_S0_m:
	.zero		1040


//--------------------- .nv.shared._Z56userbuffers_fp16_sum_inplace_gpu_rr_rs_oop_stride_atomicILi32EEviiiiiiiiiiPPviS0_S0_m --------------------------
	.section	.nv.shared._Z56userbuffers_fp16_sum_inplace_gpu_rr_rs_oop_stride_atomicILi32EEviiiiiiiiiiPPviS0_S0_m,"aw",@nobits
	.sectionflags	@""
	.align	8
.nv.shared._Z56userbuffers_fp16_sum_inplace_gpu_rr_rs_oop_stride_atomicILi32EEviiiiiiiiiiPPviS0_S0_m:
	.zero		1280


//--------------------- .nv.shared._Z56userbuffers_fp16_sum_inplace_gpu_rr_rs_oop_stride_atomicILi16EEviiiiiiiiiiPPviS0_S0_m --------------------------
	.section	.nv.shared._Z56userbuffers_fp16_sum_inplace_gpu_rr_rs_oop_stride_atomicILi16EEviiiiiiiiiiPPviS0_S0_m,"aw",@nobits
	.sectionflags	@""
	.align	8
.nv.shared._Z56userbuffers_fp16_sum_inplace_gpu_rr_rs_oop_stride_atomicILi16EEviiiiiiiiiiPPviS0_S0_m:
	.zero		1152


//--------------------- .nv.shared._Z56userbuffers_fp16_sum_inplace_gpu_rr_rs_oop_stride_atomicILi8EEviiiiiiiiiiPPviS0_S0_m --------------------------
	.section	.nv.shared._Z56userbuffers_fp16_sum_inplace_gpu_rr_rs_oop_stride_atomicILi8EEviiiiiiiiiiPPviS0_S0_m,"aw",@nobits
	.sectionflags	@""
	.align	8
.nv.shared._Z56userbuffers_fp16_sum_inplace_gpu_rr_rs_oop_stride_atomicILi8EEviiiiiiiiiiPPviS0_S0_m:
	.zero		1088


//--------------------- .nv.shared._Z56userbuffers_fp16_sum_inplace_gpu_rr_rs_oop_stride_atomicILi4EEviiiiiiiiiiPPviS0_S0_m --------------------------
	.section	.nv.shared._Z56userbuffers_fp16_sum_inplace_gpu_rr_rs_oop_stride_atomicILi4EEviiiiiiiiiiPPviS0_S0_m,"aw",@nobits
	.sectionflags	@""
	.align	8
.nv.shared._Z56userbuffers_fp16_sum_inplace_gpu_rr_rs_oop_stride_atomicILi4EEviiiiiiiiiiPPviS0_S0_m:
	.zero		1056


//--------------------- .nv.shared._Z56userbuffers_fp16_sum_inplace_gpu_rr_rs_oop_stride_atomicILi2EEviiiiiiiiiiPPviS0_S0_m --------------------------
	.section	.nv.shared._Z56userbuffers_fp16_sum_inplace_gpu_rr_rs_oop_stride_atomicILi2EEviiiiiiiiiiPPviS0_S0_m,"aw",@nobits
	.sectionflags	@""
	.align	8
.nv.shared._Z56userbuffers_fp16_sum_inplace_gpu_rr_rs_oop_stride_atomicILi2EEviiiiiiiiiiPPviS0_S0_m:
	.zero		1040


//--------------------- .nv.shared._Z49userbuffers_fp16_sum_inplace_gpu_rr_rs_oop_strideILi32EEviiiiiiiiiPPviS0_m --------------------------
	.section	.nv.shared._Z49userbuffers_fp16_sum_inplace_gpu_rr_rs_oop_strideILi32EEviiiiiiiiiPPviS0_m,"aw",@nobits
	.sectionflags	@""
	.align	8
.nv.shared._Z49userbuffers_fp16_sum_inplace_gpu_rr_rs_oop_strideILi32EEviiiiiiiiiPPviS0_m:
	.zero		1280


//--------------------- .nv.shared._Z49userbuffers_fp16_sum_inplace_gpu_rr_rs_oop_strideILi16EEviiiiiiiiiPPviS0_m --------------------------
	.section	.nv.shared._Z49userbuffers_fp16_sum_inplace_gpu_rr_rs_oop_strideILi16EEviiiiiiiiiPPviS0_m,"aw",@nobits
	.sectionflags	@""
	.align	8
.nv.shared._Z49userbuffers_fp16_sum_inplace_gpu_rr_rs_oop_strideILi16EEviiiiiiiiiPPviS0_m:
	.zero		1152


//--------------------- .nv.shared._Z49userbuffers_fp16_sum_inplace_gpu_rr_rs_oop_strideILi8EEviiiiiiiiiPPviS0_m --------------------------
	.section	.nv.shared._Z49userbuffers_fp16_sum_inplace_gpu_rr_rs_oop_strideILi8EEviiiiiiiiiPPviS0_m,"aw",@nobits
	.sectionflags	@""
	.align	8
.nv.shared._Z49userbuffers_fp16_sum_inplace_gpu_rr_rs_oop_strideILi8EEviiiiiiiiiPPviS0_m:
	.zero		1088


//--------------------- .nv.shared._Z49userbuffers_fp16_sum_inplace_gpu_rr_rs_oop_strideILi4EEviiiiiiiiiPPviS0_m --------------------------
	.section	.nv.shared._Z49userbuffers_fp16_sum_inplace_gpu_rr_rs_oop_strideILi4EEviiiiiiiiiPPviS0_m,"aw",@nobits
	.sectionflags	@""
	.align	8
.nv.shared._Z49userbuffers_fp16_sum_inplace_gpu_rr_rs_oop_strideILi4EEviiiiiiiiiPPviS0_m:
	.zero		1056


//--------------------- .nv.shared._Z49userbuffers_fp16_sum_inplace_gpu_rr_rs_oop_strideILi2EEviiiiiiiiiPPviS0_m --------------------------
	.section	.nv.shared._Z49userbuffers_fp16_sum_inplace_gpu_rr_rs_oop_strideILi2EEviiiiiiiiiPPviS0_m,"aw",@nobits
	.sectionflags	@""
	.align	8
.nv.shared._Z49userbuffers_fp16_sum_inplace_gpu_rr_rs_oop_strideILi2EEviiiiiiiiiPPviS0_m:
	.zero		1040


//--------------------- .nv.constant0._Z27reduce_fp8_in_bf16_out_cudaI13__nv_fp8_e5m2Li32EEvPvS1_PKfiiii --------------------------
	.section	.nv.constant0._Z27reduce_fp8_in_bf16_out_cudaI13__nv_fp8_e5m2Li32EEvPvS1_PKfiiii,"a",@progbits
	.sectionflags	@""
	.align	4
.nv.constant0._Z27reduce_fp8_in_bf16_out_cudaI13__nv_fp8_e5m2Li32EEvPvS1_PKfiiii:
	.zero		568


//--------------------- .nv.constant0._Z27reduce_fp8_in_bf16_out_cudaI13__nv_fp8_e4m3Li32EEvPvS1_PKfiiii --------------------------
	.section	.nv.constant0._Z27reduce_fp8_in_bf16_out_cudaI13__nv_fp8_e4m3Li32EEvPvS1_PKfiiii,"a",@progbits
	.sectionflags	@""
	.align	4
.nv.constant0._Z27reduce_fp8_in_bf16_out_cudaI13__nv_fp8_e4m3Li32EEvPvS1_PKfiiii:
	.zero		568


//--------------------- .nv.constant0._Z53userbuffers_fp16_sum_inplace_gpu_rr_rs_oop_atomic_fp8ILi32E13__nv_fp8_e5m2EviiiiiiiiiiPPviS1_PfS1_iim --------------------------
	.section	.nv.constant0._Z53userbuffers_fp16_sum_inplace_gpu_rr_rs_oop_atomic_fp8ILi32E13__nv_fp8_e5m2EviiiiiiiiiiPPviS1_PfS1_iim,"a",@progbits
	.sectionflags	@""
	.align	4
.nv.constant0._Z53userbuffers_fp16_sum_inplace_gpu_rr_rs_oop_atomic_fp8ILi32E13__nv_fp8_e5m2EviiiiiiiiiiPPviS1_PfS1_iim:
	.zero		624


//--------------------- .nv.constant0._Z53userbuffers_fp16_sum_inplace_gpu_rr_rs_oop_atomic_fp8ILi16E13__nv_fp8_e5m2EviiiiiiiiiiPPviS1_PfS1_iim --------------------------
	.section	.nv.constant0._Z53userbuffers_fp16_sum_inplace_gpu_rr_rs_oop_atomic_fp8ILi16E13__nv_fp8_e5m2EviiiiiiiiiiPPviS1_PfS1_iim,"a",@progbits
	.sectionflags	@""
	.align	4
.nv.constant0._Z53userbuffers_fp16_sum_inplace_gpu_rr_rs_oop_atomic_fp8ILi16E13__nv_fp8_e5m2EviiiiiiiiiiPPviS1_PfS1_iim:
	.zero		624


//--------------------- .nv.constant0._Z53userbuffers_fp16_sum_inplace_gpu_rr_rs_oop_atomic_fp8ILi8E13__nv_fp8_e5m2EviiiiiiiiiiPPviS1_PfS1_iim --------------------------
	.section	.nv.constant0._Z53userbuffers_fp16_sum_inplace_gpu_rr_rs_oop_atomic_fp8ILi8E13__nv_fp8_e5m2EviiiiiiiiiiPPviS1_PfS1_iim,"a",@progbits
	.sectionflags	@""
	.align	4
.nv.constant0._Z53userbuffers_fp16_sum_inplace_gpu_rr_rs_oop_atomic_fp8ILi8E13__nv_fp8_e5m2EviiiiiiiiiiPPviS1_PfS1_iim:
	.zero		624


//--------------------- .nv.constant0._Z53userbuffers_fp16_sum_inplace_gpu_rr_rs_oop_atomic_fp8ILi4E13__nv_fp8_e5m2EviiiiiiiiiiPPviS1_PfS1_iim --------------------------
	.section	.nv.constant0._Z53userbuffers_fp16_sum_inplace_gpu_rr_rs_oop_atomic_fp8ILi4E13__nv_fp8_e5m2EviiiiiiiiiiPPviS1_PfS1_iim,"a",@progbits
	.sectionflags	@""
	.align	4
.nv.constant0._Z53userbuffers_fp16_sum_inplace_gpu_rr_rs_oop_atomic_fp8ILi4E13__nv_fp8_e5m2EviiiiiiiiiiPPviS1_PfS1_iim:
	.zero		624


//--------------------- .nv.constant0._Z53userbuffers_fp16_sum_inplace_gpu_rr_rs_oop_atomic_fp8ILi2E13__nv_fp8_e5m2EviiiiiiiiiiPPviS1_PfS1_iim --------------------------
	.section	.nv.constant0._Z53userbuffers_fp16_sum_inplace_gpu_rr_rs_oop_atomic_fp8ILi2E13__nv_fp8_e5m2EviiiiiiiiiiPPviS1_PfS1_iim,"a",@progbits
	.sectionflags	@""
	.align	4
.nv.constant0._Z53userbuffers_fp16_sum_inplace_gpu_rr_rs_oop_atomic_fp8ILi2E13__nv_fp8_e5m2EviiiiiiiiiiPPviS1_PfS1_iim:
	.zero		624


//--------------------- .nv.constant0._Z53userbuffers_fp16_sum_inplace_gpu_rr_rs_oop_atomic_fp8ILi32E13__nv_fp8_e4m3EviiiiiiiiiiPPviS1_PfS1_iim --------------------------
	.section	.nv.constant0._Z53userbuffers_fp16_sum_inplace_gpu_rr_rs_oop_atomic_fp8ILi32E13__nv_fp8_e4m3EviiiiiiiiiiPPviS1_PfS1_iim,"a",@progbits
	.sectionflags	@""
	.align	4
.nv.constant0._Z53userbuffers_fp16_sum_inplace_gpu_rr_rs_oop_atomic_fp8ILi32E13__nv_fp8_e4m3EviiiiiiiiiiPPviS1_PfS1_iim:
	.zero		624


//--------------------- .nv.constant0._Z53userbuffers_fp16_sum_inplace_gpu_rr_rs_oop_atomic_fp8ILi16E13__nv_fp8_e4m3EviiiiiiiiiiPPviS1_PfS1_iim --------------------------
	.section	.nv.constant0._Z53userbuffers_fp16_sum_inplace_gpu_rr_rs_oop_atomic_fp8ILi16E13__nv_fp8_e4m3EviiiiiiiiiiPPviS1_PfS1_iim,"a",@progbits
	.sectionflags	@""
	.align	4
.nv.constant0._Z53userbuffers_fp16_sum_inplace_gpu_rr_rs_oop_atomic_fp8ILi16E13__nv_fp8_e4m3EviiiiiiiiiiPPviS1_PfS1_iim:
	.zero		624


//--------------------- .nv.constant0._Z53userbuffers_fp16_sum_inplace_gpu_rr_rs_oop_atomic_fp8ILi8E13__nv_fp8_e4m3EviiiiiiiiiiPPviS1_PfS1_iim --------------------------
	.section	.nv.constant0._Z53userbuffers_fp16_sum_inplace_gpu_rr_rs_oop_atomic_fp8ILi8E13__nv_fp8_e4m3EviiiiiiiiiiPPviS1_PfS1_iim,"a",@progbits
	.sectionflags	@""
	.align	4
.nv.constant0._Z53userbuffers_fp16_sum_inplace_gpu_rr_rs_oop_atomic_fp8ILi8E13__nv_fp8_e4m3EviiiiiiiiiiPPviS1_PfS1_iim:
	.zero		624


//--------------------- .nv.constant0._Z53userbuffers_fp16_sum_inplace_gpu_rr_rs_oop_atomic_fp8ILi4E13__nv_fp8_e4m3EviiiiiiiiiiPPviS1_PfS1_iim --------------------------
	.section	.nv.constant0._Z53userbuffers_fp16_sum_inplace_gpu_rr_rs_oop_atomic_fp8ILi4E13__nv_fp8_e4m3EviiiiiiiiiiPPviS1_PfS1_iim,"a",@progbits
	.sectionflags	@""
	.align	4
.nv.constant0._Z53userbuffers_fp16_sum_inplace_gpu_rr_rs_oop_atomic_fp8ILi4E13__nv_fp8_e4m3EviiiiiiiiiiPPviS1_PfS1_iim:
	.zero		624


//--------------------- .nv.constant0._Z53userbuffers_fp16_sum_inplace_gpu_rr_rs_oop_atomic_fp8ILi2E13__nv_fp8_e4m3EviiiiiiiiiiPPviS1_PfS1_iim --------------------------
	.section	.nv.constant0._Z53userbuffers_fp16_sum_inplace_gpu_rr_rs_oop_atomic_fp8ILi2E13__nv_fp8_e4m3EviiiiiiiiiiPPviS1_PfS1_iim,"a",@progbits
	.sectionflags	@""
	.align	4
.nv.constant0._Z53userbuffers_fp16_sum_inplace_gpu_rr_rs_oop_atomic_fp8ILi2E13__nv_fp8_e4m3EviiiiiiiiiiPPviS1_PfS1_iim:
	.zero		624


//--------------------- .nv.constant0._Z46userbuffers_fp16_sum_inplace_gpu_rr_rs_oop_fp8ILi32E13__nv_fp8_e4m3EviiiiiiiiiPPviS1_Pfm --------------------------
	.section	.nv.constant0._Z46userbuffers_fp16_sum_inplace_gpu_rr_rs_oop_fp8ILi32E13__nv_fp8_e4m3EviiiiiiiiiPPviS1_Pfm,"a",@progbits
	.sectionflags	@""
	.align	4
.nv.constant0._Z46userbuffers_fp16_sum_inplace_gpu_rr_rs_oop_fp8ILi32E13__nv_fp8_e4m3EviiiiiiiiiPPviS1_Pfm:
	.zero		608


//--------------------- .nv.constant0._Z46userbuffers_fp16_sum_inplace_gpu_rr_rs_oop_fp8ILi16E13__nv_fp8_e4m3EviiiiiiiiiPPviS1_Pfm --------------------------
	.section	.nv.constant0._Z46userbuffers_fp16_sum_inplace_gpu_rr_rs_oop_fp8ILi16E13__nv_fp8_e4m3EviiiiiiiiiPPviS1_Pfm,"a",@progbits
	.sectionflags	@""
	.align	4
.nv.constant0._Z46userbuffers_fp16_sum_inplace_gpu_rr_rs_oop_fp8ILi16E13__nv_fp8_e4m3EviiiiiiiiiPPviS1_Pfm:
	.zero		608


//--------------------- .nv.constant0._Z46userbuffers_fp16_sum_inplace_gpu_rr_rs_oop_fp8ILi8E13__nv_fp8_e4m3EviiiiiiiiiPPviS1_Pfm --------------------------
	.section	.nv.constant0._Z46userbuffers_fp16_sum_inplace_gpu_rr_rs_oop_fp8ILi8E13__nv_fp8_e4m3EviiiiiiiiiPPviS1_Pfm,"a",@progbits
	.sectionflags	@""
	.align	4
.nv.constant0._Z46userbuffers_fp16_sum_inplace_gpu_rr_rs_oop_fp8ILi8E13__nv_fp8_e4m3EviiiiiiiiiPPviS1_Pfm:
	.zero		608


//--------------------- .nv.constant0._Z46userbuffers_fp16_sum_inplace_gpu_rr_rs_oop_fp8ILi4E13__nv_fp8_e4m3EviiiiiiiiiPPviS1_Pfm --------------------------
	.section	.nv.constant0._Z46userbuffers_fp16_sum_inplace_gpu_rr_rs_oop_fp8ILi4E13__nv_fp8_e4m3EviiiiiiiiiPPviS1_Pfm,"a",@progbits
	.sectionflags	@""
	.align	4
.nv.constant0._Z46userbuffers_fp16_sum_inplace_gpu_rr_rs_oop_fp8ILi4E13__nv_fp8_e4m3EviiiiiiiiiPPviS1_Pfm:
	.zero		608


//--------------------- .nv.constant0._Z46userbuffers_fp16_sum_inplace_gpu_rr_rs_oop_fp8ILi2E13__nv_fp8_e4m3EviiiiiiiiiPPviS1_Pfm --------------------------
	.section	.nv.constant0._Z46userbuffers_fp16_sum_inplace_gpu_rr_rs_oop_fp8ILi2E13__nv_fp8_e4m3EviiiiiiiiiPPviS1_Pfm,"a",@progbits
	.sectionflags	@""
	.align	4
.nv.constant0._Z46userbuffers_fp16_sum_inplace_gpu_rr_rs_oop_fp8ILi2E13__nv_fp8_e4m3EviiiiiiiiiPPviS1_Pfm:
	.zero		608


//--------------------- .nv.constant0._Z46userbuffers_fp16_sum_inplace_gpu_rr_rs_oop_fp8ILi32E13__nv_fp8_e5m2EviiiiiiiiiPPviS1_Pfm --------------------------
	.section	.nv.constant0._Z46userbuffers_fp16_sum_inplace_gpu_rr_rs_oop_fp8ILi32E13__nv_fp8_e5m2EviiiiiiiiiPPviS1_Pfm,"a",@progbits
	.sectionflags	@""
	.align	4
.nv.constant0._Z46userbuffers_fp16_sum_inplace_gpu_rr_rs_oop_fp8ILi32E13__nv_fp8_e5m2EviiiiiiiiiPPviS1_Pfm:
	.zero		608


//--------------------- .nv.constant0._Z46userbuffers_fp16_sum_inplace_gpu_rr_rs_oop_fp8ILi16E13__nv_fp8_e5m2EviiiiiiiiiPPviS1_Pfm --------------------------
	.section	.nv.constant0._Z46userbuffers_fp16_sum_inplace_gpu_rr_rs_oop_fp8ILi16E13__nv_fp8_e5m2EviiiiiiiiiPPviS1_Pfm,"a",@progbits
	.sectionflags	@""
	.align	4
.nv.constant0._Z46userbuffers_fp16_sum_inplace_gpu_rr_rs_oop_fp8ILi16E13__nv_fp8_e5m2EviiiiiiiiiPPviS1_Pfm:
	.zero		608


//--------------------- .nv.constant0._Z46userbuffers_fp16_sum_inplace_gpu_rr_rs_oop_fp8ILi8E13__nv_fp8_e5m2EviiiiiiiiiPPviS1_Pfm --------------------------
	.section	.nv.constant0._Z46userbuffers_fp16_sum_inplace_gpu_rr_rs_oop_fp8ILi8E13__nv_fp8_e5m2EviiiiiiiiiPPviS1_Pfm,"a",@progbits
	.sectionflags	@""
	.align	4
.nv.constant0._Z46userbuffers_fp16_sum_inplace_gpu_rr_rs_oop_fp8ILi8E13__nv_fp8_e5m2EviiiiiiiiiPPviS1_Pfm:
	.zero		608


//--------------------- .nv.constant0._Z46userbuffers_fp16_sum_inplace_gpu_rr_rs_oop_fp8ILi4E13__nv_fp8_e5m2EviiiiiiiiiPPviS1_Pfm --------------------------
	.section	.nv.constant0._Z46userbuffers_fp16_sum_inplace_gpu_rr_rs_oop_fp8ILi4E13__nv_fp8_e5m2EviiiiiiiiiPPviS1_Pfm,"a",@progbits
	.sectionflags	@""
	.align	4
.nv.constant0._Z46userbuffers_fp16_sum_inplace_gpu_rr_rs_oop_fp8ILi4E13__nv_fp8_e5m2EviiiiiiiiiPPviS1_Pfm:
	.zero		608


//--------------------- .nv.constant0._Z46userbuffers_fp16_sum_inplace_gpu_rr_rs_oop_fp8ILi2E13__nv_fp8_e5m2EviiiiiiiiiPPviS1_Pfm --------------------------
	.section	.nv.constant0._Z46userbuffers_fp16_sum_inplace_gpu_rr_rs_oop_fp8ILi2E13__nv_fp8_e5m2EviiiiiiiiiPPviS1_Pfm,"a",@progbits
	.sectionflags	@""
	.align	4
.nv.constant0._Z46userbuffers_fp16_sum_inplace_gpu_rr_rs_oop_fp8ILi2E13__nv_fp8_e5m2EviiiiiiiiiPPviS1_Pfm:
	.zero		608


//--------------------- .nv.constant0._Z16reduce_bf16_cudaILi32EEvPvS0_iiii --------------------------
	.section	.nv.constant0._Z16reduce_bf16_cudaILi32EEvPvS0_iiii,"a",@progbits
	.sectionflags	@""
	.align	4
.nv.constant0._Z16reduce_bf16_cudaILi32EEvPvS0_iiii:
	.zero		560


//--------------------- .nv.constant0._Z21reset_counters_kernelPvib --------------------------
	.section	.nv.constant0._Z21reset_counters_kernelPvib,"a",@progbits
	.sectionflags	@""
	.align	4
.nv.constant0._Z21reset_counters_kernelPvib:
	.zero		541


//--------------------- .nv.constant0._Z21consumer_batch_kernelPvii --------------------------
	.section	.nv.constant0._Z21consumer_batch_kernelPvii,"a",@progbits
	.sectionflags	@""
	.align	4
.nv.constant0._Z21consumer_batch_kernelPvii:
	.zero		544


//--------------------- .nv.constant0._Z15consumer_kernelPvi --------------------------
	.section	.nv.constant0._Z15consumer_kernelPvi,"a",@progbits
	.sectionflags	@""
	.align	4
.nv.constant0._Z15consumer_kernelPvi:
	.zero		540


//--------------------- .nv.constant0._Z15producer_kernelPvi --------------------------
	.section	.nv.constant0._Z15producer_kernelPvi,"a",@progbits
	.sectionflags	@""
	.align	4
.nv.constant0._Z15producer_kernelPvi:
	.zero		540


//--------------------- .nv.constant0._Z37kuserbuffers_pushsendrecv_multiatomicPiS_P4int4S1_iiiS_S_iPviiibmii --------------------------
	.section	.nv.constant0._Z37kuserbuffers_pushsendrecv_multiatomicPiS_P4int4S1_iiiS_S_iPviiibmii,"a",@progbits
	.sectionflags	@""
	.align	4
.nv.constant0._Z37kuserbuffers_pushsendrecv_multiatomicPiS_P4int4S1_iiiS_S_iPviiibmii:
	.zero		640


//--------------------- .nv.constant0._Z32kuserbuffers_pushsendrecv_atomicPiS_P4int4S1_iiiS_S_iPvmiiS_S_ --------------------------
	.section	.nv.constant0._Z32kuserbuffers_pushsendrecv_atomicPiS_P4int4S1_iiiS_S_iPvmiiS_S_,"a",@progbits
	.sectionflags	@""
	.align	4
.nv.constant0._Z32kuserbuffers_pushsendrecv_atomicPiS_P4int4S1_iiiS_S_iPvmiiS_S_:
	.zero		640


//--------------------- .nv.constant0._Z25kuserbuffers_pushsendrecvPiS_P4int4S1_iiiS_S_imiiS_S_ --------------------------
	.section	.nv.constant0._Z25kuserbuffers_pushsendrecvPiS_P4int4S1_iiiS_S_imiiS_S_,"a",@progbits
	.sectionflags	@""
	.align	4
.nv.constant0._Z25kuserbuffers_pushsendrecvPiS_P4int4S1_iiiS_S_imiiS_S_:
	.zero		632


//--------------------- .nv.constant0._Z21kuserbuffers_pushrecviiiiPiS_imS_S_ --------------------------
	.section	.nv.constant0._Z21kuserbuffers_pushrecviiiiPiS_imS_S_,"a",@progbits
	.sectionflags	@""
	.align	4
.nv.constant0._Z21kuserbuffers_pushrecviiiiPiS_imS_S_:
	.zero		592


//--------------------- .nv.constant0._Z21kuserbuffers_pushsendPiS_P4int4S1_i --------------------------
	.section	.nv.constant0._Z21kuserbuffers_pushsendPiS_P4int4S1_i,"a",@progbits
	.sectionflags	@""
	.align	4
.nv.constant0._Z21kuserbuffers_pushsendPiS_P4int4S1_i:
	.zero		564


//--------------------- .nv.constant0._Z21kuserbuffers_pullrecviiiiPiS_P4int4S1_im --------------------------
	.section	.nv.constant0._Z21kuserbuffers_pullrecviiiiPiS_P4int4S1_im,"a",@progbits
	.sectionflags	@""
	.align	4
.nv.constant0._Z21kuserbuffers_pullrecviiiiPiS_P4int4S1_im:
	.zero		592


//--------------------- .nv.constant0._Z18kuserbuffers_dummyv --------------------------
	.section	.nv.constant0._Z18kuserbuffers_dummyv,"a",@progbits
	.sectionflags	@""
	.align	4
.nv.constant0._Z18kuserbuffers_dummyv:
	.zero		528


//--------------------- .nv.constant0._Z16kuserbuffers_incPi --------------------------
	.section	.nv.constant0._Z16kuserbuffers_incPi,"a",@progbits
	.sectionflags	@""
	.align	4
.nv.constant0._Z16kuserbuffers_incPi:
	.zero		536


//--------------------- .nv.constant0._Z21kuserbuffers_pullsendiiPiS_ --------------------------
	.section	.nv.constant0._Z21kuserbuffers_pullsendiiPiS_,"a",@progbits
	.sectionflags	@""
	.align	4
.nv.constant0._Z21kuserbuffers_pullsendiiPiS_:
	.zero		552


//--------------------- .nv.constant0._Z42userbuffers_fp16_sum_inplace_gpu_rr_rs_oopILi32EEviiiiiiiiiPPviS0_m --------------------------
	.section	.nv.constant0._Z42userbuffers_fp16_sum_inplace_gpu_rr_rs_oopILi32EEviiiiiiiiiPPviS0_m,"a",@progbits
	.sectionflags	@""
	.align	4
.nv.constant0._Z42userbuffers_fp16_sum_inplace_gpu_rr_rs_oopILi32EEviiiiiiiiiPPviS0_m:
	.zero		600


//--------------------- .nv.constant0._Z42userbuffers_fp16_sum_inplace_gpu_rr_rs_oopILi16EEviiiiiiiiiPPviS0_m --------------------------
	.section	.nv.constant0._Z42userbuffers_fp16_sum_inplace_gpu_rr_rs_oopILi16EEviiiiiiiiiPPviS0_m,"a",@progbits
	.sectionflags	@""
	.align	4
.nv.constant0._Z42userbuffers_fp16_sum_inplace_gpu_rr_rs_oopILi16EEviiiiiiiiiPPviS0_m:
	.zero		600


//--------------------- .nv.constant0._Z42userbuffers_fp16_sum_inplace_gpu_rr_rs_oopILi8EEviiiiiiiiiPPviS0_m --------------------------
	.section	.nv.constant0._Z42userbuffers_fp16_sum_inplace_gpu_rr_rs_oopILi8EEviiiiiiiiiPPviS0_m,"a",@progbits
	.sectionflags	@""
	.align	4
.nv.constant0._Z42userbuffers_fp16_sum_inplace_gpu_rr_rs_oopILi8EEviiiiiiiiiPPviS0_m:
	.zero		600


//--------------------- .nv.constant0._Z42userbuffers_fp16_sum_inplace_gpu_rr_rs_oopILi4EEviiiiiiiiiPPviS0_m --------------------------
	.section	.nv.constant0._Z42userbuffers_fp16_sum_inplace_gpu_rr_rs_oopILi4EEviiiiiiiiiPPviS0_m,"a",@progbits
	.sectionflags	@""
	.align	4
.nv.constant0._Z42userbuffers_fp16_sum_inplace_gpu_rr_rs_oopILi4EEviiiiiiiiiPPviS0_m:
	.zero		600


//--------------------- .nv.constant0._Z42userbuffers_fp16_sum_inplace_gpu_rr_rs_oopILi2EEviiiiiiiiiPPviS0_m --------------------------
	.section	.nv.constant0._Z42userbuffers_fp16_sum_inplace_gpu_rr_rs_oopILi2EEviiiiiiiiiPPviS0_m,"a",@progbits
	.sectionflags	@""
	.align	4
.nv.constant0._Z42userbuffers_fp16_sum_inplace_gpu_rr_rs_oopILi2EEviiiiiiiiiPPviS0_m:
	.zero		600


//--------------------- .nv.constant0._Z42userbuffers_fp16_sum_inplace_gpu_mc_rs_oopILi32EEviiiiiiiiiPPviS0_P6float4m --------------------------
	.section	.nv.constant0._Z42userbuffers_fp16_sum_inplace_gpu_mc_rs_oopILi32EEviiiiiiiiiPPviS0_P6float4m,"a",@progbits
	.sectionflags	@""
	.align	4
.nv.constant0._Z42userbuffers_fp16_sum_inplace_gpu_mc_rs_oopILi32EEviiiiiiiiiPPviS0_P6float4m:
	.zero		608


//--------------------- .nv.constant0._Z42userbuffers_fp16_sum_inplace_gpu_mc_rs_oopILi16EEviiiiiiiiiPPviS0_P6float4m --------------------------
	.section	.nv.constant0._Z42userbuffers_fp16_sum_inplace_gpu_mc_rs_oopILi16EEviiiiiiiiiPPviS0_P6float4m,"a",@progbits
	.sectionflags	@""
	.align	4
.nv.constant0._Z42userbuffers_fp16_sum_inplace_gpu_mc_rs_oopILi16EEviiiiiiiiiPPviS0_P6float4m:
	.zero		608


//--------------------- .nv.constant0._Z42userbuffers_fp16_sum_inplace_gpu_mc_rs_oopILi8EEviiiiiiiiiPPviS0_P6float4m --------------------------
	.section	.nv.constant0._Z42userbuffers_fp16_sum_inplace_gpu_mc_rs_oopILi8EEviiiiiiiiiPPviS0_P6float4m,"a",@progbits
	.sectionflags	@""
	.align	4
.nv.constant0._Z42userbuffers_fp16_sum_inplace_gpu_mc_rs_oopILi8EEviiiiiiiiiPPviS0_P6float4m:
	.zero		608


//--------------------- .nv.constant0._Z42userbuffers_fp16_sum_inplace_gpu_mc_rs_oopILi4EEviiiiiiiiiPPviS0_P6float4m --------------------------
	.section	.nv.constant0._Z42userbuffers_fp16_sum_inplace_gpu_mc_rs_oopILi4EEviiiiiiiiiPPviS0_P6float4m,"a",@progbits
	.sectionflags	@""
	.align	4
.nv.constant0._Z42userbuffers_fp16_sum_inplace_gpu_mc_rs_oopILi4EEviiiiiiiiiPPviS0_P6float4m:
	.zero		608


//--------------------- .nv.constant0._Z42userbuffers_fp16_sum_inplace_gpu_mc_rs_oopILi2EEviiiiiiiiiPPviS0_P6float4m --------------------------
	.section	.nv.constant0._Z42userbuffers_fp16_sum_inplace_gpu_mc_rs_oopILi2EEviiiiiiiiiPPviS0_P6float4m,"a",@progbits
	.sectionflags	@""
	.align	4
.nv.constant0._Z42userbuffers_fp16_sum_inplace_gpu_mc_rs_oopILi2EEviiiiiiiiiPPviS0_P6float4m:
	.zero		608


//--------------------- .nv.constant0._Z38userbuffers_fp16_sum_inplace_gpu_rr_rsILi32EEviiiiiiiPPvim --------------------------
	.section	.nv.constant0._Z38userbuffers_fp16_sum_inplace_gpu_rr_rsILi32EEviiiiiiiPPvim,"a",@progbits
	.sectionflags	@""
	.align	4
.nv.constant0._Z38userbuffers_fp16_sum_inplace_gpu_rr_rsILi32EEviiiiiiiPPvim:
	.zero		584


//--------------------- .nv.constant0._Z38userbuffers_fp16_sum_inplace_gpu_rr_rsILi16EEviiiiiiiPPvim --------------------------
	.section	.nv.constant0._Z38userbuffers_fp16_sum_inplace_gpu_rr_rsILi16EEviiiiiiiPPvim,"a",@progbits
	.sectionflags	@""
	.align	4
.nv.constant0._Z38userbuffers_fp16_sum_inplace_gpu_rr_rsILi16EEviiiiiiiPPvim:
	.zero		584


//--------------------- .nv.constant0._Z38userbuffers_fp16_sum_inplace_gpu_rr_rsILi8EEviiiiiiiPPvim --------------------------
	.section	.nv.constant0._Z38userbuffers_fp16_sum_inplace_gpu_rr_rsILi8EEviiiiiiiPPvim,"a",@progbits
	.sectionflags	@""
	.align	4
.nv.constant0._Z38userbuffers_fp16_sum_inplace_gpu_rr_rsILi8EEviiiiiiiPPvim:
	.zero		584


//--------------------- .nv.constant0._Z38userbuffers_fp16_sum_inplace_gpu_rr_rsILi4EEviiiiiiiPPvim --------------------------
	.section	.nv.constant0._Z38userbuffers_fp16_sum_inplace_gpu_rr_rsILi4EEviiiiiiiPPvim,"a",@progbits
	.sectionflags	@""
	.align	4
.nv.constant0._Z38userbuffers_fp16_sum_inplace_gpu_rr_rsILi4EEviiiiiiiPPvim:
	.zero		584


//--------------------- .nv.constant0._Z38userbuffers_fp16_sum_inplace_gpu_rr_rsILi2EEviiiiiiiPPvim --------------------------
	.section	.nv.constant0._Z38userbuffers_fp16_sum_inplace_gpu_rr_rsILi2EEviiiiiiiPPvim,"a",@progbits
	.sectionflags	@""
	.align	4
.nv.constant0._Z38userbuffers_fp16_sum_inplace_gpu_rr_rsILi2EEviiiiiiiPPvim:
	.zero		584


//--------------------- .nv.constant0._Z38userbuffers_fp16_sum_inplace_gpu_mc_rsILi32EEviiiiiiiPPviP6float4m --------------------------
	.section	.nv.constant0._Z38userbuffers_fp16_sum_inplace_gpu_mc_rsILi32EEviiiiiiiPPviP6float4m,"a",@progbits
	.sectionflags	@""
	.align	4
.nv.constant0._Z38userbuffers_fp16_sum_inplace_gpu_mc_rsILi32EEviiiiiiiPPviP6float4m:
	.zero		592


//--------------------- .nv.constant0._Z38userbuffers_fp16_sum_inplace_gpu_mc_rsILi16EEviiiiiiiPPviP6float4m --------------------------
	.section	.nv.constant0._Z38userbuffers_fp16_sum_inplace_gpu_mc_rsILi16EEviiiiiiiPPviP6float4m,"a",@progbits
	.sectionflags	@""
	.align	4
.nv.constant0._Z38userbuffers_fp16_sum_inplace_gpu_mc_rsILi16EEviiiiiiiPPviP6float4m:
	.zero		592


//--------------------- .nv.constant0._Z38userbuffers_fp16_sum_inplace_gpu_mc_rsILi8EEviiiiiiiPPviP6float4m --------------------------
	.section	.nv.constant0._Z38userbuffers_fp16_sum_inplace_gpu_mc_rsILi8EEviiiiiiiPPviP6float4m,"a",@progbits
	.sectionflags	@""
	.align	4
.nv.constant0._Z38userbuffers_fp16_sum_inplace_gpu_mc_rsILi8EEviiiiiiiPPviP6float4m:
	.zero		592


//--------------------- .nv.constant0._Z38userbuffers_fp16_sum_inplace_gpu_mc_rsILi4EEviiiiiiiPPviP6float4m --------------------------
	.section	.nv.constant0._Z38userbuffers_fp16_sum_inplace_gpu_mc_rsILi4EEviiiiiiiPPviP6float4m,"a",@progbits
	.sectionflags	@""
	.align	4
.nv.constant0._Z38userbuffers_fp16_sum_inplace_gpu_mc_rsILi4EEviiiiiiiPPviP6float4m:
	.zero		592


//--------------------- .nv.constant0._Z38userbuffers_fp16_sum_inplace_gpu_mc_rsILi2EEviiiiiiiPPviP6float4m --------------------------
	.section	.nv.constant0._Z38userbuffers_fp16_sum_inplace_gpu_mc_rsILi2EEviiiiiiiPPviP6float4m,"a",@progbits
	.sectionflags	@""
	.align	4
.nv.constant0._Z38userbuffers_fp16_sum_inplace_gpu_mc_rsILi2EEviiiiiiiPPviP6float4m:
	.zero		592


//--------------------- .nv.constant0._Z38userbuffers_fp16_sum_inplace_gpu_rw_agILi32EEviiiiiiiPPvim --------------------------
	.section	.nv.constant0._Z38userbuffers_fp16_sum_inplace_gpu_rw_agILi32EEviiiiiiiPPvim,"a",@progbits
	.sectionflags	@""
	.align	4
.nv.constant0._Z38userbuffers_fp16_sum_inplace_gpu_rw_agILi32EEviiiiiiiPPvim:
	.zero		584


//--------------------- .nv.constant0._Z38userbuffers_fp16_sum_inplace_gpu_rr_agILi32EEviiiiiiiPPvim --------------------------
	.section	.nv.constant0._Z38userbuffers_fp16_sum_inplace_gpu_rr_agILi32EEviiiiiiiPPvim,"a",@progbits
	.sectionflags	@""
	.align	4
.nv.constant0._Z38userbuffers_fp16_sum_inplace_gpu_rr_agILi32EEviiiiiiiPPvim:
	.zero		584


//--------------------- .nv.constant0._Z38userbuffers_fp16_sum_inplace_gpu_rw_agILi16EEviiiiiiiPPvim --------------------------
	.section	.nv.constant0._Z38userbuffers_fp16_sum_inplace_gpu_rw_agILi16EEviiiiiiiPPvim,"a",@progbits
	.sectionflags	@""
	.align	4
.nv.constant0._Z38userbuffers_fp16_sum_inplace_gpu_rw_agILi16EEviiiiiiiPPvim:
	.zero		584


//--------------------- .nv.constant0._Z38userbuffers_fp16_sum_inplace_gpu_rr_agILi16EEviiiiiiiPPvim --------------------------
	.section	.nv.constant0._Z38userbuffers_fp16_sum_inplace_gpu_rr_agILi16EEviiiiiiiPPvim,"a",@progbits
	.sectionflags	@""
	.align	4
.nv.constant0._Z38userbuffers_fp16_sum_inplace_gpu_rr_agILi16EEviiiiiiiPPvim:
	.zero		584


//--------------------- .nv.constant0._Z38userbuffers_fp16_sum_inplace_gpu_rw_agILi8EEviiiiiiiPPvim --------------------------
	.section	.nv.constant0._Z38userbuffers_fp16_sum_inplace_gpu_rw_agILi8EEviiiiiiiPPvim,"a",@progbits
	.sectionflags	@""
	.align	4
.nv.constant0._Z38userbuffers_fp16_sum_inplace_gpu_rw_agILi8EEviiiiiiiPPvim:
	.zero		584


//--------------------- .nv.constant0._Z38userbuffers_fp16_sum_inplace_gpu_rr_agILi8EEviiiiiiiPPvim --------------------------
	.section	.nv.constant0._Z38userbuffers_fp16_sum_inplace_gpu_rr_agILi8EEviiiiiiiPPvim,"a",@progbits
	.sectionflags	@""
	.align	4
.nv.constant0._Z38userbuffers_fp16_sum_inplace_gpu_rr_agILi8EEviiiiiiiPPvim:
	.zero		584


//--------------------- .nv.constant0._Z38userbuffers_fp16_sum_inplace_gpu_rw_agILi4EEviiiiiiiPPvim --------------------------
	.section	.nv.constant0._Z38userbuffers_fp16_sum_inplace_gpu_rw_agILi4EEviiiiiiiPPvim,"a",@progbits
	.sectionflags	@""
	.align	4
.nv.constant0._Z38userbuffers_fp16_sum_inplace_gpu_rw_agILi4EEviiiiiiiPPvim:
	.zero		584


//--------------------- .nv.constant0._Z38userbuffers_fp16_sum_inplace_gpu_rr_agILi4EEviiiiiiiPPvim --------------------------
	.section	.nv.constant0._Z38userbuffers_fp16_sum_inplace_gpu_rr_agILi4EEviiiiiiiPPvim,"a",@progbits
	.sectionflags	@""
	.align	4
.nv.constant0._Z38userbuffers_fp16_sum_inplace_gpu_rr_agILi4EEviiiiiiiPPvim:
	.zero		584


//--------------------- .nv.constant0._Z38userbuffers_fp16_sum_inplace_gpu_rw_agILi2EEviiiiiiiPPvim --------------------------
	.section	.nv.constant0._Z38userbuffers_fp16_sum_inplace_gpu_rw_agILi2EEviiiiiiiPPvim,"a",@progbits
	.sectionflags	@""
	.align	4
.nv.constant0._Z38userbuffers_fp16_sum_inplace_gpu_rw_agILi2EEviiiiiiiPPvim:
	.zero		584


//--------------------- .nv.constant0._Z38userbuffers_fp16_sum_inplace_gpu_rr_agILi2EEviiiiiiiPPvim --------------------------
	.section	.nv.constant0._Z38userbuffers_fp16_sum_inplace_gpu_rr_agILi2EEviiiiiiiPPvim,"a",@progbits
	.sectionflags	@""
	.align	4
.nv.constant0._Z38userbuffers_fp16_sum_inplace_gpu_rr_agILi2EEviiiiiiiPPvim:
	.zero		584


//--------------------- .nv.constant0._Z38userbuffers_fp16_sum_inplace_gpu_mc_agILi32EEviiiiiiiPPviP5uint4m --------------------------
	.section	.nv.constant0._Z38userbuffers_fp16_sum_inplace_gpu_mc_agILi32EEviiiiiiiPPviP5uint4m,"a",@progbits
	.sectionflags	@""
	.align	4
.nv.constant0._Z38userbuffers_fp16_sum_inplace_gpu_mc_agILi32EEviiiiiiiPPviP5uint4m:
	.zero		592


//--------------------- .nv.constant0._Z38userbuffers_fp16_sum_inplace_gpu_mc_agILi16EEviiiiiiiPPviP5uint4m --------------------------
	.section	.nv.constant0._Z38userbuffers_fp16_sum_inplace_gpu_mc_agILi16EEviiiiiiiPPviP5uint4m,"a",@progbits
	.sectionflags	@""
	.align	4
.nv.constant0._Z38userbuffers_fp16_sum_inplace_gpu_mc_agILi16EEviiiiiiiPPviP5uint4m:
	.zero		592


//--------------------- .nv.constant0._Z38userbuffers_fp16_sum_inplace_gpu_mc_agILi8EEviiiiiiiPPviP5uint4m --------------------------
	.section	.nv.constant0._Z38userbuffers_fp16_sum_inplace_gpu_mc_agILi8EEviiiiiiiPPviP5uint4m,"a",@progbits
	.sectionflags	@""
	.align	4
.nv.constant0._Z38userbuffers_fp16_sum_inplace_gpu_mc_agILi8EEviiiiiiiPPviP5uint4m:
	.zero		592


//--------------------- .nv.constant0._Z38userbuffers_fp16_sum_inplace_gpu_mc_agILi4EEviiiiiiiPPviP5uint4m --------------------------
	.section	.nv.constant0._Z38userbuffers_fp16_sum_inplace_gpu_mc_agILi4EEviiiiiiiPPviP5uint4m,"a",@progbits
	.sectionflags	@""
	.align	4
.nv.constant0._Z38userbuffers_fp16_sum_inplace_gpu_mc_agILi4EEviiiiiiiPPviP5uint4m:
	.zero		592


//--------------------- .nv.constant0._Z38userbuffers_fp16_sum_inplace_gpu_mc_agILi2EEviiiiiiiPPviP5uint4m --------------------------
	.section	.nv.constant0._Z38userbuffers_fp16_sum_inplace_gpu_mc_agILi2EEviiiiiiiPPviP5uint4m,"a",@progbits
	.sectionflags	@""
	.align	4
.nv.constant0._Z38userbuffers_fp16_sum_inplace_gpu_mc_agILi2EEviiiiiiiPPviP5uint4m:
	.zero		592


//--------------------- .nv.constant0._Z61userbuffers_fp16_sum_inplace_gpu_rr_rs_oop_stride_multiatomicILi32EEviiiiiiiiiiPPviS0_S0_m --------------------------
	.section	.nv.constant0._Z61userbuffers_fp16_sum_inplace_gpu_rr_rs_oop_stride_multiatomicILi32EEviiiiiiiiiiPPviS0_S0_m,"a",@progbits
	.sectionflags	@""
	.align	4
.nv.constant0._Z61userbuffers_fp16_sum_inplace_gpu_rr_rs_oop_stride_multiatomicILi32EEviiiiiiiiiiPPviS0_S0_m:
	.zero		608


//--------------------- .nv.constant0._Z61userbuffers_fp16_sum_inplace_gpu_rr_rs_oop_stride_multiatomicILi16EEviiiiiiiiiiPPviS0_S0_m --------------------------
	.section	.nv.constant0._Z61userbuffers_fp16_sum_inplace_gpu_rr_rs_oop_stride_multiatomicILi16EEviiiiiiiiiiPPviS0_S0_m,"a",@progbits
	.sectionflags	@""
	.align	4
.nv.constant0._Z61userbuffers_fp16_sum_inplace_gpu_rr_rs_oop_stride_multiatomicILi16EEviiiiiiiiiiPPviS0_S0_m:
	.zero		608


//--------------------- .nv.constant0._Z61userbuffers_fp16_sum_inplace_gpu_rr_rs_oop_stride_multiatomicILi8EEviiiiiiiiiiPPviS0_S0_m --------------------------
	.section	.nv.constant0._Z61userbuffers_fp16_sum_inplace_gpu_rr_rs_oop_stride_multiatomicILi8EEviiiiiiiiiiPPviS0_S0_m,"a",@progbits
	.sectionflags	@""
	.align	4
.nv.constant0._Z61userbuffers_fp16_sum_inplace_gpu_rr_rs_oop_stride_multiatomicILi8EEviiiiiiiiiiPPviS0_S0_m:
	.zero		608


//--------------------- .nv.constant0._Z61userbuffers_fp16_sum_inplace_gpu_rr_rs_oop_stride_multiatomicILi4EEviiiiiiiiiiPPviS0_S0_m --------------------------
	.section	.nv.constant0._Z61userbuffers_fp16_sum_inplace_gpu_rr_rs_oop_stride_multiatomicILi4EEviiiiiiiiiiPPviS0_S0_m,"a",@progbits
	.sectionflags	@""
	.align	4
.nv.constant0._Z61userbuffers_fp16_sum_inplace_gpu_rr_rs_oop_stride_multiatomicILi4EEviiiiiiiiiiPPviS0_S0_m:
	.zero		608


//--------------------- .nv.constant0._Z61userbuffers_fp16_sum_inplace_gpu_rr_rs_oop_stride_multiatomicILi2EEviiiiiiiiiiPPviS0_S0_m --------------------------
	.section	.nv.constant0._Z61userbuffers_fp16_sum_inplace_gpu_rr_rs_oop_stride_multiatomicILi2EEviiiiiiiiiiPPviS0_S0_m,"a",@progbits
	.sectionflags	@""
	.align	4
.nv.constant0._Z61userbuffers_fp16_sum_inplace_gpu_rr_rs_oop_stride_multiatomicILi2EEviiiiiiiiiiPPviS0_S0_m:
	.zero		608


//--------------------- .nv.constant0._Z56userbuffers_fp16_sum_inplace_gpu_rr_rs_oop_stride_atomicILi32EEviiiiiiiiiiPPviS0_S0_m --------------------------
	.section	.nv.constant0._Z56userbuffers_fp16_sum_inplace_gpu_rr_rs_oop_stride_atomicILi32EEviiiiiiiiiiPPviS0_S0_m,"a",@progbits
	.sectionflags	@""
	.align	4
.nv.constant0._Z56userbuffers_fp16_sum_inplace_gpu_rr_rs_oop_stride_atomicILi32EEviiiiiiiiiiPPviS0_S0_m:
	.zero		608


//--------------------- .nv.constant0._Z56userbuffers_fp16_sum_inplace_gpu_rr_rs_oop_stride_atomicILi16EEviiiiiiiiiiPPviS0_S0_m --------------------------
	.section	.nv.constant0._Z56userbuffers_fp16_sum_inplace_gpu_rr_rs_oop_stride_atomicILi16EEviiiiiiiiiiPPviS0_S0_m,"a",@progbits
	.sectionflags	@""
	.align	4
.nv.constant0._Z56userbuffers_fp16_sum_inplace_gpu_rr_rs_oop_stride_atomicILi16EEviiiiiiiiiiPPviS0_S0_m:
	.zero		608


//--------------------- .nv.constant0._Z56userbuffers_fp16_sum_inplace_gpu_rr_rs_oop_stride_atomicILi8EEviiiiiiiiiiPPviS0_S0_m --------------------------
	.section	.nv.constant0._Z56userbuffers_fp16_sum_inplace_gpu_rr_rs_oop_stride_atomicILi8EEviiiiiiiiiiPPviS0_S0_m,"a",@progbits
	.sectionflags	@""
	.align	4
.nv.constant0._Z56userbuffers_fp16_sum_inplace_gpu_rr_rs_oop_stride_atomicILi8EEviiiiiiiiiiPPviS0_S0_m:
	.zero		608


//--------------------- .nv.constant0._Z56userbuffers_fp16_sum_inplace_gpu_rr_rs_oop_stride_atomicILi4EEviiiiiiiiiiPPviS0_S0_m --------------------------
	.section	.nv.constant0._Z56userbuffers_fp16_sum_inplace_gpu_rr_rs_oop_stride_atomicILi4EEviiiiiiiiiiPPviS0_S0_m,"a",@progbits
	.sectionflags	@""
	.align	4
.nv.constant0._Z56userbuffers_fp16_sum_inplace_gpu_rr_rs_oop_stride_atomicILi4EEviiiiiiiiiiPPviS0_S0_m:
	.zero		608


//--------------------- .nv.constant0._Z56userbuffers_fp16_sum_inplace_gpu_rr_rs_oop_stride_atomicILi2EEviiiiiiiiiiPPviS0_S0_m --------------------------
	.section	.nv.constant0._Z56userbuffers_fp16_sum_inplace_gpu_rr_rs_oop_stride_atomicILi2EEviiiiiiiiiiPPviS0_S0_m,"a",@progbits
	.sectionflags	@""
	.align	4
.nv.constant0._Z56userbuffers_fp16_sum_inplace_gpu_rr_rs_oop_stride_atomicILi2EEviiiiiiiiiiPPviS0_S0_m:
	.zero		608


//--------------------- .nv.constant0._Z49userbuffers_fp16_sum_inplace_gpu_rr_rs_oop_strideILi32EEviiiiiiiiiPPviS0_m --------------------------
	.section	.nv.constant0._Z49userbuffers_fp16_sum_inplace_gpu_rr_rs_oop_strideILi32EEviiiiiiiiiPPviS0_m,"a",@progbits
	.sectionflags	@""
	.align	4
.nv.constant0._Z49userbuffers_fp16_sum_inplace_gpu_rr_rs_oop_strideILi32EEviiiiiiiiiPPviS0_m:
	.zero		600


//--------------------- .nv.constant0._Z49userbuffers_fp16_sum_inplace_gpu_rr_rs_oop_strideILi16EEviiiiiiiiiPPviS0_m --------------------------
	.section	.nv.constant0._Z49userbuffers_fp16_sum_inplace_gpu_rr_rs_oop_strideILi16EEviiiiiiiiiPPviS0_m,"a",@progbits
	.sectionflags	@""
	.align	4
.nv.constant0._Z49userbuffers_fp16_sum_inplace_gpu_rr_rs_oop_strideILi16EEviiiiiiiiiPPviS0_m:
	.zero		600


//--------------------- .nv.constant0._Z49userbuffers_fp16_sum_inplace_gpu_rr_rs_oop_strideILi8EEviiiiiiiiiPPviS0_m --------------------------
	.section	.nv.constant0._Z49userbuffers_fp16_sum_inplace_gpu_rr_rs_oop_strideILi8EEviiiiiiiiiPPviS0_m,"a",@progbits
	.sectionflags	@""
	.align	4
.nv.constant0._Z49userbuffers_fp16_sum_inplace_gpu_rr_rs_oop_strideILi8EEviiiiiiiiiPPviS0_m:
	.zero		600


//--------------------- .nv.constant0._Z49userbuffers_fp16_sum_inplace_gpu_rr_rs_oop_strideILi4EEviiiiiiiiiPPviS0_m --------------------------
	.section	.nv.constant0._Z49userbuffers_fp16_sum_inplace_gpu_rr_rs_oop_strideILi4EEviiiiiiiiiPPviS0_m,"a",@progbits
	.sectionflags	@""
	.align	4
.nv.constant0._Z49userbuffers_fp16_sum_inplace_gpu_rr_rs_oop_strideILi4EEviiiiiiiiiPPviS0_m:
	.zero		600


//--------------------- .nv.constant0._Z49userbuffers_fp16_sum_inplace_gpu_rr_rs_oop_strideILi2EEviiiiiiiiiPPviS0_m --------------------------
	.section	.nv.constant0._Z49userbuffers_fp16_sum_inplace_gpu_rr_rs_oop_strideILi2EEviiiiiiiiiPPviS0_m,"a",@progbits
	.sectionflags	@""
	.align	4
.nv.constant0._Z49userbuffers_fp16_sum_inplace_gpu_rr_rs_oop_strideILi2EEviiiiiiiiiPPviS0_m:
	.zero		600


//--------------------- SYMBOLS --------------------------

	.type		.nv.reservedSmem.offset0,@object
	.size		.nv.reservedSmem.offset0,0x4
	.type		vprintf,@function
